	.target	sm_90a

	.elftype	@"ET_EXEC"


//--------------------- .note.nv.tkinfo           --------------------------
	.section	.note.nv.tkinfo,"",@"SHT_NOTE"
	.sectionflags	@"SHF_NOTE_NV_TKINFO"
	.tkinfo
        /*0018*/ 	.word	0x00000002
        /*0030*/ 	.string	""
        /*0030*/ 	.string	"ptxas"
        /*0030*/ 	.string	"Cuda compilation tools, release 13.0, V13.0.88"
        /*0030*/ 	.string	"Build cuda_13.0.r13.0/compiler.36424714_0"
        /*0030*/ 	.string	"-arch sm_90a -m 64 "



//--------------------- .note.nv.cuinfo           --------------------------
	.section	.note.nv.cuinfo,"",@"SHT_NOTE"
	.sectionflags	@"SHF_NOTE_NV_CUINFO"
        /*0018*/ 	.short	0x0002
        /*001a*/ 	.short	0x005a
        /*001c*/ 	.short	0x0082
	.zero		2


//--------------------- .nv.info                  --------------------------
	.section	.nv.info,"",@"SHT_CUDA_INFO"
	.align	4


	//----- nvinfo : EIATTR_REGCOUNT
	.align		4
        /*0000*/ 	.byte	0x04, 0x2f
        /*0002*/ 	.short	(.L_23 - .L_22)
	.align		4
.L_22:
        /*0004*/ 	.word	index@(_ZN7cutlass13device_kernelIN5flash11enable_sm90INS1_16FlashAttnFwdSm90INS1_25CollectiveMainloopFwdSm90ILi2EN4cute5tupleIJNS5_1CILi1EEES8_S8_EEENS6_IJNS7_ILi128EEENS7_ILi80EEENS7_ILi256EEEEEELi256ENS_6half_tEfNS_4arch4Sm90ELb1ELb0ELb0ELb1ELb0ELb1ELb0ELb1ELb1ELb1ELb0ELb0EEENS1_21CollectiveEpilogueFwdINS6_IJSA_SC_SB_EEES9_SE_SG_Li256ELb1ELb1ELb0ELb0EEENS1_36VarlenDynamicPersistentTileSchedulerILi128ELi80ELi256ELi128ELb0ELb1ELb1ELb1ELb1ELb1EEEEEEEEEvNT_6ParamsE)
        /*0008*/ 	.word	0x000000a8


	//----- nvinfo : EIATTR_FRAME_SIZE
	.align		4
.L_23:
        /*000c*/ 	.byte	0x04, 0x11
        /*000e*/ 	.short	(.L_25 - .L_24)
	.align		4
.L_24:
        /*0010*/ 	.word	index@(_ZN7cutlass13device_kernelIN5flash11enable_sm90INS1_16FlashAttnFwdSm90INS1_25CollectiveMainloopFwdSm90ILi2EN4cute5tupleIJNS5_1CILi1EEES8_S8_EEENS6_IJNS7_ILi128EEENS7_ILi80EEENS7_ILi256EEEEEELi256ENS_6half_tEfNS_4arch4Sm90ELb1ELb0ELb0ELb1ELb0ELb1ELb0ELb1ELb1ELb1ELb0ELb0EEENS1_21CollectiveEpilogueFwdINS6_IJSA_SC_SB_EEES9_SE_SG_Li256ELb1ELb1ELb0ELb0EEENS1_36VarlenDynamicPersistentTileSchedulerILi128ELi80ELi256ELi128ELb0ELb1ELb1ELb1ELb1ELb1EEEEEEEEEvNT_6ParamsE)
        /*0014*/ 	.word	0x00000090


	//----- nvinfo : EIATTR_REGCOUNT
	.align		4
.L_25:
        /*0018*/ 	.byte	0x04, 0x2f
        /*001a*/ 	.short	(.L_27 - .L_26)
	.align		4
.L_26:
        /*001c*/ 	.word	index@(_ZN7cutlass13device_kernelIN5flash11enable_sm90INS1_16FlashAttnFwdSm90INS1_25CollectiveMainloopFwdSm90ILi2EN4cute5tupleIJNS5_1CILi1EEES8_S8_EEENS6_IJNS7_ILi128EEENS7_ILi80EEENS7_ILi256EEEEEELi256ENS_6half_tEfNS_4arch4Sm90ELb1ELb0ELb0ELb1ELb0ELb0ELb0ELb1ELb1ELb1ELb0ELb0EEENS1_21CollectiveEpilogueFwdINS6_IJSA_SC_SB_EEES9_SE_SG_Li256ELb1ELb1ELb0ELb0EEENS1_36VarlenDynamicPersistentTileSchedulerILi128ELi80ELi256ELi128ELb0ELb1ELb1ELb1ELb1ELb1EEEEEEEEEvNT_6ParamsE)
        /*0020*/ 	.word	0x000000a8


	//----- nvinfo : EIATTR_FRAME_SIZE
	.align		4
.L_27:
        /*0024*/ 	.byte	0x04, 0x11
        /*0026*/ 	.short	(.L_29 - .L_28)
	.align		4
.L_28:
        /*0028*/ 	.word	index@(_ZN7cutlass13device_kernelIN5flash11enable_sm90INS1_16FlashAttnFwdSm90INS1_25CollectiveMainloopFwdSm90ILi2EN4cute5tupleIJNS5_1CILi1EEES8_S8_EEENS6_IJNS7_ILi128EEENS7_ILi80EEENS7_ILi256EEEEEELi256ENS_6half_tEfNS_4arch4Sm90ELb1ELb0ELb0ELb1ELb0ELb0ELb0ELb1ELb1ELb1ELb0ELb0EEENS1_21CollectiveEpilogueFwdINS6_IJSA_SC_SB_EEES9_SE_SG_Li256ELb1ELb1ELb0ELb0EEENS1_36VarlenDynamicPersistentTileSchedulerILi128ELi80ELi256ELi128ELb0ELb1ELb1ELb1ELb1ELb1EEEEEEEEEvNT_6ParamsE)
        /*002c*/ 	.word	0x00000058


	//----- nvinfo : EIATTR_REGCOUNT
	.align		4
.L_29:
        /*0030*/ 	.byte	0x04, 0x2f
        /*0032*/ 	.short	(.L_31 - .L_30)
	.align		4
.L_30:
        /*0034*/ 	.word	index@(_ZN7cutlass13device_kernelIN5flash11enable_sm90INS1_16FlashAttnFwdSm90INS1_25CollectiveMainloopFwdSm90ILi2EN4cute5tupleIJNS5_1CILi1EEES8_S8_EEENS6_IJNS7_ILi128EEENS7_ILi80EEENS7_ILi256EEEEEELi256ENS_6half_tEfNS_4arch4Sm90ELb1ELb0ELb0ELb0ELb0ELb0ELb0ELb1ELb1ELb1ELb0ELb0EEENS1_21CollectiveEpilogueFwdINS6_IJSA_SC_SB_EEES9_SE_SG_Li256ELb0ELb1ELb0ELb0EEENS1_30DynamicPersistentTileSchedulerILi256ELi128ELb0ELb1ELb1EEEEEEEEEvNT_6ParamsE)
        /*0038*/ 	.word	0x000000a8


	//----- nvinfo : EIATTR_FRAME_SIZE
	.align		4
.L_31:
        /*003c*/ 	.byte	0x04, 0x11
        /*003e*/ 	.short	(.L_33 - .L_32)
	.align		4
.L_32:
        /*0040*/ 	.word	index@(_ZN7cutlass13device_kernelIN5flash11enable_sm90INS1_16FlashAttnFwdSm90INS1_25CollectiveMainloopFwdSm90ILi2EN4cute5tupleIJNS5_1CILi1EEES8_S8_EEENS6_IJNS7_ILi128EEENS7_ILi80EEENS7_ILi256EEEEEELi256ENS_6half_tEfNS_4arch4Sm90ELb1ELb0ELb0ELb0ELb0ELb0ELb0ELb1ELb1ELb1ELb0ELb0EEENS1_21CollectiveEpilogueFwdINS6_IJSA_SC_SB_EEES9_SE_SG_Li256ELb0ELb1ELb0ELb0EEENS1_30DynamicPersistentTileSchedulerILi256ELi128ELb0ELb1ELb1EEEEEEEEEvNT_6ParamsE)
        /*0044*/ 	.word	0x00000028


	//----- nvinfo : EIATTR_REGCOUNT
	.align		4
.L_33:
        /*0048*/ 	.byte	0x04, 0x2f
        /*004a*/ 	.short	(.L_35 - .L_34)
	.align		4
.L_34:
        /*004c*/ 	.word	index@(_ZN7cutlass13device_kernelIN5flash11enable_sm90INS1_16FlashAttnFwdSm90INS1_25CollectiveMainloopFwdSm90ILi2EN4cute5tupleIJNS5_1CILi1EEES8_S8_EEENS6_IJNS7_ILi128EEENS7_ILi64EEENS7_ILi256EEEEEELi256ENS_6half_tEfNS_4arch4Sm90ELb0ELb1ELb0ELb1ELb0ELb1ELb0ELb1ELb1ELb1ELb0ELb0EEENS1_21CollectiveEpilogueFwdINS6_IJSA_SC_SB_EEES9_SE_SG_Li256ELb1ELb1ELb0ELb0EEENS1_36VarlenDynamicPersistentTileSchedulerILi128ELi64ELi256ELi128ELb0ELb1ELb1ELb1ELb0ELb1EEEEEEEEEvNT_6ParamsE)
        /*0050*/ 	.word	0x000000a8


	//----- nvinfo : EIATTR_FRAME_SIZE
	.align		4
.L_35:
        /*0054*/ 	.byte	0x04, 0x11
        /*0056*/ 	.short	(.L_37 - .L_36)
	.align		4
.L_36:
        /*0058*/ 	.word	index@(_ZN7cutlass13device_kernelIN5flash11enable_sm90INS1_16FlashAttnFwdSm90INS1_25CollectiveMainloopFwdSm90ILi2EN4cute5tupleIJNS5_1CILi1EEES8_S8_EEENS6_IJNS7_ILi128EEENS7_ILi64EEENS7_ILi256EEEEEELi256ENS_6half_tEfNS_4arch4Sm90ELb0ELb1ELb0ELb1ELb0ELb1ELb0ELb1ELb1ELb1ELb0ELb0EEENS1_21CollectiveEpilogueFwdINS6_IJSA_SC_SB_EEES9_SE_SG_Li256ELb1ELb1ELb0ELb0EEENS1_36VarlenDynamicPersistentTileSchedulerILi128ELi64ELi256ELi128ELb0ELb1ELb1ELb1ELb0ELb1EEEEEEEEEvNT_6ParamsE)
        /*005c*/ 	.word	0x00000098


	//----- nvinfo : EIATTR_REGCOUNT
	.align		4
.L_37:
        /*0060*/ 	.byte	0x04, 0x2f
        /*0062*/ 	.short	(.L_39 - .L_38)
	.align		4
.L_38:
        /*0064*/ 	.word	index@(_ZN7cutlass13device_kernelIN5flash11enable_sm90INS1_16FlashAttnFwdSm90INS1_25CollectiveMainloopFwdSm90ILi2EN4cute5tupleIJNS5_1CILi1EEES8_S8_EEENS6_IJNS7_ILi128EEENS7_ILi64EEENS7_ILi256EEEEEELi256ENS_6half_tEfNS_4arch4Sm90ELb0ELb1ELb0ELb1ELb0ELb0ELb0ELb1ELb1ELb1ELb0ELb0EEENS1_21CollectiveEpilogueFwdINS6_IJSA_SC_SB_EEES9_SE_SG_Li256ELb1ELb1ELb0ELb0EEENS1_36VarlenDynamicPersistentTileSchedulerILi128ELi64ELi256ELi128ELb0ELb1ELb1ELb1ELb0ELb1EEEEEEEEEvNT_6ParamsE)
        /*0068*/ 	.word	0x000000a8


	//----- nvinfo : EIATTR_FRAME_SIZE
	.align		4
.L_39:
        /*006c*/ 	.byte	0x04, 0x11
        /*006e*/ 	.short	(.L_41 - .L_40)
	.align		4
.L_40:
        /*0070*/ 	.word	index@(_ZN7cutlass13device_kernelIN5flash11enable_sm90INS1_16FlashAttnFwdSm90INS1_25CollectiveMainloopFwdSm90ILi2EN4cute5tupleIJNS5_1CILi1EEES8_S8_EEENS6_IJNS7_ILi128EEENS7_ILi64EEENS7_ILi256EEEEEELi256ENS_6half_tEfNS_4arch4Sm90ELb0ELb1ELb0ELb1ELb0ELb0ELb0ELb1ELb1ELb1ELb0ELb0EEENS1_21CollectiveEpilogueFwdINS6_IJSA_SC_SB_EEES9_SE_SG_Li256ELb1ELb1ELb0ELb0EEENS1_36VarlenDynamicPersistentTileSchedulerILi128ELi64ELi256ELi128ELb0ELb1ELb1ELb1ELb0ELb1EEEEEEEEEvNT_6ParamsE)
        /*0074*/ 	.word	0x00000050


	//----- nvinfo : EIATTR_REGCOUNT
	.align		4
.L_41:
        /*0078*/ 	.byte	0x04, 0x2f
        /*007a*/ 	.short	(.L_43 - .L_42)
	.align		4
.L_42:
        /*007c*/ 	.word	index@(_ZN7cutlass13device_kernelIN5flash11enable_sm90INS1_16FlashAttnFwdSm90INS1_25CollectiveMainloopFwdSm90ILi2EN4cute5tupleIJNS5_1CILi1EEES8_S8_EEENS6_IJNS7_ILi128EEENS7_ILi64EEENS7_ILi256EEEEEELi256ENS_6half_tEfNS_4arch4Sm90ELb0ELb1ELb0ELb0ELb0ELb0ELb0ELb1ELb1ELb1ELb0ELb0EEENS1_21CollectiveEpilogueFwdINS6_IJSA_SC_SB_EEES9_SE_SG_Li256ELb0ELb1ELb0ELb0EEENS1_30DynamicPersistentTileSchedulerILi256ELi128ELb0ELb1ELb1EEEEEEEEEvNT_6ParamsE)
        /*0080*/ 	.word	0x000000a8


	//----- nvinfo : EIATTR_FRAME_SIZE
	.align		4
.L_43:
        /*0084*/ 	.byte	0x04, 0x11
        /*0086*/ 	.short	(.L_45 - .L_44)
	.align		4
.L_44:
        /*0088*/ 	.word	index@(_ZN7cutlass13device_kernelIN5flash11enable_sm90INS1_16FlashAttnFwdSm90INS1_25CollectiveMainloopFwdSm90ILi2EN4cute5tupleIJNS5_1CILi1EEES8_S8_EEENS6_IJNS7_ILi128EEENS7_ILi64EEENS7_ILi256EEEEEELi256ENS_6half_tEfNS_4arch4Sm90ELb0ELb1ELb0ELb0ELb0ELb0ELb0ELb1ELb1ELb1ELb0ELb0EEENS1_21CollectiveEpilogueFwdINS6_IJSA_SC_SB_EEES9_SE_SG_Li256ELb0ELb1ELb0ELb0EEENS1_30DynamicPersistentTileSchedulerILi256ELi128ELb0ELb1ELb1EEEEEEEEEvNT_6ParamsE)
        /*008c*/ 	.word	0x00000020


	//----- nvinfo : EIATTR_REGCOUNT
	.align		4
.L_45:
        /*0090*/ 	.byte	0x04, 0x2f
        /*0092*/ 	.short	(.L_47 - .L_46)
	.align		4
.L_46:
        /*0094*/ 	.word	index@(_ZN7cutlass13device_kernelIN5flash11enable_sm90INS1_16FlashAttnFwdSm90INS1_25CollectiveMainloopFwdSm90ILi2EN4cute5tupleIJNS5_1CILi1EEES8_S8_EEENS6_IJNS7_ILi128EEENS7_ILi80EEENS7_ILi256EEEEEELi256ENS_6half_tEfNS_4arch4Sm90ELb0ELb0ELb0ELb1ELb0ELb1ELb0ELb1ELb1ELb1ELb0ELb0EEENS1_21CollectiveEpilogueFwdINS6_IJSA_SC_SB_EEES9_SE_SG_Li256ELb1ELb1ELb0ELb0EEENS1_36VarlenDynamicPersistentTileSchedulerILi128ELi80ELi256ELi128ELb0ELb1ELb1ELb0ELb1ELb1EEEEEEEEEvNT_6ParamsE)
        /*0098*/ 	.word	0x000000a8


	//----- nvinfo : EIATTR_FRAME_SIZE
	.align		4
.L_47:
        /*009c*/ 	.byte	0x04, 0x11
        /*009e*/ 	.short	(.L_49 - .L_48)
	.align		4
.L_48:
        /*00a0*/ 	.word	index@(_ZN7cutlass13device_kernelIN5flash11enable_sm90INS1_16FlashAttnFwdSm90INS1_25CollectiveMainloopFwdSm90ILi2EN4cute5tupleIJNS5_1CILi1EEES8_S8_EEENS6_IJNS7_ILi128EEENS7_ILi80EEENS7_ILi256EEEEEELi256ENS_6half_tEfNS_4arch4Sm90ELb0ELb0ELb0ELb1ELb0ELb1ELb0ELb1ELb1ELb1ELb0ELb0EEENS1_21CollectiveEpilogueFwdINS6_IJSA_SC_SB_EEES9_SE_SG_Li256ELb1ELb1ELb0ELb0EEENS1_36VarlenDynamicPersistentTileSchedulerILi128ELi80ELi256ELi128ELb0ELb1ELb1ELb0ELb1ELb1EEEEEEEEEvNT_6ParamsE)
        /*00a4*/ 	.word	0x00000090


	//----- nvinfo : EIATTR_REGCOUNT
	.align		4
.L_49:
        /*00a8*/ 	.byte	0x04, 0x2f
        /*00aa*/ 	.short	(.L_51 - .L_50)
	.align		4
.L_50:
        /*00ac*/ 	.word	index@(_ZN7cutlass13device_kernelIN5flash11enable_sm90INS1_16FlashAttnFwdSm90INS1_25CollectiveMainloopFwdSm90ILi2EN4cute5tupleIJNS5_1CILi1EEES8_S8_EEENS6_IJNS7_ILi128EEENS7_ILi80EEENS7_ILi256EEEEEELi256ENS_6half_tEfNS_4arch4Sm90ELb0ELb0ELb0ELb1ELb0ELb0ELb0ELb1ELb1ELb1ELb0ELb0EEENS1_21CollectiveEpilogueFwdINS6_IJSA_SC_SB_EEES9_SE_SG_Li256ELb1ELb1ELb0ELb0EEENS1_36VarlenDynamicPersistentTileSchedulerILi128ELi80ELi256ELi128ELb0ELb1ELb1ELb0ELb1ELb1EEEEEEEEEvNT_6ParamsE)
        /*00b0*/ 	.word	0x000000a8


	//----- nvinfo : EIATTR_FRAME_SIZE
	.align		4
.L_51:
        /*00b4*/ 	.byte	0x04, 0x11
        /*00b6*/ 	.short	(.L_53 - .L_52)
	.align		4
.L_52:
        /*00b8*/ 	.word	index@(_ZN7cutlass13device_kernelIN5flash11enable_sm90INS1_16FlashAttnFwdSm90INS1_25CollectiveMainloopFwdSm90ILi2EN4cute5tupleIJNS5_1CILi1EEES8_S8_EEENS6_IJNS7_ILi128EEENS7_ILi80EEENS7_ILi256EEEEEELi256ENS_6half_tEfNS_4arch4Sm90ELb0ELb0ELb0ELb1ELb0ELb0ELb0ELb1ELb1ELb1ELb0ELb0EEENS1_21CollectiveEpilogueFwdINS6_IJSA_SC_SB_EEES9_SE_SG_Li256ELb1ELb1ELb0ELb0EEENS1_36VarlenDynamicPersistentTileSchedulerILi128ELi80ELi256ELi128ELb0ELb1ELb1ELb0ELb1ELb1EEEEEEEEEvNT_6ParamsE)
        /*00bc*/ 	.word	0x00000060


	//----- nvinfo : EIATTR_REGCOUNT
	.align		4
.L_53:
        /*00c0*/ 	.byte	0x04, 0x2f
        /*00c2*/ 	.short	(.L_55 - .L_54)
	.align		4
.L_54:
        /*00c4*/ 	.word	index@(_ZN7cutlass13device_kernelIN5flash11enable_sm90INS1_16FlashAttnFwdSm90INS1_25CollectiveMainloopFwdSm90ILi2EN4cute5tupleIJNS5_1CILi2EEENS7_ILi1EEES9_EEENS6_IJNS7_ILi128EEENS7_ILi80EEENS7_ILi256EEEEEELi256ENS_6half_tEfNS_4arch4Sm90ELb0ELb0ELb0ELb0ELb0ELb0ELb0ELb1ELb1ELb1ELb0ELb0EEENS1_21CollectiveEpilogueFwdINS6_IJSB_SD_SC_EEESA_SF_SH_Li256ELb0ELb1ELb0ELb0EEENS1_29StaticPersistentTileSchedulerILb0EEEEEEEEEvNT_6ParamsE)
        /*00c8*/ 	.word	0x000000a8


	//----- nvinfo : EIATTR_FRAME_SIZE
	.align		4
.L_55:
        /*00cc*/ 	.byte	0x04, 0x11
        /*00ce*/ 	.short	(.L_57 - .L_56)
	.align		4
.L_56:
        /*00d0*/ 	.word	index@(_ZN7cutlass13device_kernelIN5flash11enable_sm90INS1_16FlashAttnFwdSm90INS1_25CollectiveMainloopFwdSm90ILi2EN4cute5tupleIJNS5_1CILi2EEENS7_ILi1EEES9_EEENS6_IJNS7_ILi128EEENS7_ILi80EEENS7_ILi256EEEEEELi256ENS_6half_tEfNS_4arch4Sm90ELb0ELb0ELb0ELb0ELb0ELb0ELb0ELb1ELb1ELb1ELb0ELb0EEENS1_21CollectiveEpilogueFwdINS6_IJSB_SD_SC_EEESA_SF_SH_Li256ELb0ELb1ELb0ELb0EEENS1_29StaticPersistentTileSchedulerILb0EEEEEEEEEvNT_6ParamsE)
        /*00d4*/ 	.word	0x00000038


	//----- nvinfo : EIATTR_REGCOUNT
	.align		4
.L_57:
        /*00d8*/ 	.byte	0x04, 0x2f
        /*00da*/ 	.short	(.L_59 - .L_58)
	.align		4
.L_58:
        /*00dc*/ 	.word	index@(_ZN7cutlass13device_kernelIN5flash11enable_sm90INS1_16FlashAttnFwdSm90INS1_25CollectiveMainloopFwdSm90ILi2EN4cute5tupleIJNS5_1CILi1EEES8_S8_EEENS6_IJNS7_ILi128EEENS7_ILi80EEENS7_ILi256EEEEEELi256ENS_6half_tEfNS_4arch4Sm90ELb0ELb0ELb0ELb0ELb0ELb0ELb0ELb1ELb1ELb1ELb0ELb0EEENS1_21CollectiveEpilogueFwdINS6_IJSA_SC_SB_EEES9_SE_SG_Li256ELb0ELb1ELb0ELb0EEENS1_29StaticPersistentTileSchedulerILb0EEEEEEEEEvNT_6ParamsE)
        /*00e0*/ 	.word	0x000000a8


	//----- nvinfo : EIATTR_FRAME_SIZE
	.align		4
.L_59:
        /*00e4*/ 	.byte	0x04, 0x11
        /*00e6*/ 	.short	(.L_61 - .L_60)
	.align		4
.L_60:
        /*00e8*/ 	.word	index@(_ZN7cutlass13device_kernelIN5flash11enable_sm90INS1_16FlashAttnFwdSm90INS1_25CollectiveMainloopFwdSm90ILi2EN4cute5tupleIJNS5_1CILi1EEES8_S8_EEENS6_IJNS7_ILi128EEENS7_ILi80EEENS7_ILi256EEEEEELi256ENS_6half_tEfNS_4arch4Sm90ELb0ELb0ELb0ELb0ELb0ELb0ELb0ELb1ELb1ELb1ELb0ELb0EEENS1_21CollectiveEpilogueFwdINS6_IJSA_SC_SB_EEES9_SE_SG_Li256ELb0ELb1ELb0ELb0EEENS1_29StaticPersistentTileSchedulerILb0EEEEEEEEEvNT_6ParamsE)
        /*00ec*/ 	.word	0x00000038


	//----- nvinfo : EIATTR_MIN_STACK_SIZE
	.align		4
.L_61:
        /*00f0*/ 	.byte	0x04, 0x12
        /*00f2*/ 	.short	(.L_63 - .L_62)
	.align		4
.L_62:
        /*00f4*/ 	.word	index@(_ZN7cutlass13device_kernelIN5flash11enable_sm90INS1_16FlashAttnFwdSm90INS1_25CollectiveMainloopFwdSm90ILi2EN4cute5tupleIJNS5_1CILi1EEES8_S8_EEENS6_IJNS7_ILi128EEENS7_ILi80EEENS7_ILi256EEEEEELi256ENS_6half_tEfNS_4arch4Sm90ELb0ELb0ELb0ELb0ELb0ELb0ELb0ELb1ELb1ELb1ELb0ELb0EEENS1_21CollectiveEpilogueFwdINS6_IJSA_SC_SB_EEES9_SE_SG_Li256ELb0ELb1ELb0ELb0EEENS1_29StaticPersistentTileSchedulerILb0EEEEEEEEEvNT_6ParamsE)
        /*00f8*/ 	.word	0x00000038


	//----- nvinfo : EIATTR_MIN_STACK_SIZE
	.align		4
.L_63:
        /*00fc*/ 	.byte	0x04, 0x12
        /*00fe*/ 	.short	(.L_65 - .L_64)
	.align		4
.L_64:
        /*0100*/ 	.word	index@(_ZN7cutlass13device_kernelIN5flash11enable_sm90INS1_16FlashAttnFwdSm90INS1_25CollectiveMainloopFwdSm90ILi2EN4cute5tupleIJNS5_1CILi2EEENS7_ILi1EEES9_EEENS6_IJNS7_ILi128EEENS7_ILi80EEENS7_ILi256EEEEEELi256ENS_6half_tEfNS_4arch4Sm90ELb0ELb0ELb0ELb0ELb0ELb0ELb0ELb1ELb1ELb1ELb0ELb0EEENS1_21CollectiveEpilogueFwdINS6_IJSB_SD_SC_EEESA_SF_SH_Li256ELb0ELb1ELb0ELb0EEENS1_29StaticPersistentTileSchedulerILb0EEEEEEEEEvNT_6ParamsE)
        /*0104*/ 	.word	0x00000038


	//----- nvinfo : EIATTR_MIN_STACK_SIZE
	.align		4
.L_65:
        /*0108*/ 	.byte	0x04, 0x12
        /*010a*/ 	.short	(.L_67 - .L_66)
	.align		4
.L_66:
        /*010c*/ 	.word	index@(_ZN7cutlass13device_kernelIN5flash11enable_sm90INS1_16FlashAttnFwdSm90INS1_25CollectiveMainloopFwdSm90ILi2EN4cute5tupleIJNS5_1CILi1EEES8_S8_EEENS6_IJNS7_ILi128EEENS7_ILi80EEENS7_ILi256EEEEEELi256ENS_6half_tEfNS_4arch4Sm90ELb0ELb0ELb0ELb1ELb0ELb0ELb0ELb1ELb1ELb1ELb0ELb0EEENS1_21CollectiveEpilogueFwdINS6_IJSA_SC_SB_EEES9_SE_SG_Li256ELb1ELb1ELb0ELb0EEENS1_36VarlenDynamicPersistentTileSchedulerILi128ELi80ELi256ELi128ELb0ELb1ELb1ELb0ELb1ELb1EEEEEEEEEvNT_6ParamsE)
        /*0110*/ 	.word	0x00000060


	//----- nvinfo : EIATTR_MIN_STACK_SIZE
	.align		4
.L_67:
        /*0114*/ 	.byte	0x04, 0x12
        /*0116*/ 	.short	(.L_69 - .L_68)
	.align		4
.L_68:
        /*0118*/ 	.word	index@(_ZN7cutlass13device_kernelIN5flash11enable_sm90INS1_16FlashAttnFwdSm90INS1_25CollectiveMainloopFwdSm90ILi2EN4cute5tupleIJNS5_1CILi1EEES8_S8_EEENS6_IJNS7_ILi128EEENS7_ILi80EEENS7_ILi256EEEEEELi256ENS_6half_tEfNS_4arch4Sm90ELb0ELb0ELb0ELb1ELb0ELb1ELb0ELb1ELb1ELb1ELb0ELb0EEENS1_21CollectiveEpilogueFwdINS6_IJSA_SC_SB_EEES9_SE_SG_Li256ELb1ELb1ELb0ELb0EEENS1_36VarlenDynamicPersistentTileSchedulerILi128ELi80ELi256ELi128ELb0ELb1ELb1ELb0ELb1ELb1EEEEEEEEEvNT_6ParamsE)
        /*011c*/ 	.word	0x00000090


	//----- nvinfo : EIATTR_MIN_STACK_SIZE
	.align		4
.L_69:
        /*0120*/ 	.byte	0x04, 0x12
        /*0122*/ 	.short	(.L_71 - .L_70)
	.align		4
.L_70:
        /*0124*/ 	.word	index@(_ZN7cutlass13device_kernelIN5flash11enable_sm90INS1_16FlashAttnFwdSm90INS1_25CollectiveMainloopFwdSm90ILi2EN4cute5tupleIJNS5_1CILi1EEES8_S8_EEENS6_IJNS7_ILi128EEENS7_ILi64EEENS7_ILi256EEEEEELi256ENS_6half_tEfNS_4arch4Sm90ELb0ELb1ELb0ELb0ELb0ELb0ELb0ELb1ELb1ELb1ELb0ELb0EEENS1_21CollectiveEpilogueFwdINS6_IJSA_SC_SB_EEES9_SE_SG_Li256ELb0ELb1ELb0ELb0EEENS1_30DynamicPersistentTileSchedulerILi256ELi128ELb0ELb1ELb1EEEEEEEEEvNT_6ParamsE)
        /*0128*/ 	.word	0x00000020


	//----- nvinfo : EIATTR_MIN_STACK_SIZE
	.align		4
.L_71:
        /*012c*/ 	.byte	0x04, 0x12
        /*012e*/ 	.short	(.L_73 - .L_72)
	.align		4
.L_72:
        /*0130*/ 	.word	index@(_ZN7cutlass13device_kernelIN5flash11enable_sm90INS1_16FlashAttnFwdSm90INS1_25CollectiveMainloopFwdSm90ILi2EN4cute5tupleIJNS5_1CILi1EEES8_S8_EEENS6_IJNS7_ILi128EEENS7_ILi64EEENS7_ILi256EEEEEELi256ENS_6half_tEfNS_4arch4Sm90ELb0ELb1ELb0ELb1ELb0ELb0ELb0ELb1ELb1ELb1ELb0ELb0EEENS1_21CollectiveEpilogueFwdINS6_IJSA_SC_SB_EEES9_SE_SG_Li256ELb1ELb1ELb0ELb0EEENS1_36VarlenDynamicPersistentTileSchedulerILi128ELi64ELi256ELi128ELb0ELb1ELb1ELb1ELb0ELb1EEEEEEEEEvNT_6ParamsE)
        /*0134*/ 	.word	0x00000050


	//----- nvinfo : EIATTR_MIN_STACK_SIZE
	.align		4
.L_73:
        /*0138*/ 	.byte	0x04, 0x12
        /*013a*/ 	.short	(.L_75 - .L_74)
	.align		4
.L_74:
        /*013c*/ 	.word	index@(_ZN7cutlass13device_kernelIN5flash11enable_sm90INS1_16FlashAttnFwdSm90INS1_25CollectiveMainloopFwdSm90ILi2EN4cute5tupleIJNS5_1CILi1EEES8_S8_EEENS6_IJNS7_ILi128EEENS7_ILi64EEENS7_ILi256EEEEEELi256ENS_6half_tEfNS_4arch4Sm90ELb0ELb1ELb0ELb1ELb0ELb1ELb0ELb1ELb1ELb1ELb0ELb0EEENS1_21CollectiveEpilogueFwdINS6_IJSA_SC_SB_EEES9_SE_SG_Li256ELb1ELb1ELb0ELb0EEENS1_36VarlenDynamicPersistentTileSchedulerILi128ELi64ELi256ELi128ELb0ELb1ELb1ELb1ELb0ELb1EEEEEEEEEvNT_6ParamsE)
        /*0140*/ 	.word	0x00000098


	//----- nvinfo : EIATTR_MIN_STACK_SIZE
	.align		4
.L_75:
        /*0144*/ 	.byte	0x04, 0x12
        /*0146*/ 	.short	(.L_77 - .L_76)
	.align		4
.L_76:
        /*0148*/ 	.word	index@(_ZN7cutlass13device_kernelIN5flash11enable_sm90INS1_16FlashAttnFwdSm90INS1_25CollectiveMainloopFwdSm90ILi2EN4cute5tupleIJNS5_1CILi1EEES8_S8_EEENS6_IJNS7_ILi128EEENS7_ILi80EEENS7_ILi256EEEEEELi256ENS_6half_tEfNS_4arch4Sm90ELb1ELb0ELb0ELb0ELb0ELb0ELb0ELb1ELb1ELb1ELb0ELb0EEENS1_21CollectiveEpilogueFwdINS6_IJSA_SC_SB_EEES9_SE_SG_Li256ELb0ELb1ELb0ELb0EEENS1_30DynamicPersistentTileSchedulerILi256ELi128ELb0ELb1ELb1EEEEEEEEEvNT_6ParamsE)
        /*014c*/ 	.word	0x00000028


	//----- nvinfo : EIATTR_MIN_STACK_SIZE
	.align		4
.L_77:
        /*0150*/ 	.byte	0x04, 0x12
        /*0152*/ 	.short	(.L_79 - .L_78)
	.align		4
.L_78:
        /*0154*/ 	.word	index@(_ZN7cutlass13device_kernelIN5flash11enable_sm90INS1_16FlashAttnFwdSm90INS1_25CollectiveMainloopFwdSm90ILi2EN4cute5tupleIJNS5_1CILi1EEES8_S8_EEENS6_IJNS7_ILi128EEENS7_ILi80EEENS7_ILi256EEEEEELi256ENS_6half_tEfNS_4arch4Sm90ELb1ELb0ELb0ELb1ELb0ELb0ELb0ELb1ELb1ELb1ELb0ELb0EEENS1_21CollectiveEpilogueFwdINS6_IJSA_SC_SB_EEES9_SE_SG_Li256ELb1ELb1ELb0ELb0EEENS1_36VarlenDynamicPersistentTileSchedulerILi128ELi80ELi256ELi128ELb0ELb1ELb1ELb1ELb1ELb1EEEEEEEEEvNT_6ParamsE)
        /*0158*/ 	.word	0x00000058


	//----- nvinfo : EIATTR_MIN_STACK_SIZE
	.align		4
.L_79:
        /*015c*/ 	.byte	0x04, 0x12
        /*015e*/ 	.short	(.L_81 - .L_80)
	.align		4
.L_80:
        /*0160*/ 	.word	index@(_ZN7cutlass13device_kernelIN5flash11enable_sm90INS1_16FlashAttnFwdSm90INS1_25CollectiveMainloopFwdSm90ILi2EN4cute5tupleIJNS5_1CILi1EEES8_S8_EEENS6_IJNS7_ILi128EEENS7_ILi80EEENS7_ILi256EEEEEELi256ENS_6half_tEfNS_4arch4Sm90ELb1ELb0ELb0ELb1ELb0ELb1ELb0ELb1ELb1ELb1ELb0ELb0EEENS1_21CollectiveEpilogueFwdINS6_IJSA_SC_SB_EEES9_SE_SG_Li256ELb1ELb1ELb0ELb0EEENS1_36VarlenDynamicPersistentTileSchedulerILi128ELi80ELi256ELi128ELb0ELb1ELb1ELb1ELb1ELb1EEEEEEEEEvNT_6ParamsE)
        /*0164*/ 	.word	0x00000090
.L_81:


//--------------------- .nv.compat                --------------------------
	.section	.nv.compat,"",@"SHT_CUDA_COMPAT_INFO"
	.align	4
        /*0000*/ 	.byte	0x02, 0x09, 0x01, 0x00, 0x02, 0x02, 0x04, 0x00, 0x02, 0x05, 0x05, 0x00, 0x03, 0x07, 0x01, 0x01
        /*0010*/ 	.byte	0x02, 0x03, 0x01, 0x00, 0x02, 0x06, 0x01, 0x00, 0x04, 0x0b, 0x08, 0x00, 0x00, 0x00, 0x00, 0x00
        /*0020*/ 	.byte	0x00, 0x00, 0x00, 0x00


//--------------------- .nv.info._ZN7cutlass13device_kernelIN5flash11enable_sm90INS1_16FlashAttnFwdSm90INS1_25CollectiveMainloopFwdSm90ILi2EN4cute5tupleIJNS5_1CILi1EEES8_S8_EEENS6_IJNS7_ILi128EEENS7_ILi80EEENS7_ILi256EEEEEELi256ENS_6half_tEfNS_4arch4Sm90ELb0ELb0ELb0ELb0ELb0ELb0ELb0ELb1ELb1ELb1ELb0ELb0EEENS1_21CollectiveEpilogueFwdINS6_IJSA_SC_SB_EEES9_SE_SG_Li256ELb0ELb1ELb0ELb0EEENS1_29StaticPersistentTileSchedulerILb0EEEEEEEEEvNT_6ParamsE --------------------------
	.section	.nv.info._ZN7cutlass13device_kernelIN5flash11enable_sm90INS1_16FlashAttnFwdSm90INS1_25CollectiveMainloopFwdSm90ILi2EN4cute5tupleIJNS5_1CILi1EEES8_S8_EEENS6_IJNS7_ILi128EEENS7_ILi80EEENS7_ILi256EEEEEELi256ENS_6half_tEfNS_4arch4Sm90ELb0ELb0ELb0ELb0ELb0ELb0ELb0ELb1ELb1ELb1ELb0ELb0EEENS1_21CollectiveEpilogueFwdINS6_IJSA_SC_SB_EEES9_SE_SG_Li256ELb0ELb1ELb0ELb0EEENS1_29StaticPersistentTileSchedulerILb0EEEEEEEEEvNT_6ParamsE,"",@"SHT_CUDA_INFO"
	.sectionflags	@""
	.align	4


	//----- nvinfo : EIATTR_CUDA_API_VERSION
	.align		4
        /*0000*/ 	.byte	0x04, 0x37
        /*0002*/ 	.short	(.L_83 - .L_82)
.L_82:
        /*0004*/ 	.word	0x00000082


	//----- nvinfo : EIATTR_KPARAM_INFO
	.align		4
.L_83:
        /*0008*/ 	.byte	0x04, 0x17
        /*000a*/ 	.short	(.L_85 - .L_84)
.L_84:
        /*000c*/ 	.word	0x00000000
        /*0010*/ 	.short	0x0000
        /*0012*/ 	.short	0x0070
        /*0014*/ 	.byte	0x00, 0xf0, 0x01, 0x28


	//----- nvinfo : EIATTR_SPARSE_MMA_MASK
	.align		4
.L_85:
        /*0018*/ 	.byte	0x03, 0x50
        /*001a*/ 	.short	0x0000


	//----- nvinfo : EIATTR_MAXREG_COUNT
	.align		4
        /*001c*/ 	.byte	0x03, 0x1b
        /*001e*/ 	.short	0x00a8


	//----- nvinfo : EIATTR_NUM_BARRIERS
	.align		4
        /*0020*/ 	.byte	0x02, 0x4c
        /*0022*/ 	.byte	0x09
	.zero		1


	//----- nvinfo : EIATTR_EXTERNS
	.align		4
        /*0024*/ 	.byte	0x04, 0x0f
        /*0026*/ 	.short	(.L_87 - .L_86)


	//   ....[0]....
	.align		4
.L_86:
        /*0028*/ 	.word	index@(__assertfail)


	//----- nvinfo : EIATTR_ANNOTATIONS
	.align		4
.L_87:
        /*002c*/ 	.byte	0x04, 0x55
        /*002e*/ 	.short	(.L_89 - .L_88)


	//   ....[0]....
.L_88:
        /*0030*/ 	.word	0x00000001
        /*0034*/ 	.byte	0x50, 0x09, 0x00, 0x00, 0x01, 0x00, 0x00, 0x00, 0x10, 0x0a, 0x00, 0x00, 0x01, 0x00, 0x00, 0x00
        /* <DEDUP_REMOVED lines=30> */
        /*0224*/ 	.byte	0x20, 0x0b, 0x01, 0x00


	//----- nvinfo : EIATTR_MERCURY_ISA_VERSION
	.align		4
.L_89:
        /*0228*/ 	.byte	0x03, 0x5f
        /*022a*/ 	.short	0x0101


	//----- nvinfo : EIATTR_INT_WARP_WIDE_INSTR_OFFSETS
	.align		4
        /*022c*/ 	.byte	0x04, 0x31
        /*022e*/ 	.short	(.L_91 - .L_90)


	//   ....[0]....
.L_90:
        /*0230*/ 	.word	0x00000130


	//   ....[1]....
        /*0234*/ 	.word	0x00000170


	//   ....[2]....
        /*0238*/ 	.word	0x000001e0


	//----- nvinfo : EIATTR_COOP_GROUP_MASK_REGIDS
	.align		4
.L_91:
        /*023c*/ 	.byte	0x04, 0x29
        /*023e*/ 	.short	(.L_93 - .L_92)


	//   ....[0]....
.L_92:
        /*0240*/ 	.word	0xffffffff


	//   ....[1]....
        /*0244*/ 	.word	0xffffffff


	//   ....[2]....
        /*0248*/ 	.word	0xffffffff


	//   ....[3]....
        /*024c*/ 	.word	0xffffffff


	//   ....[4]....
        /*0250*/ 	.word	0xffffffff


	//   ....[5]....
        /*0254*/ 	.word	0xffffffff


	//   ....[6]....
        /*0258*/ 	.word	0xffffffff


	//   ....[7]....
        /*025c*/ 	.word	0xffffffff


	//   ....[8]....
        /*0260*/ 	.word	0xffffffff


	//   ....[9]....
        /*0264*/ 	.word	0xffffffff


	//   ....[10]....
        /*0268*/ 	.word	0xffffffff


	//   ....[11]....
        /*026c*/ 	.word	0xffffffff


	//   ....[12]....
        /*0270*/ 	.word	0xffffffff


	//   ....[13]....
        /*0274*/ 	.word	0xffffffff


	//   ....[14]....
        /*0278*/ 	.word	0xffffffff


	//   ....[15]....
        /*027c*/ 	.word	0xffffffff


	//   ....[16]....
        /*0280*/ 	.word	0xffffffff


	//   ....[17]....
        /*0284*/ 	.word	0xffffffff


	//   ....[18]....
        /*0288*/ 	.word	0xffffffff


	//   ....[19]....
        /*028c*/ 	.word	0xffffffff


	//   ....[20]....
        /*0290*/ 	.word	0xffffffff


	//   ....[21]....
        /*0294*/ 	.word	0xffffffff


	//   ....[22]....
        /*0298*/ 	.word	0xffffffff


	//   ....[23]....
        /*029c*/ 	.word	0xffffffff


	//   ....[24]....
        /*02a0*/ 	.word	0xffffffff


	//   ....[25]....
        /*02a4*/ 	.word	0xffffffff


	//   ....[26]....
        /*02a8*/ 	.word	0xffffffff


	//   ....[27]....
        /*02ac*/ 	.word	0xffffffff


	//   ....[28]....
        /*02b0*/ 	.word	0xffffffff


	//   ....[29]....
        /*02b4*/ 	.word	0xffffffff


	//   ....[30]....
        /*02b8*/ 	.word	0xffffffff


	//   ....[31]....
        /*02bc*/ 	.word	0xffffffff


	//   ....[32]....
        /*02c0*/ 	.word	0xffffffff


	//   ....[33]....
        /*02c4*/ 	.word	0xffffffff


	//   ....[34]....
        /*02c8*/ 	.word	0xffffffff


	//   ....[35]....
        /*02cc*/ 	.word	0xffffffff


	//   ....[36]....
        /*02d0*/ 	.word	0xffffffff


	//   ....[37]....
        /*02d4*/ 	.word	0xffffffff


	//   ....[38]....
        /*02d8*/ 	.word	0xffffffff


	//   ....[39]....
        /*02dc*/ 	.word	0xffffffff


	//   ....[40]....
        /*02e0*/ 	.word	0xffffffff


	//   ....[41]....
        /*02e4*/ 	.word	0xffffffff


	//   ....[42]....
        /*02e8*/ 	.word	0xffffffff


	//   ....[43]....
        /*02ec*/ 	.word	0xffffffff


	//   ....[44]....
        /*02f0*/ 	.word	0xffffffff


	//   ....[45]....
        /*02f4*/ 	.word	0xffffffff


	//   ....[46]....
        /*02f8*/ 	.word	0xffffffff


	//   ....[47]....
        /*02fc*/ 	.word	0xffffffff


	//   ....[48]....
        /*0300*/ 	.word	0xffffffff


	//   ....[49]....
        /*0304*/ 	.word	0xffffffff


	//   ....[50]....
        /*0308*/ 	.word	0x0500000f


	//   ....[51]....
        /*030c*/ 	.word	0x0500000f


	//   ....[52]....
        /*0310*/ 	.word	0x0500000f


	//   ....[53]....
        /*0314*/ 	.word	0x0500000f


	//   ....[54]....
        /*0318*/ 	.word	0x0500000f


	//   ....[55]....
        /*031c*/ 	.word	0x0500000f


	//   ....[56]....
        /*0320*/ 	.word	0x0500000f


	//   ....[57]....
        /*0324*/ 	.word	0x0500000f


	//   ....[58]....
        /*0328*/ 	.word	0x0500000f


	//   ....[59]....
        /*032c*/ 	.word	0x0500000f


	//   ....[60]....
        /*0330*/ 	.word	0x0500000f


	//   ....[61]....
        /*0334*/ 	.word	0x0500000f


	//   ....[62]....
        /*0338*/ 	.word	0x0500000f


	//   ....[63]....
        /*033c*/ 	.word	0x0500000f


	//   ....[64]....
        /*0340*/ 	.word	0x0500000f


	//   ....[65]....
        /*0344*/ 	.word	0x0500000f


	//   ....[66]....
        /*0348*/ 	.word	0x0500000f


	//   ....[67]....
        /*034c*/ 	.word	0x0500000f


	//----- nvinfo : EIATTR_COOP_GROUP_INSTR_OFFSETS
	.align		4
.L_93:
        /*0350*/ 	.byte	0x04, 0x28
        /*0352*/ 	.short	(.L_95 - .L_94)


	//   ....[0]....
.L_94:
        /*0354*/ 	.word	0x00000060


	//   ....[1]....
        /*0358*/ 	.word	0x00000140


	//   ....[2]....
        /*035c*/ 	.word	0x00000190


	//   ....[3]....
        /*0360*/ 	.word	0x000003c0


	//   ....[4]....
        /*0364*/ 	.word	0x00000520


	//   ....[5]....
        /*0368*/ 	.word	0x00000640


	//   ....[6]....
        /*036c*/ 	.word	0x000007a0


	//   ....[7]....
        /*0370*/ 	.word	0x00000e00


	//   ....[8]....
        /*0374*/ 	.word	0x00003e50


	//   ....[9]....
        /*0378*/ 	.word	0x00003e80


	//   ....[10]....
        /*037c*/ 	.word	0x000042c0


	//   ....[11]....
        /*0380*/ 	.word	0x00004330


	//   ....[12]....
        /*0384*/ 	.word	0x00007d30


	//   ....[13]....
        /*0388*/ 	.word	0x00007e40


	//   ....[14]....
        /*038c*/ 	.word	0x000082b0


	//   ....[15]....
        /*0390*/ 	.word	0x000082d0


	//   ....[16]....
        /*0394*/ 	.word	0x000093b0


	//   ....[17]....
        /*0398*/ 	.word	0x000093f0


	//   ....[18]....
        /*039c*/ 	.word	0x000094e0


	//   ....[19]....
        /*03a0*/ 	.word	0x000094f0


	//   ....[20]....
        /*03a4*/ 	.word	0x0000b260


	//   ....[21]....
        /*03a8*/ 	.word	0x0000b2c0


	//   ....[22]....
        /*03ac*/ 	.word	0x0000b3d0


	//   ....[23]....
        /*03b0*/ 	.word	0x0000b3e0


	//   ....[24]....
        /*03b4*/ 	.word	0x0000b830


	//   ....[25]....
        /*03b8*/ 	.word	0x0000b870


	//   ....[26]....
        /*03bc*/ 	.word	0x0000b9b0


	//   ....[27]....
        /*03c0*/ 	.word	0x0000b9d0


	//   ....[28]....
        /*03c4*/ 	.word	0x0000bb10


	//   ....[29]....
        /*03c8*/ 	.word	0x0000bb30


	//   ....[30]....
        /*03cc*/ 	.word	0x0000bc90


	//   ....[31]....
        /*03d0*/ 	.word	0x0000bcc0


	//   ....[32]....
        /*03d4*/ 	.word	0x0000c790


	//   ....[33]....
        /*03d8*/ 	.word	0x0000d2a0


	//   ....[34]....
        /*03dc*/ 	.word	0x0000d2d0


	//   ....[35]....
        /*03e0*/ 	.word	0x0000d390


	//   ....[36]....
        /*03e4*/ 	.word	0x0000d3a0


	//   ....[37]....
        /*03e8*/ 	.word	0x0000d440


	//   ....[38]....
        /*03ec*/ 	.word	0x0000d450


	//   ....[39]....
        /*03f0*/ 	.word	0x0000d4f0


	//   ....[40]....
        /*03f4*/ 	.word	0x0000d500


	//   ....[41]....
        /*03f8*/ 	.word	0x0000d5a0


	//   ....[42]....
        /*03fc*/ 	.word	0x0000d5b0


	//   ....[43]....
        /*0400*/ 	.word	0x0000d650


	//   ....[44]....
        /*0404*/ 	.word	0x0000d660


	//   ....[45]....
        /*0408*/ 	.word	0x0000d700


	//   ....[46]....
        /*040c*/ 	.word	0x0000d710


	//   ....[47]....
        /*0410*/ 	.word	0x0000d750


	//   ....[48]....
        /*0414*/ 	.word	0x0000d7a0


	//   ....[49]....
        /*0418*/ 	.word	0x00010a30


	//   ....[50]....
        /*041c*/ 	.word	0x00010f50


	//   ....[51]....
        /*0420*/ 	.word	0x000110c0


	//   ....[52]....
        /*0424*/ 	.word	0x00011120


	//   ....[53]....
        /*0428*/ 	.word	0x00011290


	//   ....[54]....
        /*042c*/ 	.word	0x000112e0


	//   ....[55]....
        /*0430*/ 	.word	0x00011410


	//   ....[56]....
        /*0434*/ 	.word	0x00011460


	//   ....[57]....
        /*0438*/ 	.word	0x00011590


	//   ....[58]....
        /*043c*/ 	.word	0x000115e0


	//   ....[59]....
        /*0440*/ 	.word	0x00011710


	//   ....[60]....
        /*0444*/ 	.word	0x00011760


	//   ....[61]....
        /*0448*/ 	.word	0x00011890


	//   ....[62]....
        /*044c*/ 	.word	0x000118e0


	//   ....[63]....
        /*0450*/ 	.word	0x00011a10


	//   ....[64]....
        /*0454*/ 	.word	0x00011a60


	//   ....[65]....
        /*0458*/ 	.word	0x00011b70


	//   ....[66]....
        /*045c*/ 	.word	0x00011bc0


	//   ....[67]....
        /*0460*/ 	.word	0x00011f60


	//----- nvinfo : EIATTR_REG_RECONFIG
	.align		4
.L_95:
        /*0464*/ 	.byte	0x01, 0x54
	.zero		2


	//----- nvinfo : EIATTR_SYSCALL_OFFSETS
	.align		4
        /*0468*/ 	.byte	0x04, 0x46
        /*046a*/ 	.short	(.L_97 - .L_96)


	//   ....[0]....
.L_96:
        /*046c*/ 	.word	0x000011c0


	//   ....[1]....
        /*0470*/ 	.word	0x0000c3e0


	//   ....[2]....
        /*0474*/ 	.word	0x0000c520


	//   ....[3]....
        /*0478*/ 	.word	0x0000c610


	//   ....[4]....
        /*047c*/ 	.word	0x0000ce20


	//----- nvinfo : EIATTR_MBARRIER_INSTR_OFFSETS
	.align		4
.L_97:
        /*0480*/ 	.byte	0x04, 0x39
        /*0482*/ 	.short	(.L_99 - .L_98)


	//   ....[0]....
.L_98:
        /*0484*/ 	.word	0x00000270
        /*0488*/ 	.word	0x000000ff
        /*048c*/ 	.word	0x00038800
        /*0490*/ 	.short	0x0100
        /*0492*/ 	.byte	0x08
	.zero		1


	//   ....[1]....
        /*0494*/ 	.word	0x00000280
        /*0498*/ 	.word	0x000000ff
        /*049c*/ 	.word	0x00038820
        /*04a0*/ 	.short	0x0100
        /*04a2*/ 	.byte	0x08
	.zero		1


	//   ....[2]....
        /*04a4*/ 	.word	0x00000370
        /*04a8*/ 	.word	0x000000ff
        /*04ac*/ 	.word	0x00038830
        /*04b0*/ 	.short	0x0100
        /*04b2*/ 	.byte	0x08
	.zero		1


	//   ....[3]....
        /*04b4*/ 	.word	0x00000380
        /*04b8*/ 	.word	0x000000ff
        /*04bc*/ 	.word	0x00038840
        /*04c0*/ 	.short	0x0100
        /*04c2*/ 	.byte	0x08
	.zero		1


	//   ....[4]....
        /*04c4*/ 	.word	0x00000390
        /*04c8*/ 	.word	0x000000ff
        /*04cc*/ 	.word	0x00038838
        /*04d0*/ 	.short	0x0100
        /*04d2*/ 	.byte	0x08
	.zero		1


	//   ....[5]....
        /*04d4*/ 	.word	0x000003a0
        /*04d8*/ 	.word	0x000000ff
        /*04dc*/ 	.word	0x00038848
        /*04e0*/ 	.short	0x0100
        /*04e2*/ 	.byte	0x08
	.zero		1


	//   ....[6]....
        /*04e4*/ 	.word	0x000004d0
        /*04e8*/ 	.word	0x000000ff
        /*04ec*/ 	.word	0x00038850
        /*04f0*/ 	.short	0x0100
        /*04f2*/ 	.byte	0x08
	.zero		1


	//   ....[7]....
        /*04f4*/ 	.word	0x000004e0
        /*04f8*/ 	.word	0x000000ff
        /*04fc*/ 	.word	0x00038860
        /*0500*/ 	.short	0x0100
        /*0502*/ 	.byte	0x08
	.zero		1


	//   ....[8]....
        /*0504*/ 	.word	0x000004f0
        /*0508*/ 	.word	0x000000ff
        /*050c*/ 	.word	0x00038858
        /*0510*/ 	.short	0x0100
        /*0512*/ 	.byte	0x08
	.zero		1


	//   ....[9]....
        /*0514*/ 	.word	0x00000500
        /*0518*/ 	.word	0x000000ff
        /*051c*/ 	.word	0x00038868
        /*0520*/ 	.short	0x0100
        /*0522*/ 	.byte	0x08
	.zero		1


	//   ....[10]....
        /*0524*/ 	.word	0x000005f0
        /*0528*/ 	.word	0x000000ff
        /*052c*/ 	.word	0x00038870
        /*0530*/ 	.short	0x0100
        /*0532*/ 	.byte	0x06
	.zero		1


	//   ....[11]....
        /*0534*/ 	.word	0x00000600
        /*0538*/ 	.word	0x000000ff
        /*053c*/ 	.word	0x00038880
        /*0540*/ 	.short	0x0100
        /*0542*/ 	.byte	0x06
	.zero		1


	//   ....[12]....
        /*0544*/ 	.word	0x00000610
        /*0548*/ 	.word	0x000000ff
        /*054c*/ 	.word	0x00038878
        /*0550*/ 	.short	0x0100
        /*0552*/ 	.byte	0x06
	.zero		1


	//   ....[13]....
        /*0554*/ 	.word	0x00000620
        /*0558*/ 	.word	0x000000ff
        /*055c*/ 	.word	0x00038888
        /*0560*/ 	.short	0x0100
        /*0562*/ 	.byte	0x06
	.zero		1


	//   ....[14]....
        /*0564*/ 	.word	0x00000750
        /*0568*/ 	.word	0x000000ff
        /*056c*/ 	.word	0x00038890
        /*0570*/ 	.short	0x0100
        /*0572*/ 	.byte	0x08
	.zero		1


	//   ....[15]....
        /*0574*/ 	.word	0x00000760
        /*0578*/ 	.word	0x000000ff
        /*057c*/ 	.word	0x000388a0
        /*0580*/ 	.short	0x0100
        /*0582*/ 	.byte	0x08
	.zero		1


	//   ....[16]....
        /*0584*/ 	.word	0x00000770
        /*0588*/ 	.word	0x000000ff
        /*058c*/ 	.word	0x00038898
        /*0590*/ 	.short	0x0100
        /*0592*/ 	.byte	0x08
	.zero		1


	//   ....[17]....
        /*0594*/ 	.word	0x00000780
        /*0598*/ 	.word	0x000000ff
        /*059c*/ 	.word	0x000388a8
        /*05a0*/ 	.short	0x0100
        /*05a2*/ 	.byte	0x08
	.zero		1


	//   ....[18]....
        /*05a4*/ 	.word	0x000008b0
        /*05a8*/ 	.word	0x000000ff
        /*05ac*/ 	.word	0x000388b0
        /*05b0*/ 	.short	0x0100
        /*05b2*/ 	.byte	0x08
	.zero		1


	//   ....[19]....
        /*05b4*/ 	.word	0x000008c0
        /*05b8*/ 	.word	0x000000ff
        /*05bc*/ 	.word	0x000388c0
        /*05c0*/ 	.short	0x0100
        /*05c2*/ 	.byte	0x08
	.zero		1


	//   ....[20]....
        /*05c4*/ 	.word	0x000008d0
        /*05c8*/ 	.word	0x000000ff
        /*05cc*/ 	.word	0x000388b8
        /*05d0*/ 	.short	0x0100
        /*05d2*/ 	.byte	0x08
	.zero		1


	//   ....[21]....
        /*05d4*/ 	.word	0x000008e0
        /*05d8*/ 	.word	0x000000ff
        /*05dc*/ 	.word	0x000388c8
        /*05e0*/ 	.short	0x0100
        /*05e2*/ 	.byte	0x08
	.zero		1


	//   ....[22]....
        /*05e4*/ 	.word	0x00001240
        /*05e8*/ 	.word	0x000000ff
        /*05ec*/ 	.word	0x00038800
        /*05f0*/ 	.short	0x010a
        /*05f2*/ 	.byte	0x24
	.zero		1


	//   ....[23]....
        /*05f4*/ 	.word	0x000012d0
        /*05f8*/ 	.word	0x00000000
        /*05fc*/ 	.word	0x00038830
        /*0600*/ 	.short	0x010a
        /*0602*/ 	.byte	0x3f
	.zero		1


	//   ....[24]....
        /*0604*/ 	.word	0x00001350
        /*0608*/ 	.word	0x00000000
        /*060c*/ 	.word	0x00038830
        /*0610*/ 	.short	0x010a
        /*0612*/ 	.byte	0x3f
	.zero		1


	//   ....[25]....
        /*0614*/ 	.word	0x00003da0
        /*0618*/ 	.word	0x00000000
        /*061c*/ 	.word	0x00000000
        /*0620*/ 	.short	0x0101
        /*0622*/ 	.byte	0x3f
	.zero		1


	//   ....[26]....
        /*0624*/ 	.word	0x00005190
        /*0628*/ 	.word	0x000000ff
        /*062c*/ 	.word	0x00038830
        /*0630*/ 	.short	0x010a
        /*0632*/ 	.byte	0x06
	.zero		1


	//   ....[27]....
        /*0634*/ 	.word	0x000051e0
        /*0638*/ 	.word	0x000000ff
        /*063c*/ 	.word	0x00038830
        /*0640*/ 	.short	0x010a
        /*0642*/ 	.byte	0x04
	.zero		1


	//   ....[28]....
        /*0644*/ 	.word	0x00007a90
        /*0648*/ 	.word	0x000000ff
        /*064c*/ 	.word	0x00038850
        /*0650*/ 	.short	0x010a
        /*0652*/ 	.byte	0x04
	.zero		1


	//   ....[29]....
        /*0654*/ 	.word	0x00007ad0
        /*0658*/ 	.word	0x000000ff
        /*065c*/ 	.word	0x00038850
        /*0660*/ 	.short	0x010a
        /*0662*/ 	.byte	0x04
	.zero		1


	//   ....[30]....
        /*0664*/ 	.word	0x00008620
        /*0668*/ 	.word	0x0000009d
        /*066c*/ 	.word	0x00000000
        /*0670*/ 	.short	0x0101
        /*0672*/ 	.byte	0x3f
	.zero		1


	//   ....[31]....
        /*0674*/ 	.word	0x00008680
        /*0678*/ 	.word	0x000000ab
        /*067c*/ 	.word	0x00000000
        /*0680*/ 	.short	0x0101
        /*0682*/ 	.byte	0x3f
	.zero		1


	//   ....[32]....
        /*0684*/ 	.word	0x00009320
        /*0688*/ 	.word	0x000000ff
        /*068c*/ 	.word	0x00038850
        /*0690*/ 	.short	0x010a
        /*0692*/ 	.byte	0x0c
	.zero		1


	//   ....[33]....
        /*0694*/ 	.word	0x00009360
        /*0698*/ 	.word	0x000000ff
        /*069c*/ 	.word	0x00038850
        /*06a0*/ 	.short	0x010a
        /*06a2*/ 	.byte	0x0c
	.zero		1


	//   ....[34]....
        /*06a4*/ 	.word	0x0000a4b0
        /*06a8*/ 	.word	0x0000009b
        /*06ac*/ 	.word	0x00000000
        /*06b0*/ 	.short	0x0101
        /*06b2*/ 	.byte	0x3f
	.zero		1


	//   ....[35]....
        /*06b4*/ 	.word	0x0000b750
        /*06b8*/ 	.word	0x000000ff
        /*06bc*/ 	.word	0x00000000
        /*06c0*/ 	.short	0x0101
        /*06c2*/ 	.byte	0x04
	.zero		1


	//   ....[36]....
        /*06c4*/ 	.word	0x0000c9d0
        /*06c8*/ 	.word	0x00000000
        /*06cc*/ 	.word	0x00038840
        /*06d0*/ 	.short	0x010a
        /*06d2*/ 	.byte	0x3f
	.zero		1


	//   ....[37]....
        /*06d4*/ 	.word	0x0000d8b0
        /*06d8*/ 	.word	0x000000ff
        /*06dc*/ 	.word	0x00038800
        /*06e0*/ 	.short	0x0107
        /*06e2*/ 	.byte	0x24
	.zero		1


	//   ....[38]....
        /*06e4*/ 	.word	0x0000d920
        /*06e8*/ 	.word	0x000000ff
        /*06ec*/ 	.word	0x00038800
        /*06f0*/ 	.short	0x0101
        /*06f2*/ 	.byte	0x24
	.zero		1


	//   ....[39]....
        /*06f4*/ 	.word	0x0000d950
        /*06f8*/ 	.word	0x000000ff
        /*06fc*/ 	.word	0x00038820
        /*0700*/ 	.short	0x010a
        /*0702*/ 	.byte	0x24
	.zero		1


	//   ....[40]....
        /*0704*/ 	.word	0x0000dc90
        /*0708*/ 	.word	0x00000003
        /*070c*/ 	.word	0x00038840
        /*0710*/ 	.short	0x010a
        /*0712*/ 	.byte	0x3f
	.zero		1


	//   ....[41]....
        /*0714*/ 	.word	0x0000e220
        /*0718*/ 	.word	0x00000003
        /*071c*/ 	.word	0x00000060
        /*0720*/ 	.short	0x010a
        /*0722*/ 	.byte	0x3f
	.zero		1


	//   ....[42]....
        /*0724*/ 	.word	0x0000ea70
        /*0728*/ 	.word	0x00000003
        /*072c*/ 	.word	0x00038840
        /*0730*/ 	.short	0x010a
        /*0732*/ 	.byte	0x3f
	.zero		1


	//   ....[43]....
        /*0734*/ 	.word	0x0000f000
        /*0738*/ 	.word	0x00000005
        /*073c*/ 	.word	0x00000060
        /*0740*/ 	.short	0x010a
        /*0742*/ 	.byte	0x3f
	.zero		1


	//   ....[44]....
        /*0744*/ 	.word	0x0000f790
        /*0748*/ 	.word	0x00000002
        /*074c*/ 	.word	0x00038840
        /*0750*/ 	.short	0x010a
        /*0752*/ 	.byte	0x3f
	.zero		1


	//   ....[45]....
        /*0754*/ 	.word	0x0000fd20
        /*0758*/ 	.word	0x00000005
        /*075c*/ 	.word	0x00000060
        /*0760*/ 	.short	0x010a
        /*0762*/ 	.byte	0x3f
	.zero		1


	//   ....[46]....
        /*0764*/ 	.word	0x00010350
        /*0768*/ 	.word	0x00000002
        /*076c*/ 	.word	0x00038860
        /*0770*/ 	.short	0x010a
        /*0772*/ 	.byte	0x3f
	.zero		1


	//   ....[47]....
        /*0774*/ 	.word	0x000109b0
        /*0778*/ 	.word	0x00000000
        /*077c*/ 	.word	0x00038820
        /*0780*/ 	.short	0x010a
        /*0782*/ 	.byte	0x3f
	.zero		1


	//   ....[48]....
        /*0784*/ 	.word	0x00010ba0
        /*0788*/ 	.word	0x00000006
        /*078c*/ 	.word	0x00000000
        /*0790*/ 	.short	0x010a
        /*0792*/ 	.byte	0x3f
	.zero		1


	//   ....[49]....
        /*0794*/ 	.word	0x00010bf0
        /*0798*/ 	.word	0x00000003
        /*079c*/ 	.word	0x00000000
        /*07a0*/ 	.short	0x010a
        /*07a2*/ 	.byte	0x3f
	.zero		1


	//   ....[50]....
        /*07a4*/ 	.word	0x00010c50
        /*07a8*/ 	.word	0x00000012
        /*07ac*/ 	.word	0x00000000
        /*07b0*/ 	.short	0x010a
        /*07b2*/ 	.byte	0x3f
	.zero		1


	//   ....[51]....
        /*07b4*/ 	.word	0x00010c80
        /*07b8*/ 	.word	0x00000003
        /*07bc*/ 	.word	0x00000000
        /*07c0*/ 	.short	0x010a
        /*07c2*/ 	.byte	0x3f
	.zero		1


	//   ....[52]....
        /*07c4*/ 	.word	0x00010cf0
        /*07c8*/ 	.word	0x00000003
        /*07cc*/ 	.word	0x00038800
        /*07d0*/ 	.short	0x010a
        /*07d2*/ 	.byte	0x3f
	.zero		1


	//   ....[53]....
        /*07d4*/ 	.word	0x00010d40
        /*07d8*/ 	.word	0x00000000
        /*07dc*/ 	.word	0x00038830
        /*07e0*/ 	.short	0x010a
        /*07e2*/ 	.byte	0x3f
	.zero		1


	//   ....[54]....
        /*07e4*/ 	.word	0x00010db0
        /*07e8*/ 	.word	0x00000004
        /*07ec*/ 	.word	0x00038830
        /*07f0*/ 	.short	0x010a
        /*07f2*/ 	.byte	0x3f
	.zero		1


	//   ....[55]....
        /*07f4*/ 	.word	0x00010e10
        /*07f8*/ 	.word	0x00000003
        /*07fc*/ 	.word	0x00038850
        /*0800*/ 	.short	0x010a
        /*0802*/ 	.byte	0x3f
	.zero		1


	//   ....[56]....
        /*0804*/ 	.word	0x00010e70
        /*0808*/ 	.word	0x00000007
        /*080c*/ 	.word	0x00038850
        /*0810*/ 	.short	0x010a
        /*0812*/ 	.byte	0x3f
	.zero		1


	//   ....[57]....
        /*0814*/ 	.word	0x00011010
        /*0818*/ 	.word	0x00000000
        /*081c*/ 	.word	0x00038840
        /*0820*/ 	.short	0x010a
        /*0822*/ 	.byte	0x3f
	.zero		1


	//   ....[58]....
        /*0824*/ 	.word	0x00011c00
        /*0828*/ 	.word	0x0000000c
        /*082c*/ 	.word	0x00038820
        /*0830*/ 	.short	0x010a
        /*0832*/ 	.byte	0x3f
	.zero		1


	//   ....[59]....
        /*0834*/ 	.word	0x00011c50
        /*0838*/ 	.word	0x00000003
        /*083c*/ 	.word	0x00038840
        /*0840*/ 	.short	0x010a
        /*0842*/ 	.byte	0x3f
	.zero		1


	//   ....[60]....
        /*0844*/ 	.word	0x00011ca0
        /*0848*/ 	.word	0x00000003
        /*084c*/ 	.word	0x00000060
        /*0850*/ 	.short	0x010a
        /*0852*/ 	.byte	0x3f
	.zero		1


	//   ....[61]....
        /*0854*/ 	.word	0x00011cf0
        /*0858*/ 	.word	0x00000003
        /*085c*/ 	.word	0x00038840
        /*0860*/ 	.short	0x010a
        /*0862*/ 	.byte	0x3f
	.zero		1


	//   ....[62]....
        /*0864*/ 	.word	0x00011d40
        /*0868*/ 	.word	0x00000005
        /*086c*/ 	.word	0x00000060
        /*0870*/ 	.short	0x010a
        /*0872*/ 	.byte	0x3f
	.zero		1


	//   ....[63]....
        /*0874*/ 	.word	0x00011d90
        /*0878*/ 	.word	0x00000002
        /*087c*/ 	.word	0x00038840
        /*0880*/ 	.short	0x010a
        /*0882*/ 	.byte	0x3f
	.zero		1


	//   ....[64]....
        /*0884*/ 	.word	0x00011de0
        /*0888*/ 	.word	0x00000005
        /*088c*/ 	.word	0x00000060
        /*0890*/ 	.short	0x010a
        /*0892*/ 	.byte	0x3f
	.zero		1


	//   ....[65]....
        /*0894*/ 	.word	0x00011e30
        /*0898*/ 	.word	0x00000002
        /*089c*/ 	.word	0x00038860
        /*08a0*/ 	.short	0x010a
        /*08a2*/ 	.byte	0x3f
	.zero		1


	//   ....[66]....
        /*08a4*/ 	.word	0x00011e80
        /*08a8*/ 	.word	0x00000000
        /*08ac*/ 	.word	0x00038820
        /*08b0*/ 	.short	0x010a
        /*08b2*/ 	.byte	0x3f
	.zero		1


	//   ....[67]....
        /*08b4*/ 	.word	0x00012020
        /*08b8*/ 	.word	0x00000006
        /*08bc*/ 	.word	0x00000000
        /*08c0*/ 	.short	0x010a
        /*08c2*/ 	.byte	0x3f
	.zero		1


	//   ....[68]....
        /*08c4*/ 	.word	0x00012070
        /*08c8*/ 	.word	0x00000003
        /*08cc*/ 	.word	0x00000000
        /*08d0*/ 	.short	0x010a
        /*08d2*/ 	.byte	0x3f
	.zero		1


	//   ....[69]....
        /*08d4*/ 	.word	0x000120c0
        /*08d8*/ 	.word	0x00000012
        /*08dc*/ 	.word	0x00000000
        /*08e0*/ 	.short	0x010a
        /*08e2*/ 	.byte	0x3f
	.zero		1


	//----- nvinfo : EIATTR_NUM_MBARRIERS
	.align		4
.L_99:
        /*08e4*/ 	.byte	0x03, 0x38
        /*08e6*/ 	.short	0x0016


	//----- nvinfo : EIATTR_EXIT_INSTR_OFFSETS
	.align		4
        /*08e8*/ 	.byte	0x04, 0x1c
        /*08ea*/ 	.short	(.L_101 - .L_100)


	//   ....[0]....
.L_100:
        /*08ec*/ 	.word	0x00000a00


	//   ....[1]....
        /*08f0*/ 	.word	0x0000be60


	//   ....[2]....
        /*08f4*/ 	.word	0x00010cd0


	//----- nvinfo : EIATTR_MAX_THREADS
	.align		4
.L_101:
        /*08f8*/ 	.byte	0x04, 0x05
        /*08fa*/ 	.short	(.L_103 - .L_102)
.L_102:
        /*08fc*/ 	.word	0x00000180
        /*0900*/ 	.word	0x00000001
        /*0904*/ 	.word	0x00000001


	//----- nvinfo : EIATTR_CRS_STACK_SIZE
	.align		4
.L_103:
        /*0908*/ 	.byte	0x04, 0x1e
        /*090a*/ 	.short	(.L_105 - .L_104)
.L_104:
        /*090c*/ 	.word	0x00000000


	//----- nvinfo : EIATTR_CBANK_PARAM_SIZE
	.align		4
.L_105:
        /*0910*/ 	.byte	0x03, 0x19
        /*0912*/ 	.short	0x0a70


	//----- nvinfo : EIATTR_PARAM_CBANK
	.align		4
        /*0914*/ 	.byte	0x04, 0x0a
        /*0916*/ 	.short	(.L_107 - .L_106)
	.align		4
.L_106:
        /*0918*/ 	.word	index@(.nv.constant0._ZN7cutlass13device_kernelIN5flash11enable_sm90INS1_16FlashAttnFwdSm90INS1_25CollectiveMainloopFwdSm90ILi2EN4cute5tupleIJNS5_1CILi1EEES8_S8_EEENS6_IJNS7_ILi128EEENS7_ILi80EEENS7_ILi256EEEEEELi256ENS_6half_tEfNS_4arch4Sm90ELb0ELb0ELb0ELb0ELb0ELb0ELb0ELb1ELb1ELb1ELb0ELb0EEENS1_21CollectiveEpilogueFwdINS6_IJSA_SC_SB_EEES9_SE_SG_Li256ELb0ELb1ELb0ELb0EEENS1_29StaticPersistentTileSchedulerILb0EEEEEEEEEvNT_6ParamsE)
        /*091c*/ 	.short	0x0210
        /*091e*/ 	.short	0x0a70


	//----- nvinfo : EIATTR_SW_WAR
	.align		4
.L_107:
        /*0920*/ 	.byte	0x04, 0x36
        /*0922*/ 	.short	(.L_109 - .L_108)
.L_108:
        /*0924*/ 	.word	0x00000008
.L_109:


//--------------------- .nv.info._ZN7cutlass13device_kernelIN5flash11enable_sm90INS1_16FlashAttnFwdSm90INS1_25CollectiveMainloopFwdSm90ILi2EN4cute5tupleIJNS5_1CILi2EEENS7_ILi1EEES9_EEENS6_IJNS7_ILi128EEENS7_ILi80EEENS7_ILi256EEEEEELi256ENS_6half_tEfNS_4arch4Sm90ELb0ELb0ELb0ELb0ELb0ELb0ELb0ELb1ELb1ELb1ELb0ELb0EEENS1_21CollectiveEpilogueFwdINS6_IJSB_SD_SC_EEESA_SF_SH_Li256ELb0ELb1ELb0ELb0EEENS1_29StaticPersistentTileSchedulerILb0EEEEEEEEEvNT_6ParamsE --------------------------
	.section	.nv.info._ZN7cutlass13device_kernelIN5flash11enable_sm90INS1_16FlashAttnFwdSm90INS1_25CollectiveMainloopFwdSm90ILi2EN4cute5tupleIJNS5_1CILi2EEENS7_ILi1EEES9_EEENS6_IJNS7_ILi128EEENS7_ILi80EEENS7_ILi256EEEEEELi256ENS_6half_tEfNS_4arch4Sm90ELb0ELb0ELb0ELb0ELb0ELb0ELb0ELb1ELb1ELb1ELb0ELb0EEENS1_21CollectiveEpilogueFwdINS6_IJSB_SD_SC_EEESA_SF_SH_Li256ELb0ELb1ELb0ELb0EEENS1_29StaticPersistentTileSchedulerILb0EEEEEEEEEvNT_6ParamsE,"",@"SHT_CUDA_INFO"
	.sectionflags	@""
	.align	4


	//----- nvinfo : EIATTR_CUDA_API_VERSION
	.align		4
        /*0000*/ 	.byte	0x04, 0x37
        /*0002*/ 	.short	(.L_111 - .L_110)
.L_110:
        /*0004*/ 	.word	0x00000082


	//----- nvinfo : EIATTR_KPARAM_INFO
	.align		4
.L_111:
        /*0008*/ 	.byte	0x04, 0x17
        /*000a*/ 	.short	(.L_113 - .L_112)
.L_112:
        /*000c*/ 	.word	0x00000000
        /*0010*/ 	.short	0x0000
        /*0012*/ 	.short	0x0070
        /*0014*/ 	.byte	0x00, 0xf0, 0x01, 0x28


	//----- nvinfo : EIATTR_SPARSE_MMA_MASK
	.align		4
.L_113:
        /*0018*/ 	.byte	0x03, 0x50
        /*001a*/ 	.short	0x0000


	//----- nvinfo : EIATTR_MAXREG_COUNT
	.align		4
        /*001c*/ 	.byte	0x03, 0x1b
        /*001e*/ 	.short	0x00a8


	//----- nvinfo : EIATTR_NUM_BARRIERS
	.align		4
        /*0020*/ 	.byte	0x02, 0x4c
        /*0022*/ 	.byte	0x09
	.zero		1


	//----- nvinfo : EIATTR_EXTERNS
	.align		4
        /*0024*/ 	.byte	0x04, 0x0f
        /*0026*/ 	.short	(.L_115 - .L_114)


	//   ....[0]....
	.align		4
.L_114:
        /*0028*/ 	.word	index@(__assertfail)


	//----- nvinfo : EIATTR_ANNOTATIONS
	.align		4
.L_115:
        /*002c*/ 	.byte	0x04, 0x55
        /*002e*/ 	.short	(.L_117 - .L_116)


	//   ....[0]....
.L_116:
        /* <DEDUP_REMOVED lines=32> */


	//----- nvinfo : EIATTR_MERCURY_ISA_VERSION
	.align		4
.L_117:
        /*0218*/ 	.byte	0x03, 0x5f
        /*021a*/ 	.short	0x0101


	//----- nvinfo : EIATTR_INT_WARP_WIDE_INSTR_OFFSETS
	.align		4
        /*021c*/ 	.byte	0x04, 0x31
        /*021e*/ 	.short	(.L_119 - .L_118)


	//   ....[0]....
.L_118:
        /*0220*/ 	.word	0x00000130


	//   ....[1]....
        /*0224*/ 	.word	0x00000170


	//   ....[2]....
        /*0228*/ 	.word	0x000001e0


	//----- nvinfo : EIATTR_COOP_GROUP_MASK_REGIDS
	.align		4
.L_119:
        /*022c*/ 	.byte	0x04, 0x29
        /*022e*/ 	.short	(.L_121 - .L_120)


	//   ....[0]....
.L_120:
        /*0230*/ 	.word	0xffffffff


	//   ....[1]....
        /*0234*/ 	.word	0xffffffff


	//   ....[2]....
        /*0238*/ 	.word	0xffffffff


	//   ....[3]....
        /*023c*/ 	.word	0xffffffff


	//   ....[4]....
        /*0240*/ 	.word	0xffffffff


	//   ....[5]....
        /*0244*/ 	.word	0xffffffff


	//   ....[6]....
        /*0248*/ 	.word	0xffffffff


	//   ....[7]....
        /*024c*/ 	.word	0xffffffff


	//   ....[8]....
        /*0250*/ 	.word	0xffffffff


	//   ....[9]....
        /*0254*/ 	.word	0xffffffff


	//   ....[10]....
        /*0258*/ 	.word	0xffffffff


	//   ....[11]....
        /*025c*/ 	.word	0xffffffff


	//   ....[12]....
        /*0260*/ 	.word	0xffffffff


	//   ....[13]....
        /*0264*/ 	.word	0xffffffff


	//   ....[14]....
        /*0268*/ 	.word	0xffffffff


	//   ....[15]....
        /*026c*/ 	.word	0xffffffff


	//   ....[16]....
        /*0270*/ 	.word	0xffffffff


	//   ....[17]....
        /*0274*/ 	.word	0xffffffff


	//   ....[18]....
        /*0278*/ 	.word	0xffffffff


	//   ....[19]....
        /*027c*/ 	.word	0xffffffff


	//   ....[20]....
        /*0280*/ 	.word	0xffffffff


	//   ....[21]....
        /*0284*/ 	.word	0xffffffff


	//   ....[22]....
        /*0288*/ 	.word	0xffffffff


	//   ....[23]....
        /*028c*/ 	.word	0xffffffff


	//   ....[24]....
        /*0290*/ 	.word	0xffffffff


	//   ....[25]....
        /*0294*/ 	.word	0xffffffff


	//   ....[26]....
        /*0298*/ 	.word	0xffffffff


	//   ....[27]....
        /*029c*/ 	.word	0xffffffff


	//   ....[28]....
        /*02a0*/ 	.word	0xffffffff


	//   ....[29]....
        /*02a4*/ 	.word	0xffffffff


	//   ....[30]....
        /*02a8*/ 	.word	0xffffffff


	//   ....[31]....
        /*02ac*/ 	.word	0xffffffff


	//   ....[32]....
        /*02b0*/ 	.word	0xffffffff


	//   ....[33]....
        /*02b4*/ 	.word	0xffffffff


	//   ....[34]....
        /*02b8*/ 	.word	0xffffffff


	//   ....[35]....
        /*02bc*/ 	.word	0xffffffff


	//   ....[36]....
        /*02c0*/ 	.word	0xffffffff


	//   ....[37]....
        /*02c4*/ 	.word	0xffffffff


	//   ....[38]....
        /*02c8*/ 	.word	0xffffffff


	//   ....[39]....
        /*02cc*/ 	.word	0xffffffff


	//   ....[40]....
        /*02d0*/ 	.word	0xffffffff


	//   ....[41]....
        /*02d4*/ 	.word	0xffffffff


	//   ....[42]....
        /*02d8*/ 	.word	0xffffffff


	//   ....[43]....
        /*02dc*/ 	.word	0xffffffff


	//   ....[44]....
        /*02e0*/ 	.word	0xffffffff


	//   ....[45]....
        /*02e4*/ 	.word	0xffffffff


	//   ....[46]....
        /*02e8*/ 	.word	0xffffffff


	//   ....[47]....
        /*02ec*/ 	.word	0xffffffff


	//   ....[48]....
        /*02f0*/ 	.word	0xffffffff


	//   ....[49]....
        /*02f4*/ 	.word	0xffffffff


	//   ....[50]....
        /*02f8*/ 	.word	0xffffffff


	//   ....[51]....
        /*02fc*/ 	.word	0x0500000f


	//   ....[52]....
        /*0300*/ 	.word	0x0500000f


	//   ....[53]....
        /*0304*/ 	.word	0x0500000f


	//   ....[54]....
        /*0308*/ 	.word	0x0500000f


	//   ....[55]....
        /*030c*/ 	.word	0x0500000f


	//   ....[56]....
        /*0310*/ 	.word	0x0500000f


	//   ....[57]....
        /*0314*/ 	.word	0x0500000f


	//   ....[58]....
        /*0318*/ 	.word	0x0500000f


	//   ....[59]....
        /*031c*/ 	.word	0x0500000f


	//   ....[60]....
        /*0320*/ 	.word	0x0500000f


	//   ....[61]....
        /*0324*/ 	.word	0x0500000f


	//   ....[62]....
        /*0328*/ 	.word	0x0500000f


	//   ....[63]....
        /*032c*/ 	.word	0x0500000f


	//   ....[64]....
        /*0330*/ 	.word	0x0500000f


	//   ....[65]....
        /*0334*/ 	.word	0x0500000f


	//   ....[66]....
        /*0338*/ 	.word	0x0500000f


	//   ....[67]....
        /*033c*/ 	.word	0x0500000f


	//   ....[68]....
        /*0340*/ 	.word	0x0500000f


	//----- nvinfo : EIATTR_COOP_GROUP_INSTR_OFFSETS
	.align		4
.L_121:
        /*0344*/ 	.byte	0x04, 0x28
        /*0346*/ 	.short	(.L_123 - .L_122)


	//   ....[0]....
.L_122:
        /*0348*/ 	.word	0x00000060


	//   ....[1]....
        /*034c*/ 	.word	0x00000140


	//   ....[2]....
        /*0350*/ 	.word	0x00000190


	//   ....[3]....
        /*0354*/ 	.word	0x000003d0


	//   ....[4]....
        /*0358*/ 	.word	0x00000600


	//   ....[5]....
        /*035c*/ 	.word	0x00000830


	//   ....[6]....
        /*0360*/ 	.word	0x00000ac0


	//   ....[7]....
        /*0364*/ 	.word	0x00000dd0


	//   ....[8]....
        /*0368*/ 	.word	0x00001310


	//   ....[9]....
        /*036c*/ 	.word	0x00004390


	//   ....[10]....
        /*0370*/ 	.word	0x000043e0


	//   ....[11]....
        /*0374*/ 	.word	0x000047f0


	//   ....[12]....
        /*0378*/ 	.word	0x00004860


	//   ....[13]....
        /*037c*/ 	.word	0x00008040


	//   ....[14]....
        /*0380*/ 	.word	0x00008060


	//   ....[15]....
        /*0384*/ 	.word	0x00008090


	//   ....[16]....
        /*0388*/ 	.word	0x000080a0


	//   ....[17]....
        /*038c*/ 	.word	0x00009490


	//   ....[18]....
        /*0390*/ 	.word	0x000094c0


	//   ....[19]....
        /*0394*/ 	.word	0x00009580


	//   ....[20]....
        /*0398*/ 	.word	0x00009590


	//   ....[21]....
        /*039c*/ 	.word	0x0000b130


	//   ....[22]....
        /*03a0*/ 	.word	0x0000b160


	//   ....[23]....
        /*03a4*/ 	.word	0x0000b280


	//   ....[24]....
        /*03a8*/ 	.word	0x0000b2b0


	//   ....[25]....
        /*03ac*/ 	.word	0x0000b980


	//   ....[26]....
        /*03b0*/ 	.word	0x0000b9b0


	//   ....[27]....
        /*03b4*/ 	.word	0x0000bb10


	//   ....[28]....
        /*03b8*/ 	.word	0x0000bb30


	//   ....[29]....
        /*03bc*/ 	.word	0x0000bc70


	//   ....[30]....
        /*03c0*/ 	.word	0x0000bc90


	//   ....[31]....
        /*03c4*/ 	.word	0x0000bdf0


	//   ....[32]....
        /*03c8*/ 	.word	0x0000be20


	//   ....[33]....
        /*03cc*/ 	.word	0x0000c9d0


	//   ....[34]....
        /*03d0*/ 	.word	0x0000d560


	//   ....[35]....
        /*03d4*/ 	.word	0x0000d5a0


	//   ....[36]....
        /*03d8*/ 	.word	0x0000d6a0


	//   ....[37]....
        /*03dc*/ 	.word	0x0000d6b0


	//   ....[38]....
        /*03e0*/ 	.word	0x0000d760


	//   ....[39]....
        /*03e4*/ 	.word	0x0000d770


	//   ....[40]....
        /*03e8*/ 	.word	0x0000d830


	//   ....[41]....
        /*03ec*/ 	.word	0x0000d840


	//   ....[42]....
        /*03f0*/ 	.word	0x0000d900


	//   ....[43]....
        /*03f4*/ 	.word	0x0000d910


	//   ....[44]....
        /*03f8*/ 	.word	0x0000d9d0


	//   ....[45]....
        /*03fc*/ 	.word	0x0000d9e0


	//   ....[46]....
        /*0400*/ 	.word	0x0000daa0


	//   ....[47]....
        /*0404*/ 	.word	0x0000dab0


	//   ....[48]....
        /*0408*/ 	.word	0x0000db20


	//   ....[49]....
        /*040c*/ 	.word	0x0000db70


	//   ....[50]....
        /*0410*/ 	.word	0x000112d0


	//   ....[51]....
        /*0414*/ 	.word	0x000117f0


	//   ....[52]....
        /*0418*/ 	.word	0x00011970


	//   ....[53]....
        /*041c*/ 	.word	0x000119d0


	//   ....[54]....
        /*0420*/ 	.word	0x00011b80


	//   ....[55]....
        /*0424*/ 	.word	0x00011bd0


	//   ....[56]....
        /*0428*/ 	.word	0x00011d20


	//   ....[57]....
        /*042c*/ 	.word	0x00011d70


	//   ....[58]....
        /*0430*/ 	.word	0x00011ec0


	//   ....[59]....
        /*0434*/ 	.word	0x00011f10


	//   ....[60]....
        /*0438*/ 	.word	0x00012060


	//   ....[61]....
        /*043c*/ 	.word	0x000120b0


	//   ....[62]....
        /*0440*/ 	.word	0x00012200


	//   ....[63]....
        /*0444*/ 	.word	0x00012250


	//   ....[64]....
        /*0448*/ 	.word	0x00012390


	//   ....[65]....
        /*044c*/ 	.word	0x000123e0


	//   ....[66]....
        /*0450*/ 	.word	0x00012510


	//   ....[67]....
        /*0454*/ 	.word	0x00012560


	//   ....[68]....
        /*0458*/ 	.word	0x00012910


	//----- nvinfo : EIATTR_REG_RECONFIG
	.align		4
.L_123:
        /*045c*/ 	.byte	0x01, 0x54
	.zero		2


	//----- nvinfo : EIATTR_SYSCALL_OFFSETS
	.align		4
        /*0460*/ 	.byte	0x04, 0x46
        /*0462*/ 	.short	(.L_125 - .L_124)


	//   ....[0]....
.L_124:
        /*0464*/ 	.word	0x000016d0


	//   ....[1]....
        /*0468*/ 	.word	0x0000c5f0


	//   ....[2]....
        /*046c*/ 	.word	0x0000c730


	//   ....[3]....
        /*0470*/ 	.word	0x0000c820


	//   ....[4]....
        /*0474*/ 	.word	0x0000d100


	//----- nvinfo : EIATTR_MBARRIER_INSTR_OFFSETS
	.align		4
.L_125:
        /*0478*/ 	.byte	0x04, 0x39
        /*047a*/ 	.short	(.L_127 - .L_126)


	//   ....[0]....
.L_126:
        /*047c*/ 	.word	0x00000270
        /*0480*/ 	.word	0x000000ff
        /*0484*/ 	.word	0x00038800
        /*0488*/ 	.short	0x0100
        /*048a*/ 	.byte	0x08
	.zero		1


	//   ....[1]....
        /*048c*/ 	.word	0x00000280
        /*0490*/ 	.word	0x000000ff
        /*0494*/ 	.word	0x00038820
        /*0498*/ 	.short	0x0100
        /*049a*/ 	.byte	0x08
	.zero		1


	//   ....[2]....
        /*049c*/ 	.word	0x00000370
        /*04a0*/ 	.word	0x000000ff
        /*04a4*/ 	.word	0x00038830
        /*04a8*/ 	.short	0x0100
        /*04aa*/ 	.byte	0x08
	.zero		1


	//   ....[3]....
        /*04ac*/ 	.word	0x00000380
        /*04b0*/ 	.word	0x000000ff
        /*04b4*/ 	.word	0x00038840
        /*04b8*/ 	.short	0x0100
        /*04ba*/ 	.byte	0x08
	.zero		1


	//   ....[4]....
        /*04bc*/ 	.word	0x00000390
        /*04c0*/ 	.word	0x000000ff
        /*04c4*/ 	.word	0x00038838
        /*04c8*/ 	.short	0x0100
        /*04ca*/ 	.byte	0x08
	.zero		1


	//   ....[5]....
        /*04cc*/ 	.word	0x000003a0
        /*04d0*/ 	.word	0x000000ff
        /*04d4*/ 	.word	0x00038848
        /*04d8*/ 	.short	0x0100
        /*04da*/ 	.byte	0x08
	.zero		1


	//   ....[6]....
        /*04dc*/ 	.word	0x000005b0
        /*04e0*/ 	.word	0x000000ff
        /*04e4*/ 	.word	0x00038850
        /*04e8*/ 	.short	0x0100
        /*04ea*/ 	.byte	0x08
	.zero		1


	//   ....[7]....
        /*04ec*/ 	.word	0x000005c0
        /*04f0*/ 	.word	0x000000ff
        /*04f4*/ 	.word	0x00038860
        /*04f8*/ 	.short	0x0100
        /*04fa*/ 	.byte	0x08
	.zero		1


	//   ....[8]....
        /*04fc*/ 	.word	0x000005d0
        /*0500*/ 	.word	0x000000ff
        /*0504*/ 	.word	0x00038858
        /*0508*/ 	.short	0x0100
        /*050a*/ 	.byte	0x08
	.zero		1


	//   ....[9]....
        /*050c*/ 	.word	0x000005e0
        /*0510*/ 	.word	0x000000ff
        /*0514*/ 	.word	0x00038868
        /*0518*/ 	.short	0x0100
        /*051a*/ 	.byte	0x08
	.zero		1


	//   ....[10]....
        /*051c*/ 	.word	0x000007e0
        /*0520*/ 	.word	0x000000ff
        /*0524*/ 	.word	0x00038870
        /*0528*/ 	.short	0x0100
        /*052a*/ 	.byte	0x08
	.zero		1


	//   ....[11]....
        /*052c*/ 	.word	0x000007f0
        /*0530*/ 	.word	0x000000ff
        /*0534*/ 	.word	0x00038880
        /*0538*/ 	.short	0x0100
        /*053a*/ 	.byte	0x08
	.zero		1


	//   ....[12]....
        /*053c*/ 	.word	0x00000800
        /*0540*/ 	.word	0x000000ff
        /*0544*/ 	.word	0x00038878
        /*0548*/ 	.short	0x0100
        /*054a*/ 	.byte	0x08
	.zero		1


	//   ....[13]....
        /*054c*/ 	.word	0x00000810
        /*0550*/ 	.word	0x000000ff
        /*0554*/ 	.word	0x00038888
        /*0558*/ 	.short	0x0100
        /*055a*/ 	.byte	0x08
	.zero		1


	//   ....[14]....
        /*055c*/ 	.word	0x00000a70
        /*0560*/ 	.word	0x000000ff
        /*0564*/ 	.word	0x00038890
        /*0568*/ 	.short	0x0100
        /*056a*/ 	.byte	0x08
	.zero		1


	//   ....[15]....
        /*056c*/ 	.word	0x00000a80
        /*0570*/ 	.word	0x000000ff
        /*0574*/ 	.word	0x000388a0
        /*0578*/ 	.short	0x0100
        /*057a*/ 	.byte	0x08
	.zero		1


	//   ....[16]....
        /*057c*/ 	.word	0x00000a90
        /*0580*/ 	.word	0x000000ff
        /*0584*/ 	.word	0x00038898
        /*0588*/ 	.short	0x0100
        /*058a*/ 	.byte	0x08
	.zero		1


	//   ....[17]....
        /*058c*/ 	.word	0x00000aa0
        /*0590*/ 	.word	0x000000ff
        /*0594*/ 	.word	0x000388a8
        /*0598*/ 	.short	0x0100
        /*059a*/ 	.byte	0x08
	.zero		1


	//   ....[18]....
        /*059c*/ 	.word	0x00000d30
        /*05a0*/ 	.word	0x000000ff
        /*05a4*/ 	.word	0x000388b0
        /*05a8*/ 	.short	0x0100
        /*05aa*/ 	.byte	0x08
	.zero		1


	//   ....[19]....
        /*05ac*/ 	.word	0x00000d40
        /*05b0*/ 	.word	0x000000ff
        /*05b4*/ 	.word	0x000388c0
        /*05b8*/ 	.short	0x0100
        /*05ba*/ 	.byte	0x08
	.zero		1


	//   ....[20]....
        /*05bc*/ 	.word	0x00000d50
        /*05c0*/ 	.word	0x000000ff
        /*05c4*/ 	.word	0x000388b8
        /*05c8*/ 	.short	0x0100
        /*05ca*/ 	.byte	0x08
	.zero		1


	//   ....[21]....
        /*05cc*/ 	.word	0x00000d60
        /*05d0*/ 	.word	0x000000ff
        /*05d4*/ 	.word	0x000388c8
        /*05d8*/ 	.short	0x0100
        /*05da*/ 	.byte	0x08
	.zero		1


	//   ....[22]....
        /*05dc*/ 	.word	0x00001750
        /*05e0*/ 	.word	0x000000ff
        /*05e4*/ 	.word	0x00038800
        /*05e8*/ 	.short	0x010a
        /*05ea*/ 	.byte	0x24
	.zero		1


	//   ....[23]....
        /*05ec*/ 	.word	0x000017e0
        /*05f0*/ 	.word	0x00000000
        /*05f4*/ 	.word	0x00038830
        /*05f8*/ 	.short	0x010a
        /*05fa*/ 	.byte	0x3f
	.zero		1


	//   ....[24]....
        /*05fc*/ 	.word	0x00001820
        /*0600*/ 	.word	0x00000000
        /*0604*/ 	.word	0x00038830
        /*0608*/ 	.short	0x010a
        /*060a*/ 	.byte	0x3f
	.zero		1


	//   ....[25]....
        /*060c*/ 	.word	0x00004ab0
        /*0610*/ 	.word	0x00000000
        /*0614*/ 	.word	0x00000000
        /*0618*/ 	.short	0x0101
        /*061a*/ 	.byte	0x3f
	.zero		1


	//   ....[26]....
        /*061c*/ 	.word	0x00005200
        /*0620*/ 	.word	0x000000ff
        /*0624*/ 	.word	0x00038830
        /*0628*/ 	.short	0x010a
        /*062a*/ 	.byte	0x06
	.zero		1


	//   ....[27]....
        /*062c*/ 	.word	0x00005250
        /*0630*/ 	.word	0x000000ff
        /*0634*/ 	.word	0x00038830
        /*0638*/ 	.short	0x010a
        /*063a*/ 	.byte	0x04
	.zero		1


	//   ....[28]....
        /*063c*/ 	.word	0x00007af0
        /*0640*/ 	.word	0x000000ff
        /*0644*/ 	.word	0x00038850
        /*0648*/ 	.short	0x010a
        /*064a*/ 	.byte	0x04
	.zero		1


	//   ....[29]....
        /*064c*/ 	.word	0x00007b30
        /*0650*/ 	.word	0x000000ff
        /*0654*/ 	.word	0x00038850
        /*0658*/ 	.short	0x010a
        /*065a*/ 	.byte	0x04
	.zero		1


	//   ....[30]....
        /*065c*/ 	.word	0x00008780
        /*0660*/ 	.word	0x0000000e
        /*0664*/ 	.word	0x00000000
        /*0668*/ 	.short	0x0101
        /*066a*/ 	.byte	0x3f
	.zero		1


	//   ....[31]....
        /*066c*/ 	.word	0x00008a50
        /*0670*/ 	.word	0x0000009b
        /*0674*/ 	.word	0x00000000
        /*0678*/ 	.short	0x0101
        /*067a*/ 	.byte	0x3f
	.zero		1


	//   ....[32]....
        /*067c*/ 	.word	0x00009400
        /*0680*/ 	.word	0x000000ff
        /*0684*/ 	.word	0x00038850
        /*0688*/ 	.short	0x010a
        /*068a*/ 	.byte	0x09
	.zero		1


	//   ....[33]....
        /*068c*/ 	.word	0x00009440
        /*0690*/ 	.word	0x000000ff
        /*0694*/ 	.word	0x00038850
        /*0698*/ 	.short	0x010a
        /*069a*/ 	.byte	0x09
	.zero		1


	//   ....[34]....
        /*069c*/ 	.word	0x00009e00
        /*06a0*/ 	.word	0x00000007
        /*06a4*/ 	.word	0x00000000
        /*06a8*/ 	.short	0x0101
        /*06aa*/ 	.byte	0x3f
	.zero		1


	//   ....[35]....
        /*06ac*/ 	.word	0x0000b950
        /*06b0*/ 	.word	0x000000ff
        /*06b4*/ 	.word	0x00000000
        /*06b8*/ 	.short	0x0101
        /*06ba*/ 	.byte	0x05
	.zero		1


	//   ....[36]....
        /*06bc*/ 	.word	0x0000b9c0
        /*06c0*/ 	.word	0x000000ff
        /*06c4*/ 	.word	0x00000000
        /*06c8*/ 	.short	0x0101
        /*06ca*/ 	.byte	0x04
	.zero		1


	//   ....[37]....
        /*06cc*/ 	.word	0x0000cbf0
        /*06d0*/ 	.word	0x00000002
        /*06d4*/ 	.word	0x00038840
        /*06d8*/ 	.short	0x010a
        /*06da*/ 	.byte	0x3f
	.zero		1


	//   ....[38]....
        /*06dc*/ 	.word	0x0000dc90
        /*06e0*/ 	.word	0x000000ff
        /*06e4*/ 	.word	0x00038800
        /*06e8*/ 	.short	0x0107
        /*06ea*/ 	.byte	0x24
	.zero		1


	//   ....[39]....
        /*06ec*/ 	.word	0x0000dd00
        /*06f0*/ 	.word	0x000000ff
        /*06f4*/ 	.word	0x00038800
        /*06f8*/ 	.short	0x0101
        /*06fa*/ 	.byte	0x24
	.zero		1


	//   ....[40]....
        /*06fc*/ 	.word	0x0000dd20
        /*0700*/ 	.word	0x000000ff
        /*0704*/ 	.word	0x00038820
        /*0708*/ 	.short	0x010a
        /*070a*/ 	.byte	0x24
	.zero		1


	//   ....[41]....
        /*070c*/ 	.word	0x0000e040
        /*0710*/ 	.word	0x00000003
        /*0714*/ 	.word	0x00038840
        /*0718*/ 	.short	0x010a
        /*071a*/ 	.byte	0x3f
	.zero		1


	//   ....[42]....
        /*071c*/ 	.word	0x0000e6a0
        /*0720*/ 	.word	0x00000002
        /*0724*/ 	.word	0x00038860
        /*0728*/ 	.short	0x010a
        /*072a*/ 	.byte	0x3f
	.zero		1


	//   ....[43]....
        /*072c*/ 	.word	0x0000ef70
        /*0730*/ 	.word	0x00000003
        /*0734*/ 	.word	0x00038840
        /*0738*/ 	.short	0x010a
        /*073a*/ 	.byte	0x3f
	.zero		1


	//   ....[44]....
        /*073c*/ 	.word	0x0000f5d0
        /*0740*/ 	.word	0x00000002
        /*0744*/ 	.word	0x00038860
        /*0748*/ 	.short	0x010a
        /*074a*/ 	.byte	0x3f
	.zero		1


	//   ....[45]....
        /*074c*/ 	.word	0x0000fe00
        /*0750*/ 	.word	0x00000003
        /*0754*/ 	.word	0x00038840
        /*0758*/ 	.short	0x010a
        /*075a*/ 	.byte	0x3f
	.zero		1


	//   ....[46]....
        /*075c*/ 	.word	0x00010450
        /*0760*/ 	.word	0x00000002
        /*0764*/ 	.word	0x00038860
        /*0768*/ 	.short	0x010a
        /*076a*/ 	.byte	0x3f
	.zero		1


	//   ....[47]....
        /*076c*/ 	.word	0x00010af0
        /*0770*/ 	.word	0x00000000
        /*0774*/ 	.word	0x00038860
        /*0778*/ 	.short	0x010a
        /*077a*/ 	.byte	0x3f
	.zero		1


	//   ....[48]....
        /*077c*/ 	.word	0x00011250
        /*0780*/ 	.word	0x00000000
        /*0784*/ 	.word	0x00038820
        /*0788*/ 	.short	0x010a
        /*078a*/ 	.byte	0x3f
	.zero		1


	//   ....[49]....
        /*078c*/ 	.word	0x00011460
        /*0790*/ 	.word	0x00000006
        /*0794*/ 	.word	0x00000000
        /*0798*/ 	.short	0x010a
        /*079a*/ 	.byte	0x3f
	.zero		1


	//   ....[50]....
        /*079c*/ 	.word	0x00011490
        /*07a0*/ 	.word	0x00000007
        /*07a4*/ 	.word	0x00000000
        /*07a8*/ 	.short	0x010a
        /*07aa*/ 	.byte	0x3f
	.zero		1


	//   ....[51]....
        /*07ac*/ 	.word	0x000114f0
        /*07b0*/ 	.word	0x00000004
        /*07b4*/ 	.word	0x00000000
        /*07b8*/ 	.short	0x010a
        /*07ba*/ 	.byte	0x3f
	.zero		1


	//   ....[52]....
        /*07bc*/ 	.word	0x00011520
        /*07c0*/ 	.word	0x00000003
        /*07c4*/ 	.word	0x00000000
        /*07c8*/ 	.short	0x010a
        /*07ca*/ 	.byte	0x3f
	.zero		1


	//   ....[53]....
        /*07cc*/ 	.word	0x00011590
        /*07d0*/ 	.word	0x00000003
        /*07d4*/ 	.word	0x00038800
        /*07d8*/ 	.short	0x010a
        /*07da*/ 	.byte	0x3f
	.zero		1


	//   ....[54]....
        /*07dc*/ 	.word	0x000115e0
        /*07e0*/ 	.word	0x00000000
        /*07e4*/ 	.word	0x00038830
        /*07e8*/ 	.short	0x010a
        /*07ea*/ 	.byte	0x3f
	.zero		1


	//   ....[55]....
        /*07ec*/ 	.word	0x00011650
        /*07f0*/ 	.word	0x00000098
        /*07f4*/ 	.word	0x00038830
        /*07f8*/ 	.short	0x010a
        /*07fa*/ 	.byte	0x3f
	.zero		1


	//   ....[56]....
        /*07fc*/ 	.word	0x000116b0
        /*0800*/ 	.word	0x00000003
        /*0804*/ 	.word	0x00038850
        /*0808*/ 	.short	0x010a
        /*080a*/ 	.byte	0x3f
	.zero		1


	//   ....[57]....
        /*080c*/ 	.word	0x00011710
        /*0810*/ 	.word	0x00000007
        /*0814*/ 	.word	0x00038850
        /*0818*/ 	.short	0x010a
        /*081a*/ 	.byte	0x3f
	.zero		1


	//   ....[58]....
        /*081c*/ 	.word	0x000118b0
        /*0820*/ 	.word	0x00000002
        /*0824*/ 	.word	0x00038840
        /*0828*/ 	.short	0x010a
        /*082a*/ 	.byte	0x3f
	.zero		1


	//   ....[59]....
        /*082c*/ 	.word	0x000125b0
        /*0830*/ 	.word	0x00000002
        /*0834*/ 	.word	0x00038820
        /*0838*/ 	.short	0x010a
        /*083a*/ 	.byte	0x3f
	.zero		1


	//   ....[60]....
        /*083c*/ 	.word	0x00012600
        /*0840*/ 	.word	0x00000003
        /*0844*/ 	.word	0x00038840
        /*0848*/ 	.short	0x010a
        /*084a*/ 	.byte	0x3f
	.zero		1


	//   ....[61]....
        /*084c*/ 	.word	0x00012650
        /*0850*/ 	.word	0x00000002
        /*0854*/ 	.word	0x00038860
        /*0858*/ 	.short	0x010a
        /*085a*/ 	.byte	0x3f
	.zero		1


	//   ....[62]....
        /*085c*/ 	.word	0x000126a0
        /*0860*/ 	.word	0x00000003
        /*0864*/ 	.word	0x00038840
        /*0868*/ 	.short	0x010a
        /*086a*/ 	.byte	0x3f
	.zero		1


	//   ....[63]....
        /*086c*/ 	.word	0x000126f0
        /*0870*/ 	.word	0x00000002
        /*0874*/ 	.word	0x00038860
        /*0878*/ 	.short	0x010a
        /*087a*/ 	.byte	0x3f
	.zero		1


	//   ....[64]....
        /*087c*/ 	.word	0x00012740
        /*0880*/ 	.word	0x00000003
        /*0884*/ 	.word	0x00038840
        /*0888*/ 	.short	0x010a
        /*088a*/ 	.byte	0x3f
	.zero		1


	//   ....[65]....
        /*088c*/ 	.word	0x00012790
        /*0890*/ 	.word	0x00000002
        /*0894*/ 	.word	0x00038860
        /*0898*/ 	.short	0x010a
        /*089a*/ 	.byte	0x3f
	.zero		1


	//   ....[66]....
        /*089c*/ 	.word	0x000127e0
        /*08a0*/ 	.word	0x00000000
        /*08a4*/ 	.word	0x00038860
        /*08a8*/ 	.short	0x010a
        /*08aa*/ 	.byte	0x3f
	.zero		1


	//   ....[67]....
        /*08ac*/ 	.word	0x00012830
        /*08b0*/ 	.word	0x00000000
        /*08b4*/ 	.word	0x00038820
        /*08b8*/ 	.short	0x010a
        /*08ba*/ 	.byte	0x3f
	.zero		1


	//   ....[68]....
        /*08bc*/ 	.word	0x000129d0
        /*08c0*/ 	.word	0x00000006
        /*08c4*/ 	.word	0x00000000
        /*08c8*/ 	.short	0x010a
        /*08ca*/ 	.byte	0x3f
	.zero		1


	//   ....[69]....
        /*08cc*/ 	.word	0x00012a20
        /*08d0*/ 	.word	0x00000007
        /*08d4*/ 	.word	0x00000000
        /*08d8*/ 	.short	0x010a
        /*08da*/ 	.byte	0x3f
	.zero		1


	//   ....[70]....
        /*08dc*/ 	.word	0x00012a70
        /*08e0*/ 	.word	0x00000004
        /*08e4*/ 	.word	0x00000000
        /*08e8*/ 	.short	0x010a
        /*08ea*/ 	.byte	0x3f
	.zero		1


	//----- nvinfo : EIATTR_NUM_MBARRIERS
	.align		4
.L_127:
        /*08ec*/ 	.byte	0x03, 0x38
        /*08ee*/ 	.short	0x0016


	//----- nvinfo : EIATTR_EXIT_INSTR_OFFSETS
	.align		4
        /*08f0*/ 	.byte	0x04, 0x1c
        /*08f2*/ 	.short	(.L_129 - .L_128)


	//   ....[0]....
.L_128:
        /*08f4*/ 	.word	0x00000f10


	//   ....[1]....
        /*08f8*/ 	.word	0x0000bfc0


	//   ....[2]....
        /*08fc*/ 	.word	0x00011570


	//----- nvinfo : EIATTR_MAX_THREADS
	.align		4
.L_129:
        /*0900*/ 	.byte	0x04, 0x05
        /*0902*/ 	.short	(.L_131 - .L_130)
.L_130:
        /*0904*/ 	.word	0x00000180
        /*0908*/ 	.word	0x00000001
        /*090c*/ 	.word	0x00000001


	//----- nvinfo : EIATTR_CRS_STACK_SIZE
	.align		4
.L_131:
        /*0910*/ 	.byte	0x04, 0x1e
        /*0912*/ 	.short	(.L_133 - .L_132)
.L_132:
        /*0914*/ 	.word	0x00000000


	//----- nvinfo : EIATTR_CBANK_PARAM_SIZE
	.align		4
.L_133:
        /*0918*/ 	.byte	0x03, 0x19
        /*091a*/ 	.short	0x0a70


	//----- nvinfo : EIATTR_PARAM_CBANK
	.align		4
        /*091c*/ 	.byte	0x04, 0x0a
        /*091e*/ 	.short	(.L_135 - .L_134)
	.align		4
.L_134:
        /*0920*/ 	.word	index@(.nv.constant0._ZN7cutlass13device_kernelIN5flash11enable_sm90INS1_16FlashAttnFwdSm90INS1_25CollectiveMainloopFwdSm90ILi2EN4cute5tupleIJNS5_1CILi2EEENS7_ILi1EEES9_EEENS6_IJNS7_ILi128EEENS7_ILi80EEENS7_ILi256EEEEEELi256ENS_6half_tEfNS_4arch4Sm90ELb0ELb0ELb0ELb0ELb0ELb0ELb0ELb1ELb1ELb1ELb0ELb0EEENS1_21CollectiveEpilogueFwdINS6_IJSB_SD_SC_EEESA_SF_SH_Li256ELb0ELb1ELb0ELb0EEENS1_29StaticPersistentTileSchedulerILb0EEEEEEEEEvNT_6ParamsE)
        /*0924*/ 	.short	0x0210
        /*0926*/ 	.short	0x0a70


	//----- nvinfo : EIATTR_SW_WAR
	.align		4
.L_135:
        /*0928*/ 	.byte	0x04, 0x36
        /*092a*/ 	.short	(.L_137 - .L_136)
.L_136:
        /*092c*/ 	.word	0x00000008
.L_137:


//--------------------- .nv.info._ZN7cutlass13device_kernelIN5flash11enable_sm90INS1_16FlashAttnFwdSm90INS1_25CollectiveMainloopFwdSm90ILi2EN4cute5tupleIJNS5_1CILi1EEES8_S8_EEENS6_IJNS7_ILi128EEENS7_ILi80EEENS7_ILi256EEEEEELi256ENS_6half_tEfNS_4arch4Sm90ELb0ELb0ELb0ELb1ELb0ELb0ELb0ELb1ELb1ELb1ELb0ELb0EEENS1_21CollectiveEpilogueFwdINS6_IJSA_SC_SB_EEES9_SE_SG_Li256ELb1ELb1ELb0ELb0EEENS1_36VarlenDynamicPersistentTileSchedulerILi128ELi80ELi256ELi128ELb0ELb1ELb1ELb0ELb1ELb1EEEEEEEEEvNT_6ParamsE --------------------------
	.section	.nv.info._ZN7cutlass13device_kernelIN5flash11enable_sm90INS1_16FlashAttnFwdSm90INS1_25CollectiveMainloopFwdSm90ILi2EN4cute5tupleIJNS5_1CILi1EEES8_S8_EEENS6_IJNS7_ILi128EEENS7_ILi80EEENS7_ILi256EEEEEELi256ENS_6half_tEfNS_4arch4Sm90ELb0ELb0ELb0ELb1ELb0ELb0ELb0ELb1ELb1ELb1ELb0ELb0EEENS1_21CollectiveEpilogueFwdINS6_IJSA_SC_SB_EEES9_SE_SG_Li256ELb1ELb1ELb0ELb0EEENS1_36VarlenDynamicPersistentTileSchedulerILi128ELi80ELi256ELi128ELb0ELb1ELb1ELb0ELb1ELb1EEEEEEEEEvNT_6ParamsE,"",@"SHT_CUDA_INFO"
	.sectionflags	@""
	.align	4


	//----- nvinfo : EIATTR_CUDA_API_VERSION
	.align		4
        /*0000*/ 	.byte	0x04, 0x37
        /*0002*/ 	.short	(.L_139 - .L_138)
.L_138:
        /*0004*/ 	.word	0x00000082


	//----- nvinfo : EIATTR_KPARAM_INFO
	.align		4
.L_139:
        /*0008*/ 	.byte	0x04, 0x17
        /*000a*/ 	.short	(.L_141 - .L_140)
.L_140:
        /*000c*/ 	.word	0x00000000
        /*0010*/ 	.short	0x0000
        /*0012*/ 	.short	0x0070
        /*0014*/ 	.byte	0x00, 0xf0, 0x01, 0x2a


	//----- nvinfo : EIATTR_SPARSE_MMA_MASK
	.align		4
.L_141:
        /*0018*/ 	.byte	0x03, 0x50
        /*001a*/ 	.short	0x0000


	//----- nvinfo : EIATTR_MAXREG_COUNT
	.align		4
        /*001c*/ 	.byte	0x03, 0x1b
        /*001e*/ 	.short	0x00a8


	//----- nvinfo : EIATTR_NUM_BARRIERS
	.align		4
        /*0020*/ 	.byte	0x02, 0x4c
        /*0022*/ 	.byte	0x09
	.zero		1


	//----- nvinfo : EIATTR_EXTERNS
	.align		4
        /*0024*/ 	.byte	0x04, 0x0f
        /*0026*/ 	.short	(.L_143 - .L_142)


	//   ....[0]....
	.align		4
.L_142:
        /*0028*/ 	.word	index@(__assertfail)


	//----- nvinfo : EIATTR_ANNOTATIONS
	.align		4
.L_143:
        /*002c*/ 	.byte	0x04, 0x55
        /*002e*/ 	.short	(.L_145 - .L_144)


	//   ....[0]....
.L_144:
        /* <DEDUP_REMOVED lines=80> */
        /*0524*/ 	.byte	0xf0, 0x47, 0x01, 0x00, 0x01, 0x00, 0x00, 0x00, 0x10, 0x54, 0x01, 0x00


	//----- nvinfo : EIATTR_MERCURY_ISA_VERSION
	.align		4
.L_145:
        /*0530*/ 	.byte	0x03, 0x5f
        /*0532*/ 	.short	0x0101


	//----- nvinfo : EIATTR_UNUSED_LOAD_BYTE_OFFSET
	.align		4
        /*0534*/ 	.byte	0x04, 0x44
        /*0536*/ 	.short	(.L_147 - .L_146)


	//   ....[0]....
.L_146:
        /*0538*/ 	.word	0x00000a10
        /*053c*/ 	.word	0x0000fff0


	//   ....[1]....
        /*0540*/ 	.word	0x0000a6e0
        /*0544*/ 	.word	0x0000fff0


	//----- nvinfo : EIATTR_INT_WARP_WIDE_INSTR_OFFSETS
	.align		4
.L_147:
        /*0548*/ 	.byte	0x04, 0x31
        /*054a*/ 	.short	(.L_149 - .L_148)


	//   ....[0]....
.L_148:
        /*054c*/ 	.word	0x00000130


	//   ....[1]....
        /*0550*/ 	.word	0x00000170


	//   ....[2]....
        /*0554*/ 	.word	0x000001e0


	//   ....[3]....
        /*0558*/ 	.word	0x000081d0


	//   ....[4]....
        /*055c*/ 	.word	0x0000e790


	//   ....[5]....
        /*0560*/ 	.word	0x0000e830


	//   ....[6]....
        /*0564*/ 	.word	0x00012ed0


	//   ....[7]....
        /*0568*/ 	.word	0x00012f40


	//----- nvinfo : EIATTR_COOP_GROUP_MASK_REGIDS
	.align		4
.L_149:
        /*056c*/ 	.byte	0x04, 0x29
        /*056e*/ 	.short	(.L_151 - .L_150)


	//   ....[0]....
.L_150:
        /*0570*/ 	.word	0xffffffff


	//   ....[1]....
        /*0574*/ 	.word	0xffffffff


	//   ....[2]....
        /*0578*/ 	.word	0xffffffff


	//   ....[3]....
        /*057c*/ 	.word	0xffffffff


	//   ....[4]....
        /*0580*/ 	.word	0xffffffff


	//   ....[5]....
        /*0584*/ 	.word	0xffffffff


	//   ....[6]....
        /*0588*/ 	.word	0xffffffff


	//   ....[7]....
        /*058c*/ 	.word	0xffffffff


	//   ....[8]....
        /*0590*/ 	.word	0xffffffff


	//   ....[9]....
        /*0594*/ 	.word	0xffffffff


	//   ....[10]....
        /*0598*/ 	.word	0xffffffff


	//   ....[11]....
        /*059c*/ 	.word	0xffffffff


	//   ....[12]....
        /*05a0*/ 	.word	0xffffffff


	//   ....[13]....
        /*05a4*/ 	.word	0xffffffff


	//   ....[14]....
        /*05a8*/ 	.word	0xffffffff


	//   ....[15]....
        /*05ac*/ 	.word	0xffffffff


	//   ....[16]....
        /*05b0*/ 	.word	0xffffffff


	//   ....[17]....
        /*05b4*/ 	.word	0xffffffff


	//   ....[18]....
        /*05b8*/ 	.word	0xffffffff


	//   ....[19]....
        /*05bc*/ 	.word	0xffffffff


	//   ....[20]....
        /*05c0*/ 	.word	0xffffffff


	//   ....[21]....
        /*05c4*/ 	.word	0xffffffff


	//   ....[22]....
        /*05c8*/ 	.word	0xffffffff


	//   ....[23]....
        /*05cc*/ 	.word	0xffffffff


	//   ....[24]....
        /*05d0*/ 	.word	0xffffffff


	//   ....[25]....
        /*05d4*/ 	.word	0xffffffff


	//   ....[26]....
        /*05d8*/ 	.word	0xffffffff


	//   ....[27]....
        /*05dc*/ 	.word	0xffffffff


	//   ....[28]....
        /*05e0*/ 	.word	0xffffffff


	//   ....[29]....
        /*05e4*/ 	.word	0xffffffff


	//   ....[30]....
        /*05e8*/ 	.word	0xffffffff


	//   ....[31]....
        /*05ec*/ 	.word	0xffffffff


	//   ....[32]....
        /*05f0*/ 	.word	0xffffffff


	//   ....[33]....
        /*05f4*/ 	.word	0xffffffff


	//   ....[34]....
        /*05f8*/ 	.word	0xffffffff


	//   ....[35]....
        /*05fc*/ 	.word	0xffffffff


	//   ....[36]....
        /*0600*/ 	.word	0xffffffff


	//   ....[37]....
        /*0604*/ 	.word	0xffffffff


	//   ....[38]....
        /*0608*/ 	.word	0xffffffff


	//   ....[39]....
        /*060c*/ 	.word	0xffffffff


	//   ....[40]....
        /*0610*/ 	.word	0xffffffff


	//   ....[41]....
        /*0614*/ 	.word	0xffffffff


	//   ....[42]....
        /*0618*/ 	.word	0xffffffff


	//   ....[43]....
        /*061c*/ 	.word	0xffffffff


	//   ....[44]....
        /*0620*/ 	.word	0xffffffff


	//   ....[45]....
        /*0624*/ 	.word	0xffffffff


	//   ....[46]....
        /*0628*/ 	.word	0xffffffff


	//   ....[47]....
        /*062c*/ 	.word	0xffffffff


	//   ....[48]....
        /*0630*/ 	.word	0xffffffff


	//   ....[49]....
        /*0634*/ 	.word	0xffffffff


	//   ....[50]....
        /*0638*/ 	.word	0xffffffff


	//   ....[51]....
        /*063c*/ 	.word	0xffffffff


	//   ....[52]....
        /*0640*/ 	.word	0xffffffff


	//   ....[53]....
        /*0644*/ 	.word	0xffffffff


	//   ....[54]....
        /*0648*/ 	.word	0xffffffff


	//   ....[55]....
        /*064c*/ 	.word	0xffffffff


	//   ....[56]....
        /*0650*/ 	.word	0xffffffff


	//   ....[57]....
        /*0654*/ 	.word	0xffffffff


	//   ....[58]....
        /*0658*/ 	.word	0xffffffff


	//   ....[59]....
        /*065c*/ 	.word	0xffffffff


	//   ....[60]....
        /*0660*/ 	.word	0xffffffff


	//   ....[61]....
        /*0664*/ 	.word	0xffffffff


	//   ....[62]....
        /*0668*/ 	.word	0xffffffff


	//   ....[63]....
        /*066c*/ 	.word	0xffffffff


	//   ....[64]....
        /*0670*/ 	.word	0xffffffff


	//   ....[65]....
        /*0674*/ 	.word	0xffffffff


	//   ....[66]....
        /*0678*/ 	.word	0xffffffff


	//   ....[67]....
        /*067c*/ 	.word	0xffffffff


	//   ....[68]....
        /*0680*/ 	.word	0xffffffff


	//   ....[69]....
        /*0684*/ 	.word	0xffffffff


	//   ....[70]....
        /*0688*/ 	.word	0xffffffff


	//   ....[71]....
        /*068c*/ 	.word	0xffffffff


	//   ....[72]....
        /*0690*/ 	.word	0xffffffff


	//   ....[73]....
        /*0694*/ 	.word	0xffffffff


	//   ....[74]....
        /*0698*/ 	.word	0xffffffff


	//   ....[75]....
        /*069c*/ 	.word	0xffffffff


	//   ....[76]....
        /*06a0*/ 	.word	0xffffffff


	//   ....[77]....
        /*06a4*/ 	.word	0xffffffff


	//   ....[78]....
        /*06a8*/ 	.word	0xffffffff


	//   ....[79]....
        /*06ac*/ 	.word	0xffffffff


	//   ....[80]....
        /*06b0*/ 	.word	0xffffffff


	//   ....[81]....
        /*06b4*/ 	.word	0xffffffff


	//   ....[82]....
        /*06b8*/ 	.word	0xffffffff


	//   ....[83]....
        /*06bc*/ 	.word	0xffffffff


	//   ....[84]....
        /*06c0*/ 	.word	0xffffffff


	//   ....[85]....
        /*06c4*/ 	.word	0xffffffff


	//   ....[86]....
        /*06c8*/ 	.word	0xffffffff


	//   ....[87]....
        /*06cc*/ 	.word	0xffffffff


	//   ....[88]....
        /*06d0*/ 	.word	0xffffffff


	//   ....[89]....
        /*06d4*/ 	.word	0xffffffff


	//   ....[90]....
        /*06d8*/ 	.word	0xffffffff


	//   ....[91]....
        /*06dc*/ 	.word	0x0500000f


	//   ....[92]....
        /*06e0*/ 	.word	0x0500000f


	//   ....[93]....
        /*06e4*/ 	.word	0x0500000f


	//   ....[94]....
        /*06e8*/ 	.word	0x0500000f


	//   ....[95]....
        /*06ec*/ 	.word	0x0500000f


	//   ....[96]....
        /*06f0*/ 	.word	0x0500000f


	//   ....[97]....
        /*06f4*/ 	.word	0x0500000f


	//   ....[98]....
        /*06f8*/ 	.word	0x0500000f


	//   ....[99]....
        /*06fc*/ 	.word	0x0500000f


	//   ....[100]....
        /*0700*/ 	.word	0x0500000f


	//   ....[101]....
        /*0704*/ 	.word	0x0500000f


	//   ....[102]....
        /*0708*/ 	.word	0x0500000f


	//   ....[103]....
        /*070c*/ 	.word	0x0500000f


	//   ....[104]....
        /*0710*/ 	.word	0x0500000f


	//   ....[105]....
        /*0714*/ 	.word	0x0500000f


	//   ....[106]....
        /*0718*/ 	.word	0x0500000f


	//   ....[107]....
        /*071c*/ 	.word	0x0500000f


	//   ....[108]....
        /*0720*/ 	.word	0x0500000f


	//   ....[109]....
        /*0724*/ 	.word	0x0500000f


	//   ....[110]....
        /*0728*/ 	.word	0x0500000f


	//   ....[111]....
        /*072c*/ 	.word	0x0500000f


	//   ....[112]....
        /*0730*/ 	.word	0x0500000f


	//   ....[113]....
        /*0734*/ 	.word	0x0500000f


	//   ....[114]....
        /*0738*/ 	.word	0x0500000f


	//   ....[115]....
        /*073c*/ 	.word	0x0500000f


	//   ....[116]....
        /*0740*/ 	.word	0x0500000f


	//   ....[117]....
        /*0744*/ 	.word	0x0500000f


	//   ....[118]....
        /*0748*/ 	.word	0x0500000f


	//   ....[119]....
        /*074c*/ 	.word	0x0500000f


	//   ....[120]....
        /*0750*/ 	.word	0x0500000f


	//   ....[121]....
        /*0754*/ 	.word	0x0500000f


	//   ....[122]....
        /*0758*/ 	.word	0x0500000f


	//   ....[123]....
        /*075c*/ 	.word	0x0500000f


	//   ....[124]....
        /*0760*/ 	.word	0x0500000f


	//   ....[125]....
        /*0764*/ 	.word	0x0500000f


	//----- nvinfo : EIATTR_COOP_GROUP_INSTR_OFFSETS
	.align		4
.L_151:
        /*0768*/ 	.byte	0x04, 0x28
        /*076a*/ 	.short	(.L_153 - .L_152)


	//   ....[0]....
.L_152:
        /*076c*/ 	.word	0x00000060


	//   ....[1]....
        /*0770*/ 	.word	0x00000140


	//   ....[2]....
        /*0774*/ 	.word	0x00000190


	//   ....[3]....
        /*0778*/ 	.word	0x000003c0


	//   ....[4]....
        /*077c*/ 	.word	0x00000520


	//   ....[5]....
        /*0780*/ 	.word	0x00000640


	//   ....[6]....
        /*0784*/ 	.word	0x000007a0


	//   ....[7]....
        /*0788*/ 	.word	0x000016b0


	//   ....[8]....
        /*078c*/ 	.word	0x00004550


	//   ....[9]....
        /*0790*/ 	.word	0x00004590


	//   ....[10]....
        /*0794*/ 	.word	0x00004930


	//   ....[11]....
        /*0798*/ 	.word	0x000049b0


	//   ....[12]....
        /*079c*/ 	.word	0x00008430


	//   ....[13]....
        /*07a0*/ 	.word	0x00008550


	//   ....[14]....
        /*07a4*/ 	.word	0x000089e0


	//   ....[15]....
        /*07a8*/ 	.word	0x00008a00


	//   ....[16]....
        /*07ac*/ 	.word	0x000099f0


	//   ....[17]....
        /*07b0*/ 	.word	0x00009ab0


	//   ....[18]....
        /*07b4*/ 	.word	0x00009b80


	//   ....[19]....
        /*07b8*/ 	.word	0x00009d60


	//   ....[20]....
        /*07bc*/ 	.word	0x0000b8e0


	//   ....[21]....
        /*07c0*/ 	.word	0x0000b910


	//   ....[22]....
        /*07c4*/ 	.word	0x0000b9c0


	//   ....[23]....
        /*07c8*/ 	.word	0x0000ba00


	//   ....[24]....
        /*07cc*/ 	.word	0x0000c180


	//   ....[25]....
        /*07d0*/ 	.word	0x0000c1c0


	//   ....[26]....
        /*07d4*/ 	.word	0x0000c330


	//   ....[27]....
        /*07d8*/ 	.word	0x0000c350


	//   ....[28]....
        /*07dc*/ 	.word	0x0000c4a0


	//   ....[29]....
        /*07e0*/ 	.word	0x0000c4c0


	//   ....[30]....
        /*07e4*/ 	.word	0x0000c620


	//   ....[31]....
        /*07e8*/ 	.word	0x0000c640


	//   ....[32]....
        /*07ec*/ 	.word	0x0000d060


	//   ....[33]....
        /*07f0*/ 	.word	0x0000d090


	//   ....[34]....
        /*07f4*/ 	.word	0x0000d1f0


	//   ....[35]....
        /*07f8*/ 	.word	0x0000d210


	//   ....[36]....
        /*07fc*/ 	.word	0x0000d360


	//   ....[37]....
        /*0800*/ 	.word	0x0000d380


	//   ....[38]....
        /*0804*/ 	.word	0x0000d4e0


	//   ....[39]....
        /*0808*/ 	.word	0x0000d500


	//   ....[40]....
        /*080c*/ 	.word	0x0000d6c0


	//   ....[41]....
        /*0810*/ 	.word	0x0000d8b0


	//   ....[42]....
        /*0814*/ 	.word	0x0000d8e0


	//   ....[43]....
        /*0818*/ 	.word	0x0000d910


	//   ....[44]....
        /*081c*/ 	.word	0x0000d940


	//   ....[45]....
        /*0820*/ 	.word	0x0000d970


	//   ....[46]....
        /*0824*/ 	.word	0x0000d9a0


	//   ....[47]....
        /*0828*/ 	.word	0x0000db20


	//   ....[48]....
        /*082c*/ 	.word	0x0000db50


	//   ....[49]....
        /*0830*/ 	.word	0x0000db80


	//   ....[50]....
        /*0834*/ 	.word	0x0000dbb0


	//   ....[51]....
        /*0838*/ 	.word	0x0000dbe0


	//   ....[52]....
        /*083c*/ 	.word	0x0000dc10


	//   ....[53]....
        /*0840*/ 	.word	0x0000dcb0


	//   ....[54]....
        /*0844*/ 	.word	0x0000dce0


	//   ....[55]....
        /*0848*/ 	.word	0x0000dd70


	//   ....[56]....
        /*084c*/ 	.word	0x0000edc0


	//   ....[57]....
        /*0850*/ 	.word	0x0000fac0


	//   ....[58]....
        /*0854*/ 	.word	0x0000faf0


	//   ....[59]....
        /*0858*/ 	.word	0x0000fb10


	//   ....[60]....
        /*085c*/ 	.word	0x0000fbc0


	//   ....[61]....
        /*0860*/ 	.word	0x0000fbd0


	//   ....[62]....
        /*0864*/ 	.word	0x0000fc80


	//   ....[63]....
        /*0868*/ 	.word	0x0000fc90


	//   ....[64]....
        /*086c*/ 	.word	0x0000fd40


	//   ....[65]....
        /*0870*/ 	.word	0x0000fd50


	//   ....[66]....
        /*0874*/ 	.word	0x0000fe00


	//   ....[67]....
        /*0878*/ 	.word	0x0000fe10


	//   ....[68]....
        /*087c*/ 	.word	0x0000fec0


	//   ....[69]....
        /*0880*/ 	.word	0x0000fed0


	//   ....[70]....
        /*0884*/ 	.word	0x0000ff80


	//   ....[71]....
        /*0888*/ 	.word	0x0000ff90


	//   ....[72]....
        /*088c*/ 	.word	0x0000ffe0


	//   ....[73]....
        /*0890*/ 	.word	0x00013810


	//   ....[74]....
        /*0894*/ 	.word	0x00013840


	//   ....[75]....
        /*0898*/ 	.word	0x00013880


	//   ....[76]....
        /*089c*/ 	.word	0x000138b0


	//   ....[77]....
        /*08a0*/ 	.word	0x000138e0


	//   ....[78]....
        /*08a4*/ 	.word	0x00013910


	//   ....[79]....
        /*08a8*/ 	.word	0x00013940


	//   ....[80]....
        /*08ac*/ 	.word	0x00013970


	//   ....[81]....
        /*08b0*/ 	.word	0x00013b00


	//   ....[82]....
        /*08b4*/ 	.word	0x00013b30


	//   ....[83]....
        /*08b8*/ 	.word	0x00013b60


	//   ....[84]....
        /*08bc*/ 	.word	0x00013b90


	//   ....[85]....
        /*08c0*/ 	.word	0x00013bc0


	//   ....[86]....
        /*08c4*/ 	.word	0x00013bf0


	//   ....[87]....
        /*08c8*/ 	.word	0x00013cb0


	//   ....[88]....
        /*08cc*/ 	.word	0x00013cd0


	//   ....[89]....
        /*08d0*/ 	.word	0x00013d40


	//   ....[90]....
        /*08d4*/ 	.word	0x000141d0


	//   ....[91]....
        /*08d8*/ 	.word	0x000146e0


	//   ....[92]....
        /*08dc*/ 	.word	0x000148b0


	//   ....[93]....
        /*08e0*/ 	.word	0x00014900


	//   ....[94]....
        /*08e4*/ 	.word	0x00014a40


	//   ....[95]....
        /*08e8*/ 	.word	0x00014a90


	//   ....[96]....
        /*08ec*/ 	.word	0x00014bd0


	//   ....[97]....
        /*08f0*/ 	.word	0x00014c20


	//   ....[98]....
        /*08f4*/ 	.word	0x00014d60


	//   ....[99]....
        /*08f8*/ 	.word	0x00014db0


	//   ....[100]....
        /*08fc*/ 	.word	0x00014ef0


	//   ....[101]....
        /*0900*/ 	.word	0x00014f40


	//   ....[102]....
        /*0904*/ 	.word	0x00015080


	//   ....[103]....
        /*0908*/ 	.word	0x000150d0


	//   ....[104]....
        /*090c*/ 	.word	0x000151f0


	//   ....[105]....
        /*0910*/ 	.word	0x00015260


	//   ....[106]....
        /*0914*/ 	.word	0x00015380


	//   ....[107]....
        /*0918*/ 	.word	0x000153d0


	//   ....[108]....
        /*091c*/ 	.word	0x00015700


	//   ....[109]....
        /*0920*/ 	.word	0x000157a0


	//   ....[110]....
        /*0924*/ 	.word	0x000158d0


	//   ....[111]....
        /*0928*/ 	.word	0x00015950


	//   ....[112]....
        /*092c*/ 	.word	0x000159d0


	//   ....[113]....
        /*0930*/ 	.word	0x00015a50


	//   ....[114]....
        /*0934*/ 	.word	0x00015ad0


	//   ....[115]....
        /*0938*/ 	.word	0x00015b60


	//   ....[116]....
        /*093c*/ 	.word	0x00015c00


	//   ....[117]....
        /*0940*/ 	.word	0x00015cb0


	//   ....[118]....
        /*0944*/ 	.word	0x00015d30


	//   ....[119]....
        /*0948*/ 	.word	0x00015db0


	//   ....[120]....
        /*094c*/ 	.word	0x00015e30


	//   ....[121]....
        /*0950*/ 	.word	0x00015ec0


	//   ....[122]....
        /*0954*/ 	.word	0x00015f40


	//   ....[123]....
        /*0958*/ 	.word	0x00015fe0


	//   ....[124]....
        /*095c*/ 	.word	0x00016070


	//   ....[125]....
        /*0960*/ 	.word	0x000161a0


	//----- nvinfo : EIATTR_REG_RECONFIG
	.align		4
.L_153:
        /*0964*/ 	.byte	0x01, 0x54
	.zero		2


	//----- nvinfo : EIATTR_SYSCALL_OFFSETS
	.align		4
        /*0968*/ 	.byte	0x04, 0x46
        /*096a*/ 	.short	(.L_155 - .L_154)


	//   ....[0]....
.L_154:
        /*096c*/ 	.word	0x00001890


	//   ....[1]....
        /*0970*/ 	.word	0x0000e9a0


	//   ....[2]....
        /*0974*/ 	.word	0x0000eb00


	//   ....[3]....
        /*0978*/ 	.word	0x0000ec00


	//   ....[4]....
        /*097c*/ 	.word	0x0000f640


	//----- nvinfo : EIATTR_MBARRIER_INSTR_OFFSETS
	.align		4
.L_155:
        /*0980*/ 	.byte	0x04, 0x39
        /*0982*/ 	.short	(.L_157 - .L_156)


	//   ....[0]....
.L_156:
        /*0984*/ 	.word	0x00000270
        /*0988*/ 	.word	0x000000ff
        /*098c*/ 	.word	0x00038800
        /*0990*/ 	.short	0x0100
        /*0992*/ 	.byte	0x08
	.zero		1


	//   ....[1]....
        /*0994*/ 	.word	0x00000280
        /*0998*/ 	.word	0x000000ff
        /*099c*/ 	.word	0x00038820
        /*09a0*/ 	.short	0x0100
        /*09a2*/ 	.byte	0x08
	.zero		1


	//   ....[2]....
        /*09a4*/ 	.word	0x00000370
        /*09a8*/ 	.word	0x000000ff
        /*09ac*/ 	.word	0x00038830
        /*09b0*/ 	.short	0x0100
        /*09b2*/ 	.byte	0x08
	.zero		1


	//   ....[3]....
        /*09b4*/ 	.word	0x00000380
        /*09b8*/ 	.word	0x000000ff
        /*09bc*/ 	.word	0x00038840
        /*09c0*/ 	.short	0x0100
        /*09c2*/ 	.byte	0x08
	.zero		1


	//   ....[4]....
        /*09c4*/ 	.word	0x00000390
        /*09c8*/ 	.word	0x000000ff
        /*09cc*/ 	.word	0x00038838
        /*09d0*/ 	.short	0x0100
        /*09d2*/ 	.byte	0x08
	.zero		1


	//   ....[5]....
        /*09d4*/ 	.word	0x000003a0
        /*09d8*/ 	.word	0x000000ff
        /*09dc*/ 	.word	0x00038848
        /*09e0*/ 	.short	0x0100
        /*09e2*/ 	.byte	0x08
	.zero		1


	//   ....[6]....
        /*09e4*/ 	.word	0x000004d0
        /*09e8*/ 	.word	0x000000ff
        /*09ec*/ 	.word	0x00038850
        /*09f0*/ 	.short	0x0100
        /*09f2*/ 	.byte	0x08
	.zero		1


	//   ....[7]....
        /*09f4*/ 	.word	0x000004e0
        /*09f8*/ 	.word	0x000000ff
        /*09fc*/ 	.word	0x00038860
        /*0a00*/ 	.short	0x0100
        /*0a02*/ 	.byte	0x08
	.zero		1


	//   ....[8]....
        /*0a04*/ 	.word	0x000004f0
        /*0a08*/ 	.word	0x000000ff
        /*0a0c*/ 	.word	0x00038858
        /*0a10*/ 	.short	0x0100
        /*0a12*/ 	.byte	0x08
	.zero		1


	//   ....[9]....
        /*0a14*/ 	.word	0x00000500
        /*0a18*/ 	.word	0x000000ff
        /*0a1c*/ 	.word	0x00038868
        /*0a20*/ 	.short	0x0100
        /*0a22*/ 	.byte	0x08
	.zero		1


	//   ....[10]....
        /*0a24*/ 	.word	0x000005f0
        /*0a28*/ 	.word	0x000000ff
        /*0a2c*/ 	.word	0x00038870
        /*0a30*/ 	.short	0x0100
        /*0a32*/ 	.byte	0x06
	.zero		1


	//   ....[11]....
        /*0a34*/ 	.word	0x00000600
        /*0a38*/ 	.word	0x000000ff
        /*0a3c*/ 	.word	0x00038880
        /*0a40*/ 	.short	0x0100
        /*0a42*/ 	.byte	0x06
	.zero		1


	//   ....[12]....
        /*0a44*/ 	.word	0x00000610
        /*0a48*/ 	.word	0x000000ff
        /*0a4c*/ 	.word	0x00038878
        /*0a50*/ 	.short	0x0100
        /*0a52*/ 	.byte	0x06
	.zero		1


	//   ....[13]....
        /*0a54*/ 	.word	0x00000620
        /*0a58*/ 	.word	0x000000ff
        /*0a5c*/ 	.word	0x00038888
        /*0a60*/ 	.short	0x0100
        /*0a62*/ 	.byte	0x06
	.zero		1


	//   ....[14]....
        /*0a64*/ 	.word	0x00000750
        /*0a68*/ 	.word	0x000000ff
        /*0a6c*/ 	.word	0x00038890
        /*0a70*/ 	.short	0x0100
        /*0a72*/ 	.byte	0x08
	.zero		1


	//   ....[15]....
        /*0a74*/ 	.word	0x00000760
        /*0a78*/ 	.word	0x000000ff
        /*0a7c*/ 	.word	0x000388a0
        /*0a80*/ 	.short	0x0100
        /*0a82*/ 	.byte	0x08
	.zero		1


	//   ....[16]....
        /*0a84*/ 	.word	0x00000770
        /*0a88*/ 	.word	0x000000ff
        /*0a8c*/ 	.word	0x00038898
        /*0a90*/ 	.short	0x0100
        /*0a92*/ 	.byte	0x08
	.zero		1


	//   ....[17]....
        /*0a94*/ 	.word	0x00000780
        /*0a98*/ 	.word	0x000000ff
        /*0a9c*/ 	.word	0x000388a8
        /*0aa0*/ 	.short	0x0100
        /*0aa2*/ 	.byte	0x08
	.zero		1


	//   ....[18]....
        /*0aa4*/ 	.word	0x000008b0
        /*0aa8*/ 	.word	0x000000ff
        /*0aac*/ 	.word	0x000388b0
        /*0ab0*/ 	.short	0x0100
        /*0ab2*/ 	.byte	0x08
	.zero		1


	//   ....[19]....
        /*0ab4*/ 	.word	0x000008c0
        /*0ab8*/ 	.word	0x000000ff
        /*0abc*/ 	.word	0x000388c0
        /*0ac0*/ 	.short	0x0100
        /*0ac2*/ 	.byte	0x08
	.zero		1


	//   ....[20]....
        /*0ac4*/ 	.word	0x000008d0
        /*0ac8*/ 	.word	0x000000ff
        /*0acc*/ 	.word	0x000388b8
        /*0ad0*/ 	.short	0x0100
        /*0ad2*/ 	.byte	0x08
	.zero		1


	//   ....[21]....
        /*0ad4*/ 	.word	0x000008e0
        /*0ad8*/ 	.word	0x000000ff
        /*0adc*/ 	.word	0x000388c8
        /*0ae0*/ 	.short	0x0100
        /*0ae2*/ 	.byte	0x08
	.zero		1


	//   ....[22]....
        /*0ae4*/ 	.word	0x00001960
        /*0ae8*/ 	.word	0x00000005
        /*0aec*/ 	.word	0x00038800
        /*0af0*/ 	.short	0x010a
        /*0af2*/ 	.byte	0x3f
	.zero		1


	//   ....[23]....
        /*0af4*/ 	.word	0x000019d0
        /*0af8*/ 	.word	0x00000000
        /*0afc*/ 	.word	0x00038830
        /*0b00*/ 	.short	0x010a
        /*0b02*/ 	.byte	0x3f
	.zero		1


	//   ....[24]....
        /*0b04*/ 	.word	0x00001a40
        /*0b08*/ 	.word	0x00000000
        /*0b0c*/ 	.word	0x00038830
        /*0b10*/ 	.short	0x010a
        /*0b12*/ 	.byte	0x3f
	.zero		1


	//   ....[25]....
        /*0b14*/ 	.word	0x000044a0
        /*0b18*/ 	.word	0x00000000
        /*0b1c*/ 	.word	0x00000000
        /*0b20*/ 	.short	0x0101
        /*0b22*/ 	.byte	0x3f
	.zero		1


	//   ....[26]....
        /*0b24*/ 	.word	0x00005840
        /*0b28*/ 	.word	0x000000ff
        /*0b2c*/ 	.word	0x00038830
        /*0b30*/ 	.short	0x010a
        /*0b32*/ 	.byte	0x3d
	.zero		1


	//   ....[27]....
        /*0b34*/ 	.word	0x00005880
        /*0b38*/ 	.word	0x000000ff
        /*0b3c*/ 	.word	0x00038830
        /*0b40*/ 	.short	0x010a
        /*0b42*/ 	.byte	0x3d
	.zero		1


	//   ....[28]....
        /*0b44*/ 	.word	0x00008120
        /*0b48*/ 	.word	0x000000ff
        /*0b4c*/ 	.word	0x00038850
        /*0b50*/ 	.short	0x010a
        /*0b52*/ 	.byte	0x04
	.zero		1


	//   ....[29]....
        /*0b54*/ 	.word	0x00008160
        /*0b58*/ 	.word	0x000000ff
        /*0b5c*/ 	.word	0x00038850
        /*0b60*/ 	.short	0x010a
        /*0b62*/ 	.byte	0x04
	.zero		1


	//   ....[30]....
        /*0b64*/ 	.word	0x00008f20
        /*0b68*/ 	.word	0x000000ff
        /*0b6c*/ 	.word	0x00000000
        /*0b70*/ 	.short	0x0101
        /*0b72*/ 	.byte	0x3d
	.zero		1


	//   ....[31]....
        /*0b74*/ 	.word	0x00008f90
        /*0b78*/ 	.word	0x000000ff
        /*0b7c*/ 	.word	0x00000000
        /*0b80*/ 	.short	0x0101
        /*0b82*/ 	.byte	0x04
	.zero		1


	//   ....[32]....
        /*0b84*/ 	.word	0x00009950
        /*0b88*/ 	.word	0x0000000b
        /*0b8c*/ 	.word	0x00038850
        /*0b90*/ 	.short	0x010a
        /*0b92*/ 	.byte	0x3f
	.zero		1


	//   ....[33]....
        /*0b94*/ 	.word	0x00009990
        /*0b98*/ 	.word	0x0000000b
        /*0b9c*/ 	.word	0x00038850
        /*0ba0*/ 	.short	0x010a
        /*0ba2*/ 	.byte	0x3f
	.zero		1


	//   ....[34]....
        /*0ba4*/ 	.word	0x00009e80
        /*0ba8*/ 	.word	0x0000000b
        /*0bac*/ 	.word	0x00000000
        /*0bb0*/ 	.short	0x0101
        /*0bb2*/ 	.byte	0x3f
	.zero		1


	//   ....[35]....
        /*0bb4*/ 	.word	0x0000c1d0
        /*0bb8*/ 	.word	0x000000ab
        /*0bbc*/ 	.word	0x00000000
        /*0bc0*/ 	.short	0x0101
        /*0bc2*/ 	.byte	0x3f
	.zero		1


	//   ....[36]....
        /*0bc4*/ 	.word	0x0000f050
        /*0bc8*/ 	.word	0x00000000
        /*0bcc*/ 	.word	0x00038840
        /*0bd0*/ 	.short	0x010a
        /*0bd2*/ 	.byte	0x3f
	.zero		1


	//   ....[37]....
        /*0bd4*/ 	.word	0x00010140
        /*0bd8*/ 	.word	0x00000009
        /*0bdc*/ 	.word	0x00038800
        /*0be0*/ 	.short	0x0107
        /*0be2*/ 	.byte	0x3f
	.zero		1


	//   ....[38]....
        /*0be4*/ 	.word	0x00010250
        /*0be8*/ 	.word	0x00000002
        /*0bec*/ 	.word	0x00038800
        /*0bf0*/ 	.short	0x0101
        /*0bf2*/ 	.byte	0x3f
	.zero		1


	//   ....[39]....
        /*0bf4*/ 	.word	0x00010270
        /*0bf8*/ 	.word	0x00000002
        /*0bfc*/ 	.word	0x00038820
        /*0c00*/ 	.short	0x010a
        /*0c02*/ 	.byte	0x3f
	.zero		1


	//   ....[40]....
        /*0c04*/ 	.word	0x00010600
        /*0c08*/ 	.word	0x00000003
        /*0c0c*/ 	.word	0x00038840
        /*0c10*/ 	.short	0x010a
        /*0c12*/ 	.byte	0x3f
	.zero		1


	//   ....[41]....
        /*0c14*/ 	.word	0x00010bc0
        /*0c18*/ 	.word	0x00000003
        /*0c1c*/ 	.word	0x00000060
        /*0c20*/ 	.short	0x010a
        /*0c22*/ 	.byte	0x3f
	.zero		1


	//   ....[42]....
        /*0c24*/ 	.word	0x000114e0
        /*0c28*/ 	.word	0x00000003
        /*0c2c*/ 	.word	0x00038840
        /*0c30*/ 	.short	0x010a
        /*0c32*/ 	.byte	0x3f
	.zero		1


	//   ....[43]....
        /*0c34*/ 	.word	0x00011aa0
        /*0c38*/ 	.word	0x00000002
        /*0c3c*/ 	.word	0x00000060
        /*0c40*/ 	.short	0x010a
        /*0c42*/ 	.byte	0x3f
	.zero		1


	//   ....[44]....
        /*0c44*/ 	.word	0x000122d0
        /*0c48*/ 	.word	0x00000002
        /*0c4c*/ 	.word	0x00038840
        /*0c50*/ 	.short	0x010a
        /*0c52*/ 	.byte	0x3f
	.zero		1


	//   ....[45]....
        /*0c54*/ 	.word	0x00012890
        /*0c58*/ 	.word	0x00000002
        /*0c5c*/ 	.word	0x00000060
        /*0c60*/ 	.short	0x010a
        /*0c62*/ 	.byte	0x3f
	.zero		1


	//   ....[46]....
        /*0c64*/ 	.word	0x00013050
        /*0c68*/ 	.word	0x00000002
        /*0c6c*/ 	.word	0x00038860
        /*0c70*/ 	.short	0x010a
        /*0c72*/ 	.byte	0x3f
	.zero		1


	//   ....[47]....
        /*0c74*/ 	.word	0x00014150
        /*0c78*/ 	.word	0x00000000
        /*0c7c*/ 	.word	0x00038820
        /*0c80*/ 	.short	0x010a
        /*0c82*/ 	.byte	0x3f
	.zero		1


	//   ....[48]....
        /*0c84*/ 	.word	0x00014330
        /*0c88*/ 	.word	0x00000006
        /*0c8c*/ 	.word	0x00000000
        /*0c90*/ 	.short	0x010a
        /*0c92*/ 	.byte	0x3f
	.zero		1


	//   ....[49]....
        /*0c94*/ 	.word	0x000143a0
        /*0c98*/ 	.word	0x00000007
        /*0c9c*/ 	.word	0x00000000
        /*0ca0*/ 	.short	0x010a
        /*0ca2*/ 	.byte	0x3f
	.zero		1


	//   ....[50]....
        /*0ca4*/ 	.word	0x00014410
        /*0ca8*/ 	.word	0x00000004
        /*0cac*/ 	.word	0x00000000
        /*0cb0*/ 	.short	0x010a
        /*0cb2*/ 	.byte	0x3f
	.zero		1


	//   ....[51]....
        /*0cb4*/ 	.word	0x00014440
        /*0cb8*/ 	.word	0x00000003
        /*0cbc*/ 	.word	0x00000000
        /*0cc0*/ 	.short	0x010a
        /*0cc2*/ 	.byte	0x3f
	.zero		1


	//   ....[52]....
        /*0cc4*/ 	.word	0x000144a0
        /*0cc8*/ 	.word	0x00000005
        /*0ccc*/ 	.word	0x00038800
        /*0cd0*/ 	.short	0x010a
        /*0cd2*/ 	.byte	0x3f
	.zero		1


	//   ....[53]....
        /*0cd4*/ 	.word	0x000144f0
        /*0cd8*/ 	.word	0x00000000
        /*0cdc*/ 	.word	0x00038830
        /*0ce0*/ 	.short	0x010a
        /*0ce2*/ 	.byte	0x3f
	.zero		1


	//   ....[54]....
        /*0ce4*/ 	.word	0x00014550
        /*0ce8*/ 	.word	0x00000004
        /*0cec*/ 	.word	0x00038830
        /*0cf0*/ 	.short	0x010a
        /*0cf2*/ 	.byte	0x3f
	.zero		1


	//   ....[55]....
        /*0cf4*/ 	.word	0x000145b0
        /*0cf8*/ 	.word	0x00000003
        /*0cfc*/ 	.word	0x00038850
        /*0d00*/ 	.short	0x010a
        /*0d02*/ 	.byte	0x3f
	.zero		1


	//   ....[56]....
        /*0d04*/ 	.word	0x00014600
        /*0d08*/ 	.word	0x0000000b
        /*0d0c*/ 	.word	0x00038850
        /*0d10*/ 	.short	0x010a
        /*0d12*/ 	.byte	0x3f
	.zero		1


	//   ....[57]....
        /*0d14*/ 	.word	0x000147a0
        /*0d18*/ 	.word	0x00000000
        /*0d1c*/ 	.word	0x00038840
        /*0d20*/ 	.short	0x010a
        /*0d22*/ 	.byte	0x3f
	.zero		1


	//   ....[58]....
        /*0d24*/ 	.word	0x00015420
        /*0d28*/ 	.word	0x00000002
        /*0d2c*/ 	.word	0x00038820
        /*0d30*/ 	.short	0x010a
        /*0d32*/ 	.byte	0x3f
	.zero		1


	//   ....[59]....
        /*0d34*/ 	.word	0x00015470
        /*0d38*/ 	.word	0x00000003
        /*0d3c*/ 	.word	0x00038840
        /*0d40*/ 	.short	0x010a
        /*0d42*/ 	.byte	0x3f
	.zero		1


	//   ....[60]....
        /*0d44*/ 	.word	0x000154c0
        /*0d48*/ 	.word	0x00000003
        /*0d4c*/ 	.word	0x00000060
        /*0d50*/ 	.short	0x010a
        /*0d52*/ 	.byte	0x3f
	.zero		1


	//   ....[61]....
        /*0d54*/ 	.word	0x00015510
        /*0d58*/ 	.word	0x00000003
        /*0d5c*/ 	.word	0x00038840
        /*0d60*/ 	.short	0x010a
        /*0d62*/ 	.byte	0x3f
	.zero		1


	//   ....[62]....
        /*0d64*/ 	.word	0x00015560
        /*0d68*/ 	.word	0x00000002
        /*0d6c*/ 	.word	0x00000060
        /*0d70*/ 	.short	0x010a
        /*0d72*/ 	.byte	0x3f
	.zero		1


	//   ....[63]....
        /*0d74*/ 	.word	0x000155b0
        /*0d78*/ 	.word	0x00000002
        /*0d7c*/ 	.word	0x00038840
        /*0d80*/ 	.short	0x010a
        /*0d82*/ 	.byte	0x3f
	.zero		1


	//   ....[64]....
        /*0d84*/ 	.word	0x00015600
        /*0d88*/ 	.word	0x00000002
        /*0d8c*/ 	.word	0x00000060
        /*0d90*/ 	.short	0x010a
        /*0d92*/ 	.byte	0x3f
	.zero		1


	//   ....[65]....
        /*0d94*/ 	.word	0x00015650
        /*0d98*/ 	.word	0x00000002
        /*0d9c*/ 	.word	0x00038860
        /*0da0*/ 	.short	0x010a
        /*0da2*/ 	.byte	0x3f
	.zero		1


	//   ....[66]....
        /*0da4*/ 	.word	0x000160c0
        /*0da8*/ 	.word	0x00000000
        /*0dac*/ 	.word	0x00038820
        /*0db0*/ 	.short	0x010a
        /*0db2*/ 	.byte	0x3f
	.zero		1


	//   ....[67]....
        /*0db4*/ 	.word	0x00016260
        /*0db8*/ 	.word	0x00000006
        /*0dbc*/ 	.word	0x00000000
        /*0dc0*/ 	.short	0x010a
        /*0dc2*/ 	.byte	0x3f
	.zero		1


	//   ....[68]....
        /*0dc4*/ 	.word	0x000162b0
        /*0dc8*/ 	.word	0x00000007
        /*0dcc*/ 	.word	0x00000000
        /*0dd0*/ 	.short	0x010a
        /*0dd2*/ 	.byte	0x3f
	.zero		1


	//   ....[69]....
        /*0dd4*/ 	.word	0x00016300
        /*0dd8*/ 	.word	0x00000004
        /*0ddc*/ 	.word	0x00000000
        /*0de0*/ 	.short	0x010a
        /*0de2*/ 	.byte	0x3f
	.zero		1


	//----- nvinfo : EIATTR_NUM_MBARRIERS
	.align		4
.L_157:
        /*0de4*/ 	.byte	0x03, 0x38
        /*0de6*/ 	.short	0x0016


	//----- nvinfo : EIATTR_EXIT_INSTR_OFFSETS
	.align		4
        /*0de8*/ 	.byte	0x04, 0x1c
        /*0dea*/ 	.short	(.L_159 - .L_158)


	//   ....[0]....
.L_158:
        /*0dec*/ 	.word	0x00000a50


	//   ....[1]....
        /*0df0*/ 	.word	0x0000d680


	//   ....[2]....
        /*0df4*/ 	.word	0x00014490


	//----- nvinfo : EIATTR_MAX_THREADS
	.align		4
.L_159:
        /*0df8*/ 	.byte	0x04, 0x05
        /*0dfa*/ 	.short	(.L_161 - .L_160)
.L_160:
        /*0dfc*/ 	.word	0x00000180
        /*0e00*/ 	.word	0x00000001
        /*0e04*/ 	.word	0x00000001


	//----- nvinfo : EIATTR_CRS_STACK_SIZE
	.align		4
.L_161:
        /*0e08*/ 	.byte	0x04, 0x1e
        /*0e0a*/ 	.short	(.L_163 - .L_162)
.L_162:
        /*0e0c*/ 	.word	0x00000000


	//----- nvinfo : EIATTR_CBANK_PARAM_SIZE
	.align		4
.L_163:
        /*0e10*/ 	.byte	0x03, 0x19
        /*0e12*/ 	.short	0x0af0


	//----- nvinfo : EIATTR_PARAM_CBANK
	.align		4
        /*0e14*/ 	.byte	0x04, 0x0a
        /*0e16*/ 	.short	(.L_165 - .L_164)
	.align		4
.L_164:
        /*0e18*/ 	.word	index@(.nv.constant0._ZN7cutlass13device_kernelIN5flash11enable_sm90INS1_16FlashAttnFwdSm90INS1_25CollectiveMainloopFwdSm90ILi2EN4cute5tupleIJNS5_1CILi1EEES8_S8_EEENS6_IJNS7_ILi128EEENS7_ILi80EEENS7_ILi256EEEEEELi256ENS_6half_tEfNS_4arch4Sm90ELb0ELb0ELb0ELb1ELb0ELb0ELb0ELb1ELb1ELb1ELb0ELb0EEENS1_21CollectiveEpilogueFwdINS6_IJSA_SC_SB_EEES9_SE_SG_Li256ELb1ELb1ELb0ELb0EEENS1_36VarlenDynamicPersistentTileSchedulerILi128ELi80ELi256ELi128ELb0ELb1ELb1ELb0ELb1ELb1EEEEEEEEEvNT_6ParamsE)
        /*0e1c*/ 	.short	0x0210
        /*0e1e*/ 	.short	0x0af0


	//----- nvinfo : EIATTR_SW_WAR
	.align		4
.L_165:
        /*0e20*/ 	.byte	0x04, 0x36
        /*0e22*/ 	.short	(.L_167 - .L_166)
.L_166:
        /*0e24*/ 	.word	0x00000008
.L_167:


//--------------------- .nv.info._ZN7cutlass13device_kernelIN5flash11enable_sm90INS1_16FlashAttnFwdSm90INS1_25CollectiveMainloopFwdSm90ILi2EN4cute5tupleIJNS5_1CILi1EEES8_S8_EEENS6_IJNS7_ILi128EEENS7_ILi80EEENS7_ILi256EEEEEELi256ENS_6half_tEfNS_4arch4Sm90ELb0ELb0ELb0ELb1ELb0ELb1ELb0ELb1ELb1ELb1ELb0ELb0EEENS1_21CollectiveEpilogueFwdINS6_IJSA_SC_SB_EEES9_SE_SG_Li256ELb1ELb1ELb0ELb0EEENS1_36VarlenDynamicPersistentTileSchedulerILi128ELi80ELi256ELi128ELb0ELb1ELb1ELb0ELb1ELb1EEEEEEEEEvNT_6ParamsE --------------------------
	.section	.nv.info._ZN7cutlass13device_kernelIN5flash11enable_sm90INS1_16FlashAttnFwdSm90INS1_25CollectiveMainloopFwdSm90ILi2EN4cute5tupleIJNS5_1CILi1EEES8_S8_EEENS6_IJNS7_ILi128EEENS7_ILi80EEENS7_ILi256EEEEEELi256ENS_6half_tEfNS_4arch4Sm90ELb0ELb0ELb0ELb1ELb0ELb1ELb0ELb1ELb1ELb1ELb0ELb0EEENS1_21CollectiveEpilogueFwdINS6_IJSA_SC_SB_EEES9_SE_SG_Li256ELb1ELb1ELb0ELb0EEENS1_36VarlenDynamicPersistentTileSchedulerILi128ELi80ELi256ELi128ELb0ELb1ELb1ELb0ELb1ELb1EEEEEEEEEvNT_6ParamsE,"",@"SHT_CUDA_INFO"
	.sectionflags	@""
	.align	4


	//----- nvinfo : EIATTR_CUDA_API_VERSION
	.align		4
        /*0000*/ 	.byte	0x04, 0x37
        /*0002*/ 	.short	(.L_169 - .L_168)
.L_168:
        /*0004*/ 	.word	0x00000082


	//----- nvinfo : EIATTR_KPARAM_INFO
	.align		4
.L_169:
        /*0008*/ 	.byte	0x04, 0x17
        /*000a*/ 	.short	(.L_171 - .L_170)
.L_170:
        /*000c*/ 	.word	0x00000000
        /*0010*/ 	.short	0x0000
        /*0012*/ 	.short	0x0070
        /*0014*/ 	.byte	0x00, 0xf0, 0x01, 0x2a


	//----- nvinfo : EIATTR_SPARSE_MMA_MASK
	.align		4
.L_171:
        /*0018*/ 	.byte	0x03, 0x50
        /*001a*/ 	.short	0x0000


	//----- nvinfo : EIATTR_MAXREG_COUNT
	.align		4
        /*001c*/ 	.byte	0x03, 0x1b
        /*001e*/ 	.short	0x00a8


	//----- nvinfo : EIATTR_NUM_BARRIERS
	.align		4
        /*0020*/ 	.byte	0x02, 0x4c
        /*0022*/ 	.byte	0x10
	.zero		1


	//----- nvinfo : EIATTR_EXTERNS
	.align		4
        /*0024*/ 	.byte	0x04, 0x0f
        /*0026*/ 	.short	(.L_173 - .L_172)


	//   ....[0]....
	.align		4
.L_172:
        /*0028*/ 	.word	index@(__assertfail)


	//----- nvinfo : EIATTR_ANNOTATIONS
	.align		4
.L_173:
        /*002c*/ 	.byte	0x04, 0x55
        /*002e*/ 	.short	(.L_175 - .L_174)


	//   ....[0]....
.L_174:
        /* <DEDUP_REMOVED lines=122> */


	//----- nvinfo : EIATTR_MERCURY_ISA_VERSION
	.align		4
.L_175:
        /*07b8*/ 	.byte	0x03, 0x5f
        /*07ba*/ 	.short	0x0101


	//----- nvinfo : EIATTR_UNUSED_LOAD_BYTE_OFFSET
	.align		4
        /*07bc*/ 	.byte	0x04, 0x44
        /*07be*/ 	.short	(.L_177 - .L_176)


	//   ....[0]....
.L_176:
        /*07c0*/ 	.word	0x00000a70
        /*07c4*/ 	.word	0x0000fff0


	//   ....[1]....
        /*07c8*/ 	.word	0x0001c6c0
        /*07cc*/ 	.word	0x0000fff0


	//----- nvinfo : EIATTR_INT_WARP_WIDE_INSTR_OFFSETS
	.align		4
.L_177:
        /*07d0*/ 	.byte	0x04, 0x31
        /*07d2*/ 	.short	(.L_179 - .L_178)


	//   ....[0]....
.L_178:
        /*07d4*/ 	.word	0x00000180


	//   ....[1]....
        /*07d8*/ 	.word	0x000001c0


	//   ....[2]....
        /*07dc*/ 	.word	0x00000280


	//   ....[3]....
        /*07e0*/ 	.word	0x00022160


	//   ....[4]....
        /*07e4*/ 	.word	0x000221d0


	//   ....[5]....
        /*07e8*/ 	.word	0x00026900


	//   ....[6]....
        /*07ec*/ 	.word	0x00026970


	//----- nvinfo : EIATTR_COOP_GROUP_MASK_REGIDS
	.align		4
.L_179:
        /*07f0*/ 	.byte	0x04, 0x29
        /*07f2*/ 	.short	(.L_181 - .L_180)


	//   ....[0]....
.L_180:
        /*07f4*/ 	.word	0xffffffff


	//   ....[1]....
        /*07f8*/ 	.word	0xffffffff


	//   ....[2]....
        /*07fc*/ 	.word	0xffffffff


	//   ....[3]....
        /*0800*/ 	.word	0xffffffff


	//   ....[4]....
        /*0804*/ 	.word	0xffffffff


	//   ....[5]....
        /*0808*/ 	.word	0xffffffff


	//   ....[6]....
        /*080c*/ 	.word	0xffffffff


	//   ....[7]....
        /*0810*/ 	.word	0xffffffff


	//   ....[8]....
        /*0814*/ 	.word	0xffffffff


	//   ....[9]....
        /*0818*/ 	.word	0xffffffff


	//   ....[10]....
        /*081c*/ 	.word	0xffffffff


	//   ....[11]....
        /*0820*/ 	.word	0xffffffff


	//   ....[12]....
        /*0824*/ 	.word	0xffffffff


	//   ....[13]....
        /*0828*/ 	.word	0xffffffff


	//   ....[14]....
        /*082c*/ 	.word	0xffffffff


	//   ....[15]....
        /*0830*/ 	.word	0xffffffff


	//   ....[16]....
        /*0834*/ 	.word	0xffffffff


	//   ....[17]....
        /*0838*/ 	.word	0xffffffff


	//   ....[18]....
        /*083c*/ 	.word	0xffffffff


	//   ....[19]....
        /*0840*/ 	.word	0xffffffff


	//   ....[20]....
        /*0844*/ 	.word	0xffffffff


	//   ....[21]....
        /*0848*/ 	.word	0xffffffff


	//   ....[22]....
        /*084c*/ 	.word	0xffffffff


	//   ....[23]....
        /*0850*/ 	.word	0xffffffff


	//   ....[24]....
        /*0854*/ 	.word	0xffffffff


	//   ....[25]....
        /*0858*/ 	.word	0xffffffff


	//   ....[26]....
        /*085c*/ 	.word	0xffffffff


	//   ....[27]....
        /*0860*/ 	.word	0xffffffff


	//   ....[28]....
        /*0864*/ 	.word	0xffffffff


	//   ....[29]....
        /*0868*/ 	.word	0xffffffff


	//   ....[30]....
        /*086c*/ 	.word	0xffffffff


	//   ....[31]....
        /*0870*/ 	.word	0xffffffff


	//   ....[32]....
        /*0874*/ 	.word	0xffffffff


	//   ....[33]....
        /*0878*/ 	.word	0xffffffff


	//   ....[34]....
        /*087c*/ 	.word	0xffffffff


	//   ....[35]....
        /*0880*/ 	.word	0xffffffff


	//   ....[36]....
        /*0884*/ 	.word	0xffffffff


	//   ....[37]....
        /*0888*/ 	.word	0xffffffff


	//   ....[38]....
        /*088c*/ 	.word	0xffffffff


	//   ....[39]....
        /*0890*/ 	.word	0xffffffff


	//   ....[40]....
        /*0894*/ 	.word	0xffffffff


	//   ....[41]....
        /*0898*/ 	.word	0xffffffff


	//   ....[42]....
        /*089c*/ 	.word	0xffffffff


	//   ....[43]....
        /*08a0*/ 	.word	0xffffffff


	//   ....[44]....
        /*08a4*/ 	.word	0xffffffff


	//   ....[45]....
        /*08a8*/ 	.word	0xffffffff


	//   ....[46]....
        /*08ac*/ 	.word	0xffffffff


	//   ....[47]....
        /*08b0*/ 	.word	0xffffffff


	//   ....[48]....
        /*08b4*/ 	.word	0xffffffff


	//   ....[49]....
        /*08b8*/ 	.word	0xffffffff


	//   ....[50]....
        /*08bc*/ 	.word	0xffffffff


	//   ....[51]....
        /*08c0*/ 	.word	0xffffffff


	//   ....[52]....
        /*08c4*/ 	.word	0xffffffff


	//   ....[53]....
        /*08c8*/ 	.word	0xffffffff


	//   ....[54]....
        /*08cc*/ 	.word	0xffffffff


	//   ....[55]....
        /*08d0*/ 	.word	0xffffffff


	//   ....[56]....
        /*08d4*/ 	.word	0xffffffff


	//   ....[57]....
        /*08d8*/ 	.word	0xffffffff


	//   ....[58]....
        /*08dc*/ 	.word	0xffffffff


	//   ....[59]....
        /*08e0*/ 	.word	0xffffffff


	//   ....[60]....
        /*08e4*/ 	.word	0xffffffff


	//   ....[61]....
        /*08e8*/ 	.word	0xffffffff


	//   ....[62]....
        /*08ec*/ 	.word	0xffffffff


	//   ....[63]....
        /*08f0*/ 	.word	0xffffffff


	//   ....[64]....
        /*08f4*/ 	.word	0xffffffff


	//   ....[65]....
        /*08f8*/ 	.word	0xffffffff


	//   ....[66]....
        /*08fc*/ 	.word	0xffffffff


	//   ....[67]....
        /*0900*/ 	.word	0xffffffff


	//   ....[68]....
        /*0904*/ 	.word	0xffffffff


	//   ....[69]....
        /*0908*/ 	.word	0xffffffff


	//   ....[70]....
        /*090c*/ 	.word	0xffffffff


	//   ....[71]....
        /*0910*/ 	.word	0xffffffff


	//   ....[72]....
        /*0914*/ 	.word	0xffffffff


	//   ....[73]....
        /*0918*/ 	.word	0xffffffff


	//   ....[74]....
        /*091c*/ 	.word	0xffffffff


	//   ....[75]....
        /*0920*/ 	.word	0xffffffff


	//   ....[76]....
        /*0924*/ 	.word	0xffffffff


	//   ....[77]....
        /*0928*/ 	.word	0xffffffff


	//   ....[78]....
        /*092c*/ 	.word	0xffffffff


	//   ....[79]....
        /*0930*/ 	.word	0xffffffff


	//   ....[80]....
        /*0934*/ 	.word	0xffffffff


	//   ....[81]....
        /*0938*/ 	.word	0xffffffff


	//   ....[82]....
        /*093c*/ 	.word	0xffffffff


	//   ....[83]....
        /*0940*/ 	.word	0xffffffff


	//   ....[84]....
        /*0944*/ 	.word	0xffffffff


	//   ....[85]....
        /*0948*/ 	.word	0xffffffff


	//   ....[86]....
        /*094c*/ 	.word	0xffffffff


	//   ....[87]....
        /*0950*/ 	.word	0xffffffff


	//   ....[88]....
        /*0954*/ 	.word	0xffffffff


	//   ....[89]....
        /*0958*/ 	.word	0xffffffff


	//   ....[90]....
        /*095c*/ 	.word	0xffffffff


	//   ....[91]....
        /*0960*/ 	.word	0xffffffff


	//   ....[92]....
        /*0964*/ 	.word	0xffffffff


	//   ....[93]....
        /*0968*/ 	.word	0xffffffff


	//   ....[94]....
        /*096c*/ 	.word	0xffffffff


	//   ....[95]....
        /*0970*/ 	.word	0xffffffff


	//   ....[96]....
        /*0974*/ 	.word	0xffffffff


	//   ....[97]....
        /*0978*/ 	.word	0xffffffff


	//   ....[98]....
        /*097c*/ 	.word	0xffffffff


	//   ....[99]....
        /*0980*/ 	.word	0xffffffff


	//   ....[100]....
        /*0984*/ 	.word	0x0500000f


	//   ....[101]....
        /*0988*/ 	.word	0x0500000f


	//   ....[102]....
        /*098c*/ 	.word	0x0500000f


	//   ....[103]....
        /*0990*/ 	.word	0x0500000f


	//   ....[104]....
        /*0994*/ 	.word	0x0500000f


	//   ....[105]....
        /*0998*/ 	.word	0x0500000f


	//   ....[106]....
        /*099c*/ 	.word	0x0500000f


	//   ....[107]....
        /*09a0*/ 	.word	0x0500000f


	//   ....[108]....
        /*09a4*/ 	.word	0x0500000f


	//   ....[109]....
        /*09a8*/ 	.word	0x0500000f


	//   ....[110]....
        /*09ac*/ 	.word	0x0500000f


	//   ....[111]....
        /*09b0*/ 	.word	0x0500000f


	//   ....[112]....
        /*09b4*/ 	.word	0x0500000f


	//   ....[113]....
        /*09b8*/ 	.word	0x0500000f


	//   ....[114]....
        /*09bc*/ 	.word	0x0500000f


	//   ....[115]....
        /*09c0*/ 	.word	0x0500000f


	//   ....[116]....
        /*09c4*/ 	.word	0x0500000f


	//   ....[117]....
        /*09c8*/ 	.word	0x0500000f


	//   ....[118]....
        /*09cc*/ 	.word	0x0500000f


	//   ....[119]....
        /*09d0*/ 	.word	0x0500000f


	//   ....[120]....
        /*09d4*/ 	.word	0x0500000f


	//   ....[121]....
        /*09d8*/ 	.word	0x0500000f


	//   ....[122]....
        /*09dc*/ 	.word	0x0500000f


	//   ....[123]....
        /*09e0*/ 	.word	0x0500000f


	//   ....[124]....
        /*09e4*/ 	.word	0x0500000f


	//   ....[125]....
        /*09e8*/ 	.word	0x0500000f


	//   ....[126]....
        /*09ec*/ 	.word	0x0500000f


	//   ....[127]....
        /*09f0*/ 	.word	0x0500000f


	//   ....[128]....
        /*09f4*/ 	.word	0x0500000f


	//   ....[129]....
        /*09f8*/ 	.word	0x0500000f


	//   ....[130]....
        /*09fc*/ 	.word	0x0500000f


	//   ....[131]....
        /*0a00*/ 	.word	0x0500000f


	//   ....[132]....
        /*0a04*/ 	.word	0x0500000f


	//   ....[133]....
        /*0a08*/ 	.word	0x0500000f


	//   ....[134]....
        /*0a0c*/ 	.word	0x0500000f


	//   ....[135]....
        /*0a10*/ 	.word	0x0500000f


	//   ....[136]....
        /*0a14*/ 	.word	0x0500000f


	//   ....[137]....
        /*0a18*/ 	.word	0x0500000f


	//   ....[138]....
        /*0a1c*/ 	.word	0x0500000f


	//   ....[139]....
        /*0a20*/ 	.word	0x0500000f


	//   ....[140]....
        /*0a24*/ 	.word	0x0500000f


	//   ....[141]....
        /*0a28*/ 	.word	0x0500000f


	//   ....[142]....
        /*0a2c*/ 	.word	0x0500000f


	//   ....[143]....
        /*0a30*/ 	.word	0x0500000f


	//----- nvinfo : EIATTR_COOP_GROUP_INSTR_OFFSETS
	.align		4
.L_181:
        /*0a34*/ 	.byte	0x04, 0x28
        /*0a36*/ 	.short	(.L_183 - .L_182)


	//   ....[0]....
.L_182:
        /*0a38*/ 	.word	0x00000060


	//   ....[1]....
        /*0a3c*/ 	.word	0x00000190


	//   ....[2]....
        /*0a40*/ 	.word	0x00000290


	//   ....[3]....
        /*0a44*/ 	.word	0x00000400


	//   ....[4]....
        /*0a48*/ 	.word	0x00000560


	//   ....[5]....
        /*0a4c*/ 	.word	0x00000680


	//   ....[6]....
        /*0a50*/ 	.word	0x000007e0


	//   ....[7]....
        /*0a54*/ 	.word	0x0000adc0


	//   ....[8]....
        /*0a58*/ 	.word	0x0000b330


	//   ....[9]....
        /*0a5c*/ 	.word	0x0000b340


	//   ....[10]....
        /*0a60*/ 	.word	0x0000b350


	//   ....[11]....
        /*0a64*/ 	.word	0x0000b360


	//   ....[12]....
        /*0a68*/ 	.word	0x0000e5f0


	//   ....[13]....
        /*0a6c*/ 	.word	0x0000e600


	//   ....[14]....
        /*0a70*/ 	.word	0x0000e610


	//   ....[15]....
        /*0a74*/ 	.word	0x0000e620


	//   ....[16]....
        /*0a78*/ 	.word	0x00015120


	//   ....[17]....
        /*0a7c*/ 	.word	0x00015140


	//   ....[18]....
        /*0a80*/ 	.word	0x00015350


	//   ....[19]....
        /*0a84*/ 	.word	0x00015370


	//   ....[20]....
        /*0a88*/ 	.word	0x0001a4a0


	//   ....[21]....
        /*0a8c*/ 	.word	0x0001a4c0


	//   ....[22]....
        /*0a90*/ 	.word	0x0001a620


	//   ....[23]....
        /*0a94*/ 	.word	0x0001a640


	//   ....[24]....
        /*0a98*/ 	.word	0x0001bc20


	//   ....[25]....
        /*0a9c*/ 	.word	0x0001bca0


	//   ....[26]....
        /*0aa0*/ 	.word	0x0001bcc0


	//   ....[27]....
        /*0aa4*/ 	.word	0x0001bcd0


	//   ....[28]....
        /*0aa8*/ 	.word	0x0001d900


	//   ....[29]....
        /*0aac*/ 	.word	0x0001d940


	//   ....[30]....
        /*0ab0*/ 	.word	0x0001d9f0


	//   ....[31]....
        /*0ab4*/ 	.word	0x0001da20


	//   ....[32]....
        /*0ab8*/ 	.word	0x0001e110


	//   ....[33]....
        /*0abc*/ 	.word	0x0001e150


	//   ....[34]....
        /*0ac0*/ 	.word	0x0001e2b0


	//   ....[35]....
        /*0ac4*/ 	.word	0x0001e2d0


	//   ....[36]....
        /*0ac8*/ 	.word	0x0001e420


	//   ....[37]....
        /*0acc*/ 	.word	0x0001e440


	//   ....[38]....
        /*0ad0*/ 	.word	0x0001e5a0


	//   ....[39]....
        /*0ad4*/ 	.word	0x0001e5c0


	//   ....[40]....
        /*0ad8*/ 	.word	0x0001ef10


	//   ....[41]....
        /*0adc*/ 	.word	0x0001ef30


	//   ....[42]....
        /*0ae0*/ 	.word	0x0001f090


	//   ....[43]....
        /*0ae4*/ 	.word	0x0001f0b0


	//   ....[44]....
        /*0ae8*/ 	.word	0x0001f200


	//   ....[45]....
        /*0aec*/ 	.word	0x0001f220


	//   ....[46]....
        /*0af0*/ 	.word	0x0001f380


	//   ....[47]....
        /*0af4*/ 	.word	0x0001f3a0


	//   ....[48]....
        /*0af8*/ 	.word	0x0001f580


	//   ....[49]....
        /*0afc*/ 	.word	0x0001f760


	//   ....[50]....
        /*0b00*/ 	.word	0x0001f790


	//   ....[51]....
        /*0b04*/ 	.word	0x0001f7c0


	//   ....[52]....
        /*0b08*/ 	.word	0x0001f7f0


	//   ....[53]....
        /*0b0c*/ 	.word	0x0001f820


	//   ....[54]....
        /*0b10*/ 	.word	0x0001f850


	//   ....[55]....
        /*0b14*/ 	.word	0x0001f9d0


	//   ....[56]....
        /*0b18*/ 	.word	0x0001fa00


	//   ....[57]....
        /*0b1c*/ 	.word	0x0001fa30


	//   ....[58]....
        /*0b20*/ 	.word	0x0001fa60


	//   ....[59]....
        /*0b24*/ 	.word	0x0001fa90


	//   ....[60]....
        /*0b28*/ 	.word	0x0001fac0


	//   ....[61]....
        /*0b2c*/ 	.word	0x0001fb50


	//   ....[62]....
        /*0b30*/ 	.word	0x0001fb80


	//   ....[63]....
        /*0b34*/ 	.word	0x0001fc10


	//   ....[64]....
        /*0b38*/ 	.word	0x000207f0


	//   ....[65]....
        /*0b3c*/ 	.word	0x00022790


	//   ....[66]....
        /*0b40*/ 	.word	0x00023500


	//   ....[67]....
        /*0b44*/ 	.word	0x00023510


	//   ....[68]....
        /*0b48*/ 	.word	0x000235e0


	//   ....[69]....
        /*0b4c*/ 	.word	0x000235f0


	//   ....[70]....
        /*0b50*/ 	.word	0x000236a0


	//   ....[71]....
        /*0b54*/ 	.word	0x000236b0


	//   ....[72]....
        /*0b58*/ 	.word	0x00023760


	//   ....[73]....
        /*0b5c*/ 	.word	0x00023770


	//   ....[74]....
        /*0b60*/ 	.word	0x00023820


	//   ....[75]....
        /*0b64*/ 	.word	0x00023830


	//   ....[76]....
        /*0b68*/ 	.word	0x000238e0


	//   ....[77]....
        /*0b6c*/ 	.word	0x000238f0


	//   ....[78]....
        /*0b70*/ 	.word	0x000239a0


	//   ....[79]....
        /*0b74*/ 	.word	0x000239b0


	//   ....[80]....
        /*0b78*/ 	.word	0x00023a00


	//   ....[81]....
        /*0b7c*/ 	.word	0x00023a50


	//   ....[82]....
        /*0b80*/ 	.word	0x00027240


	//   ....[83]....
        /*0b84*/ 	.word	0x00027270


	//   ....[84]....
        /*0b88*/ 	.word	0x000272b0


	//   ....[85]....
        /*0b8c*/ 	.word	0x000272e0


	//   ....[86]....
        /*0b90*/ 	.word	0x00027310


	//   ....[87]....
        /*0b94*/ 	.word	0x00027340


	//   ....[88]....
        /*0b98*/ 	.word	0x00027370


	//   ....[89]....
        /*0b9c*/ 	.word	0x000273a0


	//   ....[90]....
        /*0ba0*/ 	.word	0x00027530


	//   ....[91]....
        /*0ba4*/ 	.word	0x00027560


	//   ....[92]....
        /*0ba8*/ 	.word	0x00027590


	//   ....[93]....
        /*0bac*/ 	.word	0x000275c0


	//   ....[94]....
        /*0bb0*/ 	.word	0x000275f0


	//   ....[95]....
        /*0bb4*/ 	.word	0x00027620


	//   ....[96]....
        /*0bb8*/ 	.word	0x000276e0


	//   ....[97]....
        /*0bbc*/ 	.word	0x00027700


	//   ....[98]....
        /*0bc0*/ 	.word	0x00027770


	//   ....[99]....
        /*0bc4*/ 	.word	0x00027c00


	//   ....[100]....
        /*0bc8*/ 	.word	0x00028040


	//   ....[101]....
        /*0bcc*/ 	.word	0x000280d0


	//   ....[102]....
        /*0bd0*/ 	.word	0x00028120


	//   ....[103]....
        /*0bd4*/ 	.word	0x00028170


	//   ....[104]....
        /*0bd8*/ 	.word	0x00028250


	//   ....[105]....
        /*0bdc*/ 	.word	0x000282e0


	//   ....[106]....
        /*0be0*/ 	.word	0x00028330


	//   ....[107]....
        /*0be4*/ 	.word	0x00028380


	//   ....[108]....
        /*0be8*/ 	.word	0x000285e0


	//   ....[109]....
        /*0bec*/ 	.word	0x000288d0


	//   ....[110]....
        /*0bf0*/ 	.word	0x00028a40


	//   ....[111]....
        /*0bf4*/ 	.word	0x00028a90


	//   ....[112]....
        /*0bf8*/ 	.word	0x00028c40


	//   ....[113]....
        /*0bfc*/ 	.word	0x00028c90


	//   ....[114]....
        /*0c00*/ 	.word	0x00028dd0


	//   ....[115]....
        /*0c04*/ 	.word	0x00028e20


	//   ....[116]....
        /*0c08*/ 	.word	0x00028f60


	//   ....[117]....
        /*0c0c*/ 	.word	0x00028fb0


	//   ....[118]....
        /*0c10*/ 	.word	0x000290f0


	//   ....[119]....
        /*0c14*/ 	.word	0x00029140


	//   ....[120]....
        /*0c18*/ 	.word	0x00029280


	//   ....[121]....
        /*0c1c*/ 	.word	0x000292d0


	//   ....[122]....
        /*0c20*/ 	.word	0x000293f0


	//   ....[123]....
        /*0c24*/ 	.word	0x00029460


	//   ....[124]....
        /*0c28*/ 	.word	0x00029580


	//   ....[125]....
        /*0c2c*/ 	.word	0x000295d0


	//   ....[126]....
        /*0c30*/ 	.word	0x00029900


	//   ....[127]....
        /*0c34*/ 	.word	0x000299a0


	//   ....[128]....
        /*0c38*/ 	.word	0x00029ad0


	//   ....[129]....
        /*0c3c*/ 	.word	0x00029b50


	//   ....[130]....
        /*0c40*/ 	.word	0x00029bd0


	//   ....[131]....
        /*0c44*/ 	.word	0x00029c50


	//   ....[132]....
        /*0c48*/ 	.word	0x00029cd0


	//   ....[133]....
        /*0c4c*/ 	.word	0x00029d60


	//   ....[134]....
        /*0c50*/ 	.word	0x00029e00


	//   ....[135]....
        /*0c54*/ 	.word	0x00029eb0


	//   ....[136]....
        /*0c58*/ 	.word	0x00029f30


	//   ....[137]....
        /*0c5c*/ 	.word	0x00029fb0


	//   ....[138]....
        /*0c60*/ 	.word	0x0002a030


	//   ....[139]....
        /*0c64*/ 	.word	0x0002a0c0


	//   ....[140]....
        /*0c68*/ 	.word	0x0002a140


	//   ....[141]....
        /*0c6c*/ 	.word	0x0002a1e0


	//   ....[142]....
        /*0c70*/ 	.word	0x0002a270


	//   ....[143]....
        /*0c74*/ 	.word	0x0002a3a0


	//----- nvinfo : EIATTR_REG_RECONFIG
	.align		4
.L_183:
        /*0c78*/ 	.byte	0x01, 0x54
	.zero		2


	//----- nvinfo : EIATTR_SYSCALL_OFFSETS
	.align		4
        /*0c7c*/ 	.byte	0x04, 0x46
        /*0c7e*/ 	.short	(.L_185 - .L_184)


	//   ....[0]....
.L_184:
        /*0c80*/ 	.word	0x00001b00


	//   ....[1]....
        /*0c84*/ 	.word	0x00001c50


	//   ....[2]....
        /*0c88*/ 	.word	0x0000af40


	//   ....[3]....
        /*0c8c*/ 	.word	0x0000b2a0


	//   ....[4]....
        /*0c90*/ 	.word	0x00022370


	//   ....[5]....
        /*0c94*/ 	.word	0x000224d0


	//   ....[6]....
        /*0c98*/ 	.word	0x000225d0


	//   ....[7]....
        /*0c9c*/ 	.word	0x00023050


	//----- nvinfo : EIATTR_MBARRIER_INSTR_OFFSETS
	.align		4
.L_185:
        /*0ca0*/ 	.byte	0x04, 0x39
        /*0ca2*/ 	.short	(.L_187 - .L_186)


	//   ....[0]....
.L_186:
        /*0ca4*/ 	.word	0x000002b0
        /*0ca8*/ 	.word	0x000000ff
        /*0cac*/ 	.word	0x00038800
        /*0cb0*/ 	.short	0x0100
        /*0cb2*/ 	.byte	0x08
	.zero		1


	//   ....[1]....
        /*0cb4*/ 	.word	0x000002c0
        /*0cb8*/ 	.word	0x000000ff
        /*0cbc*/ 	.word	0x00038820
        /*0cc0*/ 	.short	0x0100
        /*0cc2*/ 	.byte	0x08
	.zero		1


	//   ....[2]....
        /*0cc4*/ 	.word	0x000003b0
        /*0cc8*/ 	.word	0x000000ff
        /*0ccc*/ 	.word	0x00038830
        /*0cd0*/ 	.short	0x0100
        /*0cd2*/ 	.byte	0x08
	.zero		1


	//   ....[3]....
        /*0cd4*/ 	.word	0x000003c0
        /*0cd8*/ 	.word	0x000000ff
        /*0cdc*/ 	.word	0x00038840
        /*0ce0*/ 	.short	0x0100
        /*0ce2*/ 	.byte	0x08
	.zero		1


	//   ....[4]....
        /*0ce4*/ 	.word	0x000003d0
        /*0ce8*/ 	.word	0x000000ff
        /*0cec*/ 	.word	0x00038838
        /*0cf0*/ 	.short	0x0100
        /*0cf2*/ 	.byte	0x08
	.zero		1


	//   ....[5]....
        /*0cf4*/ 	.word	0x000003e0
        /*0cf8*/ 	.word	0x000000ff
        /*0cfc*/ 	.word	0x00038848
        /*0d00*/ 	.short	0x0100
        /*0d02*/ 	.byte	0x08
	.zero		1


	//   ....[6]....
        /*0d04*/ 	.word	0x00000510
        /*0d08*/ 	.word	0x000000ff
        /*0d0c*/ 	.word	0x00038850
        /*0d10*/ 	.short	0x0100
        /*0d12*/ 	.byte	0x08
	.zero		1


	//   ....[7]....
        /*0d14*/ 	.word	0x00000520
        /*0d18*/ 	.word	0x000000ff
        /*0d1c*/ 	.word	0x00038860
        /*0d20*/ 	.short	0x0100
        /*0d22*/ 	.byte	0x08
	.zero		1


	//   ....[8]....
        /*0d24*/ 	.word	0x00000530
        /*0d28*/ 	.word	0x000000ff
        /*0d2c*/ 	.word	0x00038858
        /*0d30*/ 	.short	0x0100
        /*0d32*/ 	.byte	0x08
	.zero		1


	//   ....[9]....
        /*0d34*/ 	.word	0x00000540
        /*0d38*/ 	.word	0x000000ff
        /*0d3c*/ 	.word	0x00038868
        /*0d40*/ 	.short	0x0100
        /*0d42*/ 	.byte	0x08
	.zero		1


	//   ....[10]....
        /*0d44*/ 	.word	0x00000630
        /*0d48*/ 	.word	0x000000ff
        /*0d4c*/ 	.word	0x00038870
        /*0d50*/ 	.short	0x0100
        /*0d52*/ 	.byte	0x06
	.zero		1


	//   ....[11]....
        /*0d54*/ 	.word	0x00000640
        /*0d58*/ 	.word	0x000000ff
        /*0d5c*/ 	.word	0x00038880
        /*0d60*/ 	.short	0x0100
        /*0d62*/ 	.byte	0x06
	.zero		1


	//   ....[12]....
        /*0d64*/ 	.word	0x00000650
        /*0d68*/ 	.word	0x000000ff
        /*0d6c*/ 	.word	0x00038878
        /*0d70*/ 	.short	0x0100
        /*0d72*/ 	.byte	0x06
	.zero		1


	//   ....[13]....
        /*0d74*/ 	.word	0x00000660
        /*0d78*/ 	.word	0x000000ff
        /*0d7c*/ 	.word	0x00038888
        /*0d80*/ 	.short	0x0100
        /*0d82*/ 	.byte	0x06
	.zero		1


	//   ....[14]....
        /*0d84*/ 	.word	0x00000790
        /*0d88*/ 	.word	0x000000ff
        /*0d8c*/ 	.word	0x00038890
        /*0d90*/ 	.short	0x0100
        /*0d92*/ 	.byte	0x08
	.zero		1


	//   ....[15]....
        /*0d94*/ 	.word	0x000007a0
        /*0d98*/ 	.word	0x000000ff
        /*0d9c*/ 	.word	0x000388a0
        /*0da0*/ 	.short	0x0100
        /*0da2*/ 	.byte	0x08
	.zero		1


	//   ....[16]....
        /*0da4*/ 	.word	0x000007b0
        /*0da8*/ 	.word	0x000000ff
        /*0dac*/ 	.word	0x00038898
        /*0db0*/ 	.short	0x0100
        /*0db2*/ 	.byte	0x08
	.zero		1


	//   ....[17]....
        /*0db4*/ 	.word	0x000007c0
        /*0db8*/ 	.word	0x000000ff
        /*0dbc*/ 	.word	0x000388a8
        /*0dc0*/ 	.short	0x0100
        /*0dc2*/ 	.byte	0x08
	.zero		1


	//   ....[18]....
        /*0dc4*/ 	.word	0x000008f0
        /*0dc8*/ 	.word	0x000000ff
        /*0dcc*/ 	.word	0x000388b0
        /*0dd0*/ 	.short	0x0100
        /*0dd2*/ 	.byte	0x08
	.zero		1


	//   ....[19]....
        /*0dd4*/ 	.word	0x00000900
        /*0dd8*/ 	.word	0x000000ff
        /*0ddc*/ 	.word	0x000388c0
        /*0de0*/ 	.short	0x0100
        /*0de2*/ 	.byte	0x08
	.zero		1


	//   ....[20]....
        /*0de4*/ 	.word	0x00000910
        /*0de8*/ 	.word	0x000000ff
        /*0dec*/ 	.word	0x000388b8
        /*0df0*/ 	.short	0x0100
        /*0df2*/ 	.byte	0x08
	.zero		1


	//   ....[21]....
        /*0df4*/ 	.word	0x00000920
        /*0df8*/ 	.word	0x000000ff
        /*0dfc*/ 	.word	0x000388c8
        /*0e00*/ 	.short	0x0100
        /*0e02*/ 	.byte	0x08
	.zero		1


	//   ....[22]....
        /*0e04*/ 	.word	0x000037b0
        /*0e08*/ 	.word	0x00000000
        /*0e0c*/ 	.word	0x00038890
        /*0e10*/ 	.short	0x010a
        /*0e12*/ 	.byte	0x3f
	.zero		1


	//   ....[23]....
        /*0e14*/ 	.word	0x00006b60
        /*0e18*/ 	.word	0x00000000
        /*0e1c*/ 	.word	0x00038890
        /*0e20*/ 	.short	0x010a
        /*0e22*/ 	.byte	0x3f
	.zero		1


	//   ....[24]....
        /*0e24*/ 	.word	0x00009d40
        /*0e28*/ 	.word	0x00000000
        /*0e2c*/ 	.word	0x00038890
        /*0e30*/ 	.short	0x010a
        /*0e32*/ 	.byte	0x3f
	.zero		1


	//   ....[25]....
        /*0e34*/ 	.word	0x0000a1a0
        /*0e38*/ 	.word	0x00000024
        /*0e3c*/ 	.word	0x00000000
        /*0e40*/ 	.short	0x0101
        /*0e42*/ 	.byte	0x3f
	.zero		1


	//   ....[26]....
        /*0e44*/ 	.word	0x0000a1e0
        /*0e48*/ 	.word	0x00000000
        /*0e4c*/ 	.word	0x000388b0
        /*0e50*/ 	.short	0x010a
        /*0e52*/ 	.byte	0x3f
	.zero		1


	//   ....[27]....
        /*0e54*/ 	.word	0x0000a830
        /*0e58*/ 	.word	0x00000000
        /*0e5c*/ 	.word	0x00000000
        /*0e60*/ 	.short	0x0101
        /*0e62*/ 	.byte	0x3f
	.zero		1


	//   ....[28]....
        /*0e64*/ 	.word	0x0000afc0
        /*0e68*/ 	.word	0x00000012
        /*0e6c*/ 	.word	0x00038800
        /*0e70*/ 	.short	0x010a
        /*0e72*/ 	.byte	0x3f
	.zero		1


	//   ....[29]....
        /*0e74*/ 	.word	0x0000b010
        /*0e78*/ 	.word	0x00000012
        /*0e7c*/ 	.word	0x00038800
        /*0e80*/ 	.short	0x010a
        /*0e82*/ 	.byte	0x3f
	.zero		1


	//   ....[30]....
        /*0e84*/ 	.word	0x0000b880
        /*0e88*/ 	.word	0x00000012
        /*0e8c*/ 	.word	0x00038800
        /*0e90*/ 	.short	0x010a
        /*0e92*/ 	.byte	0x3f
	.zero		1


	//   ....[31]....
        /*0e94*/ 	.word	0x0000ea20
        /*0e98*/ 	.word	0x00000012
        /*0e9c*/ 	.word	0x00038800
        /*0ea0*/ 	.short	0x010a
        /*0ea2*/ 	.byte	0x3f
	.zero		1


	//   ....[32]....
        /*0ea4*/ 	.word	0x00011c90
        /*0ea8*/ 	.word	0x00000000
        /*0eac*/ 	.word	0x00038830
        /*0eb0*/ 	.short	0x010a
        /*0eb2*/ 	.byte	0x3f
	.zero		1


	//   ....[33]....
        /*0eb4*/ 	.word	0x00011d10
        /*0eb8*/ 	.word	0x00000000
        /*0ebc*/ 	.word	0x00038830
        /*0ec0*/ 	.short	0x010a
        /*0ec2*/ 	.byte	0x3f
	.zero		1


	//   ....[34]....
        /*0ec4*/ 	.word	0x000159a0
        /*0ec8*/ 	.word	0x00000000
        /*0ecc*/ 	.word	0x00000000
        /*0ed0*/ 	.short	0x0101
        /*0ed2*/ 	.byte	0x3f
	.zero		1


	//   ....[35]....
        /*0ed4*/ 	.word	0x00016990
        /*0ed8*/ 	.word	0x0000000b
        /*0edc*/ 	.word	0x00038830
        /*0ee0*/ 	.short	0x010a
        /*0ee2*/ 	.byte	0x3f
	.zero		1


	//   ....[36]....
        /*0ee4*/ 	.word	0x00016a10
        /*0ee8*/ 	.word	0x0000000b
        /*0eec*/ 	.word	0x00038830
        /*0ef0*/ 	.short	0x010a
        /*0ef2*/ 	.byte	0x3f
	.zero		1


	//   ....[37]....
        /*0ef4*/ 	.word	0x0001a0a0
        /*0ef8*/ 	.word	0x00000009
        /*0efc*/ 	.word	0x00038850
        /*0f00*/ 	.short	0x010a
        /*0f02*/ 	.byte	0x3f
	.zero		1


	//   ....[38]....
        /*0f04*/ 	.word	0x0001a0f0
        /*0f08*/ 	.word	0x00000009
        /*0f0c*/ 	.word	0x00038850
        /*0f10*/ 	.short	0x010a
        /*0f12*/ 	.byte	0x3f
	.zero		1


	//   ....[39]....
        /*0f14*/ 	.word	0x0001ab60
        /*0f18*/ 	.word	0x000000a4
        /*0f1c*/ 	.word	0x00000000
        /*0f20*/ 	.short	0x0101
        /*0f22*/ 	.byte	0x3f
	.zero		1


	//   ....[40]....
        /*0f24*/ 	.word	0x0001ab80
        /*0f28*/ 	.word	0x00000009
        /*0f2c*/ 	.word	0x00000000
        /*0f30*/ 	.short	0x0101
        /*0f32*/ 	.byte	0x3f
	.zero		1


	//   ....[41]....
        /*0f34*/ 	.word	0x0001b920
        /*0f38*/ 	.word	0x00000000
        /*0f3c*/ 	.word	0x00038850
        /*0f40*/ 	.short	0x010a
        /*0f42*/ 	.byte	0x3f
	.zero		1


	//   ....[42]....
        /*0f44*/ 	.word	0x0001b9c0
        /*0f48*/ 	.word	0x00000000
        /*0f4c*/ 	.word	0x00038850
        /*0f50*/ 	.short	0x010a
        /*0f52*/ 	.byte	0x3f
	.zero		1


	//   ....[43]....
        /*0f54*/ 	.word	0x0001be50
        /*0f58*/ 	.word	0x0000000c
        /*0f5c*/ 	.word	0x00000000
        /*0f60*/ 	.short	0x0101
        /*0f62*/ 	.byte	0x3f
	.zero		1


	//   ....[44]....
        /*0f64*/ 	.word	0x0001e140
        /*0f68*/ 	.word	0x00000000
        /*0f6c*/ 	.word	0x00000000
        /*0f70*/ 	.short	0x0101
        /*0f72*/ 	.byte	0x3f
	.zero		1


	//   ....[45]....
        /*0f74*/ 	.word	0x000208e0
        /*0f78*/ 	.word	0x00000004
        /*0f7c*/ 	.word	0x00038820
        /*0f80*/ 	.short	0x010a
        /*0f82*/ 	.byte	0x3f
	.zero		1


	//   ....[46]....
        /*0f84*/ 	.word	0x000209c0
        /*0f88*/ 	.word	0x00000006
        /*0f8c*/ 	.word	0x000388a0
        /*0f90*/ 	.short	0x010a
        /*0f92*/ 	.byte	0x3f
	.zero		1


	//   ....[47]....
        /*0f94*/ 	.word	0x00020f10
        /*0f98*/ 	.word	0x00000006
        /*0f9c*/ 	.word	0x000388c0
        /*0fa0*/ 	.short	0x010a
        /*0fa2*/ 	.byte	0x3f
	.zero		1


	//   ....[48]....
        /*0fa4*/ 	.word	0x000215a0
        /*0fa8*/ 	.word	0x00000006
        /*0fac*/ 	.word	0x000388a0
        /*0fb0*/ 	.short	0x010a
        /*0fb2*/ 	.byte	0x3f
	.zero		1


	//   ....[49]....
        /*0fb4*/ 	.word	0x00021ae0
        /*0fb8*/ 	.word	0x00000006
        /*0fbc*/ 	.word	0x000388c0
        /*0fc0*/ 	.short	0x010a
        /*0fc2*/ 	.byte	0x3f
	.zero		1


	//   ....[50]....
        /*0fc4*/ 	.word	0x00022a40
        /*0fc8*/ 	.word	0x00000000
        /*0fcc*/ 	.word	0x00038840
        /*0fd0*/ 	.short	0x010a
        /*0fd2*/ 	.byte	0x3f
	.zero		1


	//   ....[51]....
        /*0fd4*/ 	.word	0x00023b70
        /*0fd8*/ 	.word	0x00000009
        /*0fdc*/ 	.word	0x00038800
        /*0fe0*/ 	.short	0x0107
        /*0fe2*/ 	.byte	0x3f
	.zero		1


	//   ....[52]....
        /*0fe4*/ 	.word	0x00023c80
        /*0fe8*/ 	.word	0x00000002
        /*0fec*/ 	.word	0x00038800
        /*0ff0*/ 	.short	0x0101
        /*0ff2*/ 	.byte	0x3f
	.zero		1


	//   ....[53]....
        /*0ff4*/ 	.word	0x00023ca0
        /*0ff8*/ 	.word	0x00000002
        /*0ffc*/ 	.word	0x00038820
        /*1000*/ 	.short	0x010a
        /*1002*/ 	.byte	0x3f
	.zero		1


	//   ....[54]....
        /*1004*/ 	.word	0x00024030
        /*1008*/ 	.word	0x00000003
        /*100c*/ 	.word	0x00038840
        /*1010*/ 	.short	0x010a
        /*1012*/ 	.byte	0x3f
	.zero		1


	//   ....[55]....
        /*1014*/ 	.word	0x000245f0
        /*1018*/ 	.word	0x00000003
        /*101c*/ 	.word	0x00000060
        /*1020*/ 	.short	0x010a
        /*1022*/ 	.byte	0x3f
	.zero		1


	//   ....[56]....
        /*1024*/ 	.word	0x00024f10
        /*1028*/ 	.word	0x00000003
        /*102c*/ 	.word	0x00038840
        /*1030*/ 	.short	0x010a
        /*1032*/ 	.byte	0x3f
	.zero		1


	//   ....[57]....
        /*1034*/ 	.word	0x000254d0
        /*1038*/ 	.word	0x00000002
        /*103c*/ 	.word	0x00000060
        /*1040*/ 	.short	0x010a
        /*1042*/ 	.byte	0x3f
	.zero		1


	//   ....[58]....
        /*1044*/ 	.word	0x00025d00
        /*1048*/ 	.word	0x00000002
        /*104c*/ 	.word	0x00038840
        /*1050*/ 	.short	0x010a
        /*1052*/ 	.byte	0x3f
	.zero		1


	//   ....[59]....
        /*1054*/ 	.word	0x000262c0
        /*1058*/ 	.word	0x00000002
        /*105c*/ 	.word	0x00000060
        /*1060*/ 	.short	0x010a
        /*1062*/ 	.byte	0x3f
	.zero		1


	//   ....[60]....
        /*1064*/ 	.word	0x00026a80
        /*1068*/ 	.word	0x00000002
        /*106c*/ 	.word	0x00038860
        /*1070*/ 	.short	0x010a
        /*1072*/ 	.byte	0x3f
	.zero		1


	//   ....[61]....
        /*1074*/ 	.word	0x00027b80
        /*1078*/ 	.word	0x00000000
        /*107c*/ 	.word	0x00038820
        /*1080*/ 	.short	0x010a
        /*1082*/ 	.byte	0x3f
	.zero		1


	//   ....[62]....
        /*1084*/ 	.word	0x00027d30
        /*1088*/ 	.word	0x00000006
        /*108c*/ 	.word	0x00000000
        /*1090*/ 	.short	0x010a
        /*1092*/ 	.byte	0x3f
	.zero		1


	//   ....[63]....
        /*1094*/ 	.word	0x00027da0
        /*1098*/ 	.word	0x00000007
        /*109c*/ 	.word	0x00000000
        /*10a0*/ 	.short	0x010a
        /*10a2*/ 	.byte	0x3f
	.zero		1


	//   ....[64]....
        /*10a4*/ 	.word	0x00027e10
        /*10a8*/ 	.word	0x00000004
        /*10ac*/ 	.word	0x00000000
        /*10b0*/ 	.short	0x010a
        /*10b2*/ 	.byte	0x3f
	.zero		1


	//   ....[65]....
        /*10b4*/ 	.word	0x00027e40
        /*10b8*/ 	.word	0x00000003
        /*10bc*/ 	.word	0x00000000
        /*10c0*/ 	.short	0x010a
        /*10c2*/ 	.byte	0x3f
	.zero		1


	//   ....[66]....
        /*10c4*/ 	.word	0x00027ea0
        /*10c8*/ 	.word	0x00000000
        /*10cc*/ 	.word	0x00038890
        /*10d0*/ 	.short	0x010a
        /*10d2*/ 	.byte	0x3f
	.zero		1


	//   ....[67]....
        /*10d4*/ 	.word	0x00027ef0
        /*10d8*/ 	.word	0x00000000
        /*10dc*/ 	.word	0x00038890
        /*10e0*/ 	.short	0x010a
        /*10e2*/ 	.byte	0x3f
	.zero		1


	//   ....[68]....
        /*10e4*/ 	.word	0x00027f40
        /*10e8*/ 	.word	0x00000000
        /*10ec*/ 	.word	0x00038890
        /*10f0*/ 	.short	0x010a
        /*10f2*/ 	.byte	0x3f
	.zero		1


	//   ....[69]....
        /*10f4*/ 	.word	0x00027f90
        /*10f8*/ 	.word	0x00000000
        /*10fc*/ 	.word	0x000388b0
        /*1100*/ 	.short	0x010a
        /*1102*/ 	.byte	0x3f
	.zero		1


	//   ....[70]....
        /*1104*/ 	.word	0x000281a0
        /*1108*/ 	.word	0x00000012
        /*110c*/ 	.word	0x00038800
        /*1110*/ 	.short	0x010a
        /*1112*/ 	.byte	0x3f
	.zero		1


	//   ....[71]....
        /*1114*/ 	.word	0x000283c0
        /*1118*/ 	.word	0x00000012
        /*111c*/ 	.word	0x00038800
        /*1120*/ 	.short	0x010a
        /*1122*/ 	.byte	0x3f
	.zero		1


	//   ....[72]....
        /*1124*/ 	.word	0x00028410
        /*1128*/ 	.word	0x00000000
        /*112c*/ 	.word	0x00038830
        /*1130*/ 	.short	0x010a
        /*1132*/ 	.byte	0x3f
	.zero		1


	//   ....[73]....
        /*1134*/ 	.word	0x00028460
        /*1138*/ 	.word	0x0000000b
        /*113c*/ 	.word	0x00038830
        /*1140*/ 	.short	0x010a
        /*1142*/ 	.byte	0x3f
	.zero		1


	//   ....[74]....
        /*1144*/ 	.word	0x000284b0
        /*1148*/ 	.word	0x00000009
        /*114c*/ 	.word	0x00038850
        /*1150*/ 	.short	0x010a
        /*1152*/ 	.byte	0x3f
	.zero		1


	//   ....[75]....
        /*1154*/ 	.word	0x00028500
        /*1158*/ 	.word	0x00000000
        /*115c*/ 	.word	0x00038850
        /*1160*/ 	.short	0x010a
        /*1162*/ 	.byte	0x3f
	.zero		1


	//   ....[76]....
        /*1164*/ 	.word	0x000286b0
        /*1168*/ 	.word	0x00000003
        /*116c*/ 	.word	0x00038820
        /*1170*/ 	.short	0x010a
        /*1172*/ 	.byte	0x3f
	.zero		1


	//   ....[77]....
        /*1174*/ 	.word	0x00028700
        /*1178*/ 	.word	0x00000006
        /*117c*/ 	.word	0x000388a0
        /*1180*/ 	.short	0x010a
        /*1182*/ 	.byte	0x3f
	.zero		1


	//   ....[78]....
        /*1184*/ 	.word	0x00028750
        /*1188*/ 	.word	0x00000006
        /*118c*/ 	.word	0x000388c0
        /*1190*/ 	.short	0x010a
        /*1192*/ 	.byte	0x3f
	.zero		1


	//   ....[79]....
        /*1194*/ 	.word	0x000287a0
        /*1198*/ 	.word	0x00000006
        /*119c*/ 	.word	0x000388a0
        /*11a0*/ 	.short	0x010a
        /*11a2*/ 	.byte	0x3f
	.zero		1


	//   ....[80]....
        /*11a4*/ 	.word	0x000287f0
        /*11a8*/ 	.word	0x00000006
        /*11ac*/ 	.word	0x000388c0
        /*11b0*/ 	.short	0x010a
        /*11b2*/ 	.byte	0x3f
	.zero		1


	//   ....[81]....
        /*11b4*/ 	.word	0x00028990
        /*11b8*/ 	.word	0x00000000
        /*11bc*/ 	.word	0x00038840
        /*11c0*/ 	.short	0x010a
        /*11c2*/ 	.byte	0x3f
	.zero		1


	//   ....[82]....
        /*11c4*/ 	.word	0x00029620
        /*11c8*/ 	.word	0x00000002
        /*11cc*/ 	.word	0x00038820
        /*11d0*/ 	.short	0x010a
        /*11d2*/ 	.byte	0x3f
	.zero		1


	//   ....[83]....
        /*11d4*/ 	.word	0x00029670
        /*11d8*/ 	.word	0x00000003
        /*11dc*/ 	.word	0x00038840
        /*11e0*/ 	.short	0x010a
        /*11e2*/ 	.byte	0x3f
	.zero		1


	//   ....[84]....
        /*11e4*/ 	.word	0x000296c0
        /*11e8*/ 	.word	0x00000003
        /*11ec*/ 	.word	0x00000060
        /*11f0*/ 	.short	0x010a
        /*11f2*/ 	.byte	0x3f
	.zero		1


	//   ....[85]....
        /*11f4*/ 	.word	0x00029710
        /*11f8*/ 	.word	0x00000003
        /*11fc*/ 	.word	0x00038840
        /*1200*/ 	.short	0x010a
        /*1202*/ 	.byte	0x3f
	.zero		1


	//   ....[86]....
        /*1204*/ 	.word	0x00029760
        /*1208*/ 	.word	0x00000002
        /*120c*/ 	.word	0x00000060
        /*1210*/ 	.short	0x010a
        /*1212*/ 	.byte	0x3f
	.zero		1


	//   ....[87]....
        /*1214*/ 	.word	0x000297b0
        /*1218*/ 	.word	0x00000002
        /*121c*/ 	.word	0x00038840
        /*1220*/ 	.short	0x010a
        /*1222*/ 	.byte	0x3f
	.zero		1


	//   ....[88]....
        /*1224*/ 	.word	0x00029800
        /*1228*/ 	.word	0x00000002
        /*122c*/ 	.word	0x00000060
        /*1230*/ 	.short	0x010a
        /*1232*/ 	.byte	0x3f
	.zero		1


	//   ....[89]....
        /*1234*/ 	.word	0x00029850
        /*1238*/ 	.word	0x00000002
        /*123c*/ 	.word	0x00038860
        /*1240*/ 	.short	0x010a
        /*1242*/ 	.byte	0x3f
	.zero		1


	//   ....[90]....
        /*1244*/ 	.word	0x0002a2c0
        /*1248*/ 	.word	0x00000000
        /*124c*/ 	.word	0x00038820
        /*1250*/ 	.short	0x010a
        /*1252*/ 	.byte	0x3f
	.zero		1


	//   ....[91]....
        /*1254*/ 	.word	0x0002a460
        /*1258*/ 	.word	0x00000006
        /*125c*/ 	.word	0x00000000
        /*1260*/ 	.short	0x010a
        /*1262*/ 	.byte	0x3f
	.zero		1


	//   ....[92]....
        /*1264*/ 	.word	0x0002a4b0
        /*1268*/ 	.word	0x00000007
        /*126c*/ 	.word	0x00000000
        /*1270*/ 	.short	0x010a
        /*1272*/ 	.byte	0x3f
	.zero		1


	//   ....[93]....
        /*1274*/ 	.word	0x0002a500
        /*1278*/ 	.word	0x00000004
        /*127c*/ 	.word	0x00000000
        /*1280*/ 	.short	0x010a
        /*1282*/ 	.byte	0x3f
	.zero		1


	//----- nvinfo : EIATTR_NUM_MBARRIERS
	.align		4
.L_187:
        /*1284*/ 	.byte	0x03, 0x38
        /*1286*/ 	.short	0x0016


	//----- nvinfo : EIATTR_EXIT_INSTR_OFFSETS
	.align		4
        /*1288*/ 	.byte	0x04, 0x1c
        /*128a*/ 	.short	(.L_189 - .L_188)


	//   ....[0]....
.L_188:
        /*128c*/ 	.word	0x00027e90


	//----- nvinfo : EIATTR_MAX_THREADS
	.align		4
.L_189:
        /*1290*/ 	.byte	0x04, 0x05
        /*1292*/ 	.short	(.L_191 - .L_190)
.L_190:
        /*1294*/ 	.word	0x00000180
        /*1298*/ 	.word	0x00000001
        /*129c*/ 	.word	0x00000001


	//----- nvinfo : EIATTR_CRS_STACK_SIZE
	.align		4
.L_191:
        /*12a0*/ 	.byte	0x04, 0x1e
        /*12a2*/ 	.short	(.L_193 - .L_192)
.L_192:
        /*12a4*/ 	.word	0x00000000


	//----- nvinfo : EIATTR_CBANK_PARAM_SIZE
	.align		4
.L_193:
        /*12a8*/ 	.byte	0x03, 0x19
        /*12aa*/ 	.short	0x0af0


	//----- nvinfo : EIATTR_PARAM_CBANK
	.align		4
        /*12ac*/ 	.byte	0x04, 0x0a
        /*12ae*/ 	.short	(.L_195 - .L_194)
	.align		4
.L_194:
        /*12b0*/ 	.word	index@(.nv.constant0._ZN7cutlass13device_kernelIN5flash11enable_sm90INS1_16FlashAttnFwdSm90INS1_25CollectiveMainloopFwdSm90ILi2EN4cute5tupleIJNS5_1CILi1EEES8_S8_EEENS6_IJNS7_ILi128EEENS7_ILi80EEENS7_ILi256EEEEEELi256ENS_6half_tEfNS_4arch4Sm90ELb0ELb0ELb0ELb1ELb0ELb1ELb0ELb1ELb1ELb1ELb0ELb0EEENS1_21CollectiveEpilogueFwdINS6_IJSA_SC_SB_EEES9_SE_SG_Li256ELb1ELb1ELb0ELb0EEENS1_36VarlenDynamicPersistentTileSchedulerILi128ELi80ELi256ELi128ELb0ELb1ELb1ELb0ELb1ELb1EEEEEEEEEvNT_6ParamsE)
        /*12b4*/ 	.short	0x0210
        /*12b6*/ 	.short	0x0af0


	//----- nvinfo : EIATTR_SW_WAR
	.align		4
.L_195:
        /*12b8*/ 	.byte	0x04, 0x36
        /*12ba*/ 	.short	(.L_197 - .L_196)
.L_196:
        /*12bc*/ 	.word	0x00000008
.L_197:


//--------------------- .nv.info._ZN7cutlass13device_kernelIN5flash11enable_sm90INS1_16FlashAttnFwdSm90INS1_25CollectiveMainloopFwdSm90ILi2EN4cute5tupleIJNS5_1CILi1EEES8_S8_EEENS6_IJNS7_ILi128EEENS7_ILi64EEENS7_ILi256EEEEEELi256ENS_6half_tEfNS_4arch4Sm90ELb0ELb1ELb0ELb0ELb0ELb0ELb0ELb1ELb1ELb1ELb0ELb0EEENS1_21CollectiveEpilogueFwdINS6_IJSA_SC_SB_EEES9_SE_SG_Li256ELb0ELb1ELb0ELb0EEENS1_30DynamicPersistentTileSchedulerILi256ELi128ELb0ELb1ELb1EEEEEEEEEvNT_6ParamsE --------------------------
	.section	.nv.info._ZN7cutlass13device_kernelIN5flash11enable_sm90INS1_16FlashAttnFwdSm90INS1_25CollectiveMainloopFwdSm90ILi2EN4cute5tupleIJNS5_1CILi1EEES8_S8_EEENS6_IJNS7_ILi128EEENS7_ILi64EEENS7_ILi256EEEEEELi256ENS_6half_tEfNS_4arch4Sm90ELb0ELb1ELb0ELb0ELb0ELb0ELb0ELb1ELb1ELb1ELb0ELb0EEENS1_21CollectiveEpilogueFwdINS6_IJSA_SC_SB_EEES9_SE_SG_Li256ELb0ELb1ELb0ELb0EEENS1_30DynamicPersistentTileSchedulerILi256ELi128ELb0ELb1ELb1EEEEEEEEEvNT_6ParamsE,"",@"SHT_CUDA_INFO"
	.sectionflags	@""
	.align	4


	//----- nvinfo : EIATTR_CUDA_API_VERSION
	.align		4
        /*0000*/ 	.byte	0x04, 0x37
        /*0002*/ 	.short	(.L_199 - .L_198)
.L_198:
        /*0004*/ 	.word	0x00000082


	//----- nvinfo : EIATTR_KPARAM_INFO
	.align		4
.L_199:
        /*0008*/ 	.byte	0x04, 0x17
        /*000a*/ 	.short	(.L_201 - .L_200)
.L_200:
        /*000c*/ 	.word	0x00000000
        /*0010*/ 	.short	0x0000
        /*0012*/ 	.short	0x0070
        /*0014*/ 	.byte	0x00, 0xf0, 0x01, 0x2a


	//----- nvinfo : EIATTR_SPARSE_MMA_MASK
	.align		4
.L_201:
        /*0018*/ 	.byte	0x03, 0x50
        /*001a*/ 	.short	0x0000


	//----- nvinfo : EIATTR_MAXREG_COUNT
	.align		4
        /*001c*/ 	.byte	0x03, 0x1b
        /*001e*/ 	.short	0x00a8


	//----- nvinfo : EIATTR_NUM_BARRIERS
	.align		4
        /*0020*/ 	.byte	0x02, 0x4c
        /*0022*/ 	.byte	0x09
	.zero		1


	//----- nvinfo : EIATTR_EXTERNS
	.align		4
        /*0024*/ 	.byte	0x04, 0x0f
        /*0026*/ 	.short	(.L_203 - .L_202)


	//   ....[0]....
	.align		4
.L_202:
        /*0028*/ 	.word	index@(__assertfail)


	//----- nvinfo : EIATTR_ANNOTATIONS
	.align		4
.L_203:
        /*002c*/ 	.byte	0x04, 0x55
        /*002e*/ 	.short	(.L_205 - .L_204)


	//   ....[0]....
.L_204:
        /* <DEDUP_REMOVED lines=26> */


	//----- nvinfo : EIATTR_MERCURY_ISA_VERSION
	.align		4
.L_205:
        /*01b8*/ 	.byte	0x03, 0x5f
        /*01ba*/ 	.short	0x0101


	//----- nvinfo : EIATTR_INT_WARP_WIDE_INSTR_OFFSETS
	.align		4
        /*01bc*/ 	.byte	0x04, 0x31
        /*01be*/ 	.short	(.L_207 - .L_206)


	//   ....[0]....
.L_206:
        /*01c0*/ 	.word	0x00000130


	//   ....[1]....
        /*01c4*/ 	.word	0x00000170


	//   ....[2]....
        /*01c8*/ 	.word	0x000001e0


	//   ....[3]....
        /*01cc*/ 	.word	0x0000fe00


	//   ....[4]....
        /*01d0*/ 	.word	0x0000fea0


	//   ....[5]....
        /*01d4*/ 	.word	0x00014100


	//   ....[6]....
        /*01d8*/ 	.word	0x000141a0


	//----- nvinfo : EIATTR_COOP_GROUP_MASK_REGIDS
	.align		4
.L_207:
        /*01dc*/ 	.byte	0x04, 0x29
        /*01de*/ 	.short	(.L_209 - .L_208)


	//   ....[0]....
.L_208:
        /*01e0*/ 	.word	0xffffffff


	//   ....[1]....
        /*01e4*/ 	.word	0xffffffff


	//   ....[2]....
        /*01e8*/ 	.word	0xffffffff


	//   ....[3]....
        /*01ec*/ 	.word	0xffffffff


	//   ....[4]....
        /*01f0*/ 	.word	0xffffffff


	//   ....[5]....
        /*01f4*/ 	.word	0xffffffff


	//   ....[6]....
        /*01f8*/ 	.word	0xffffffff


	//   ....[7]....
        /*01fc*/ 	.word	0xffffffff


	//   ....[8]....
        /*0200*/ 	.word	0xffffffff


	//   ....[9]....
        /*0204*/ 	.word	0xffffffff


	//   ....[10]....
        /*0208*/ 	.word	0xffffffff


	//   ....[11]....
        /*020c*/ 	.word	0xffffffff


	//   ....[12]....
        /*0210*/ 	.word	0xffffffff


	//   ....[13]....
        /*0214*/ 	.word	0xffffffff


	//   ....[14]....
        /*0218*/ 	.word	0xffffffff


	//   ....[15]....
        /*021c*/ 	.word	0xffffffff


	//   ....[16]....
        /*0220*/ 	.word	0xffffffff


	//   ....[17]....
        /*0224*/ 	.word	0xffffffff


	//   ....[18]....
        /*0228*/ 	.word	0xffffffff


	//   ....[19]....
        /*022c*/ 	.word	0xffffffff


	//   ....[20]....
        /*0230*/ 	.word	0xffffffff


	//   ....[21]....
        /*0234*/ 	.word	0xffffffff


	//   ....[22]....
        /*0238*/ 	.word	0xffffffff


	//   ....[23]....
        /*023c*/ 	.word	0xffffffff


	//   ....[24]....
        /*0240*/ 	.word	0xffffffff


	//   ....[25]....
        /*0244*/ 	.word	0xffffffff


	//   ....[26]....
        /*0248*/ 	.word	0xffffffff


	//   ....[27]....
        /*024c*/ 	.word	0xffffffff


	//   ....[28]....
        /*0250*/ 	.word	0xffffffff


	//   ....[29]....
        /*0254*/ 	.word	0xffffffff


	//   ....[30]....
        /*0258*/ 	.word	0xffffffff


	//   ....[31]....
        /*025c*/ 	.word	0xffffffff


	//   ....[32]....
        /*0260*/ 	.word	0xffffffff


	//   ....[33]....
        /*0264*/ 	.word	0xffffffff


	//   ....[34]....
        /*0268*/ 	.word	0xffffffff


	//   ....[35]....
        /*026c*/ 	.word	0xffffffff


	//   ....[36]....
        /*0270*/ 	.word	0xffffffff


	//   ....[37]....
        /*0274*/ 	.word	0xffffffff


	//   ....[38]....
        /*0278*/ 	.word	0xffffffff


	//   ....[39]....
        /*027c*/ 	.word	0xffffffff


	//   ....[40]....
        /*0280*/ 	.word	0xffffffff


	//   ....[41]....
        /*0284*/ 	.word	0xffffffff


	//   ....[42]....
        /*0288*/ 	.word	0xffffffff


	//   ....[43]....
        /*028c*/ 	.word	0xffffffff


	//   ....[44]....
        /*0290*/ 	.word	0xffffffff


	//   ....[45]....
        /*0294*/ 	.word	0xffffffff


	//   ....[46]....
        /*0298*/ 	.word	0xffffffff


	//   ....[47]....
        /*029c*/ 	.word	0xffffffff


	//   ....[48]....
        /*02a0*/ 	.word	0xffffffff


	//   ....[49]....
        /*02a4*/ 	.word	0xffffffff


	//   ....[50]....
        /*02a8*/ 	.word	0xffffffff


	//   ....[51]....
        /*02ac*/ 	.word	0xffffffff


	//   ....[52]....
        /*02b0*/ 	.word	0xffffffff


	//   ....[53]....
        /*02b4*/ 	.word	0xffffffff


	//   ....[54]....
        /*02b8*/ 	.word	0xffffffff


	//   ....[55]....
        /*02bc*/ 	.word	0xffffffff


	//   ....[56]....
        /*02c0*/ 	.word	0xffffffff


	//   ....[57]....
        /*02c4*/ 	.word	0xffffffff


	//   ....[58]....
        /*02c8*/ 	.word	0xffffffff


	//   ....[59]....
        /*02cc*/ 	.word	0xffffffff


	//   ....[60]....
        /*02d0*/ 	.word	0xffffffff


	//   ....[61]....
        /*02d4*/ 	.word	0xffffffff


	//   ....[62]....
        /*02d8*/ 	.word	0xffffffff


	//   ....[63]....
        /*02dc*/ 	.word	0xffffffff


	//   ....[64]....
        /*02e0*/ 	.word	0xffffffff


	//   ....[65]....
        /*02e4*/ 	.word	0xffffffff


	//   ....[66]....
        /*02e8*/ 	.word	0xffffffff


	//   ....[67]....
        /*02ec*/ 	.word	0xffffffff


	//   ....[68]....
        /*02f0*/ 	.word	0xffffffff


	//   ....[69]....
        /*02f4*/ 	.word	0xffffffff


	//   ....[70]....
        /*02f8*/ 	.word	0xffffffff


	//   ....[71]....
        /*02fc*/ 	.word	0xffffffff


	//   ....[72]....
        /*0300*/ 	.word	0xffffffff


	//   ....[73]....
        /*0304*/ 	.word	0xffffffff


	//   ....[74]....
        /*0308*/ 	.word	0x0500000f


	//   ....[75]....
        /*030c*/ 	.word	0x0500000f


	//   ....[76]....
        /*0310*/ 	.word	0x0500000f


	//   ....[77]....
        /*0314*/ 	.word	0x0500000f


	//   ....[78]....
        /*0318*/ 	.word	0x0500000f


	//   ....[79]....
        /*031c*/ 	.word	0x0500000f


	//   ....[80]....
        /*0320*/ 	.word	0x0500000f


	//   ....[81]....
        /*0324*/ 	.word	0x0500000f


	//   ....[82]....
        /*0328*/ 	.word	0x0500000f


	//   ....[83]....
        /*032c*/ 	.word	0x0500000f


	//   ....[84]....
        /*0330*/ 	.word	0x0500000f


	//   ....[85]....
        /*0334*/ 	.word	0x0500000f


	//   ....[86]....
        /*0338*/ 	.word	0x0500000f


	//   ....[87]....
        /*033c*/ 	.word	0x0500000f


	//   ....[88]....
        /*0340*/ 	.word	0x0500000f


	//   ....[89]....
        /*0344*/ 	.word	0x0500000f


	//   ....[90]....
        /*0348*/ 	.word	0x0500000f


	//   ....[91]....
        /*034c*/ 	.word	0x0500000f


	//   ....[92]....
        /*0350*/ 	.word	0x0500000f


	//----- nvinfo : EIATTR_COOP_GROUP_INSTR_OFFSETS
	.align		4
.L_209:
        /*0354*/ 	.byte	0x04, 0x28
        /*0356*/ 	.short	(.L_211 - .L_210)


	//   ....[0]....
.L_210:
        /*0358*/ 	.word	0x00000060


	//   ....[1]....
        /*035c*/ 	.word	0x00000140


	//   ....[2]....
        /*0360*/ 	.word	0x00000190


	//   ....[3]....
        /*0364*/ 	.word	0x000003c0


	//   ....[4]....
        /*0368*/ 	.word	0x00000520


	//   ....[5]....
        /*036c*/ 	.word	0x00000640


	//   ....[6]....
        /*0370*/ 	.word	0x000007a0


	//   ....[7]....
        /*0374*/ 	.word	0x00001a40


	//   ....[8]....
        /*0378*/ 	.word	0x00002590


	//   ....[9]....
        /*037c*/ 	.word	0x00002a70


	//   ....[10]....
        /*0380*/ 	.word	0x000033b0


	//   ....[11]....
        /*0384*/ 	.word	0x00003540


	//   ....[12]....
        /*0388*/ 	.word	0x00003800


	//   ....[13]....
        /*038c*/ 	.word	0x000038a0


	//   ....[14]....
        /*0390*/ 	.word	0x000056e0


	//   ....[15]....
        /*0394*/ 	.word	0x00005910


	//   ....[16]....
        /*0398*/ 	.word	0x00006010


	//   ....[17]....
        /*039c*/ 	.word	0x00006110


	//   ....[18]....
        /*03a0*/ 	.word	0x000064c0


	//   ....[19]....
        /*03a4*/ 	.word	0x00006510


	//   ....[20]....
        /*03a8*/ 	.word	0x00008070


	//   ....[21]....
        /*03ac*/ 	.word	0x000081a0


	//   ....[22]....
        /*03b0*/ 	.word	0x000083d0


	//   ....[23]....
        /*03b4*/ 	.word	0x00008430


	//   ....[24]....
        /*03b8*/ 	.word	0x00009de0


	//   ....[25]....
        /*03bc*/ 	.word	0x0000a020


	//   ....[26]....
        /*03c0*/ 	.word	0x0000a710


	//   ....[27]....
        /*03c4*/ 	.word	0x0000a810


	//   ....[28]....
        /*03c8*/ 	.word	0x0000abc0


	//   ....[29]....
        /*03cc*/ 	.word	0x0000ac20


	//   ....[30]....
        /*03d0*/ 	.word	0x0000bc00


	//   ....[31]....
        /*03d4*/ 	.word	0x0000bc40


	//   ....[32]....
        /*03d8*/ 	.word	0x0000bd80


	//   ....[33]....
        /*03dc*/ 	.word	0x0000bda0


	//   ....[34]....
        /*03e0*/ 	.word	0x0000d780


	//   ....[35]....
        /*03e4*/ 	.word	0x0000d810


	//   ....[36]....
        /*03e8*/ 	.word	0x0000d840


	//   ....[37]....
        /*03ec*/ 	.word	0x0000d870


	//   ....[38]....
        /*03f0*/ 	.word	0x0000e050


	//   ....[39]....
        /*03f4*/ 	.word	0x0000e090


	//   ....[40]....
        /*03f8*/ 	.word	0x0000e1e0


	//   ....[41]....
        /*03fc*/ 	.word	0x0000e200


	//   ....[42]....
        /*0400*/ 	.word	0x0000e350


	//   ....[43]....
        /*0404*/ 	.word	0x0000e370


	//   ....[44]....
        /*0408*/ 	.word	0x0000e4d0


	//   ....[45]....
        /*040c*/ 	.word	0x0000e4f0


	//   ....[46]....
        /*0410*/ 	.word	0x0000eca0


	//   ....[47]....
        /*0414*/ 	.word	0x0000ecc0


	//   ....[48]....
        /*0418*/ 	.word	0x0000ee10


	//   ....[49]....
        /*041c*/ 	.word	0x0000ee30


	//   ....[50]....
        /*0420*/ 	.word	0x0000ef80


	//   ....[51]....
        /*0424*/ 	.word	0x0000efa0


	//   ....[52]....
        /*0428*/ 	.word	0x0000f100


	//   ....[53]....
        /*042c*/ 	.word	0x0000f120


	//   ....[54]....
        /*0430*/ 	.word	0x0000f330


	//   ....[55]....
        /*0434*/ 	.word	0x00010420


	//   ....[56]....
        /*0438*/ 	.word	0x00010f30


	//   ....[57]....
        /*043c*/ 	.word	0x00010f70


	//   ....[58]....
        /*0440*/ 	.word	0x00010f90


	//   ....[59]....
        /*0444*/ 	.word	0x00011050


	//   ....[60]....
        /*0448*/ 	.word	0x00011070


	//   ....[61]....
        /*044c*/ 	.word	0x00011120


	//   ....[62]....
        /*0450*/ 	.word	0x00011140


	//   ....[63]....
        /*0454*/ 	.word	0x000111f0


	//   ....[64]....
        /*0458*/ 	.word	0x00011210


	//   ....[65]....
        /*045c*/ 	.word	0x000112c0


	//   ....[66]....
        /*0460*/ 	.word	0x000112e0


	//   ....[67]....
        /*0464*/ 	.word	0x00011390


	//   ....[68]....
        /*0468*/ 	.word	0x000113b0


	//   ....[69]....
        /*046c*/ 	.word	0x00011460


	//   ....[70]....
        /*0470*/ 	.word	0x00011480


	//   ....[71]....
        /*0474*/ 	.word	0x00011520


	//   ....[72]....
        /*0478*/ 	.word	0x000148d0


	//   ....[73]....
        /*047c*/ 	.word	0x00014ac0


	//   ....[74]....
        /*0480*/ 	.word	0x00015110


	//   ....[75]....
        /*0484*/ 	.word	0x00015270


	//   ....[76]....
        /*0488*/ 	.word	0x000152c0


	//   ....[77]....
        /*048c*/ 	.word	0x00015440


	//   ....[78]....
        /*0490*/ 	.word	0x00015490


	//   ....[79]....
        /*0494*/ 	.word	0x000155c0


	//   ....[80]....
        /*0498*/ 	.word	0x00015630


	//   ....[81]....
        /*049c*/ 	.word	0x00015760


	//   ....[82]....
        /*04a0*/ 	.word	0x000157d0


	//   ....[83]....
        /*04a4*/ 	.word	0x00015900


	//   ....[84]....
        /*04a8*/ 	.word	0x00015970


	//   ....[85]....
        /*04ac*/ 	.word	0x00015aa0


	//   ....[86]....
        /*04b0*/ 	.word	0x00015b10


	//   ....[87]....
        /*04b4*/ 	.word	0x00015c40


	//   ....[88]....
        /*04b8*/ 	.word	0x00015cb0


	//   ....[89]....
        /*04bc*/ 	.word	0x00015de0


	//   ....[90]....
        /*04c0*/ 	.word	0x00015e30


	//   ....[91]....
        /*04c4*/ 	.word	0x00016150


	//   ....[92]....
        /*04c8*/ 	.word	0x00016270


	//----- nvinfo : EIATTR_REG_RECONFIG
	.align		4
.L_211:
        /*04cc*/ 	.byte	0x01, 0x54
	.zero		2


	//----- nvinfo : EIATTR_SYSCALL_OFFSETS
	.align		4
        /*04d0*/ 	.byte	0x04, 0x46
        /*04d2*/ 	.short	(.L_213 - .L_212)


	//   ....[0]....
.L_212:
        /*04d4*/ 	.word	0x00001c20


	//   ....[1]....
        /*04d8*/ 	.word	0x00010010


	//   ....[2]....
        /*04dc*/ 	.word	0x00010160


	//   ....[3]....
        /*04e0*/ 	.word	0x00010250


	//   ....[4]....
        /*04e4*/ 	.word	0x00010b00


	//----- nvinfo : EIATTR_MBARRIER_INSTR_OFFSETS
	.align		4
.L_213:
        /*04e8*/ 	.byte	0x04, 0x39
        /*04ea*/ 	.short	(.L_215 - .L_214)


	//   ....[0]....
.L_214:
        /*04ec*/ 	.word	0x00000270
        /*04f0*/ 	.word	0x000000ff
        /*04f4*/ 	.word	0x00030800
        /*04f8*/ 	.short	0x0100
        /*04fa*/ 	.byte	0x08
	.zero		1


	//   ....[1]....
        /*04fc*/ 	.word	0x00000280
        /*0500*/ 	.word	0x000000ff
        /*0504*/ 	.word	0x00030820
        /*0508*/ 	.short	0x0100
        /*050a*/ 	.byte	0x08
	.zero		1


	//   ....[2]....
        /*050c*/ 	.word	0x00000370
        /*0510*/ 	.word	0x000000ff
        /*0514*/ 	.word	0x00030830
        /*0518*/ 	.short	0x0100
        /*051a*/ 	.byte	0x08
	.zero		1


	//   ....[3]....
        /*051c*/ 	.word	0x00000380
        /*0520*/ 	.word	0x000000ff
        /*0524*/ 	.word	0x00030840
        /*0528*/ 	.short	0x0100
        /*052a*/ 	.byte	0x08
	.zero		1


	//   ....[4]....
        /*052c*/ 	.word	0x00000390
        /*0530*/ 	.word	0x000000ff
        /*0534*/ 	.word	0x00030838
        /*0538*/ 	.short	0x0100
        /*053a*/ 	.byte	0x08
	.zero		1


	//   ....[5]....
        /*053c*/ 	.word	0x000003a0
        /*0540*/ 	.word	0x000000ff
        /*0544*/ 	.word	0x00030848
        /*0548*/ 	.short	0x0100
        /*054a*/ 	.byte	0x08
	.zero		1


	//   ....[6]....
        /*054c*/ 	.word	0x000004d0
        /*0550*/ 	.word	0x000000ff
        /*0554*/ 	.word	0x00030850
        /*0558*/ 	.short	0x0100
        /*055a*/ 	.byte	0x08
	.zero		1


	//   ....[7]....
        /*055c*/ 	.word	0x000004e0
        /*0560*/ 	.word	0x000000ff
        /*0564*/ 	.word	0x00030860
        /*0568*/ 	.short	0x0100
        /*056a*/ 	.byte	0x08
	.zero		1


	//   ....[8]....
        /*056c*/ 	.word	0x000004f0
        /*0570*/ 	.word	0x000000ff
        /*0574*/ 	.word	0x00030858
        /*0578*/ 	.short	0x0100
        /*057a*/ 	.byte	0x08
	.zero		1


	//   ....[9]....
        /*057c*/ 	.word	0x00000500
        /*0580*/ 	.word	0x000000ff
        /*0584*/ 	.word	0x00030868
        /*0588*/ 	.short	0x0100
        /*058a*/ 	.byte	0x08
	.zero		1


	//   ....[10]....
        /*058c*/ 	.word	0x000005f0
        /*0590*/ 	.word	0x000000ff
        /*0594*/ 	.word	0x00030870
        /*0598*/ 	.short	0x0100
        /*059a*/ 	.byte	0x06
	.zero		1


	//   ....[11]....
        /*059c*/ 	.word	0x00000600
        /*05a0*/ 	.word	0x000000ff
        /*05a4*/ 	.word	0x00030880
        /*05a8*/ 	.short	0x0100
        /*05aa*/ 	.byte	0x06
	.zero		1


	//   ....[12]....
        /*05ac*/ 	.word	0x00000610
        /*05b0*/ 	.word	0x000000ff
        /*05b4*/ 	.word	0x00030878
        /*05b8*/ 	.short	0x0100
        /*05ba*/ 	.byte	0x06
	.zero		1


	//   ....[13]....
        /*05bc*/ 	.word	0x00000620
        /*05c0*/ 	.word	0x000000ff
        /*05c4*/ 	.word	0x00030888
        /*05c8*/ 	.short	0x0100
        /*05ca*/ 	.byte	0x06
	.zero		1


	//   ....[14]....
        /*05cc*/ 	.word	0x00000750
        /*05d0*/ 	.word	0x000000ff
        /*05d4*/ 	.word	0x00030890
        /*05d8*/ 	.short	0x0100
        /*05da*/ 	.byte	0x08
	.zero		1


	//   ....[15]....
        /*05dc*/ 	.word	0x00000760
        /*05e0*/ 	.word	0x000000ff
        /*05e4*/ 	.word	0x000308a0
        /*05e8*/ 	.short	0x0100
        /*05ea*/ 	.byte	0x08
	.zero		1


	//   ....[16]....
        /*05ec*/ 	.word	0x00000770
        /*05f0*/ 	.word	0x000000ff
        /*05f4*/ 	.word	0x00030898
        /*05f8*/ 	.short	0x0100
        /*05fa*/ 	.byte	0x08
	.zero		1


	//   ....[17]....
        /*05fc*/ 	.word	0x00000780
        /*0600*/ 	.word	0x000000ff
        /*0604*/ 	.word	0x000308a8
        /*0608*/ 	.short	0x0100
        /*060a*/ 	.byte	0x08
	.zero		1


	//   ....[18]....
        /*060c*/ 	.word	0x000008b0
        /*0610*/ 	.word	0x000000ff
        /*0614*/ 	.word	0x000308b0
        /*0618*/ 	.short	0x0100
        /*061a*/ 	.byte	0x08
	.zero		1


	//   ....[19]....
        /*061c*/ 	.word	0x000008c0
        /*0620*/ 	.word	0x000000ff
        /*0624*/ 	.word	0x000308c0
        /*0628*/ 	.short	0x0100
        /*062a*/ 	.byte	0x08
	.zero		1


	//   ....[20]....
        /*062c*/ 	.word	0x000008d0
        /*0630*/ 	.word	0x000000ff
        /*0634*/ 	.word	0x000308b8
        /*0638*/ 	.short	0x0100
        /*063a*/ 	.byte	0x08
	.zero		1


	//   ....[21]....
        /*063c*/ 	.word	0x000008e0
        /*0640*/ 	.word	0x000000ff
        /*0644*/ 	.word	0x000308c8
        /*0648*/ 	.short	0x0100
        /*064a*/ 	.byte	0x08
	.zero		1


	//   ....[22]....
        /*064c*/ 	.word	0x00001cc0
        /*0650*/ 	.word	0x000000ff
        /*0654*/ 	.word	0x00030800
        /*0658*/ 	.short	0x010a
        /*065a*/ 	.byte	0x25
	.zero		1


	//   ....[23]....
        /*065c*/ 	.word	0x00001d40
        /*0660*/ 	.word	0x00000003
        /*0664*/ 	.word	0x00030830
        /*0668*/ 	.short	0x010a
        /*066a*/ 	.byte	0x3f
	.zero		1


	//   ....[24]....
        /*066c*/ 	.word	0x00001da0
        /*0670*/ 	.word	0x00000003
        /*0674*/ 	.word	0x00030830
        /*0678*/ 	.short	0x010a
        /*067a*/ 	.byte	0x3f
	.zero		1


	//   ....[25]....
        /*067c*/ 	.word	0x00002830
        /*0680*/ 	.word	0x00000000
        /*0684*/ 	.word	0x00000000
        /*0688*/ 	.short	0x0101
        /*068a*/ 	.byte	0x3f
	.zero		1


	//   ....[26]....
        /*068c*/ 	.word	0x00004520
        /*0690*/ 	.word	0x000000ff
        /*0694*/ 	.word	0x00030830
        /*0698*/ 	.short	0x010a
        /*069a*/ 	.byte	0x06
	.zero		1


	//   ....[27]....
        /*069c*/ 	.word	0x00004560
        /*06a0*/ 	.word	0x000000ff
        /*06a4*/ 	.word	0x00030830
        /*06a8*/ 	.short	0x010a
        /*06aa*/ 	.byte	0x06
	.zero		1


	//   ....[28]....
        /*06ac*/ 	.word	0x000053a0
        /*06b0*/ 	.word	0x000000ff
        /*06b4*/ 	.word	0x00030850
        /*06b8*/ 	.short	0x010a
        /*06ba*/ 	.byte	0x0a
	.zero		1


	//   ....[29]....
        /*06bc*/ 	.word	0x000053e0
        /*06c0*/ 	.word	0x000000ff
        /*06c4*/ 	.word	0x00030850
        /*06c8*/ 	.short	0x010a
        /*06ca*/ 	.byte	0x0a
	.zero		1


	//   ....[30]....
        /*06cc*/ 	.word	0x00005710
        /*06d0*/ 	.word	0x00000000
        /*06d4*/ 	.word	0x00000000
        /*06d8*/ 	.short	0x0101
        /*06da*/ 	.byte	0x3f
	.zero		1


	//   ....[31]....
        /*06dc*/ 	.word	0x000067e0
        /*06e0*/ 	.word	0x0000009b
        /*06e4*/ 	.word	0x00000000
        /*06e8*/ 	.short	0x0101
        /*06ea*/ 	.byte	0x3f
	.zero		1


	//   ....[32]....
        /*06ec*/ 	.word	0x00006f90
        /*06f0*/ 	.word	0x000000ff
        /*06f4*/ 	.word	0x00030830
        /*06f8*/ 	.short	0x010a
        /*06fa*/ 	.byte	0x05
	.zero		1


	//   ....[33]....
        /*06fc*/ 	.word	0x00006fd0
        /*0700*/ 	.word	0x000000ff
        /*0704*/ 	.word	0x00030830
        /*0708*/ 	.short	0x010a
        /*070a*/ 	.byte	0x05
	.zero		1


	//   ....[34]....
        /*070c*/ 	.word	0x00007e10
        /*0710*/ 	.word	0x000000ff
        /*0714*/ 	.word	0x00030850
        /*0718*/ 	.short	0x010a
        /*071a*/ 	.byte	0x0e
	.zero		1


	//   ....[35]....
        /*071c*/ 	.word	0x00007e50
        /*0720*/ 	.word	0x000000ff
        /*0724*/ 	.word	0x00030850
        /*0728*/ 	.short	0x010a
        /*072a*/ 	.byte	0x0e
	.zero		1


	//   ....[36]....
        /*072c*/ 	.word	0x00008740
        /*0730*/ 	.word	0x0000009f
        /*0734*/ 	.word	0x00000000
        /*0738*/ 	.short	0x0101
        /*073a*/ 	.byte	0x3f
	.zero		1


	//   ....[37]....
        /*073c*/ 	.word	0x000087f0
        /*0740*/ 	.word	0x000000a3
        /*0744*/ 	.word	0x00000000
        /*0748*/ 	.short	0x0101
        /*074a*/ 	.byte	0x3f
	.zero		1


	//   ....[38]....
        /*074c*/ 	.word	0x00008c70
        /*0750*/ 	.word	0x000000ff
        /*0754*/ 	.word	0x00030830
        /*0758*/ 	.short	0x010a
        /*075a*/ 	.byte	0x05
	.zero		1


	//   ....[39]....
        /*075c*/ 	.word	0x00008cb0
        /*0760*/ 	.word	0x000000ff
        /*0764*/ 	.word	0x00030830
        /*0768*/ 	.short	0x010a
        /*076a*/ 	.byte	0x05
	.zero		1


	//   ....[40]....
        /*076c*/ 	.word	0x00009af0
        /*0770*/ 	.word	0x000000ff
        /*0774*/ 	.word	0x00030850
        /*0778*/ 	.short	0x010a
        /*077a*/ 	.byte	0x0e
	.zero		1


	//   ....[41]....
        /*077c*/ 	.word	0x00009b30
        /*0780*/ 	.word	0x000000ff
        /*0784*/ 	.word	0x00030850
        /*0788*/ 	.short	0x010a
        /*078a*/ 	.byte	0x0e
	.zero		1


	//   ....[42]....
        /*078c*/ 	.word	0x00009e30
        /*0790*/ 	.word	0x00000000
        /*0794*/ 	.word	0x00000000
        /*0798*/ 	.short	0x0101
        /*079a*/ 	.byte	0x3f
	.zero		1


	//   ....[43]....
        /*079c*/ 	.word	0x0000af40
        /*07a0*/ 	.word	0x0000009b
        /*07a4*/ 	.word	0x00000000
        /*07a8*/ 	.short	0x0101
        /*07aa*/ 	.byte	0x3f
	.zero		1


	//   ....[44]....
        /*07ac*/ 	.word	0x0000bb70
        /*07b0*/ 	.word	0x000000ff
        /*07b4*/ 	.word	0x00030850
        /*07b8*/ 	.short	0x010a
        /*07ba*/ 	.byte	0x07
	.zero		1


	//   ....[45]....
        /*07bc*/ 	.word	0x0000bbb0
        /*07c0*/ 	.word	0x000000ff
        /*07c4*/ 	.word	0x00030850
        /*07c8*/ 	.short	0x010a
        /*07ca*/ 	.byte	0x07
	.zero		1


	//   ....[46]....
        /*07cc*/ 	.word	0x0000c010
        /*07d0*/ 	.word	0x00000009
        /*07d4*/ 	.word	0x00000000
        /*07d8*/ 	.short	0x0101
        /*07da*/ 	.byte	0x3f
	.zero		1


	//   ....[47]....
        /*07dc*/ 	.word	0x0000e080
        /*07e0*/ 	.word	0x000000c6
        /*07e4*/ 	.word	0x00000000
        /*07e8*/ 	.short	0x0101
        /*07ea*/ 	.byte	0x3f
	.zero		1


	//   ....[48]....
        /*07ec*/ 	.word	0x00010660
        /*07f0*/ 	.word	0x00000000
        /*07f4*/ 	.word	0x00030840
        /*07f8*/ 	.short	0x010a
        /*07fa*/ 	.byte	0x3f
	.zero		1


	//   ....[49]....
        /*07fc*/ 	.word	0x00011620
        /*0800*/ 	.word	0x00000011
        /*0804*/ 	.word	0x00030800
        /*0808*/ 	.short	0x0107
        /*080a*/ 	.byte	0x3f
	.zero		1


	//   ....[50]....
        /*080c*/ 	.word	0x00011730
        /*0810*/ 	.word	0x00000011
        /*0814*/ 	.word	0x00030800
        /*0818*/ 	.short	0x0101
        /*081a*/ 	.byte	0x3f
	.zero		1


	//   ....[51]....
        /*081c*/ 	.word	0x00011750
        /*0820*/ 	.word	0x00000011
        /*0824*/ 	.word	0x00030820
        /*0828*/ 	.short	0x010a
        /*082a*/ 	.byte	0x3f
	.zero		1


	//   ....[52]....
        /*082c*/ 	.word	0x00011a90
        /*0830*/ 	.word	0x00000003
        /*0834*/ 	.word	0x00030840
        /*0838*/ 	.short	0x010a
        /*083a*/ 	.byte	0x3f
	.zero		1


	//   ....[53]....
        /*083c*/ 	.word	0x00012020
        /*0840*/ 	.word	0x00000003
        /*0844*/ 	.word	0x00000060
        /*0848*/ 	.short	0x010a
        /*084a*/ 	.byte	0x3f
	.zero		1


	//   ....[54]....
        /*084c*/ 	.word	0x00012870
        /*0850*/ 	.word	0x00000003
        /*0854*/ 	.word	0x00030840
        /*0858*/ 	.short	0x010a
        /*085a*/ 	.byte	0x3f
	.zero		1


	//   ....[55]....
        /*085c*/ 	.word	0x00012e00
        /*0860*/ 	.word	0x00000009
        /*0864*/ 	.word	0x00000060
        /*0868*/ 	.short	0x010a
        /*086a*/ 	.byte	0x3f
	.zero		1


	//   ....[56]....
        /*086c*/ 	.word	0x00013590
        /*0870*/ 	.word	0x00000002
        /*0874*/ 	.word	0x00030840
        /*0878*/ 	.short	0x010a
        /*087a*/ 	.byte	0x3f
	.zero		1


	//   ....[57]....
        /*087c*/ 	.word	0x00013b20
        /*0880*/ 	.word	0x00000002
        /*0884*/ 	.word	0x00000060
        /*0888*/ 	.short	0x010a
        /*088a*/ 	.byte	0x3f
	.zero		1


	//   ....[58]....
        /*088c*/ 	.word	0x00014260
        /*0890*/ 	.word	0x00000000
        /*0894*/ 	.word	0x00030860
        /*0898*/ 	.short	0x010a
        /*089a*/ 	.byte	0x3f
	.zero		1


	//   ....[59]....
        /*089c*/ 	.word	0x00014a40
        /*08a0*/ 	.word	0x00000000
        /*08a4*/ 	.word	0x00030820
        /*08a8*/ 	.short	0x010a
        /*08aa*/ 	.byte	0x3f
	.zero		1


	//   ....[60]....
        /*08ac*/ 	.word	0x00014c30
        /*08b0*/ 	.word	0x00000006
        /*08b4*/ 	.word	0x00000000
        /*08b8*/ 	.short	0x010a
        /*08ba*/ 	.byte	0x3f
	.zero		1


	//   ....[61]....
        /*08bc*/ 	.word	0x00014c80
        /*08c0*/ 	.word	0x00000003
        /*08c4*/ 	.word	0x00000000
        /*08c8*/ 	.short	0x010a
        /*08ca*/ 	.byte	0x3f
	.zero		1


	//   ....[62]....
        /*08cc*/ 	.word	0x00014ce0
        /*08d0*/ 	.word	0x00000012
        /*08d4*/ 	.word	0x00000000
        /*08d8*/ 	.short	0x010a
        /*08da*/ 	.byte	0x3f
	.zero		1


	//   ....[63]....
        /*08dc*/ 	.word	0x00014d10
        /*08e0*/ 	.word	0x00000003
        /*08e4*/ 	.word	0x00000000
        /*08e8*/ 	.short	0x010a
        /*08ea*/ 	.byte	0x3f
	.zero		1


	//   ....[64]....
        /*08ec*/ 	.word	0x00014d80
        /*08f0*/ 	.word	0x00000003
        /*08f4*/ 	.word	0x00030800
        /*08f8*/ 	.short	0x010a
        /*08fa*/ 	.byte	0x3f
	.zero		1


	//   ....[65]....
        /*08fc*/ 	.word	0x00014dd0
        /*0900*/ 	.word	0x00000003
        /*0904*/ 	.word	0x00030830
        /*0908*/ 	.short	0x010a
        /*090a*/ 	.byte	0x3f
	.zero		1


	//   ....[66]....
        /*090c*/ 	.word	0x00014e30
        /*0910*/ 	.word	0x00000015
        /*0914*/ 	.word	0x00030830
        /*0918*/ 	.short	0x010a
        /*091a*/ 	.byte	0x3f
	.zero		1


	//   ....[67]....
        /*091c*/ 	.word	0x00014e90
        /*0920*/ 	.word	0x00000015
        /*0924*/ 	.word	0x00030850
        /*0928*/ 	.short	0x010a
        /*092a*/ 	.byte	0x3f
	.zero		1


	//   ....[68]....
        /*092c*/ 	.word	0x00014ef0
        /*0930*/ 	.word	0x00000004
        /*0934*/ 	.word	0x00030830
        /*0938*/ 	.short	0x010a
        /*093a*/ 	.byte	0x3f
	.zero		1


	//   ....[69]....
        /*093c*/ 	.word	0x00014f50
        /*0940*/ 	.word	0x00000003
        /*0944*/ 	.word	0x00030850
        /*0948*/ 	.short	0x010a
        /*094a*/ 	.byte	0x3f
	.zero		1


	//   ....[70]....
        /*094c*/ 	.word	0x00014fb0
        /*0950*/ 	.word	0x00000004
        /*0954*/ 	.word	0x00030830
        /*0958*/ 	.short	0x010a
        /*095a*/ 	.byte	0x3f
	.zero		1


	//   ....[71]....
        /*095c*/ 	.word	0x00015010
        /*0960*/ 	.word	0x00000003
        /*0964*/ 	.word	0x00030850
        /*0968*/ 	.short	0x010a
        /*096a*/ 	.byte	0x3f
	.zero		1


	//   ....[72]....
        /*096c*/ 	.word	0x00015070
        /*0970*/ 	.word	0x00000007
        /*0974*/ 	.word	0x00030850
        /*0978*/ 	.short	0x010a
        /*097a*/ 	.byte	0x3f
	.zero		1


	//   ....[73]....
        /*097c*/ 	.word	0x000151c0
        /*0980*/ 	.word	0x00000000
        /*0984*/ 	.word	0x00030840
        /*0988*/ 	.short	0x010a
        /*098a*/ 	.byte	0x3f
	.zero		1


	//   ....[74]....
        /*098c*/ 	.word	0x00015e70
        /*0990*/ 	.word	0x00000011
        /*0994*/ 	.word	0x00030820
        /*0998*/ 	.short	0x010a
        /*099a*/ 	.byte	0x3f
	.zero		1


	//   ....[75]....
        /*099c*/ 	.word	0x00015ec0
        /*09a0*/ 	.word	0x00000003
        /*09a4*/ 	.word	0x00030840
        /*09a8*/ 	.short	0x010a
        /*09aa*/ 	.byte	0x3f
	.zero		1


	//   ....[76]....
        /*09ac*/ 	.word	0x00015f10
        /*09b0*/ 	.word	0x00000003
        /*09b4*/ 	.word	0x00000060
        /*09b8*/ 	.short	0x010a
        /*09ba*/ 	.byte	0x3f
	.zero		1


	//   ....[77]....
        /*09bc*/ 	.word	0x00015f60
        /*09c0*/ 	.word	0x00000003
        /*09c4*/ 	.word	0x00030840
        /*09c8*/ 	.short	0x010a
        /*09ca*/ 	.byte	0x3f
	.zero		1


	//   ....[78]....
        /*09cc*/ 	.word	0x00015fb0
        /*09d0*/ 	.word	0x00000009
        /*09d4*/ 	.word	0x00000060
        /*09d8*/ 	.short	0x010a
        /*09da*/ 	.byte	0x3f
	.zero		1


	//   ....[79]....
        /*09dc*/ 	.word	0x00016000
        /*09e0*/ 	.word	0x00000002
        /*09e4*/ 	.word	0x00030840
        /*09e8*/ 	.short	0x010a
        /*09ea*/ 	.byte	0x3f
	.zero		1


	//   ....[80]....
        /*09ec*/ 	.word	0x00016050
        /*09f0*/ 	.word	0x00000002
        /*09f4*/ 	.word	0x00000060
        /*09f8*/ 	.short	0x010a
        /*09fa*/ 	.byte	0x3f
	.zero		1


	//   ....[81]....
        /*09fc*/ 	.word	0x000160a0
        /*0a00*/ 	.word	0x00000000
        /*0a04*/ 	.word	0x00030860
        /*0a08*/ 	.short	0x010a
        /*0a0a*/ 	.byte	0x3f
	.zero		1


	//   ....[82]....
        /*0a0c*/ 	.word	0x00016190
        /*0a10*/ 	.word	0x00000000
        /*0a14*/ 	.word	0x00030820
        /*0a18*/ 	.short	0x010a
        /*0a1a*/ 	.byte	0x3f
	.zero		1


	//   ....[83]....
        /*0a1c*/ 	.word	0x00016330
        /*0a20*/ 	.word	0x00000006
        /*0a24*/ 	.word	0x00000000
        /*0a28*/ 	.short	0x010a
        /*0a2a*/ 	.byte	0x3f
	.zero		1


	//   ....[84]....
        /*0a2c*/ 	.word	0x00016380
        /*0a30*/ 	.word	0x00000003
        /*0a34*/ 	.word	0x00000000
        /*0a38*/ 	.short	0x010a
        /*0a3a*/ 	.byte	0x3f
	.zero		1


	//   ....[85]....
        /*0a3c*/ 	.word	0x000163d0
        /*0a40*/ 	.word	0x00000012
        /*0a44*/ 	.word	0x00000000
        /*0a48*/ 	.short	0x010a
        /*0a4a*/ 	.byte	0x3f
	.zero		1


	//----- nvinfo : EIATTR_NUM_MBARRIERS
	.align		4
.L_215:
        /*0a4c*/ 	.byte	0x03, 0x38
        /*0a4e*/ 	.short	0x0016


	//----- nvinfo : EIATTR_EXIT_INSTR_OFFSETS
	.align		4
        /*0a50*/ 	.byte	0x04, 0x1c
        /*0a52*/ 	.short	(.L_217 - .L_216)


	//   ....[0]....
.L_216:
        /*0a54*/ 	.word	0x00000a10


	//   ....[1]....
        /*0a58*/ 	.word	0x0000f2b0


	//   ....[2]....
        /*0a5c*/ 	.word	0x00014d60


	//----- nvinfo : EIATTR_MAX_THREADS
	.align		4
.L_217:
        /*0a60*/ 	.byte	0x04, 0x05
        /*0a62*/ 	.short	(.L_219 - .L_218)
.L_218:
        /*0a64*/ 	.word	0x00000180
        /*0a68*/ 	.word	0x00000001
        /*0a6c*/ 	.word	0x00000001


	//----- nvinfo : EIATTR_CRS_STACK_SIZE
	.align		4
.L_219:
        /*0a70*/ 	.byte	0x04, 0x1e
        /*0a72*/ 	.short	(.L_221 - .L_220)
.L_220:
        /*0a74*/ 	.word	0x00000000


	//----- nvinfo : EIATTR_CBANK_PARAM_SIZE
	.align		4
.L_221:
        /*0a78*/ 	.byte	0x03, 0x19
        /*0a7a*/ 	.short	0x0af0


	//----- nvinfo : EIATTR_PARAM_CBANK
	.align		4
        /*0a7c*/ 	.byte	0x04, 0x0a
        /*0a7e*/ 	.short	(.L_223 - .L_222)
	.align		4
.L_222:
        /*0a80*/ 	.word	index@(.nv.constant0._ZN7cutlass13device_kernelIN5flash11enable_sm90INS1_16FlashAttnFwdSm90INS1_25CollectiveMainloopFwdSm90ILi2EN4cute5tupleIJNS5_1CILi1EEES8_S8_EEENS6_IJNS7_ILi128EEENS7_ILi64EEENS7_ILi256EEEEEELi256ENS_6half_tEfNS_4arch4Sm90ELb0ELb1ELb0ELb0ELb0ELb0ELb0ELb1ELb1ELb1ELb0ELb0EEENS1_21CollectiveEpilogueFwdINS6_IJSA_SC_SB_EEES9_SE_SG_Li256ELb0ELb1ELb0ELb0EEENS1_30DynamicPersistentTileSchedulerILi256ELi128ELb0ELb1ELb1EEEEEEEEEvNT_6ParamsE)
        /*0a84*/ 	.short	0x0210
        /*0a86*/ 	.short	0x0af0


	//----- nvinfo : EIATTR_SW_WAR
	.align		4
.L_223:
        /*0a88*/ 	.byte	0x04, 0x36
        /*0a8a*/ 	.short	(.L_225 - .L_224)
.L_224:
        /*0a8c*/ 	.word	0x00000008
.L_225:


//--------------------- .nv.info._ZN7cutlass13device_kernelIN5flash11enable_sm90INS1_16FlashAttnFwdSm90INS1_25CollectiveMainloopFwdSm90ILi2EN4cute5tupleIJNS5_1CILi1EEES8_S8_EEENS6_IJNS7_ILi128EEENS7_ILi64EEENS7_ILi256EEEEEELi256ENS_6half_tEfNS_4arch4Sm90ELb0ELb1ELb0ELb1ELb0ELb0ELb0ELb1ELb1ELb1ELb0ELb0EEENS1_21CollectiveEpilogueFwdINS6_IJSA_SC_SB_EEES9_SE_SG_Li256ELb1ELb1ELb0ELb0EEENS1_36VarlenDynamicPersistentTileSchedulerILi128ELi64ELi256ELi128ELb0ELb1ELb1ELb1ELb0ELb1EEEEEEEEEvNT_6ParamsE --------------------------
	.section	.nv.info._ZN7cutlass13device_kernelIN5flash11enable_sm90INS1_16FlashAttnFwdSm90INS1_25CollectiveMainloopFwdSm90ILi2EN4cute5tupleIJNS5_1CILi1EEES8_S8_EEENS6_IJNS7_ILi128EEENS7_ILi64EEENS7_ILi256EEEEEELi256ENS_6half_tEfNS_4arch4Sm90ELb0ELb1ELb0ELb1ELb0ELb0ELb0ELb1ELb1ELb1ELb0ELb0EEENS1_21CollectiveEpilogueFwdINS6_IJSA_SC_SB_EEES9_SE_SG_Li256ELb1ELb1ELb0ELb0EEENS1_36VarlenDynamicPersistentTileSchedulerILi128ELi64ELi256ELi128ELb0ELb1ELb1ELb1ELb0ELb1EEEEEEEEEvNT_6ParamsE,"",@"SHT_CUDA_INFO"
	.sectionflags	@""
	.align	4


	//----- nvinfo : EIATTR_CUDA_API_VERSION
	.align		4
        /*0000*/ 	.byte	0x04, 0x37
        /*0002*/ 	.short	(.L_227 - .L_226)
.L_226:
        /*0004*/ 	.word	0x00000082


	//----- nvinfo : EIATTR_KPARAM_INFO
	.align		4
.L_227:
        /*0008*/ 	.byte	0x04, 0x17
        /*000a*/ 	.short	(.L_229 - .L_228)
.L_228:
        /*000c*/ 	.word	0x00000000
        /*0010*/ 	.short	0x0000
        /*0012*/ 	.short	0x0070
        /*0014*/ 	.byte	0x00, 0xf0, 0x01, 0x2a


	//----- nvinfo : EIATTR_SPARSE_MMA_MASK
	.align		4
.L_229:
        /*0018*/ 	.byte	0x03, 0x50
        /*001a*/ 	.short	0x0000


	//----- nvinfo : EIATTR_MAXREG_COUNT
	.align		4
        /*001c*/ 	.byte	0x03, 0x1b
        /*001e*/ 	.short	0x00a8


	//----- nvinfo : EIATTR_NUM_BARRIERS
	.align		4
        /*0020*/ 	.byte	0x02, 0x4c
        /*0022*/ 	.byte	0x09
	.zero		1


	//----- nvinfo : EIATTR_EXTERNS
	.align		4
        /*0024*/ 	.byte	0x04, 0x0f
        /*0026*/ 	.short	(.L_231 - .L_230)


	//   ....[0]....
	.align		4
.L_230:
        /*0028*/ 	.word	index@(__assertfail)


	//----- nvinfo : EIATTR_ANNOTATIONS
	.align		4
.L_231:
        /*002c*/ 	.byte	0x04, 0x55
        /*002e*/ 	.short	(.L_233 - .L_232)


	//   ....[0]....
.L_232:
        /* <DEDUP_REMOVED lines=64> */


	//----- nvinfo : EIATTR_MERCURY_ISA_VERSION
	.align		4
.L_233:
        /*0418*/ 	.byte	0x03, 0x5f
        /*041a*/ 	.short	0x0101


	//----- nvinfo : EIATTR_UNUSED_LOAD_BYTE_OFFSET
	.align		4
        /*041c*/ 	.byte	0x04, 0x44
        /*041e*/ 	.short	(.L_235 - .L_234)


	//   ....[0]....
.L_234:
        /*0420*/ 	.word	0x00000a10
        /*0424*/ 	.word	0x0000fff0


	//   ....[1]....
        /*0428*/ 	.word	0x0000ca50
        /*042c*/ 	.word	0x0000fff0


	//----- nvinfo : EIATTR_INT_WARP_WIDE_INSTR_OFFSETS
	.align		4
.L_235:
        /*0430*/ 	.byte	0x04, 0x31
        /*0432*/ 	.short	(.L_237 - .L_236)


	//   ....[0]....
.L_236:
        /*0434*/ 	.word	0x00000130


	//   ....[1]....
        /*0438*/ 	.word	0x00000170


	//   ....[2]....
        /*043c*/ 	.word	0x000001e0


	//   ....[3]....
        /*0440*/ 	.word	0x00011010


	//   ....[4]....
        /*0444*/ 	.word	0x000110b0


	//   ....[5]....
        /*0448*/ 	.word	0x000156b0


	//   ....[6]....
        /*044c*/ 	.word	0x00015720


	//----- nvinfo : EIATTR_COOP_GROUP_MASK_REGIDS
	.align		4
.L_237:
        /*0450*/ 	.byte	0x04, 0x29
        /*0452*/ 	.short	(.L_239 - .L_238)


	//   ....[0]....
.L_238:
        /*0454*/ 	.word	0xffffffff


	//   ....[1]....
        /*0458*/ 	.word	0xffffffff


	//   ....[2]....
        /*045c*/ 	.word	0xffffffff


	//   ....[3]....
        /*0460*/ 	.word	0xffffffff


	//   ....[4]....
        /*0464*/ 	.word	0xffffffff


	//   ....[5]....
        /*0468*/ 	.word	0xffffffff


	//   ....[6]....
        /*046c*/ 	.word	0xffffffff


	//   ....[7]....
        /*0470*/ 	.word	0xffffffff


	//   ....[8]....
        /*0474*/ 	.word	0xffffffff


	//   ....[9]....
        /*0478*/ 	.word	0xffffffff


	//   ....[10]....
        /*047c*/ 	.word	0xffffffff


	//   ....[11]....
        /*0480*/ 	.word	0xffffffff


	//   ....[12]....
        /*0484*/ 	.word	0xffffffff


	//   ....[13]....
        /*0488*/ 	.word	0xffffffff


	//   ....[14]....
        /*048c*/ 	.word	0xffffffff


	//   ....[15]....
        /*0490*/ 	.word	0xffffffff


	//   ....[16]....
        /*0494*/ 	.word	0xffffffff


	//   ....[17]....
        /*0498*/ 	.word	0xffffffff


	//   ....[18]....
        /*049c*/ 	.word	0xffffffff


	//   ....[19]....
        /*04a0*/ 	.word	0xffffffff


	//   ....[20]....
        /*04a4*/ 	.word	0xffffffff


	//   ....[21]....
        /*04a8*/ 	.word	0xffffffff


	//   ....[22]....
        /*04ac*/ 	.word	0xffffffff


	//   ....[23]....
        /*04b0*/ 	.word	0xffffffff


	//   ....[24]....
        /*04b4*/ 	.word	0xffffffff


	//   ....[25]....
        /*04b8*/ 	.word	0xffffffff


	//   ....[26]....
        /*04bc*/ 	.word	0xffffffff


	//   ....[27]....
        /*04c0*/ 	.word	0xffffffff


	//   ....[28]....
        /*04c4*/ 	.word	0xffffffff


	//   ....[29]....
        /*04c8*/ 	.word	0xffffffff


	//   ....[30]....
        /*04cc*/ 	.word	0xffffffff


	//   ....[31]....
        /*04d0*/ 	.word	0xffffffff


	//   ....[32]....
        /*04d4*/ 	.word	0xffffffff


	//   ....[33]....
        /*04d8*/ 	.word	0xffffffff


	//   ....[34]....
        /*04dc*/ 	.word	0xffffffff


	//   ....[35]....
        /*04e0*/ 	.word	0xffffffff


	//   ....[36]....
        /*04e4*/ 	.word	0xffffffff


	//   ....[37]....
        /*04e8*/ 	.word	0xffffffff


	//   ....[38]....
        /*04ec*/ 	.word	0xffffffff


	//   ....[39]....
        /*04f0*/ 	.word	0xffffffff


	//   ....[40]....
        /*04f4*/ 	.word	0xffffffff


	//   ....[41]....
        /*04f8*/ 	.word	0xffffffff


	//   ....[42]....
        /*04fc*/ 	.word	0xffffffff


	//   ....[43]....
        /*0500*/ 	.word	0xffffffff


	//   ....[44]....
        /*0504*/ 	.word	0xffffffff


	//   ....[45]....
        /*0508*/ 	.word	0xffffffff


	//   ....[46]....
        /*050c*/ 	.word	0xffffffff


	//   ....[47]....
        /*0510*/ 	.word	0xffffffff


	//   ....[48]....
        /*0514*/ 	.word	0xffffffff


	//   ....[49]....
        /*0518*/ 	.word	0xffffffff


	//   ....[50]....
        /*051c*/ 	.word	0xffffffff


	//   ....[51]....
        /*0520*/ 	.word	0xffffffff


	//   ....[52]....
        /*0524*/ 	.word	0xffffffff


	//   ....[53]....
        /*0528*/ 	.word	0xffffffff


	//   ....[54]....
        /*052c*/ 	.word	0xffffffff


	//   ....[55]....
        /*0530*/ 	.word	0xffffffff


	//   ....[56]....
        /*0534*/ 	.word	0xffffffff


	//   ....[57]....
        /*0538*/ 	.word	0xffffffff


	//   ....[58]....
        /*053c*/ 	.word	0xffffffff


	//   ....[59]....
        /*0540*/ 	.word	0xffffffff


	//   ....[60]....
        /*0544*/ 	.word	0xffffffff


	//   ....[61]....
        /*0548*/ 	.word	0xffffffff


	//   ....[62]....
        /*054c*/ 	.word	0xffffffff


	//   ....[63]....
        /*0550*/ 	.word	0xffffffff


	//   ....[64]....
        /*0554*/ 	.word	0xffffffff


	//   ....[65]....
        /*0558*/ 	.word	0xffffffff


	//   ....[66]....
        /*055c*/ 	.word	0xffffffff


	//   ....[67]....
        /*0560*/ 	.word	0xffffffff


	//   ....[68]....
        /*0564*/ 	.word	0xffffffff


	//   ....[69]....
        /*0568*/ 	.word	0xffffffff


	//   ....[70]....
        /*056c*/ 	.word	0xffffffff


	//   ....[71]....
        /*0570*/ 	.word	0xffffffff


	//   ....[72]....
        /*0574*/ 	.word	0xffffffff


	//   ....[73]....
        /*0578*/ 	.word	0xffffffff


	//   ....[74]....
        /*057c*/ 	.word	0xffffffff


	//   ....[75]....
        /*0580*/ 	.word	0xffffffff


	//   ....[76]....
        /*0584*/ 	.word	0xffffffff


	//   ....[77]....
        /*0588*/ 	.word	0xffffffff


	//   ....[78]....
        /*058c*/ 	.word	0xffffffff


	//   ....[79]....
        /*0590*/ 	.word	0xffffffff


	//   ....[80]....
        /*0594*/ 	.word	0xffffffff


	//   ....[81]....
        /*0598*/ 	.word	0xffffffff


	//   ....[82]....
        /*059c*/ 	.word	0xffffffff


	//   ....[83]....
        /*05a0*/ 	.word	0xffffffff


	//   ....[84]....
        /*05a4*/ 	.word	0xffffffff


	//   ....[85]....
        /*05a8*/ 	.word	0xffffffff


	//   ....[86]....
        /*05ac*/ 	.word	0xffffffff


	//   ....[87]....
        /*05b0*/ 	.word	0xffffffff


	//   ....[88]....
        /*05b4*/ 	.word	0xffffffff


	//   ....[89]....
        /*05b8*/ 	.word	0xffffffff


	//   ....[90]....
        /*05bc*/ 	.word	0xffffffff


	//   ....[91]....
        /*05c0*/ 	.word	0xffffffff


	//   ....[92]....
        /*05c4*/ 	.word	0xffffffff


	//   ....[93]....
        /*05c8*/ 	.word	0xffffffff


	//   ....[94]....
        /*05cc*/ 	.word	0xffffffff


	//   ....[95]....
        /*05d0*/ 	.word	0xffffffff


	//   ....[96]....
        /*05d4*/ 	.word	0xffffffff


	//   ....[97]....
        /*05d8*/ 	.word	0xffffffff


	//   ....[98]....
        /*05dc*/ 	.word	0xffffffff


	//   ....[99]....
        /*05e0*/ 	.word	0xffffffff


	//   ....[100]....
        /*05e4*/ 	.word	0xffffffff


	//   ....[101]....
        /*05e8*/ 	.word	0xffffffff


	//   ....[102]....
        /*05ec*/ 	.word	0xffffffff


	//   ....[103]....
        /*05f0*/ 	.word	0xffffffff


	//   ....[104]....
        /*05f4*/ 	.word	0xffffffff


	//   ....[105]....
        /*05f8*/ 	.word	0x0500000f


	//   ....[106]....
        /*05fc*/ 	.word	0x0500000f


	//   ....[107]....
        /*0600*/ 	.word	0x0500000f


	//   ....[108]....
        /*0604*/ 	.word	0x0500000f


	//   ....[109]....
        /*0608*/ 	.word	0x0500000f


	//   ....[110]....
        /*060c*/ 	.word	0x0500000f


	//   ....[111]....
        /*0610*/ 	.word	0x0500000f


	//   ....[112]....
        /*0614*/ 	.word	0x0500000f


	//   ....[113]....
        /*0618*/ 	.word	0x0500000f


	//   ....[114]....
        /*061c*/ 	.word	0x0500000f


	//   ....[115]....
        /*0620*/ 	.word	0x0500000f


	//   ....[116]....
        /*0624*/ 	.word	0x0500000f


	//   ....[117]....
        /*0628*/ 	.word	0x0500000f


	//   ....[118]....
        /*062c*/ 	.word	0x0500000f


	//   ....[119]....
        /*0630*/ 	.word	0x0500000f


	//   ....[120]....
        /*0634*/ 	.word	0x0500000f


	//   ....[121]....
        /*0638*/ 	.word	0x0500000f


	//   ....[122]....
        /*063c*/ 	.word	0x0500000f


	//   ....[123]....
        /*0640*/ 	.word	0x0500000f


	//   ....[124]....
        /*0644*/ 	.word	0x0500000f


	//   ....[125]....
        /*0648*/ 	.word	0x0500000f


	//   ....[126]....
        /*064c*/ 	.word	0x0500000f


	//   ....[127]....
        /*0650*/ 	.word	0x0500000f


	//   ....[128]....
        /*0654*/ 	.word	0x0500000f


	//   ....[129]....
        /*0658*/ 	.word	0x0500000f


	//   ....[130]....
        /*065c*/ 	.word	0x0500000f


	//   ....[131]....
        /*0660*/ 	.word	0x0500000f


	//   ....[132]....
        /*0664*/ 	.word	0x0500000f


	//   ....[133]....
        /*0668*/ 	.word	0x0500000f


	//   ....[134]....
        /*066c*/ 	.word	0x0500000f


	//   ....[135]....
        /*0670*/ 	.word	0x0500000f


	//   ....[136]....
        /*0674*/ 	.word	0x0500000f


	//   ....[137]....
        /*0678*/ 	.word	0x0500000f


	//   ....[138]....
        /*067c*/ 	.word	0x0500000f


	//   ....[139]....
        /*0680*/ 	.word	0x0500000f


	//----- nvinfo : EIATTR_COOP_GROUP_INSTR_OFFSETS
	.align		4
.L_239:
        /*0684*/ 	.byte	0x04, 0x28
        /*0686*/ 	.short	(.L_241 - .L_240)


	//   ....[0]....
.L_240:
        /*0688*/ 	.word	0x00000060


	//   ....[1]....
        /*068c*/ 	.word	0x00000140


	//   ....[2]....
        /*0690*/ 	.word	0x00000190


	//   ....[3]....
        /*0694*/ 	.word	0x000003c0


	//   ....[4]....
        /*0698*/ 	.word	0x00000520


	//   ....[5]....
        /*069c*/ 	.word	0x00000640


	//   ....[6]....
        /*06a0*/ 	.word	0x000007a0


	//   ....[7]....
        /*06a4*/ 	.word	0x00001c10


	//   ....[8]....
        /*06a8*/ 	.word	0x00002720


	//   ....[9]....
        /*06ac*/ 	.word	0x00002bc0


	//   ....[10]....
        /*06b0*/ 	.word	0x000036d0


	//   ....[11]....
        /*06b4*/ 	.word	0x00003780


	//   ....[12]....
        /*06b8*/ 	.word	0x000039c0


	//   ....[13]....
        /*06bc*/ 	.word	0x00003a60


	//   ....[14]....
        /*06c0*/ 	.word	0x00005860


	//   ....[15]....
        /*06c4*/ 	.word	0x00005ab0


	//   ....[16]....
        /*06c8*/ 	.word	0x000061b0


	//   ....[17]....
        /*06cc*/ 	.word	0x000062b0


	//   ....[18]....
        /*06d0*/ 	.word	0x00006640


	//   ....[19]....
        /*06d4*/ 	.word	0x000066b0


	//   ....[20]....
        /*06d8*/ 	.word	0x00008250


	//   ....[21]....
        /*06dc*/ 	.word	0x00008380


	//   ....[22]....
        /*06e0*/ 	.word	0x000085b0


	//   ....[23]....
        /*06e4*/ 	.word	0x00008610


	//   ....[24]....
        /*06e8*/ 	.word	0x0000a000


	//   ....[25]....
        /*06ec*/ 	.word	0x0000a2b0


	//   ....[26]....
        /*06f0*/ 	.word	0x0000a8f0


	//   ....[27]....
        /*06f4*/ 	.word	0x0000a9f0


	//   ....[28]....
        /*06f8*/ 	.word	0x0000adb0


	//   ....[29]....
        /*06fc*/ 	.word	0x0000ae10


	//   ....[30]....
        /*0700*/ 	.word	0x0000bde0


	//   ....[31]....
        /*0704*/ 	.word	0x0000be20


	//   ....[32]....
        /*0708*/ 	.word	0x0000bf60


	//   ....[33]....
        /*070c*/ 	.word	0x0000bf80


	//   ....[34]....
        /*0710*/ 	.word	0x0000db80


	//   ....[35]....
        /*0714*/ 	.word	0x0000dbc0


	//   ....[36]....
        /*0718*/ 	.word	0x0000dc00


	//   ....[37]....
        /*071c*/ 	.word	0x0000dc40


	//   ....[38]....
        /*0720*/ 	.word	0x0000e490


	//   ....[39]....
        /*0724*/ 	.word	0x0000e4c0


	//   ....[40]....
        /*0728*/ 	.word	0x0000e620


	//   ....[41]....
        /*072c*/ 	.word	0x0000e640


	//   ....[42]....
        /*0730*/ 	.word	0x0000e790


	//   ....[43]....
        /*0734*/ 	.word	0x0000e7b0


	//   ....[44]....
        /*0738*/ 	.word	0x0000e910


	//   ....[45]....
        /*073c*/ 	.word	0x0000e930


	//   ....[46]....
        /*0740*/ 	.word	0x0000f320


	//   ....[47]....
        /*0744*/ 	.word	0x0000f340


	//   ....[48]....
        /*0748*/ 	.word	0x0000f490


	//   ....[49]....
        /*074c*/ 	.word	0x0000f4b0


	//   ....[50]....
        /*0750*/ 	.word	0x0000f600


	//   ....[51]....
        /*0754*/ 	.word	0x0000f620


	//   ....[52]....
        /*0758*/ 	.word	0x0000f780


	//   ....[53]....
        /*075c*/ 	.word	0x0000f7a0


	//   ....[54]....
        /*0760*/ 	.word	0x0000f990


	//   ....[55]....
        /*0764*/ 	.word	0x0000fb80


	//   ....[56]....
        /*0768*/ 	.word	0x0000fbb0


	//   ....[57]....
        /*076c*/ 	.word	0x0000fbe0


	//   ....[58]....
        /*0770*/ 	.word	0x0000fc10


	//   ....[59]....
        /*0774*/ 	.word	0x0000fc40


	//   ....[60]....
        /*0778*/ 	.word	0x0000fc70


	//   ....[61]....
        /*077c*/ 	.word	0x0000fdf0


	//   ....[62]....
        /*0780*/ 	.word	0x0000fe20


	//   ....[63]....
        /*0784*/ 	.word	0x0000fe50


	//   ....[64]....
        /*0788*/ 	.word	0x0000fe80


	//   ....[65]....
        /*078c*/ 	.word	0x0000feb0


	//   ....[66]....
        /*0790*/ 	.word	0x0000fee0


	//   ....[67]....
        /*0794*/ 	.word	0x0000ff90


	//   ....[68]....
        /*0798*/ 	.word	0x0000fff0


	//   ....[69]....
        /*079c*/ 	.word	0x00010080


	//   ....[70]....
        /*07a0*/ 	.word	0x000115f0


	//   ....[71]....
        /*07a4*/ 	.word	0x000122c0


	//   ....[72]....
        /*07a8*/ 	.word	0x000122e0


	//   ....[73]....
        /*07ac*/ 	.word	0x000123d0


	//   ....[74]....
        /*07b0*/ 	.word	0x000123e0


	//   ....[75]....
        /*07b4*/ 	.word	0x000124a0


	//   ....[76]....
        /*07b8*/ 	.word	0x000124b0


	//   ....[77]....
        /*07bc*/ 	.word	0x00012570


	//   ....[78]....
        /*07c0*/ 	.word	0x00012580


	//   ....[79]....
        /*07c4*/ 	.word	0x00012640


	//   ....[80]....
        /*07c8*/ 	.word	0x00012650


	//   ....[81]....
        /*07cc*/ 	.word	0x00012710


	//   ....[82]....
        /*07d0*/ 	.word	0x00012720


	//   ....[83]....
        /*07d4*/ 	.word	0x000127d0


	//   ....[84]....
        /*07d8*/ 	.word	0x000127e0


	//   ....[85]....
        /*07dc*/ 	.word	0x00012810


	//   ....[86]....
        /*07e0*/ 	.word	0x00012830


	//   ....[87]....
        /*07e4*/ 	.word	0x00015fb0


	//   ....[88]....
        /*07e8*/ 	.word	0x00016010


	//   ....[89]....
        /*07ec*/ 	.word	0x00016040


	//   ....[90]....
        /*07f0*/ 	.word	0x00016050


	//   ....[91]....
        /*07f4*/ 	.word	0x00016080


	//   ....[92]....
        /*07f8*/ 	.word	0x000160b0


	//   ....[93]....
        /*07fc*/ 	.word	0x000160e0


	//   ....[94]....
        /*0800*/ 	.word	0x00016110


	//   ....[95]....
        /*0804*/ 	.word	0x000162a0


	//   ....[96]....
        /*0808*/ 	.word	0x000162d0


	//   ....[97]....
        /*080c*/ 	.word	0x00016300


	//   ....[98]....
        /*0810*/ 	.word	0x00016330


	//   ....[99]....
        /*0814*/ 	.word	0x00016360


	//   ....[100]....
        /*0818*/ 	.word	0x00016390


	//   ....[101]....
        /*081c*/ 	.word	0x00016450


	//   ....[102]....
        /*0820*/ 	.word	0x00016470


	//   ....[103]....
        /*0824*/ 	.word	0x000164e0


	//   ....[104]....
        /*0828*/ 	.word	0x00016bc0


	//   ....[105]....
        /*082c*/ 	.word	0x00017270


	//   ....[106]....
        /*0830*/ 	.word	0x00017450


	//   ....[107]....
        /*0834*/ 	.word	0x000174a0


	//   ....[108]....
        /*0838*/ 	.word	0x000175f0


	//   ....[109]....
        /*083c*/ 	.word	0x00017640


	//   ....[110]....
        /*0840*/ 	.word	0x00017790


	//   ....[111]....
        /*0844*/ 	.word	0x000177e0


	//   ....[112]....
        /*0848*/ 	.word	0x00017930


	//   ....[113]....
        /*084c*/ 	.word	0x00017980


	//   ....[114]....
        /*0850*/ 	.word	0x00017ad0


	//   ....[115]....
        /*0854*/ 	.word	0x00017b20


	//   ....[116]....
        /*0858*/ 	.word	0x00017c60


	//   ....[117]....
        /*085c*/ 	.word	0x00017cb0


	//   ....[118]....
        /*0860*/ 	.word	0x00017df0


	//   ....[119]....
        /*0864*/ 	.word	0x00017e40


	//   ....[120]....
        /*0868*/ 	.word	0x00017f70


	//   ....[121]....
        /*086c*/ 	.word	0x00017fc0


	//   ....[122]....
        /*0870*/ 	.word	0x000182f0


	//   ....[123]....
        /*0874*/ 	.word	0x00018390


	//   ....[124]....
        /*0878*/ 	.word	0x000184c0


	//   ....[125]....
        /*087c*/ 	.word	0x00018540


	//   ....[126]....
        /*0880*/ 	.word	0x000185c0


	//   ....[127]....
        /*0884*/ 	.word	0x00018640


	//   ....[128]....
        /*0888*/ 	.word	0x000186c0


	//   ....[129]....
        /*088c*/ 	.word	0x00018750


	//   ....[130]....
        /*0890*/ 	.word	0x000187f0


	//   ....[131]....
        /*0894*/ 	.word	0x00018890


	//   ....[132]....
        /*0898*/ 	.word	0x00018910


	//   ....[133]....
        /*089c*/ 	.word	0x00018990


	//   ....[134]....
        /*08a0*/ 	.word	0x00018a10


	//   ....[135]....
        /*08a4*/ 	.word	0x00018aa0


	//   ....[136]....
        /*08a8*/ 	.word	0x00018b20


	//   ....[137]....
        /*08ac*/ 	.word	0x00018bc0


	//   ....[138]....
        /*08b0*/ 	.word	0x00018c50


	//   ....[139]....
        /*08b4*/ 	.word	0x00018d80


	//----- nvinfo : EIATTR_REG_RECONFIG
	.align		4
.L_241:
        /*08b8*/ 	.byte	0x01, 0x54
	.zero		2


	//----- nvinfo : EIATTR_SYSCALL_OFFSETS
	.align		4
        /*08bc*/ 	.byte	0x04, 0x46
        /*08be*/ 	.short	(.L_243 - .L_242)


	//   ....[0]....
.L_242:
        /*08c0*/ 	.word	0x00001df0


	//   ....[1]....
        /*08c4*/ 	.word	0x00011220


	//   ....[2]....
        /*08c8*/ 	.word	0x00011370


	//   ....[3]....
        /*08cc*/ 	.word	0x00011460


	//   ....[4]....
        /*08d0*/ 	.word	0x00011de0


	//----- nvinfo : EIATTR_MBARRIER_INSTR_OFFSETS
	.align		4
.L_243:
        /*08d4*/ 	.byte	0x04, 0x39
        /*08d6*/ 	.short	(.L_245 - .L_244)


	//   ....[0]....
.L_244:
        /*08d8*/ 	.word	0x00000270
        /*08dc*/ 	.word	0x000000ff
        /*08e0*/ 	.word	0x00030800
        /*08e4*/ 	.short	0x0100
        /*08e6*/ 	.byte	0x08
	.zero		1


	//   ....[1]....
        /*08e8*/ 	.word	0x00000280
        /*08ec*/ 	.word	0x000000ff
        /*08f0*/ 	.word	0x00030820
        /*08f4*/ 	.short	0x0100
        /*08f6*/ 	.byte	0x08
	.zero		1


	//   ....[2]....
        /*08f8*/ 	.word	0x00000370
        /*08fc*/ 	.word	0x000000ff
        /*0900*/ 	.word	0x00030830
        /*0904*/ 	.short	0x0100
        /*0906*/ 	.byte	0x08
	.zero		1


	//   ....[3]....
        /*0908*/ 	.word	0x00000380
        /*090c*/ 	.word	0x000000ff
        /*0910*/ 	.word	0x00030840
        /*0914*/ 	.short	0x0100
        /*0916*/ 	.byte	0x08
	.zero		1


	//   ....[4]....
        /*0918*/ 	.word	0x00000390
        /*091c*/ 	.word	0x000000ff
        /*0920*/ 	.word	0x00030838
        /*0924*/ 	.short	0x0100
        /*0926*/ 	.byte	0x08
	.zero		1


	//   ....[5]....
        /*0928*/ 	.word	0x000003a0
        /*092c*/ 	.word	0x000000ff
        /*0930*/ 	.word	0x00030848
        /*0934*/ 	.short	0x0100
        /*0936*/ 	.byte	0x08
	.zero		1


	//   ....[6]....
        /*0938*/ 	.word	0x000004d0
        /*093c*/ 	.word	0x000000ff
        /*0940*/ 	.word	0x00030850
        /*0944*/ 	.short	0x0100
        /*0946*/ 	.byte	0x08
	.zero		1


	//   ....[7]....
        /*0948*/ 	.word	0x000004e0
        /*094c*/ 	.word	0x000000ff
        /*0950*/ 	.word	0x00030860
        /*0954*/ 	.short	0x0100
        /*0956*/ 	.byte	0x08
	.zero		1


	//   ....[8]....
        /*0958*/ 	.word	0x000004f0
        /*095c*/ 	.word	0x000000ff
        /*0960*/ 	.word	0x00030858
        /*0964*/ 	.short	0x0100
        /*0966*/ 	.byte	0x08
	.zero		1


	//   ....[9]....
        /*0968*/ 	.word	0x00000500
        /*096c*/ 	.word	0x000000ff
        /*0970*/ 	.word	0x00030868
        /*0974*/ 	.short	0x0100
        /*0976*/ 	.byte	0x08
	.zero		1


	//   ....[10]....
        /*0978*/ 	.word	0x000005f0
        /*097c*/ 	.word	0x000000ff
        /*0980*/ 	.word	0x00030870
        /*0984*/ 	.short	0x0100
        /*0986*/ 	.byte	0x06
	.zero		1


	//   ....[11]....
        /*0988*/ 	.word	0x00000600
        /*098c*/ 	.word	0x000000ff
        /*0990*/ 	.word	0x00030880
        /*0994*/ 	.short	0x0100
        /*0996*/ 	.byte	0x06
	.zero		1


	//   ....[12]....
        /*0998*/ 	.word	0x00000610
        /*099c*/ 	.word	0x000000ff
        /*09a0*/ 	.word	0x00030878
        /*09a4*/ 	.short	0x0100
        /*09a6*/ 	.byte	0x06
	.zero		1


	//   ....[13]....
        /*09a8*/ 	.word	0x00000620
        /*09ac*/ 	.word	0x000000ff
        /*09b0*/ 	.word	0x00030888
        /*09b4*/ 	.short	0x0100
        /*09b6*/ 	.byte	0x06
	.zero		1


	//   ....[14]....
        /*09b8*/ 	.word	0x00000750
        /*09bc*/ 	.word	0x000000ff
        /*09c0*/ 	.word	0x00030890
        /*09c4*/ 	.short	0x0100
        /*09c6*/ 	.byte	0x08
	.zero		1


	//   ....[15]....
        /*09c8*/ 	.word	0x00000760
        /*09cc*/ 	.word	0x000000ff
        /*09d0*/ 	.word	0x000308a0
        /*09d4*/ 	.short	0x0100
        /*09d6*/ 	.byte	0x08
	.zero		1


	//   ....[16]....
        /*09d8*/ 	.word	0x00000770
        /*09dc*/ 	.word	0x000000ff
        /*09e0*/ 	.word	0x00030898
        /*09e4*/ 	.short	0x0100
        /*09e6*/ 	.byte	0x08
	.zero		1


	//   ....[17]....
        /*09e8*/ 	.word	0x00000780
        /*09ec*/ 	.word	0x000000ff
        /*09f0*/ 	.word	0x000308a8
        /*09f4*/ 	.short	0x0100
        /*09f6*/ 	.byte	0x08
	.zero		1


	//   ....[18]....
        /*09f8*/ 	.word	0x000008b0
        /*09fc*/ 	.word	0x000000ff
        /*0a00*/ 	.word	0x000308b0
        /*0a04*/ 	.short	0x0100
        /*0a06*/ 	.byte	0x08
	.zero		1


	//   ....[19]....
        /*0a08*/ 	.word	0x000008c0
        /*0a0c*/ 	.word	0x000000ff
        /*0a10*/ 	.word	0x000308c0
        /*0a14*/ 	.short	0x0100
        /*0a16*/ 	.byte	0x08
	.zero		1


	//   ....[20]....
        /*0a18*/ 	.word	0x000008d0
        /*0a1c*/ 	.word	0x000000ff
        /*0a20*/ 	.word	0x000308b8
        /*0a24*/ 	.short	0x0100
        /*0a26*/ 	.byte	0x08
	.zero		1


	//   ....[21]....
        /*0a28*/ 	.word	0x000008e0
        /*0a2c*/ 	.word	0x000000ff
        /*0a30*/ 	.word	0x000308c8
        /*0a34*/ 	.short	0x0100
        /*0a36*/ 	.byte	0x08
	.zero		1


	//   ....[22]....
        /*0a38*/ 	.word	0x00001e90
        /*0a3c*/ 	.word	0x000000ff
        /*0a40*/ 	.word	0x00030800
        /*0a44*/ 	.short	0x010a
        /*0a46*/ 	.byte	0x25
	.zero		1


	//   ....[23]....
        /*0a48*/ 	.word	0x00001f10
        /*0a4c*/ 	.word	0x00000005
        /*0a50*/ 	.word	0x00030830
        /*0a54*/ 	.short	0x010a
        /*0a56*/ 	.byte	0x3f
	.zero		1


	//   ....[24]....
        /*0a58*/ 	.word	0x00001f70
        /*0a5c*/ 	.word	0x00000005
        /*0a60*/ 	.word	0x00030830
        /*0a64*/ 	.short	0x010a
        /*0a66*/ 	.byte	0x3f
	.zero		1


	//   ....[25]....
        /*0a68*/ 	.word	0x000029f0
        /*0a6c*/ 	.word	0x00000000
        /*0a70*/ 	.word	0x00000000
        /*0a74*/ 	.short	0x0101
        /*0a76*/ 	.byte	0x3f
	.zero		1


	//   ....[26]....
        /*0a78*/ 	.word	0x000046e0
        /*0a7c*/ 	.word	0x000000ff
        /*0a80*/ 	.word	0x00030830
        /*0a84*/ 	.short	0x010a
        /*0a86*/ 	.byte	0x06
	.zero		1


	//   ....[27]....
        /*0a88*/ 	.word	0x00004720
        /*0a8c*/ 	.word	0x000000ff
        /*0a90*/ 	.word	0x00030830
        /*0a94*/ 	.short	0x010a
        /*0a96*/ 	.byte	0x06
	.zero		1


	//   ....[28]....
        /*0a98*/ 	.word	0x00005570
        /*0a9c*/ 	.word	0x000000ff
        /*0aa0*/ 	.word	0x00030850
        /*0aa4*/ 	.short	0x010a
        /*0aa6*/ 	.byte	0x0a
	.zero		1


	//   ....[29]....
        /*0aa8*/ 	.word	0x000055b0
        /*0aac*/ 	.word	0x000000ff
        /*0ab0*/ 	.word	0x00030850
        /*0ab4*/ 	.short	0x010a
        /*0ab6*/ 	.byte	0x0a
	.zero		1


	//   ....[30]....
        /*0ab8*/ 	.word	0x000058b0
        /*0abc*/ 	.word	0x00000000
        /*0ac0*/ 	.word	0x00000000
        /*0ac4*/ 	.short	0x0101
        /*0ac6*/ 	.byte	0x3f
	.zero		1


	//   ....[31]....
        /*0ac8*/ 	.word	0x00006970
        /*0acc*/ 	.word	0x0000009b
        /*0ad0*/ 	.word	0x00000000
        /*0ad4*/ 	.short	0x0101
        /*0ad6*/ 	.byte	0x3f
	.zero		1


	//   ....[32]....
        /*0ad8*/ 	.word	0x00007160
        /*0adc*/ 	.word	0x000000ff
        /*0ae0*/ 	.word	0x00030830
        /*0ae4*/ 	.short	0x010a
        /*0ae6*/ 	.byte	0x05
	.zero		1


	//   ....[33]....
        /*0ae8*/ 	.word	0x000071a0
        /*0aec*/ 	.word	0x000000ff
        /*0af0*/ 	.word	0x00030830
        /*0af4*/ 	.short	0x010a
        /*0af6*/ 	.byte	0x05
	.zero		1


	//   ....[34]....
        /*0af8*/ 	.word	0x00007ff0
        /*0afc*/ 	.word	0x000000ff
        /*0b00*/ 	.word	0x00030850
        /*0b04*/ 	.short	0x010a
        /*0b06*/ 	.byte	0x0e
	.zero		1


	//   ....[35]....
        /*0b08*/ 	.word	0x00008030
        /*0b0c*/ 	.word	0x000000ff
        /*0b10*/ 	.word	0x00030850
        /*0b14*/ 	.short	0x010a
        /*0b16*/ 	.byte	0x0e
	.zero		1


	//   ....[36]....
        /*0b18*/ 	.word	0x00008920
        /*0b1c*/ 	.word	0x0000009f
        /*0b20*/ 	.word	0x00000000
        /*0b24*/ 	.short	0x0101
        /*0b26*/ 	.byte	0x3f
	.zero		1


	//   ....[37]....
        /*0b28*/ 	.word	0x000089d0
        /*0b2c*/ 	.word	0x000000a3
        /*0b30*/ 	.word	0x00000000
        /*0b34*/ 	.short	0x0101
        /*0b36*/ 	.byte	0x3f
	.zero		1


	//   ....[38]....
        /*0b38*/ 	.word	0x00008e50
        /*0b3c*/ 	.word	0x000000ff
        /*0b40*/ 	.word	0x00030830
        /*0b44*/ 	.short	0x010a
        /*0b46*/ 	.byte	0x05
	.zero		1


	//   ....[39]....
        /*0b48*/ 	.word	0x00008e90
        /*0b4c*/ 	.word	0x000000ff
        /*0b50*/ 	.word	0x00030830
        /*0b54*/ 	.short	0x010a
        /*0b56*/ 	.byte	0x05
	.zero		1


	//   ....[40]....
        /*0b58*/ 	.word	0x00009ce0
        /*0b5c*/ 	.word	0x000000ff
        /*0b60*/ 	.word	0x00030850
        /*0b64*/ 	.short	0x010a
        /*0b66*/ 	.byte	0x0e
	.zero		1


	//   ....[41]....
        /*0b68*/ 	.word	0x00009d20
        /*0b6c*/ 	.word	0x000000ff
        /*0b70*/ 	.word	0x00030850
        /*0b74*/ 	.short	0x010a
        /*0b76*/ 	.byte	0x0e
	.zero		1


	//   ....[42]....
        /*0b78*/ 	.word	0x00009fa0
        /*0b7c*/ 	.word	0x00000000
        /*0b80*/ 	.word	0x00000000
        /*0b84*/ 	.short	0x0101
        /*0b86*/ 	.byte	0x3f
	.zero		1


	//   ....[43]....
        /*0b88*/ 	.word	0x0000b140
        /*0b8c*/ 	.word	0x0000009f
        /*0b90*/ 	.word	0x00000000
        /*0b94*/ 	.short	0x0101
        /*0b96*/ 	.byte	0x3f
	.zero		1


	//   ....[44]....
        /*0b98*/ 	.word	0x0000bd50
        /*0b9c*/ 	.word	0x000000ff
        /*0ba0*/ 	.word	0x00030850
        /*0ba4*/ 	.short	0x010a
        /*0ba6*/ 	.byte	0x07
	.zero		1


	//   ....[45]....
        /*0ba8*/ 	.word	0x0000bd90
        /*0bac*/ 	.word	0x000000ff
        /*0bb0*/ 	.word	0x00030850
        /*0bb4*/ 	.short	0x010a
        /*0bb6*/ 	.byte	0x07
	.zero		1


	//   ....[46]....
        /*0bb8*/ 	.word	0x0000c1f0
        /*0bbc*/ 	.word	0x00000009
        /*0bc0*/ 	.word	0x00000000
        /*0bc4*/ 	.short	0x0101
        /*0bc6*/ 	.byte	0x3f
	.zero		1


	//   ....[47]....
        /*0bc8*/ 	.word	0x0000e4d0
        /*0bcc*/ 	.word	0x00000017
        /*0bd0*/ 	.word	0x00000000
        /*0bd4*/ 	.short	0x0101
        /*0bd6*/ 	.byte	0x3f
	.zero		1


	//   ....[48]....
        /*0bd8*/ 	.word	0x00011890
        /*0bdc*/ 	.word	0x00000000
        /*0be0*/ 	.word	0x00030840
        /*0be4*/ 	.short	0x010a
        /*0be6*/ 	.byte	0x3f
	.zero		1


	//   ....[49]....
        /*0be8*/ 	.word	0x000129b0
        /*0bec*/ 	.word	0x00000008
        /*0bf0*/ 	.word	0x00030800
        /*0bf4*/ 	.short	0x0107
        /*0bf6*/ 	.byte	0x3f
	.zero		1


	//   ....[50]....
        /*0bf8*/ 	.word	0x00012ac0
        /*0bfc*/ 	.word	0x00000002
        /*0c00*/ 	.word	0x00030800
        /*0c04*/ 	.short	0x0101
        /*0c06*/ 	.byte	0x3f
	.zero		1


	//   ....[51]....
        /*0c08*/ 	.word	0x00012ae0
        /*0c0c*/ 	.word	0x00000002
        /*0c10*/ 	.word	0x00030820
        /*0c14*/ 	.short	0x010a
        /*0c16*/ 	.byte	0x3f
	.zero		1


	//   ....[52]....
        /*0c18*/ 	.word	0x00012e70
        /*0c1c*/ 	.word	0x00000003
        /*0c20*/ 	.word	0x00030840
        /*0c24*/ 	.short	0x010a
        /*0c26*/ 	.byte	0x3f
	.zero		1


	//   ....[53]....
        /*0c28*/ 	.word	0x00013430
        /*0c2c*/ 	.word	0x00000003
        /*0c30*/ 	.word	0x00000060
        /*0c34*/ 	.short	0x010a
        /*0c36*/ 	.byte	0x3f
	.zero		1


	//   ....[54]....
        /*0c38*/ 	.word	0x00013d20
        /*0c3c*/ 	.word	0x00000003
        /*0c40*/ 	.word	0x00030840
        /*0c44*/ 	.short	0x010a
        /*0c46*/ 	.byte	0x3f
	.zero		1


	//   ....[55]....
        /*0c48*/ 	.word	0x000142e0
        /*0c4c*/ 	.word	0x00000002
        /*0c50*/ 	.word	0x00000060
        /*0c54*/ 	.short	0x010a
        /*0c56*/ 	.byte	0x3f
	.zero		1


	//   ....[56]....
        /*0c58*/ 	.word	0x00014ae0
        /*0c5c*/ 	.word	0x00000002
        /*0c60*/ 	.word	0x00030840
        /*0c64*/ 	.short	0x010a
        /*0c66*/ 	.byte	0x3f
	.zero		1


	//   ....[57]....
        /*0c68*/ 	.word	0x000150a0
        /*0c6c*/ 	.word	0x00000002
        /*0c70*/ 	.word	0x00000060
        /*0c74*/ 	.short	0x010a
        /*0c76*/ 	.byte	0x3f
	.zero		1


	//   ....[58]....
        /*0c78*/ 	.word	0x00015830
        /*0c7c*/ 	.word	0x00000000
        /*0c80*/ 	.word	0x00030860
        /*0c84*/ 	.short	0x010a
        /*0c86*/ 	.byte	0x3f
	.zero		1


	//   ....[59]....
        /*0c88*/ 	.word	0x00016b40
        /*0c8c*/ 	.word	0x00000000
        /*0c90*/ 	.word	0x00030820
        /*0c94*/ 	.short	0x010a
        /*0c96*/ 	.byte	0x3f
	.zero		1


	//   ....[60]....
        /*0c98*/ 	.word	0x00016d20
        /*0c9c*/ 	.word	0x00000006
        /*0ca0*/ 	.word	0x00000000
        /*0ca4*/ 	.short	0x010a
        /*0ca6*/ 	.byte	0x3f
	.zero		1


	//   ....[61]....
        /*0ca8*/ 	.word	0x00016d90
        /*0cac*/ 	.word	0x00000007
        /*0cb0*/ 	.word	0x00000000
        /*0cb4*/ 	.short	0x010a
        /*0cb6*/ 	.byte	0x3f
	.zero		1


	//   ....[62]....
        /*0cb8*/ 	.word	0x00016e00
        /*0cbc*/ 	.word	0x00000004
        /*0cc0*/ 	.word	0x00000000
        /*0cc4*/ 	.short	0x010a
        /*0cc6*/ 	.byte	0x3f
	.zero		1


	//   ....[63]....
        /*0cc8*/ 	.word	0x00016e30
        /*0ccc*/ 	.word	0x00000003
        /*0cd0*/ 	.word	0x00000000
        /*0cd4*/ 	.short	0x010a
        /*0cd6*/ 	.byte	0x3f
	.zero		1


	//   ....[64]....
        /*0cd8*/ 	.word	0x00016ea0
        /*0cdc*/ 	.word	0x00000003
        /*0ce0*/ 	.word	0x00030800
        /*0ce4*/ 	.short	0x010a
        /*0ce6*/ 	.byte	0x3f
	.zero		1


	//   ....[65]....
        /*0ce8*/ 	.word	0x00016ef0
        /*0cec*/ 	.word	0x00000005
        /*0cf0*/ 	.word	0x00030830
        /*0cf4*/ 	.short	0x010a
        /*0cf6*/ 	.byte	0x3f
	.zero		1


	//   ....[66]....
        /*0cf8*/ 	.word	0x00016f50
        /*0cfc*/ 	.word	0x00000098
        /*0d00*/ 	.word	0x00030830
        /*0d04*/ 	.short	0x010a
        /*0d06*/ 	.byte	0x3f
	.zero		1


	//   ....[67]....
        /*0d08*/ 	.word	0x00016fb0
        /*0d0c*/ 	.word	0x00000015
        /*0d10*/ 	.word	0x00030850
        /*0d14*/ 	.short	0x010a
        /*0d16*/ 	.byte	0x3f
	.zero		1


	//   ....[68]....
        /*0d18*/ 	.word	0x00017010
        /*0d1c*/ 	.word	0x00000004
        /*0d20*/ 	.word	0x00030830
        /*0d24*/ 	.short	0x010a
        /*0d26*/ 	.byte	0x3f
	.zero		1


	//   ....[69]....
        /*0d28*/ 	.word	0x00017070
        /*0d2c*/ 	.word	0x00000003
        /*0d30*/ 	.word	0x00030850
        /*0d34*/ 	.short	0x010a
        /*0d36*/ 	.byte	0x3f
	.zero		1


	//   ....[70]....
        /*0d38*/ 	.word	0x000170d0
        /*0d3c*/ 	.word	0x00000004
        /*0d40*/ 	.word	0x00030830
        /*0d44*/ 	.short	0x010a
        /*0d46*/ 	.byte	0x3f
	.zero		1


	//   ....[71]....
        /*0d48*/ 	.word	0x00017130
        /*0d4c*/ 	.word	0x00000003
        /*0d50*/ 	.word	0x00030850
        /*0d54*/ 	.short	0x010a
        /*0d56*/ 	.byte	0x3f
	.zero		1


	//   ....[72]....
        /*0d58*/ 	.word	0x00017190
        /*0d5c*/ 	.word	0x00000007
        /*0d60*/ 	.word	0x00030850
        /*0d64*/ 	.short	0x010a
        /*0d66*/ 	.byte	0x3f
	.zero		1


	//   ....[73]....
        /*0d68*/ 	.word	0x00017330
        /*0d6c*/ 	.word	0x00000000
        /*0d70*/ 	.word	0x00030840
        /*0d74*/ 	.short	0x010a
        /*0d76*/ 	.byte	0x3f
	.zero		1


	//   ....[74]....
        /*0d78*/ 	.word	0x00018010
        /*0d7c*/ 	.word	0x00000002
        /*0d80*/ 	.word	0x00030820
        /*0d84*/ 	.short	0x010a
        /*0d86*/ 	.byte	0x3f
	.zero		1


	//   ....[75]....
        /*0d88*/ 	.word	0x00018060
        /*0d8c*/ 	.word	0x00000003
        /*0d90*/ 	.word	0x00030840
        /*0d94*/ 	.short	0x010a
        /*0d96*/ 	.byte	0x3f
	.zero		1


	//   ....[76]....
        /*0d98*/ 	.word	0x000180b0
        /*0d9c*/ 	.word	0x00000003
        /*0da0*/ 	.word	0x00000060
        /*0da4*/ 	.short	0x010a
        /*0da6*/ 	.byte	0x3f
	.zero		1


	//   ....[77]....
        /*0da8*/ 	.word	0x00018100
        /*0dac*/ 	.word	0x00000003
        /*0db0*/ 	.word	0x00030840
        /*0db4*/ 	.short	0x010a
        /*0db6*/ 	.byte	0x3f
	.zero		1


	//   ....[78]....
        /*0db8*/ 	.word	0x00018150
        /*0dbc*/ 	.word	0x00000002
        /*0dc0*/ 	.word	0x00000060
        /*0dc4*/ 	.short	0x010a
        /*0dc6*/ 	.byte	0x3f
	.zero		1


	//   ....[79]....
        /*0dc8*/ 	.word	0x000181a0
        /*0dcc*/ 	.word	0x00000002
        /*0dd0*/ 	.word	0x00030840
        /*0dd4*/ 	.short	0x010a
        /*0dd6*/ 	.byte	0x3f
	.zero		1


	//   ....[80]....
        /*0dd8*/ 	.word	0x000181f0
        /*0ddc*/ 	.word	0x00000002
        /*0de0*/ 	.word	0x00000060
        /*0de4*/ 	.short	0x010a
        /*0de6*/ 	.byte	0x3f
	.zero		1


	//   ....[81]....
        /*0de8*/ 	.word	0x00018240
        /*0dec*/ 	.word	0x00000000
        /*0df0*/ 	.word	0x00030860
        /*0df4*/ 	.short	0x010a
        /*0df6*/ 	.byte	0x3f
	.zero		1


	//   ....[82]....
        /*0df8*/ 	.word	0x00018ca0
        /*0dfc*/ 	.word	0x00000000
        /*0e00*/ 	.word	0x00030820
        /*0e04*/ 	.short	0x010a
        /*0e06*/ 	.byte	0x3f
	.zero		1


	//   ....[83]....
        /*0e08*/ 	.word	0x00018e40
        /*0e0c*/ 	.word	0x00000006
        /*0e10*/ 	.word	0x00000000
        /*0e14*/ 	.short	0x010a
        /*0e16*/ 	.byte	0x3f
	.zero		1


	//   ....[84]....
        /*0e18*/ 	.word	0x00018e90
        /*0e1c*/ 	.word	0x00000007
        /*0e20*/ 	.word	0x00000000
        /*0e24*/ 	.short	0x010a
        /*0e26*/ 	.byte	0x3f
	.zero		1


	//   ....[85]....
        /*0e28*/ 	.word	0x00018ee0
        /*0e2c*/ 	.word	0x00000004
        /*0e30*/ 	.word	0x00000000
        /*0e34*/ 	.short	0x010a
        /*0e36*/ 	.byte	0x3f
	.zero		1


	//----- nvinfo : EIATTR_NUM_MBARRIERS
	.align		4
.L_245:
        /*0e38*/ 	.byte	0x03, 0x38
        /*0e3a*/ 	.short	0x0016


	//----- nvinfo : EIATTR_EXIT_INSTR_OFFSETS
	.align		4
        /*0e3c*/ 	.byte	0x04, 0x1c
        /*0e3e*/ 	.short	(.L_247 - .L_246)


	//   ....[0]....
.L_246:
        /*0e40*/ 	.word	0x00000a50


	//   ....[1]....
        /*0e44*/ 	.word	0x0000f930


	//   ....[2]....
        /*0e48*/ 	.word	0x00016e80


	//----- nvinfo : EIATTR_MAX_THREADS
	.align		4
.L_247:
        /*0e4c*/ 	.byte	0x04, 0x05
        /*0e4e*/ 	.short	(.L_249 - .L_248)
.L_248:
        /*0e50*/ 	.word	0x00000180
        /*0e54*/ 	.word	0x00000001
        /*0e58*/ 	.word	0x00000001


	//----- nvinfo : EIATTR_CRS_STACK_SIZE
	.align		4
.L_249:
        /*0e5c*/ 	.byte	0x04, 0x1e
        /*0e5e*/ 	.short	(.L_251 - .L_250)
.L_250:
        /*0e60*/ 	.word	0x00000000


	//----- nvinfo : EIATTR_CBANK_PARAM_SIZE
	.align		4
.L_251:
        /*0e64*/ 	.byte	0x03, 0x19
        /*0e66*/ 	.short	0x0af0


	//----- nvinfo : EIATTR_PARAM_CBANK
	.align		4
        /*0e68*/ 	.byte	0x04, 0x0a
        /*0e6a*/ 	.short	(.L_253 - .L_252)
	.align		4
.L_252:
        /*0e6c*/ 	.word	index@(.nv.constant0._ZN7cutlass13device_kernelIN5flash11enable_sm90INS1_16FlashAttnFwdSm90INS1_25CollectiveMainloopFwdSm90ILi2EN4cute5tupleIJNS5_1CILi1EEES8_S8_EEENS6_IJNS7_ILi128EEENS7_ILi64EEENS7_ILi256EEEEEELi256ENS_6half_tEfNS_4arch4Sm90ELb0ELb1ELb0ELb1ELb0ELb0ELb0ELb1ELb1ELb1ELb0ELb0EEENS1_21CollectiveEpilogueFwdINS6_IJSA_SC_SB_EEES9_SE_SG_Li256ELb1ELb1ELb0ELb0EEENS1_36VarlenDynamicPersistentTileSchedulerILi128ELi64ELi256ELi128ELb0ELb1ELb1ELb1ELb0ELb1EEEEEEEEEvNT_6ParamsE)
        /*0e70*/ 	.short	0x0210
        /*0e72*/ 	.short	0x0af0


	//----- nvinfo : EIATTR_SW_WAR
	.align		4
.L_253:
        /*0e74*/ 	.byte	0x04, 0x36
        /*0e76*/ 	.short	(.L_255 - .L_254)
.L_254:
        /*0e78*/ 	.word	0x00000008
.L_255:


//--------------------- .nv.info._ZN7cutlass13device_kernelIN5flash11enable_sm90INS1_16FlashAttnFwdSm90INS1_25CollectiveMainloopFwdSm90ILi2EN4cute5tupleIJNS5_1CILi1EEES8_S8_EEENS6_IJNS7_ILi128EEENS7_ILi64EEENS7_ILi256EEEEEELi256ENS_6half_tEfNS_4arch4Sm90ELb0ELb1ELb0ELb1ELb0ELb1ELb0ELb1ELb1ELb1ELb0ELb0EEENS1_21CollectiveEpilogueFwdINS6_IJSA_SC_SB_EEES9_SE_SG_Li256ELb1ELb1ELb0ELb0EEENS1_36VarlenDynamicPersistentTileSchedulerILi128ELi64ELi256ELi128ELb0ELb1ELb1ELb1ELb0ELb1EEEEEEEEEvNT_6ParamsE --------------------------
	.section	.nv.info._ZN7cutlass13device_kernelIN5flash11enable_sm90INS1_16FlashAttnFwdSm90INS1_25CollectiveMainloopFwdSm90ILi2EN4cute5tupleIJNS5_1CILi1EEES8_S8_EEENS6_IJNS7_ILi128EEENS7_ILi64EEENS7_ILi256EEEEEELi256ENS_6half_tEfNS_4arch4Sm90ELb0ELb1ELb0ELb1ELb0ELb1ELb0ELb1ELb1ELb1ELb0ELb0EEENS1_21CollectiveEpilogueFwdINS6_IJSA_SC_SB_EEES9_SE_SG_Li256ELb1ELb1ELb0ELb0EEENS1_36VarlenDynamicPersistentTileSchedulerILi128ELi64ELi256ELi128ELb0ELb1ELb1ELb1ELb0ELb1EEEEEEEEEvNT_6ParamsE,"",@"SHT_CUDA_INFO"
	.sectionflags	@""
	.align	4


	//----- nvinfo : EIATTR_CUDA_API_VERSION
	.align		4
        /*0000*/ 	.byte	0x04, 0x37
        /*0002*/ 	.short	(.L_257 - .L_256)
.L_256:
        /*0004*/ 	.word	0x00000082


	//----- nvinfo : EIATTR_KPARAM_INFO
	.align		4
.L_257:
        /*0008*/ 	.byte	0x04, 0x17
        /*000a*/ 	.short	(.L_259 - .L_258)
.L_258:
        /*000c*/ 	.word	0x00000000
        /*0010*/ 	.short	0x0000
        /*0012*/ 	.short	0x0070
        /*0014*/ 	.byte	0x00, 0xf0, 0x01, 0x2a


	//----- nvinfo : EIATTR_SPARSE_MMA_MASK
	.align		4
.L_259:
        /*0018*/ 	.byte	0x03, 0x50
        /*001a*/ 	.short	0x0000


	//----- nvinfo : EIATTR_MAXREG_COUNT
	.align		4
        /*001c*/ 	.byte	0x03, 0x1b
        /*001e*/ 	.short	0x00a8


	//----- nvinfo : EIATTR_NUM_BARRIERS
	.align		4
        /*0020*/ 	.byte	0x02, 0x4c
        /*0022*/ 	.byte	0x10
	.zero		1


	//----- nvinfo : EIATTR_EXTERNS
	.align		4
        /*0024*/ 	.byte	0x04, 0x0f
        /*0026*/ 	.short	(.L_261 - .L_260)


	//   ....[0]....
	.align		4
.L_260:
        /*0028*/ 	.word	index@(__assertfail)


	//----- nvinfo : EIATTR_ANNOTATIONS
	.align		4
.L_261:
        /*002c*/ 	.byte	0x04, 0x55
        /*002e*/ 	.short	(.L_263 - .L_262)


	//   ....[0]....
.L_262:
        /* <DEDUP_REMOVED lines=143> */


	//----- nvinfo : EIATTR_MERCURY_ISA_VERSION
	.align		4
.L_263:
        /*0908*/ 	.byte	0x03, 0x5f
        /*090a*/ 	.short	0x0101


	//----- nvinfo : EIATTR_UNUSED_LOAD_BYTE_OFFSET
	.align		4
        /*090c*/ 	.byte	0x04, 0x44
        /*090e*/ 	.short	(.L_265 - .L_264)


	//   ....[0]....
.L_264:
        /*0910*/ 	.word	0x00000aa0
        /*0914*/ 	.word	0x0000fff0


	//   ....[1]....
        /*0918*/ 	.word	0x0001dfc0
        /*091c*/ 	.word	0x0000fff0


	//----- nvinfo : EIATTR_INT_WARP_WIDE_INSTR_OFFSETS
	.align		4
.L_265:
        /*0920*/ 	.byte	0x04, 0x31
        /*0922*/ 	.short	(.L_267 - .L_266)


	//   ....[0]....
.L_266:
        /*0924*/ 	.word	0x00000190


	//   ....[1]....
        /*0928*/ 	.word	0x000001d0


	//   ....[2]....
        /*092c*/ 	.word	0x00000240


	//   ....[3]....
        /*0930*/ 	.word	0x00024480


	//   ....[4]....
        /*0934*/ 	.word	0x00024520


	//   ....[5]....
        /*0938*/ 	.word	0x00028ac0


	//   ....[6]....
        /*093c*/ 	.word	0x00028b30


	//----- nvinfo : EIATTR_COOP_GROUP_MASK_REGIDS
	.align		4
.L_267:
        /*0940*/ 	.byte	0x04, 0x29
        /*0942*/ 	.short	(.L_269 - .L_268)


	//   ....[0]....
.L_268:
        /*0944*/ 	.word	0xffffffff


	//   ....[1]....
        /*0948*/ 	.word	0xffffffff


	//   ....[2]....
        /*094c*/ 	.word	0xffffffff


	//   ....[3]....
        /*0950*/ 	.word	0xffffffff


	//   ....[4]....
        /*0954*/ 	.word	0xffffffff


	//   ....[5]....
        /*0958*/ 	.word	0xffffffff


	//   ....[6]....
        /*095c*/ 	.word	0xffffffff


	//   ....[7]....
        /*0960*/ 	.word	0xffffffff


	//   ....[8]....
        /*0964*/ 	.word	0xffffffff


	//   ....[9]....
        /*0968*/ 	.word	0xffffffff


	//   ....[10]....
        /*096c*/ 	.word	0xffffffff


	//   ....[11]....
        /*0970*/ 	.word	0xffffffff


	//   ....[12]....
        /*0974*/ 	.word	0xffffffff


	//   ....[13]....
        /*0978*/ 	.word	0xffffffff


	//   ....[14]....
        /*097c*/ 	.word	0xffffffff


	//   ....[15]....
        /*0980*/ 	.word	0xffffffff


	//   ....[16]....
        /*0984*/ 	.word	0xffffffff


	//   ....[17]....
        /*0988*/ 	.word	0xffffffff


	//   ....[18]....
        /*098c*/ 	.word	0xffffffff


	//   ....[19]....
        /*0990*/ 	.word	0xffffffff


	//   ....[20]....
        /*0994*/ 	.word	0xffffffff


	//   ....[21]....
        /*0998*/ 	.word	0xffffffff


	//   ....[22]....
        /*099c*/ 	.word	0xffffffff


	//   ....[23]....
        /*09a0*/ 	.word	0xffffffff


	//   ....[24]....
        /*09a4*/ 	.word	0xffffffff


	//   ....[25]....
        /*09a8*/ 	.word	0xffffffff


	//   ....[26]....
        /*09ac*/ 	.word	0xffffffff


	//   ....[27]....
        /*09b0*/ 	.word	0xffffffff


	//   ....[28]....
        /*09b4*/ 	.word	0xffffffff


	//   ....[29]....
        /*09b8*/ 	.word	0xffffffff


	//   ....[30]....
        /*09bc*/ 	.word	0xffffffff


	//   ....[31]....
        /*09c0*/ 	.word	0xffffffff


	//   ....[32]....
        /*09c4*/ 	.word	0xffffffff


	//   ....[33]....
        /*09c8*/ 	.word	0xffffffff


	//   ....[34]....
        /*09cc*/ 	.word	0xffffffff


	//   ....[35]....
        /*09d0*/ 	.word	0xffffffff


	//   ....[36]....
        /*09d4*/ 	.word	0xffffffff


	//   ....[37]....
        /*09d8*/ 	.word	0xffffffff


	//   ....[38]....
        /*09dc*/ 	.word	0xffffffff


	//   ....[39]....
        /*09e0*/ 	.word	0xffffffff


	//   ....[40]....
        /*09e4*/ 	.word	0xffffffff


	//   ....[41]....
        /*09e8*/ 	.word	0xffffffff


	//   ....[42]....
        /*09ec*/ 	.word	0xffffffff


	//   ....[43]....
        /*09f0*/ 	.word	0xffffffff


	//   ....[44]....
        /*09f4*/ 	.word	0xffffffff


	//   ....[45]....
        /*09f8*/ 	.word	0xffffffff


	//   ....[46]....
        /*09fc*/ 	.word	0xffffffff


	//   ....[47]....
        /*0a00*/ 	.word	0xffffffff


	//   ....[48]....
        /*0a04*/ 	.word	0xffffffff


	//   ....[49]....
        /*0a08*/ 	.word	0xffffffff


	//   ....[50]....
        /*0a0c*/ 	.word	0xffffffff


	//   ....[51]....
        /*0a10*/ 	.word	0xffffffff


	//   ....[52]....
        /*0a14*/ 	.word	0xffffffff


	//   ....[53]....
        /*0a18*/ 	.word	0xffffffff


	//   ....[54]....
        /*0a1c*/ 	.word	0xffffffff


	//   ....[55]....
        /*0a20*/ 	.word	0xffffffff


	//   ....[56]....
        /*0a24*/ 	.word	0xffffffff


	//   ....[57]....
        /*0a28*/ 	.word	0xffffffff


	//   ....[58]....
        /*0a2c*/ 	.word	0xffffffff


	//   ....[59]....
        /*0a30*/ 	.word	0xffffffff


	//   ....[60]....
        /*0a34*/ 	.word	0xffffffff


	//   ....[61]....
        /*0a38*/ 	.word	0xffffffff


	//   ....[62]....
        /*0a3c*/ 	.word	0xffffffff


	//   ....[63]....
        /*0a40*/ 	.word	0xffffffff


	//   ....[64]....
        /*0a44*/ 	.word	0xffffffff


	//   ....[65]....
        /*0a48*/ 	.word	0xffffffff


	//   ....[66]....
        /*0a4c*/ 	.word	0xffffffff


	//   ....[67]....
        /*0a50*/ 	.word	0xffffffff


	//   ....[68]....
        /*0a54*/ 	.word	0xffffffff


	//   ....[69]....
        /*0a58*/ 	.word	0xffffffff


	//   ....[70]....
        /*0a5c*/ 	.word	0xffffffff


	//   ....[71]....
        /*0a60*/ 	.word	0xffffffff


	//   ....[72]....
        /*0a64*/ 	.word	0xffffffff


	//   ....[73]....
        /*0a68*/ 	.word	0xffffffff


	//   ....[74]....
        /*0a6c*/ 	.word	0xffffffff


	//   ....[75]....
        /*0a70*/ 	.word	0xffffffff


	//   ....[76]....
        /*0a74*/ 	.word	0xffffffff


	//   ....[77]....
        /*0a78*/ 	.word	0xffffffff


	//   ....[78]....
        /*0a7c*/ 	.word	0xffffffff


	//   ....[79]....
        /*0a80*/ 	.word	0xffffffff


	//   ....[80]....
        /*0a84*/ 	.word	0xffffffff


	//   ....[81]....
        /*0a88*/ 	.word	0xffffffff


	//   ....[82]....
        /*0a8c*/ 	.word	0xffffffff


	//   ....[83]....
        /*0a90*/ 	.word	0xffffffff


	//   ....[84]....
        /*0a94*/ 	.word	0xffffffff


	//   ....[85]....
        /*0a98*/ 	.word	0xffffffff


	//   ....[86]....
        /*0a9c*/ 	.word	0xffffffff


	//   ....[87]....
        /*0aa0*/ 	.word	0xffffffff


	//   ....[88]....
        /*0aa4*/ 	.word	0xffffffff


	//   ....[89]....
        /*0aa8*/ 	.word	0xffffffff


	//   ....[90]....
        /*0aac*/ 	.word	0xffffffff


	//   ....[91]....
        /*0ab0*/ 	.word	0xffffffff


	//   ....[92]....
        /*0ab4*/ 	.word	0xffffffff


	//   ....[93]....
        /*0ab8*/ 	.word	0xffffffff


	//   ....[94]....
        /*0abc*/ 	.word	0xffffffff


	//   ....[95]....
        /*0ac0*/ 	.word	0xffffffff


	//   ....[96]....
        /*0ac4*/ 	.word	0xffffffff


	//   ....[97]....
        /*0ac8*/ 	.word	0xffffffff


	//   ....[98]....
        /*0acc*/ 	.word	0xffffffff


	//   ....[99]....
        /*0ad0*/ 	.word	0xffffffff


	//   ....[100]....
        /*0ad4*/ 	.word	0xffffffff


	//   ....[101]....
        /*0ad8*/ 	.word	0xffffffff


	//   ....[102]....
        /*0adc*/ 	.word	0xffffffff


	//   ....[103]....
        /*0ae0*/ 	.word	0xffffffff


	//   ....[104]....
        /*0ae4*/ 	.word	0xffffffff


	//   ....[105]....
        /*0ae8*/ 	.word	0xffffffff


	//   ....[106]....
        /*0aec*/ 	.word	0xffffffff


	//   ....[107]....
        /*0af0*/ 	.word	0xffffffff


	//   ....[108]....
        /*0af4*/ 	.word	0xffffffff


	//   ....[109]....
        /*0af8*/ 	.word	0xffffffff


	//   ....[110]....
        /*0afc*/ 	.word	0xffffffff


	//   ....[111]....
        /*0b00*/ 	.word	0xffffffff


	//   ....[112]....
        /*0b04*/ 	.word	0xffffffff


	//   ....[113]....
        /*0b08*/ 	.word	0xffffffff


	//   ....[114]....
        /*0b0c*/ 	.word	0xffffffff


	//   ....[115]....
        /*0b10*/ 	.word	0xffffffff


	//   ....[116]....
        /*0b14*/ 	.word	0xffffffff


	//   ....[117]....
        /*0b18*/ 	.word	0xffffffff


	//   ....[118]....
        /*0b1c*/ 	.word	0xffffffff


	//   ....[119]....
        /*0b20*/ 	.word	0xffffffff


	//   ....[120]....
        /*0b24*/ 	.word	0xffffffff


	//   ....[121]....
        /*0b28*/ 	.word	0xffffffff


	//   ....[122]....
        /*0b2c*/ 	.word	0xffffffff


	//   ....[123]....
        /*0b30*/ 	.word	0xffffffff


	//   ....[124]....
        /*0b34*/ 	.word	0xffffffff


	//   ....[125]....
        /*0b38*/ 	.word	0xffffffff


	//   ....[126]....
        /*0b3c*/ 	.word	0xffffffff


	//   ....[127]....
        /*0b40*/ 	.word	0xffffffff


	//   ....[128]....
        /*0b44*/ 	.word	0xffffffff


	//   ....[129]....
        /*0b48*/ 	.word	0xffffffff


	//   ....[130]....
        /*0b4c*/ 	.word	0xffffffff


	//   ....[131]....
        /*0b50*/ 	.word	0xffffffff


	//   ....[132]....
        /*0b54*/ 	.word	0xffffffff


	//   ....[133]....
        /*0b58*/ 	.word	0xffffffff


	//   ....[134]....
        /*0b5c*/ 	.word	0xffffffff


	//   ....[135]....
        /*0b60*/ 	.word	0xffffffff


	//   ....[136]....
        /*0b64*/ 	.word	0xffffffff


	//   ....[137]....
        /*0b68*/ 	.word	0xffffffff


	//   ....[138]....
        /*0b6c*/ 	.word	0x0500000f


	//   ....[139]....
        /*0b70*/ 	.word	0x0500000f


	//   ....[140]....
        /*0b74*/ 	.word	0x0500000f


	//   ....[141]....
        /*0b78*/ 	.word	0x0500000f


	//   ....[142]....
        /*0b7c*/ 	.word	0x0500000f


	//   ....[143]....
        /*0b80*/ 	.word	0x0500000f


	//   ....[144]....
        /*0b84*/ 	.word	0x0500000f


	//   ....[145]....
        /*0b88*/ 	.word	0x0500000f


	//   ....[146]....
        /*0b8c*/ 	.word	0x0500000f


	//   ....[147]....
        /*0b90*/ 	.word	0x0500000f


	//   ....[148]....
        /*0b94*/ 	.word	0x0500000f


	//   ....[149]....
        /*0b98*/ 	.word	0x0500000f


	//   ....[150]....
        /*0b9c*/ 	.word	0x0500000f


	//   ....[151]....
        /*0ba0*/ 	.word	0x0500000f


	//   ....[152]....
        /*0ba4*/ 	.word	0x0500000f


	//   ....[153]....
        /*0ba8*/ 	.word	0x0500000f


	//   ....[154]....
        /*0bac*/ 	.word	0x0500000f


	//   ....[155]....
        /*0bb0*/ 	.word	0x0500000f


	//   ....[156]....
        /*0bb4*/ 	.word	0x0500000f


	//   ....[157]....
        /*0bb8*/ 	.word	0x0500000f


	//   ....[158]....
        /*0bbc*/ 	.word	0x0500000f


	//   ....[159]....
        /*0bc0*/ 	.word	0x0500000f


	//   ....[160]....
        /*0bc4*/ 	.word	0x0500000f


	//   ....[161]....
        /*0bc8*/ 	.word	0x0500000f


	//   ....[162]....
        /*0bcc*/ 	.word	0x0500000f


	//   ....[163]....
        /*0bd0*/ 	.word	0x0500000f


	//   ....[164]....
        /*0bd4*/ 	.word	0x0500000f


	//   ....[165]....
        /*0bd8*/ 	.word	0x0500000f


	//   ....[166]....
        /*0bdc*/ 	.word	0x0500000f


	//   ....[167]....
        /*0be0*/ 	.word	0x0500000f


	//   ....[168]....
        /*0be4*/ 	.word	0x0500000f


	//   ....[169]....
        /*0be8*/ 	.word	0x0500000f


	//   ....[170]....
        /*0bec*/ 	.word	0x0500000f


	//   ....[171]....
        /*0bf0*/ 	.word	0x0500000f


	//   ....[172]....
        /*0bf4*/ 	.word	0x0500000f


	//   ....[173]....
        /*0bf8*/ 	.word	0x0500000f


	//   ....[174]....
        /*0bfc*/ 	.word	0x0500000f


	//   ....[175]....
        /*0c00*/ 	.word	0x0500000f


	//   ....[176]....
        /*0c04*/ 	.word	0x0500000f


	//   ....[177]....
        /*0c08*/ 	.word	0x0500000f


	//   ....[178]....
        /*0c0c*/ 	.word	0x0500000f


	//   ....[179]....
        /*0c10*/ 	.word	0x0500000f


	//   ....[180]....
        /*0c14*/ 	.word	0x0500000f


	//   ....[181]....
        /*0c18*/ 	.word	0x0500000f


	//   ....[182]....
        /*0c1c*/ 	.word	0x0500000f


	//   ....[183]....
        /*0c20*/ 	.word	0x0500000f


	//   ....[184]....
        /*0c24*/ 	.word	0x0500000f


	//   ....[185]....
        /*0c28*/ 	.word	0x0500000f


	//   ....[186]....
        /*0c2c*/ 	.word	0x0500000f


	//   ....[187]....
        /*0c30*/ 	.word	0x0500000f


	//   ....[188]....
        /*0c34*/ 	.word	0x0500000f


	//   ....[189]....
        /*0c38*/ 	.word	0x0500000f


	//   ....[190]....
        /*0c3c*/ 	.word	0x0500000f


	//   ....[191]....
        /*0c40*/ 	.word	0x0500000f


	//   ....[192]....
        /*0c44*/ 	.word	0x0500000f


	//   ....[193]....
        /*0c48*/ 	.word	0x0500000f


	//   ....[194]....
        /*0c4c*/ 	.word	0x0500000f


	//   ....[195]....
        /*0c50*/ 	.word	0x0500000f


	//   ....[196]....
        /*0c54*/ 	.word	0x0500000f


	//   ....[197]....
        /*0c58*/ 	.word	0x0500000f


	//   ....[198]....
        /*0c5c*/ 	.word	0x0500000f


	//   ....[199]....
        /*0c60*/ 	.word	0x0500000f


	//   ....[200]....
        /*0c64*/ 	.word	0x0500000f


	//   ....[201]....
        /*0c68*/ 	.word	0x0500000f


	//   ....[202]....
        /*0c6c*/ 	.word	0x0500000f


	//   ....[203]....
        /*0c70*/ 	.word	0x0500000f


	//   ....[204]....
        /*0c74*/ 	.word	0x0500000f


	//   ....[205]....
        /*0c78*/ 	.word	0x0500000f


	//----- nvinfo : EIATTR_COOP_GROUP_INSTR_OFFSETS
	.align		4
.L_269:
        /*0c7c*/ 	.byte	0x04, 0x28
        /*0c7e*/ 	.short	(.L_271 - .L_270)


	//   ....[0]....
.L_270:
        /*0c80*/ 	.word	0x00000060


	//   ....[1]....
        /*0c84*/ 	.word	0x000001a0


	//   ....[2]....
        /*0c88*/ 	.word	0x000001f0


	//   ....[3]....
        /*0c8c*/ 	.word	0x00000420


	//   ....[4]....
        /*0c90*/ 	.word	0x00000580


	//   ....[5]....
        /*0c94*/ 	.word	0x000006a0


	//   ....[6]....
        /*0c98*/ 	.word	0x00000800


	//   ....[7]....
        /*0c9c*/ 	.word	0x00009020


	//   ....[8]....
        /*0ca0*/ 	.word	0x00009780


	//   ....[9]....
        /*0ca4*/ 	.word	0x00009790


	//   ....[10]....
        /*0ca8*/ 	.word	0x000097a0


	//   ....[11]....
        /*0cac*/ 	.word	0x000097b0


	//   ....[12]....
        /*0cb0*/ 	.word	0x00009cf0


	//   ....[13]....
        /*0cb4*/ 	.word	0x00009d00


	//   ....[14]....
        /*0cb8*/ 	.word	0x00009d10


	//   ....[15]....
        /*0cbc*/ 	.word	0x00009d20


	//   ....[16]....
        /*0cc0*/ 	.word	0x0000a240


	//   ....[17]....
        /*0cc4*/ 	.word	0x0000a250


	//   ....[18]....
        /*0cc8*/ 	.word	0x0000a260


	//   ....[19]....
        /*0ccc*/ 	.word	0x0000a270


	//   ....[20]....
        /*0cd0*/ 	.word	0x0000a7b0


	//   ....[21]....
        /*0cd4*/ 	.word	0x0000a7c0


	//   ....[22]....
        /*0cd8*/ 	.word	0x0000a7d0


	//   ....[23]....
        /*0cdc*/ 	.word	0x0000a7e0


	//   ....[24]....
        /*0ce0*/ 	.word	0x0000de60


	//   ....[25]....
        /*0ce4*/ 	.word	0x0000de70


	//   ....[26]....
        /*0ce8*/ 	.word	0x0000de80


	//   ....[27]....
        /*0cec*/ 	.word	0x0000de90


	//   ....[28]....
        /*0cf0*/ 	.word	0x0000e330


	//   ....[29]....
        /*0cf4*/ 	.word	0x0000e340


	//   ....[30]....
        /*0cf8*/ 	.word	0x0000e350


	//   ....[31]....
        /*0cfc*/ 	.word	0x0000e360


	//   ....[32]....
        /*0d00*/ 	.word	0x0000e7a0


	//   ....[33]....
        /*0d04*/ 	.word	0x0000e7b0


	//   ....[34]....
        /*0d08*/ 	.word	0x0000e7c0


	//   ....[35]....
        /*0d0c*/ 	.word	0x0000e7d0


	//   ....[36]....
        /*0d10*/ 	.word	0x0000ec30


	//   ....[37]....
        /*0d14*/ 	.word	0x0000ec40


	//   ....[38]....
        /*0d18*/ 	.word	0x0000ec50


	//   ....[39]....
        /*0d1c*/ 	.word	0x0000ec60


	//   ....[40]....
        /*0d20*/ 	.word	0x00013390


	//   ....[41]....
        /*0d24*/ 	.word	0x00013ae0


	//   ....[42]....
        /*0d28*/ 	.word	0x00013f40


	//   ....[43]....
        /*0d2c*/ 	.word	0x00014000


	//   ....[44]....
        /*0d30*/ 	.word	0x00014450


	//   ....[45]....
        /*0d34*/ 	.word	0x00014510


	//   ....[46]....
        /*0d38*/ 	.word	0x00016680


	//   ....[47]....
        /*0d3c*/ 	.word	0x00016890


	//   ....[48]....
        /*0d40*/ 	.word	0x00016eb0


	//   ....[49]....
        /*0d44*/ 	.word	0x00016ed0


	//   ....[50]....
        /*0d48*/ 	.word	0x000175c0


	//   ....[51]....
        /*0d4c*/ 	.word	0x00017640


	//   ....[52]....
        /*0d50*/ 	.word	0x00019420


	//   ....[53]....
        /*0d54*/ 	.word	0x00019450


	//   ....[54]....
        /*0d58*/ 	.word	0x00019620


	//   ....[55]....
        /*0d5c*/ 	.word	0x00019810


	//   ....[56]....
        /*0d60*/ 	.word	0x0001b4f0


	//   ....[57]....
        /*0d64*/ 	.word	0x0001b740


	//   ....[58]....
        /*0d68*/ 	.word	0x0001bd70


	//   ....[59]....
        /*0d6c*/ 	.word	0x0001bd90


	//   ....[60]....
        /*0d70*/ 	.word	0x0001c4d0


	//   ....[61]....
        /*0d74*/ 	.word	0x0001c570


	//   ....[62]....
        /*0d78*/ 	.word	0x0001d3f0


	//   ....[63]....
        /*0d7c*/ 	.word	0x0001d4a0


	//   ....[64]....
        /*0d80*/ 	.word	0x0001d5f0


	//   ....[65]....
        /*0d84*/ 	.word	0x0001d610


	//   ....[66]....
        /*0d88*/ 	.word	0x0001f020


	//   ....[67]....
        /*0d8c*/ 	.word	0x0001f050


	//   ....[68]....
        /*0d90*/ 	.word	0x0001f120


	//   ....[69]....
        /*0d94*/ 	.word	0x0001f150


	//   ....[70]....
        /*0d98*/ 	.word	0x0001f9c0


	//   ....[71]....
        /*0d9c*/ 	.word	0x0001fa00


	//   ....[72]....
        /*0da0*/ 	.word	0x0001fb70


	//   ....[73]....
        /*0da4*/ 	.word	0x0001fb90


	//   ....[74]....
        /*0da8*/ 	.word	0x0001fce0


	//   ....[75]....
        /*0dac*/ 	.word	0x0001fd00


	//   ....[76]....
        /*0db0*/ 	.word	0x0001fe60


	//   ....[77]....
        /*0db4*/ 	.word	0x0001fe80


	//   ....[78]....
        /*0db8*/ 	.word	0x00020800


	//   ....[79]....
        /*0dbc*/ 	.word	0x00020820


	//   ....[80]....
        /*0dc0*/ 	.word	0x00020990


	//   ....[81]....
        /*0dc4*/ 	.word	0x000209b0


	//   ....[82]....
        /*0dc8*/ 	.word	0x00020b00


	//   ....[83]....
        /*0dcc*/ 	.word	0x00020b20


	//   ....[84]....
        /*0dd0*/ 	.word	0x00020c80


	//   ....[85]....
        /*0dd4*/ 	.word	0x00020ca0


	//   ....[86]....
        /*0dd8*/ 	.word	0x00020e80


	//   ....[87]....
        /*0ddc*/ 	.word	0x00021060


	//   ....[88]....
        /*0de0*/ 	.word	0x00021090


	//   ....[89]....
        /*0de4*/ 	.word	0x000210c0


	//   ....[90]....
        /*0de8*/ 	.word	0x000210f0


	//   ....[91]....
        /*0dec*/ 	.word	0x00021120


	//   ....[92]....
        /*0df0*/ 	.word	0x00021150


	//   ....[93]....
        /*0df4*/ 	.word	0x000212d0


	//   ....[94]....
        /*0df8*/ 	.word	0x00021300


	//   ....[95]....
        /*0dfc*/ 	.word	0x00021330


	//   ....[96]....
        /*0e00*/ 	.word	0x00021360


	//   ....[97]....
        /*0e04*/ 	.word	0x00021390


	//   ....[98]....
        /*0e08*/ 	.word	0x000213c0


	//   ....[99]....
        /*0e0c*/ 	.word	0x00021470


	//   ....[100]....
        /*0e10*/ 	.word	0x000214d0


	//   ....[101]....
        /*0e14*/ 	.word	0x00021560


	//   ....[102]....
        /*0e18*/ 	.word	0x000226a0


	//   ....[103]....
        /*0e1c*/ 	.word	0x00024a60


	//   ....[104]....
        /*0e20*/ 	.word	0x00025730


	//   ....[105]....
        /*0e24*/ 	.word	0x00025750


	//   ....[106]....
        /*0e28*/ 	.word	0x00025830


	//   ....[107]....
        /*0e2c*/ 	.word	0x00025840


	//   ....[108]....
        /*0e30*/ 	.word	0x000258f0


	//   ....[109]....
        /*0e34*/ 	.word	0x00025900


	//   ....[110]....
        /*0e38*/ 	.word	0x000259b0


	//   ....[111]....
        /*0e3c*/ 	.word	0x000259c0


	//   ....[112]....
        /*0e40*/ 	.word	0x00025a70


	//   ....[113]....
        /*0e44*/ 	.word	0x00025a80


	//   ....[114]....
        /*0e48*/ 	.word	0x00025b30


	//   ....[115]....
        /*0e4c*/ 	.word	0x00025b40


	//   ....[116]....
        /*0e50*/ 	.word	0x00025bf0


	//   ....[117]....
        /*0e54*/ 	.word	0x00025c00


	//   ....[118]....
        /*0e58*/ 	.word	0x00025c50


	//   ....[119]....
        /*0e5c*/ 	.word	0x00025ca0


	//   ....[120]....
        /*0e60*/ 	.word	0x000293c0


	//   ....[121]....
        /*0e64*/ 	.word	0x000293f0


	//   ....[122]....
        /*0e68*/ 	.word	0x00029430


	//   ....[123]....
        /*0e6c*/ 	.word	0x00029460


	//   ....[124]....
        /*0e70*/ 	.word	0x00029490


	//   ....[125]....
        /*0e74*/ 	.word	0x000294c0


	//   ....[126]....
        /*0e78*/ 	.word	0x000294f0


	//   ....[127]....
        /*0e7c*/ 	.word	0x00029520


	//   ....[128]....
        /*0e80*/ 	.word	0x000296b0


	//   ....[129]....
        /*0e84*/ 	.word	0x000296e0


	//   ....[130]....
        /*0e88*/ 	.word	0x00029710


	//   ....[131]....
        /*0e8c*/ 	.word	0x00029740


	//   ....[132]....
        /*0e90*/ 	.word	0x00029770


	//   ....[133]....
        /*0e94*/ 	.word	0x000297a0


	//   ....[134]....
        /*0e98*/ 	.word	0x00029860


	//   ....[135]....
        /*0e9c*/ 	.word	0x00029880


	//   ....[136]....
        /*0ea0*/ 	.word	0x000298f0


	//   ....[137]....
        /*0ea4*/ 	.word	0x00029fd0


	//   ....[138]....
        /*0ea8*/ 	.word	0x0002a430


	//   ....[139]....
        /*0eac*/ 	.word	0x0002a4c0


	//   ....[140]....
        /*0eb0*/ 	.word	0x0002a510


	//   ....[141]....
        /*0eb4*/ 	.word	0x0002a560


	//   ....[142]....
        /*0eb8*/ 	.word	0x0002a5f0


	//   ....[143]....
        /*0ebc*/ 	.word	0x0002a680


	//   ....[144]....
        /*0ec0*/ 	.word	0x0002a6d0


	//   ....[145]....
        /*0ec4*/ 	.word	0x0002a720


	//   ....[146]....
        /*0ec8*/ 	.word	0x0002a7b0


	//   ....[147]....
        /*0ecc*/ 	.word	0x0002a840


	//   ....[148]....
        /*0ed0*/ 	.word	0x0002a890


	//   ....[149]....
        /*0ed4*/ 	.word	0x0002a8e0


	//   ....[150]....
        /*0ed8*/ 	.word	0x0002a970


	//   ....[151]....
        /*0edc*/ 	.word	0x0002aa00


	//   ....[152]....
        /*0ee0*/ 	.word	0x0002aa50


	//   ....[153]....
        /*0ee4*/ 	.word	0x0002aaa0


	//   ....[154]....
        /*0ee8*/ 	.word	0x0002ab90


	//   ....[155]....
        /*0eec*/ 	.word	0x0002ac20


	//   ....[156]....
        /*0ef0*/ 	.word	0x0002ac70


	//   ....[157]....
        /*0ef4*/ 	.word	0x0002acc0


	//   ....[158]....
        /*0ef8*/ 	.word	0x0002ad50


	//   ....[159]....
        /*0efc*/ 	.word	0x0002ade0


	//   ....[160]....
        /*0f00*/ 	.word	0x0002ae30


	//   ....[161]....
        /*0f04*/ 	.word	0x0002ae80


	//   ....[162]....
        /*0f08*/ 	.word	0x0002af10


	//   ....[163]....
        /*0f0c*/ 	.word	0x0002afa0


	//   ....[164]....
        /*0f10*/ 	.word	0x0002aff0


	//   ....[165]....
        /*0f14*/ 	.word	0x0002b040


	//   ....[166]....
        /*0f18*/ 	.word	0x0002b0d0


	//   ....[167]....
        /*0f1c*/ 	.word	0x0002b160


	//   ....[168]....
        /*0f20*/ 	.word	0x0002b1b0


	//   ....[169]....
        /*0f24*/ 	.word	0x0002b200


	//   ....[170]....
        /*0f28*/ 	.word	0x0002b5a0


	//   ....[171]....
        /*0f2c*/ 	.word	0x0002b890


	//   ....[172]....
        /*0f30*/ 	.word	0x0002ba70


	//   ....[173]....
        /*0f34*/ 	.word	0x0002bac0


	//   ....[174]....
        /*0f38*/ 	.word	0x0002bc00


	//   ....[175]....
        /*0f3c*/ 	.word	0x0002bc50


	//   ....[176]....
        /*0f40*/ 	.word	0x0002bd90


	//   ....[177]....
        /*0f44*/ 	.word	0x0002bde0


	//   ....[178]....
        /*0f48*/ 	.word	0x0002bf20


	//   ....[179]....
        /*0f4c*/ 	.word	0x0002bf70


	//   ....[180]....
        /*0f50*/ 	.word	0x0002c0b0


	//   ....[181]....
        /*0f54*/ 	.word	0x0002c100


	//   ....[182]....
        /*0f58*/ 	.word	0x0002c240


	//   ....[183]....
        /*0f5c*/ 	.word	0x0002c290


	//   ....[184]....
        /*0f60*/ 	.word	0x0002c3b0


	//   ....[185]....
        /*0f64*/ 	.word	0x0002c420


	//   ....[186]....
        /*0f68*/ 	.word	0x0002c540


	//   ....[187]....
        /*0f6c*/ 	.word	0x0002c590


	//   ....[188]....
        /*0f70*/ 	.word	0x0002c8c0


	//   ....[189]....
        /*0f74*/ 	.word	0x0002c960


	//   ....[190]....
        /*0f78*/ 	.word	0x0002ca90


	//   ....[191]....
        /*0f7c*/ 	.word	0x0002cb10


	//   ....[192]....
        /*0f80*/ 	.word	0x0002cb90


	//   ....[193]....
        /*0f84*/ 	.word	0x0002cc10


	//   ....[194]....
        /*0f88*/ 	.word	0x0002cc90


	//   ....[195]....
        /*0f8c*/ 	.word	0x0002cd20


	//   ....[196]....
        /*0f90*/ 	.word	0x0002cdc0


	//   ....[197]....
        /*0f94*/ 	.word	0x0002ce70


	//   ....[198]....
        /*0f98*/ 	.word	0x0002cef0


	//   ....[199]....
        /*0f9c*/ 	.word	0x0002cf70


	//   ....[200]....
        /*0fa0*/ 	.word	0x0002cff0


	//   ....[201]....
        /*0fa4*/ 	.word	0x0002d080


	//   ....[202]....
        /*0fa8*/ 	.word	0x0002d100


	//   ....[203]....
        /*0fac*/ 	.word	0x0002d1a0


	//   ....[204]....
        /*0fb0*/ 	.word	0x0002d230


	//   ....[205]....
        /*0fb4*/ 	.word	0x0002d360


	//----- nvinfo : EIATTR_REG_RECONFIG
	.align		4
.L_271:
        /*0fb8*/ 	.byte	0x01, 0x54
	.zero		2


	//----- nvinfo : EIATTR_SYSCALL_OFFSETS
	.align		4
        /*0fbc*/ 	.byte	0x04, 0x46
        /*0fbe*/ 	.short	(.L_273 - .L_272)


	//   ....[0]....
.L_272:
        /*0fc0*/ 	.word	0x00002060


	//   ....[1]....
        /*0fc4*/ 	.word	0x000021b0


	//   ....[2]....
        /*0fc8*/ 	.word	0x000091c0


	//   ....[3]....
        /*0fcc*/ 	.word	0x000094e0


	//   ....[4]....
        /*0fd0*/ 	.word	0x00024690


	//   ....[5]....
        /*0fd4*/ 	.word	0x000247e0


	//   ....[6]....
        /*0fd8*/ 	.word	0x000248d0


	//   ....[7]....
        /*0fdc*/ 	.word	0x00025250


	//----- nvinfo : EIATTR_MBARRIER_INSTR_OFFSETS
	.align		4
.L_273:
        /*0fe0*/ 	.byte	0x04, 0x39
        /*0fe2*/ 	.short	(.L_275 - .L_274)


	//   ....[0]....
.L_274:
        /*0fe4*/ 	.word	0x000002d0
        /*0fe8*/ 	.word	0x000000ff
        /*0fec*/ 	.word	0x00030800
        /*0ff0*/ 	.short	0x0100
        /*0ff2*/ 	.byte	0x08
	.zero		1


	//   ....[1]....
        /*0ff4*/ 	.word	0x000002e0
        /*0ff8*/ 	.word	0x000000ff
        /*0ffc*/ 	.word	0x00030820
        /*1000*/ 	.short	0x0100
        /*1002*/ 	.byte	0x08
	.zero		1


	//   ....[2]....
        /*1004*/ 	.word	0x000003d0
        /*1008*/ 	.word	0x000000ff
        /*100c*/ 	.word	0x00030830
        /*1010*/ 	.short	0x0100
        /*1012*/ 	.byte	0x08
	.zero		1


	//   ....[3]....
        /*1014*/ 	.word	0x000003e0
        /*1018*/ 	.word	0x000000ff
        /*101c*/ 	.word	0x00030840
        /*1020*/ 	.short	0x0100
        /*1022*/ 	.byte	0x08
	.zero		1


	//   ....[4]....
        /*1024*/ 	.word	0x000003f0
        /*1028*/ 	.word	0x000000ff
        /*102c*/ 	.word	0x00030838
        /*1030*/ 	.short	0x0100
        /*1032*/ 	.byte	0x08
	.zero		1


	//   ....[5]....
        /*1034*/ 	.word	0x00000400
        /*1038*/ 	.word	0x000000ff
        /*103c*/ 	.word	0x00030848
        /*1040*/ 	.short	0x0100
        /*1042*/ 	.byte	0x08
	.zero		1


	//   ....[6]....
        /*1044*/ 	.word	0x00000530
        /*1048*/ 	.word	0x000000ff
        /*104c*/ 	.word	0x00030850
        /*1050*/ 	.short	0x0100
        /*1052*/ 	.byte	0x08
	.zero		1


	//   ....[7]....
        /*1054*/ 	.word	0x00000540
        /*1058*/ 	.word	0x000000ff
        /*105c*/ 	.word	0x00030860
        /*1060*/ 	.short	0x0100
        /*1062*/ 	.byte	0x08
	.zero		1


	//   ....[8]....
        /*1064*/ 	.word	0x00000550
        /*1068*/ 	.word	0x000000ff
        /*106c*/ 	.word	0x00030858
        /*1070*/ 	.short	0x0100
        /*1072*/ 	.byte	0x08
	.zero		1


	//   ....[9]....
        /*1074*/ 	.word	0x00000560
        /*1078*/ 	.word	0x000000ff
        /*107c*/ 	.word	0x00030868
        /*1080*/ 	.short	0x0100
        /*1082*/ 	.byte	0x08
	.zero		1


	//   ....[10]....
        /*1084*/ 	.word	0x00000650
        /*1088*/ 	.word	0x000000ff
        /*108c*/ 	.word	0x00030870
        /*1090*/ 	.short	0x0100
        /*1092*/ 	.byte	0x06
	.zero		1


	//   ....[11]....
        /*1094*/ 	.word	0x00000660
        /*1098*/ 	.word	0x000000ff
        /*109c*/ 	.word	0x00030880
        /*10a0*/ 	.short	0x0100
        /*10a2*/ 	.byte	0x06
	.zero		1


	//   ....[12]....
        /*10a4*/ 	.word	0x00000670
        /*10a8*/ 	.word	0x000000ff
        /*10ac*/ 	.word	0x00030878
        /*10b0*/ 	.short	0x0100
        /*10b2*/ 	.byte	0x06
	.zero		1


	//   ....[13]....
        /*10b4*/ 	.word	0x00000680
        /*10b8*/ 	.word	0x000000ff
        /*10bc*/ 	.word	0x00030888
        /*10c0*/ 	.short	0x0100
        /*10c2*/ 	.byte	0x06
	.zero		1


	//   ....[14]....
        /*10c4*/ 	.word	0x000007b0
        /*10c8*/ 	.word	0x000000ff
        /*10cc*/ 	.word	0x00030890
        /*10d0*/ 	.short	0x0100
        /*10d2*/ 	.byte	0x08
	.zero		1


	//   ....[15]....
        /*10d4*/ 	.word	0x000007c0
        /*10d8*/ 	.word	0x000000ff
        /*10dc*/ 	.word	0x000308a0
        /*10e0*/ 	.short	0x0100
        /*10e2*/ 	.byte	0x08
	.zero		1


	//   ....[16]....
        /*10e4*/ 	.word	0x000007d0
        /*10e8*/ 	.word	0x000000ff
        /*10ec*/ 	.word	0x00030898
        /*10f0*/ 	.short	0x0100
        /*10f2*/ 	.byte	0x08
	.zero		1


	//   ....[17]....
        /*10f4*/ 	.word	0x000007e0
        /*10f8*/ 	.word	0x000000ff
        /*10fc*/ 	.word	0x000308a8
        /*1100*/ 	.short	0x0100
        /*1102*/ 	.byte	0x08
	.zero		1


	//   ....[18]....
        /*1104*/ 	.word	0x00000910
        /*1108*/ 	.word	0x000000ff
        /*110c*/ 	.word	0x000308b0
        /*1110*/ 	.short	0x0100
        /*1112*/ 	.byte	0x08
	.zero		1


	//   ....[19]....
        /*1114*/ 	.word	0x00000920
        /*1118*/ 	.word	0x000000ff
        /*111c*/ 	.word	0x000308c0
        /*1120*/ 	.short	0x0100
        /*1122*/ 	.byte	0x08
	.zero		1


	//   ....[20]....
        /*1124*/ 	.word	0x00000930
        /*1128*/ 	.word	0x000000ff
        /*112c*/ 	.word	0x000308b8
        /*1130*/ 	.short	0x0100
        /*1132*/ 	.byte	0x08
	.zero		1


	//   ....[21]....
        /*1134*/ 	.word	0x00000940
        /*1138*/ 	.word	0x000000ff
        /*113c*/ 	.word	0x000308c8
        /*1140*/ 	.short	0x0100
        /*1142*/ 	.byte	0x08
	.zero		1


	//   ....[22]....
        /*1144*/ 	.word	0x000037d0
        /*1148*/ 	.word	0x00000062
        /*114c*/ 	.word	0x00030890
        /*1150*/ 	.short	0x010a
        /*1152*/ 	.byte	0x3f
	.zero		1


	//   ....[23]....
        /*1154*/ 	.word	0x00005af0
        /*1158*/ 	.word	0x00000062
        /*115c*/ 	.word	0x00030890
        /*1160*/ 	.short	0x010a
        /*1162*/ 	.byte	0x3f
	.zero		1


	//   ....[24]....
        /*1164*/ 	.word	0x00007d70
        /*1168*/ 	.word	0x00000062
        /*116c*/ 	.word	0x00030890
        /*1170*/ 	.short	0x010a
        /*1172*/ 	.byte	0x3f
	.zero		1


	//   ....[25]....
        /*1174*/ 	.word	0x000080b0
        /*1178*/ 	.word	0x00000024
        /*117c*/ 	.word	0x00000000
        /*1180*/ 	.short	0x0101
        /*1182*/ 	.byte	0x3f
	.zero		1


	//   ....[26]....
        /*1184*/ 	.word	0x000080f0
        /*1188*/ 	.word	0x00000062
        /*118c*/ 	.word	0x000308b0
        /*1190*/ 	.short	0x010a
        /*1192*/ 	.byte	0x3f
	.zero		1


	//   ....[27]....
        /*1194*/ 	.word	0x000086e0
        /*1198*/ 	.word	0x00000062
        /*119c*/ 	.word	0x00000000
        /*11a0*/ 	.short	0x0101
        /*11a2*/ 	.byte	0x3f
	.zero		1


	//   ....[28]....
        /*11a4*/ 	.word	0x00009260
        /*11a8*/ 	.word	0x00000010
        /*11ac*/ 	.word	0x00030800
        /*11b0*/ 	.short	0x010a
        /*11b2*/ 	.byte	0x3f
	.zero		1


	//   ....[29]....
        /*11b4*/ 	.word	0x000092b0
        /*11b8*/ 	.word	0x00000010
        /*11bc*/ 	.word	0x00030800
        /*11c0*/ 	.short	0x010a
        /*11c2*/ 	.byte	0x3f
	.zero		1


	//   ....[30]....
        /*11c4*/ 	.word	0x0000aba0
        /*11c8*/ 	.word	0x00000010
        /*11cc*/ 	.word	0x00030800
        /*11d0*/ 	.short	0x010a
        /*11d2*/ 	.byte	0x3f
	.zero		1


	//   ....[31]....
        /*11d4*/ 	.word	0x0000ef50
        /*11d8*/ 	.word	0x00000010
        /*11dc*/ 	.word	0x00030800
        /*11e0*/ 	.short	0x010a
        /*11e2*/ 	.byte	0x3f
	.zero		1


	//   ....[32]....
        /*11e4*/ 	.word	0x000126e0
        /*11e8*/ 	.word	0x00000005
        /*11ec*/ 	.word	0x00030830
        /*11f0*/ 	.short	0x010a
        /*11f2*/ 	.byte	0x3f
	.zero		1


	//   ....[33]....
        /*11f4*/ 	.word	0x00012750
        /*11f8*/ 	.word	0x00000005
        /*11fc*/ 	.word	0x00030830
        /*1200*/ 	.short	0x010a
        /*1202*/ 	.byte	0x3f
	.zero		1


	//   ....[34]....
        /*1204*/ 	.word	0x00013480
        /*1208*/ 	.word	0x00000000
        /*120c*/ 	.word	0x00000000
        /*1210*/ 	.short	0x0101
        /*1212*/ 	.byte	0x3f
	.zero		1


	//   ....[35]....
        /*1214*/ 	.word	0x00015130
        /*1218*/ 	.word	0x000000e8
        /*121c*/ 	.word	0x00030830
        /*1220*/ 	.short	0x010a
        /*1222*/ 	.byte	0x3f
	.zero		1


	//   ....[36]....
        /*1224*/ 	.word	0x000151c0
        /*1228*/ 	.word	0x000000e8
        /*122c*/ 	.word	0x00030830
        /*1230*/ 	.short	0x010a
        /*1232*/ 	.byte	0x3f
	.zero		1


	//   ....[37]....
        /*1234*/ 	.word	0x000162e0
        /*1238*/ 	.word	0x00000000
        /*123c*/ 	.word	0x00030850
        /*1240*/ 	.short	0x010a
        /*1242*/ 	.byte	0x3f
	.zero		1


	//   ....[38]....
        /*1244*/ 	.word	0x00016330
        /*1248*/ 	.word	0x00000000
        /*124c*/ 	.word	0x00030850
        /*1250*/ 	.short	0x010a
        /*1252*/ 	.byte	0x3f
	.zero		1


	//   ....[39]....
        /*1254*/ 	.word	0x00016600
        /*1258*/ 	.word	0x000000e8
        /*125c*/ 	.word	0x00000000
        /*1260*/ 	.short	0x0101
        /*1262*/ 	.byte	0x3f
	.zero		1


	//   ....[40]....
        /*1264*/ 	.word	0x00016da0
        /*1268*/ 	.word	0x00000000
        /*126c*/ 	.word	0x00000000
        /*1270*/ 	.short	0x0101
        /*1272*/ 	.byte	0x3f
	.zero		1


	//   ....[41]....
        /*1274*/ 	.word	0x00017f70
        /*1278*/ 	.word	0x00000004
        /*127c*/ 	.word	0x00030830
        /*1280*/ 	.short	0x010a
        /*1282*/ 	.byte	0x3f
	.zero		1


	//   ....[42]....
        /*1284*/ 	.word	0x00018000
        /*1288*/ 	.word	0x00000004
        /*128c*/ 	.word	0x00030830
        /*1290*/ 	.short	0x010a
        /*1292*/ 	.byte	0x3f
	.zero		1


	//   ....[43]....
        /*1294*/ 	.word	0x00019120
        /*1298*/ 	.word	0x00000017
        /*129c*/ 	.word	0x00030850
        /*12a0*/ 	.short	0x010a
        /*12a2*/ 	.byte	0x3f
	.zero		1


	//   ....[44]....
        /*12a4*/ 	.word	0x00019170
        /*12a8*/ 	.word	0x00000017
        /*12ac*/ 	.word	0x00030850
        /*12b0*/ 	.short	0x010a
        /*12b2*/ 	.byte	0x3f
	.zero		1


	//   ....[45]....
        /*12b4*/ 	.word	0x000199b0
        /*12b8*/ 	.word	0x0000009f
        /*12bc*/ 	.word	0x00000000
        /*12c0*/ 	.short	0x0101
        /*12c2*/ 	.byte	0x3f
	.zero		1


	//   ....[46]....
        /*12c4*/ 	.word	0x00019a10
        /*12c8*/ 	.word	0x0000009f
        /*12cc*/ 	.word	0x00000000
        /*12d0*/ 	.short	0x0101
        /*12d2*/ 	.byte	0x3f
	.zero		1


	//   ....[47]....
        /*12d4*/ 	.word	0x00019ff0
        /*12d8*/ 	.word	0x00000004
        /*12dc*/ 	.word	0x00030830
        /*12e0*/ 	.short	0x010a
        /*12e2*/ 	.byte	0x3f
	.zero		1


	//   ....[48]....
        /*12e4*/ 	.word	0x0001a080
        /*12e8*/ 	.word	0x00000004
        /*12ec*/ 	.word	0x00030830
        /*12f0*/ 	.short	0x010a
        /*12f2*/ 	.byte	0x3f
	.zero		1


	//   ....[49]....
        /*12f4*/ 	.word	0x0001b1a0
        /*12f8*/ 	.word	0x00000000
        /*12fc*/ 	.word	0x00030850
        /*1300*/ 	.short	0x010a
        /*1302*/ 	.byte	0x3f
	.zero		1


	//   ....[50]....
        /*1304*/ 	.word	0x0001b1f0
        /*1308*/ 	.word	0x00000000
        /*130c*/ 	.word	0x00030850
        /*1310*/ 	.short	0x010a
        /*1312*/ 	.byte	0x3f
	.zero		1


	//   ....[51]....
        /*1314*/ 	.word	0x0001b520
        /*1318*/ 	.word	0x00000002
        /*131c*/ 	.word	0x00000000
        /*1320*/ 	.short	0x0101
        /*1322*/ 	.byte	0x3f
	.zero		1


	//   ....[52]....
        /*1324*/ 	.word	0x0001bc60
        /*1328*/ 	.word	0x00000000
        /*132c*/ 	.word	0x00000000
        /*1330*/ 	.short	0x0101
        /*1332*/ 	.byte	0x3f
	.zero		1


	//   ....[53]....
        /*1334*/ 	.word	0x0001d290
        /*1338*/ 	.word	0x0000000b
        /*133c*/ 	.word	0x00030850
        /*1340*/ 	.short	0x010a
        /*1342*/ 	.byte	0x3f
	.zero		1


	//   ....[54]....
        /*1344*/ 	.word	0x0001d330
        /*1348*/ 	.word	0x0000000b
        /*134c*/ 	.word	0x00030850
        /*1350*/ 	.short	0x010a
        /*1352*/ 	.byte	0x3f
	.zero		1


	//   ....[55]....
        /*1354*/ 	.word	0x0001d750
        /*1358*/ 	.word	0x0000000b
        /*135c*/ 	.word	0x00000000
        /*1360*/ 	.short	0x0101
        /*1362*/ 	.byte	0x3f
	.zero		1


	//   ....[56]....
        /*1364*/ 	.word	0x0001f9f0
        /*1368*/ 	.word	0x00000000
        /*136c*/ 	.word	0x00000000
        /*1370*/ 	.short	0x0101
        /*1372*/ 	.byte	0x3f
	.zero		1


	//   ....[57]....
        /*1374*/ 	.word	0x00022790
        /*1378*/ 	.word	0x00000007
        /*137c*/ 	.word	0x00030820
        /*1380*/ 	.short	0x010a
        /*1382*/ 	.byte	0x3f
	.zero		1


	//   ....[58]....
        /*1384*/ 	.word	0x00022870
        /*1388*/ 	.word	0x00000008
        /*138c*/ 	.word	0x000308a0
        /*1390*/ 	.short	0x010a
        /*1392*/ 	.byte	0x3f
	.zero		1


	//   ....[59]....
        /*1394*/ 	.word	0x00022dd0
        /*1398*/ 	.word	0x00000008
        /*139c*/ 	.word	0x000308c0
        /*13a0*/ 	.short	0x010a
        /*13a2*/ 	.byte	0x3f
	.zero		1


	//   ....[60]....
        /*13a4*/ 	.word	0x00023490
        /*13a8*/ 	.word	0x00000008
        /*13ac*/ 	.word	0x000308a0
        /*13b0*/ 	.short	0x010a
        /*13b2*/ 	.byte	0x3f
	.zero		1


	//   ....[61]....
        /*13b4*/ 	.word	0x000239d0
        /*13b8*/ 	.word	0x00000008
        /*13bc*/ 	.word	0x000308c0
        /*13c0*/ 	.short	0x010a
        /*13c2*/ 	.byte	0x3f
	.zero		1


	//   ....[62]....
        /*13c4*/ 	.word	0x00024d00
        /*13c8*/ 	.word	0x00000000
        /*13cc*/ 	.word	0x00030840
        /*13d0*/ 	.short	0x010a
        /*13d2*/ 	.byte	0x3f
	.zero		1


	//   ....[63]....
        /*13d4*/ 	.word	0x00025dc0
        /*13d8*/ 	.word	0x00000009
        /*13dc*/ 	.word	0x00030800
        /*13e0*/ 	.short	0x0107
        /*13e2*/ 	.byte	0x3f
	.zero		1


	//   ....[64]....
        /*13e4*/ 	.word	0x00025ed0
        /*13e8*/ 	.word	0x00000002
        /*13ec*/ 	.word	0x00030800
        /*13f0*/ 	.short	0x0101
        /*13f2*/ 	.byte	0x3f
	.zero		1


	//   ....[65]....
        /*13f4*/ 	.word	0x00025ef0
        /*13f8*/ 	.word	0x00000002
        /*13fc*/ 	.word	0x00030820
        /*1400*/ 	.short	0x010a
        /*1402*/ 	.byte	0x3f
	.zero		1


	//   ....[66]....
        /*1404*/ 	.word	0x00026280
        /*1408*/ 	.word	0x00000003
        /*140c*/ 	.word	0x00030840
        /*1410*/ 	.short	0x010a
        /*1412*/ 	.byte	0x3f
	.zero		1


	//   ....[67]....
        /*1414*/ 	.word	0x00026840
        /*1418*/ 	.word	0x00000003
        /*141c*/ 	.word	0x00000060
        /*1420*/ 	.short	0x010a
        /*1422*/ 	.byte	0x3f
	.zero		1


	//   ....[68]....
        /*1424*/ 	.word	0x00027130
        /*1428*/ 	.word	0x00000003
        /*142c*/ 	.word	0x00030840
        /*1430*/ 	.short	0x010a
        /*1432*/ 	.byte	0x3f
	.zero		1


	//   ....[69]....
        /*1434*/ 	.word	0x000276f0
        /*1438*/ 	.word	0x00000002
        /*143c*/ 	.word	0x00000060
        /*1440*/ 	.short	0x010a
        /*1442*/ 	.byte	0x3f
	.zero		1


	//   ....[70]....
        /*1444*/ 	.word	0x00027ef0
        /*1448*/ 	.word	0x00000002
        /*144c*/ 	.word	0x00030840
        /*1450*/ 	.short	0x010a
        /*1452*/ 	.byte	0x3f
	.zero		1


	//   ....[71]....
        /*1454*/ 	.word	0x000284b0
        /*1458*/ 	.word	0x00000002
        /*145c*/ 	.word	0x00000060
        /*1460*/ 	.short	0x010a
        /*1462*/ 	.byte	0x3f
	.zero		1


	//   ....[72]....
        /*1464*/ 	.word	0x00028c40
        /*1468*/ 	.word	0x00000000
        /*146c*/ 	.word	0x00030860
        /*1470*/ 	.short	0x010a
        /*1472*/ 	.byte	0x3f
	.zero		1


	//   ....[73]....
        /*1474*/ 	.word	0x00029f50
        /*1478*/ 	.word	0x00000000
        /*147c*/ 	.word	0x00030820
        /*1480*/ 	.short	0x010a
        /*1482*/ 	.byte	0x3f
	.zero		1


	//   ....[74]....
        /*1484*/ 	.word	0x0002a120
        /*1488*/ 	.word	0x00000006
        /*148c*/ 	.word	0x00000000
        /*1490*/ 	.short	0x010a
        /*1492*/ 	.byte	0x3f
	.zero		1


	//   ....[75]....
        /*1494*/ 	.word	0x0002a190
        /*1498*/ 	.word	0x00000007
        /*149c*/ 	.word	0x00000000
        /*14a0*/ 	.short	0x010a
        /*14a2*/ 	.byte	0x3f
	.zero		1


	//   ....[76]....
        /*14a4*/ 	.word	0x0002a200
        /*14a8*/ 	.word	0x00000004
        /*14ac*/ 	.word	0x00000000
        /*14b0*/ 	.short	0x010a
        /*14b2*/ 	.byte	0x3f
	.zero		1


	//   ....[77]....
        /*14b4*/ 	.word	0x0002a230
        /*14b8*/ 	.word	0x00000003
        /*14bc*/ 	.word	0x00000000
        /*14c0*/ 	.short	0x010a
        /*14c2*/ 	.byte	0x3f
	.zero		1


	//   ....[78]....
        /*14c4*/ 	.word	0x0002a290
        /*14c8*/ 	.word	0x00000062
        /*14cc*/ 	.word	0x00030890
        /*14d0*/ 	.short	0x010a
        /*14d2*/ 	.byte	0x3f
	.zero		1


	//   ....[79]....
        /*14d4*/ 	.word	0x0002a2e0
        /*14d8*/ 	.word	0x00000062
        /*14dc*/ 	.word	0x00030890
        /*14e0*/ 	.short	0x010a
        /*14e2*/ 	.byte	0x3f
	.zero		1


	//   ....[80]....
        /*14e4*/ 	.word	0x0002a330
        /*14e8*/ 	.word	0x00000062
        /*14ec*/ 	.word	0x00030890
        /*14f0*/ 	.short	0x010a
        /*14f2*/ 	.byte	0x3f
	.zero		1


	//   ....[81]....
        /*14f4*/ 	.word	0x0002a380
        /*14f8*/ 	.word	0x00000062
        /*14fc*/ 	.word	0x000308b0
        /*1500*/ 	.short	0x010a
        /*1502*/ 	.byte	0x3f
	.zero		1


	//   ....[82]....
        /*1504*/ 	.word	0x0002aae0
        /*1508*/ 	.word	0x00000010
        /*150c*/ 	.word	0x00030800
        /*1510*/ 	.short	0x010a
        /*1512*/ 	.byte	0x3f
	.zero		1


	//   ....[83]....
        /*1514*/ 	.word	0x0002b240
        /*1518*/ 	.word	0x00000010
        /*151c*/ 	.word	0x00030800
        /*1520*/ 	.short	0x010a
        /*1522*/ 	.byte	0x3f
	.zero		1


	//   ....[84]....
        /*1524*/ 	.word	0x0002b290
        /*1528*/ 	.word	0x00000005
        /*152c*/ 	.word	0x00030830
        /*1530*/ 	.short	0x010a
        /*1532*/ 	.byte	0x3f
	.zero		1


	//   ....[85]....
        /*1534*/ 	.word	0x0002b2e0
        /*1538*/ 	.word	0x000000e8
        /*153c*/ 	.word	0x00030830
        /*1540*/ 	.short	0x010a
        /*1542*/ 	.byte	0x3f
	.zero		1


	//   ....[86]....
        /*1544*/ 	.word	0x0002b330
        /*1548*/ 	.word	0x00000000
        /*154c*/ 	.word	0x00030850
        /*1550*/ 	.short	0x010a
        /*1552*/ 	.byte	0x3f
	.zero		1


	//   ....[87]....
        /*1554*/ 	.word	0x0002b380
        /*1558*/ 	.word	0x00000004
        /*155c*/ 	.word	0x00030830
        /*1560*/ 	.short	0x010a
        /*1562*/ 	.byte	0x3f
	.zero		1


	//   ....[88]....
        /*1564*/ 	.word	0x0002b3d0
        /*1568*/ 	.word	0x00000017
        /*156c*/ 	.word	0x00030850
        /*1570*/ 	.short	0x010a
        /*1572*/ 	.byte	0x3f
	.zero		1


	//   ....[89]....
        /*1574*/ 	.word	0x0002b420
        /*1578*/ 	.word	0x00000004
        /*157c*/ 	.word	0x00030830
        /*1580*/ 	.short	0x010a
        /*1582*/ 	.byte	0x3f
	.zero		1


	//   ....[90]....
        /*1584*/ 	.word	0x0002b470
        /*1588*/ 	.word	0x00000000
        /*158c*/ 	.word	0x00030850
        /*1590*/ 	.short	0x010a
        /*1592*/ 	.byte	0x3f
	.zero		1


	//   ....[91]....
        /*1594*/ 	.word	0x0002b4c0
        /*1598*/ 	.word	0x0000000b
        /*159c*/ 	.word	0x00030850
        /*15a0*/ 	.short	0x010a
        /*15a2*/ 	.byte	0x3f
	.zero		1


	//   ....[92]....
        /*15a4*/ 	.word	0x0002b670
        /*15a8*/ 	.word	0x00000006
        /*15ac*/ 	.word	0x00030820
        /*15b0*/ 	.short	0x010a
        /*15b2*/ 	.byte	0x3f
	.zero		1


	//   ....[93]....
        /*15b4*/ 	.word	0x0002b6c0
        /*15b8*/ 	.word	0x00000008
        /*15bc*/ 	.word	0x000308a0
        /*15c0*/ 	.short	0x010a
        /*15c2*/ 	.byte	0x3f
	.zero		1


	//   ....[94]....
        /*15c4*/ 	.word	0x0002b710
        /*15c8*/ 	.word	0x00000008
        /*15cc*/ 	.word	0x000308c0
        /*15d0*/ 	.short	0x010a
        /*15d2*/ 	.byte	0x3f
	.zero		1


	//   ....[95]....
        /*15d4*/ 	.word	0x0002b760
        /*15d8*/ 	.word	0x00000008
        /*15dc*/ 	.word	0x000308a0
        /*15e0*/ 	.short	0x010a
        /*15e2*/ 	.byte	0x3f
	.zero		1


	//   ....[96]....
        /*15e4*/ 	.word	0x0002b7b0
        /*15e8*/ 	.word	0x00000008
        /*15ec*/ 	.word	0x000308c0
        /*15f0*/ 	.short	0x010a
        /*15f2*/ 	.byte	0x3f
	.zero		1


	//   ....[97]....
        /*15f4*/ 	.word	0x0002b950
        /*15f8*/ 	.word	0x00000000
        /*15fc*/ 	.word	0x00030840
        /*1600*/ 	.short	0x010a
        /*1602*/ 	.byte	0x3f
	.zero		1


	//   ....[98]....
        /*1604*/ 	.word	0x0002c5e0
        /*1608*/ 	.word	0x00000002
        /*160c*/ 	.word	0x00030820
        /*1610*/ 	.short	0x010a
        /*1612*/ 	.byte	0x3f
	.zero		1


	//   ....[99]....
        /*1614*/ 	.word	0x0002c630
        /*1618*/ 	.word	0x00000003
        /*161c*/ 	.word	0x00030840
        /*1620*/ 	.short	0x010a
        /*1622*/ 	.byte	0x3f
	.zero		1


	//   ....[100]....
        /*1624*/ 	.word	0x0002c680
        /*1628*/ 	.word	0x00000003
        /*162c*/ 	.word	0x00000060
        /*1630*/ 	.short	0x010a
        /*1632*/ 	.byte	0x3f
	.zero		1


	//   ....[101]....
        /*1634*/ 	.word	0x0002c6d0
        /*1638*/ 	.word	0x00000003
        /*163c*/ 	.word	0x00030840
        /*1640*/ 	.short	0x010a
        /*1642*/ 	.byte	0x3f
	.zero		1


	//   ....[102]....
        /*1644*/ 	.word	0x0002c720
        /*1648*/ 	.word	0x00000002
        /*164c*/ 	.word	0x00000060
        /*1650*/ 	.short	0x010a
        /*1652*/ 	.byte	0x3f
	.zero		1


	//   ....[103]....
        /*1654*/ 	.word	0x0002c770
        /*1658*/ 	.word	0x00000002
        /*165c*/ 	.word	0x00030840
        /*1660*/ 	.short	0x010a
        /*1662*/ 	.byte	0x3f
	.zero		1


	//   ....[104]....
        /*1664*/ 	.word	0x0002c7c0
        /*1668*/ 	.word	0x00000002
        /*166c*/ 	.word	0x00000060
        /*1670*/ 	.short	0x010a
        /*1672*/ 	.byte	0x3f
	.zero		1


	//   ....[105]....
        /*1674*/ 	.word	0x0002c810
        /*1678*/ 	.word	0x00000000
        /*167c*/ 	.word	0x00030860
        /*1680*/ 	.short	0x010a
        /*1682*/ 	.byte	0x3f
	.zero		1


	//   ....[106]....
        /*1684*/ 	.word	0x0002d280
        /*1688*/ 	.word	0x00000000
        /*168c*/ 	.word	0x00030820
        /*1690*/ 	.short	0x010a
        /*1692*/ 	.byte	0x3f
	.zero		1


	//   ....[107]....
        /*1694*/ 	.word	0x0002d420
        /*1698*/ 	.word	0x00000006
        /*169c*/ 	.word	0x00000000
        /*16a0*/ 	.short	0x010a
        /*16a2*/ 	.byte	0x3f
	.zero		1


	//   ....[108]....
        /*16a4*/ 	.word	0x0002d470
        /*16a8*/ 	.word	0x00000007
        /*16ac*/ 	.word	0x00000000
        /*16b0*/ 	.short	0x010a
        /*16b2*/ 	.byte	0x3f
	.zero		1


	//   ....[109]....
        /*16b4*/ 	.word	0x0002d4c0
        /*16b8*/ 	.word	0x00000004
        /*16bc*/ 	.word	0x00000000
        /*16c0*/ 	.short	0x010a
        /*16c2*/ 	.byte	0x3f
	.zero		1


	//----- nvinfo : EIATTR_NUM_MBARRIERS
	.align		4
.L_275:
        /*16c4*/ 	.byte	0x03, 0x38
        /*16c6*/ 	.short	0x0016


	//----- nvinfo : EIATTR_EXIT_INSTR_OFFSETS
	.align		4
        /*16c8*/ 	.byte	0x04, 0x1c
        /*16ca*/ 	.short	(.L_277 - .L_276)


	//   ....[0]....
.L_276:
        /*16cc*/ 	.word	0x0002a280


	//----- nvinfo : EIATTR_MAX_THREADS
	.align		4
.L_277:
        /*16d0*/ 	.byte	0x04, 0x05
        /*16d2*/ 	.short	(.L_279 - .L_278)
.L_278:
        /*16d4*/ 	.word	0x00000180
        /*16d8*/ 	.word	0x00000001
        /*16dc*/ 	.word	0x00000001


	//----- nvinfo : EIATTR_CRS_STACK_SIZE
	.align		4
.L_279:
        /*16e0*/ 	.byte	0x04, 0x1e
        /*16e2*/ 	.short	(.L_281 - .L_280)
.L_280:
        /*16e4*/ 	.word	0x00000000


	//----- nvinfo : EIATTR_CBANK_PARAM_SIZE
	.align		4
.L_281:
        /*16e8*/ 	.byte	0x03, 0x19
        /*16ea*/ 	.short	0x0af0


	//----- nvinfo : EIATTR_PARAM_CBANK
	.align		4
        /*16ec*/ 	.byte	0x04, 0x0a
        /*16ee*/ 	.short	(.L_283 - .L_282)
	.align		4
.L_282:
        /*16f0*/ 	.word	index@(.nv.constant0._ZN7cutlass13device_kernelIN5flash11enable_sm90INS1_16FlashAttnFwdSm90INS1_25CollectiveMainloopFwdSm90ILi2EN4cute5tupleIJNS5_1CILi1EEES8_S8_EEENS6_IJNS7_ILi128EEENS7_ILi64EEENS7_ILi256EEEEEELi256ENS_6half_tEfNS_4arch4Sm90ELb0ELb1ELb0ELb1ELb0ELb1ELb0ELb1ELb1ELb1ELb0ELb0EEENS1_21CollectiveEpilogueFwdINS6_IJSA_SC_SB_EEES9_SE_SG_Li256ELb1ELb1ELb0ELb0EEENS1_36VarlenDynamicPersistentTileSchedulerILi128ELi64ELi256ELi128ELb0ELb1ELb1ELb1ELb0ELb1EEEEEEEEEvNT_6ParamsE)
        /*16f4*/ 	.short	0x0210
        /*16f6*/ 	.short	0x0af0


	//----- nvinfo : EIATTR_SW_WAR
	.align		4
.L_283:
        /*16f8*/ 	.byte	0x04, 0x36
        /*16fa*/ 	.short	(.L_285 - .L_284)
.L_284:
        /*16fc*/ 	.word	0x00000008
.L_285:


//--------------------- .nv.info._ZN7cutlass13device_kernelIN5flash11enable_sm90INS1_16FlashAttnFwdSm90INS1_25CollectiveMainloopFwdSm90ILi2EN4cute5tupleIJNS5_1CILi1EEES8_S8_EEENS6_IJNS7_ILi128EEENS7_ILi80EEENS7_ILi256EEEEEELi256ENS_6half_tEfNS_4arch4Sm90ELb1ELb0ELb0ELb0ELb0ELb0ELb0ELb1ELb1ELb1ELb0ELb0EEENS1_21CollectiveEpilogueFwdINS6_IJSA_SC_SB_EEES9_SE_SG_Li256ELb0ELb1ELb0ELb0EEENS1_30DynamicPersistentTileSchedulerILi256ELi128ELb0ELb1ELb1EEEEEEEEEvNT_6ParamsE --------------------------
	.section	.nv.info._ZN7cutlass13device_kernelIN5flash11enable_sm90INS1_16FlashAttnFwdSm90INS1_25CollectiveMainloopFwdSm90ILi2EN4cute5tupleIJNS5_1CILi1EEES8_S8_EEENS6_IJNS7_ILi128EEENS7_ILi80EEENS7_ILi256EEEEEELi256ENS_6half_tEfNS_4arch4Sm90ELb1ELb0ELb0ELb0ELb0ELb0ELb0ELb1ELb1ELb1ELb0ELb0EEENS1_21CollectiveEpilogueFwdINS6_IJSA_SC_SB_EEES9_SE_SG_Li256ELb0ELb1ELb0ELb0EEENS1_30DynamicPersistentTileSchedulerILi256ELi128ELb0ELb1ELb1EEEEEEEEEvNT_6ParamsE,"",@"SHT_CUDA_INFO"
	.sectionflags	@""
	.align	4


	//----- nvinfo : EIATTR_CUDA_API_VERSION
	.align		4
        /*0000*/ 	.byte	0x04, 0x37
        /*0002*/ 	.short	(.L_287 - .L_286)
.L_286:
        /*0004*/ 	.word	0x00000082


	//----- nvinfo : EIATTR_KPARAM_INFO
	.align		4
.L_287:
        /*0008*/ 	.byte	0x04, 0x17
        /*000a*/ 	.short	(.L_289 - .L_288)
.L_288:
        /*000c*/ 	.word	0x00000000
        /*0010*/ 	.short	0x0000
        /*0012*/ 	.short	0x0070
        /*0014*/ 	.byte	0x00, 0xf0, 0x01, 0x2a


	//----- nvinfo : EIATTR_SPARSE_MMA_MASK
	.align		4
.L_289:
        /*0018*/ 	.byte	0x03, 0x50
        /*001a*/ 	.short	0x0000


	//----- nvinfo : EIATTR_MAXREG_COUNT
	.align		4
        /*001c*/ 	.byte	0x03, 0x1b
        /*001e*/ 	.short	0x00a8


	//----- nvinfo : EIATTR_NUM_BARRIERS
	.align		4
        /*0020*/ 	.byte	0x02, 0x4c
        /*0022*/ 	.byte	0x09
	.zero		1


	//----- nvinfo : EIATTR_EXTERNS
	.align		4
        /*0024*/ 	.byte	0x04, 0x0f
        /*0026*/ 	.short	(.L_291 - .L_290)


	//   ....[0]....
	.align		4
.L_290:
        /*0028*/ 	.word	index@(__assertfail)


	//----- nvinfo : EIATTR_ANNOTATIONS
	.align		4
.L_291:
        /*002c*/ 	.byte	0x04, 0x55
        /*002e*/ 	.short	(.L_293 - .L_292)


	//   ....[0]....
.L_292:
        /* <DEDUP_REMOVED lines=27> */


	//----- nvinfo : EIATTR_MERCURY_ISA_VERSION
	.align		4
.L_293:
        /*01c8*/ 	.byte	0x03, 0x5f
        /*01ca*/ 	.short	0x0101


	//----- nvinfo : EIATTR_INT_WARP_WIDE_INSTR_OFFSETS
	.align		4
        /*01cc*/ 	.byte	0x04, 0x31
        /*01ce*/ 	.short	(.L_295 - .L_294)


	//   ....[0]....
.L_294:
        /*01d0*/ 	.word	0x00000130


	//   ....[1]....
        /*01d4*/ 	.word	0x00000170


	//   ....[2]....
        /*01d8*/ 	.word	0x000001e0


	//   ....[3]....
        /*01dc*/ 	.word	0x00011690


	//   ....[4]....
        /*01e0*/ 	.word	0x00011730


	//   ....[5]....
        /*01e4*/ 	.word	0x00015860


	//   ....[6]....
        /*01e8*/ 	.word	0x00015900


	//----- nvinfo : EIATTR_COOP_GROUP_MASK_REGIDS
	.align		4
.L_295:
        /*01ec*/ 	.byte	0x04, 0x29
        /*01ee*/ 	.short	(.L_297 - .L_296)


	//   ....[0]....
.L_296:
        /*01f0*/ 	.word	0xffffffff


	//   ....[1]....
        /*01f4*/ 	.word	0xffffffff


	//   ....[2]....
        /*01f8*/ 	.word	0xffffffff


	//   ....[3]....
        /*01fc*/ 	.word	0xffffffff


	//   ....[4]....
        /*0200*/ 	.word	0xffffffff


	//   ....[5]....
        /*0204*/ 	.word	0xffffffff


	//   ....[6]....
        /*0208*/ 	.word	0xffffffff


	//   ....[7]....
        /*020c*/ 	.word	0xffffffff


	//   ....[8]....
        /*0210*/ 	.word	0xffffffff


	//   ....[9]....
        /*0214*/ 	.word	0xffffffff


	//   ....[10]....
        /*0218*/ 	.word	0xffffffff


	//   ....[11]....
        /*021c*/ 	.word	0xffffffff


	//   ....[12]....
        /*0220*/ 	.word	0xffffffff


	//   ....[13]....
        /*0224*/ 	.word	0xffffffff


	//   ....[14]....
        /*0228*/ 	.word	0xffffffff


	//   ....[15]....
        /*022c*/ 	.word	0xffffffff


	//   ....[16]....
        /*0230*/ 	.word	0xffffffff


	//   ....[17]....
        /*0234*/ 	.word	0xffffffff


	//   ....[18]....
        /*0238*/ 	.word	0xffffffff


	//   ....[19]....
        /*023c*/ 	.word	0xffffffff


	//   ....[20]....
        /*0240*/ 	.word	0xffffffff


	//   ....[21]....
        /*0244*/ 	.word	0xffffffff


	//   ....[22]....
        /*0248*/ 	.word	0xffffffff


	//   ....[23]....
        /*024c*/ 	.word	0xffffffff


	//   ....[24]....
        /*0250*/ 	.word	0xffffffff


	//   ....[25]....
        /*0254*/ 	.word	0xffffffff


	//   ....[26]....
        /*0258*/ 	.word	0xffffffff


	//   ....[27]....
        /*025c*/ 	.word	0xffffffff


	//   ....[28]....
        /*0260*/ 	.word	0xffffffff


	//   ....[29]....
        /*0264*/ 	.word	0xffffffff


	//   ....[30]....
        /*0268*/ 	.word	0xffffffff


	//   ....[31]....
        /*026c*/ 	.word	0xffffffff


	//   ....[32]....
        /*0270*/ 	.word	0xffffffff


	//   ....[33]....
        /*0274*/ 	.word	0xffffffff


	//   ....[34]....
        /*0278*/ 	.word	0xffffffff


	//   ....[35]....
        /*027c*/ 	.word	0xffffffff


	//   ....[36]....
        /*0280*/ 	.word	0xffffffff


	//   ....[37]....
        /*0284*/ 	.word	0xffffffff


	//   ....[38]....
        /*0288*/ 	.word	0xffffffff


	//   ....[39]....
        /*028c*/ 	.word	0xffffffff


	//   ....[40]....
        /*0290*/ 	.word	0xffffffff


	//   ....[41]....
        /*0294*/ 	.word	0xffffffff


	//   ....[42]....
        /*0298*/ 	.word	0xffffffff


	//   ....[43]....
        /*029c*/ 	.word	0xffffffff


	//   ....[44]....
        /*02a0*/ 	.word	0xffffffff


	//   ....[45]....
        /*02a4*/ 	.word	0xffffffff


	//   ....[46]....
        /*02a8*/ 	.word	0xffffffff


	//   ....[47]....
        /*02ac*/ 	.word	0xffffffff


	//   ....[48]....
        /*02b0*/ 	.word	0xffffffff


	//   ....[49]....
        /*02b4*/ 	.word	0xffffffff


	//   ....[50]....
        /*02b8*/ 	.word	0xffffffff


	//   ....[51]....
        /*02bc*/ 	.word	0xffffffff


	//   ....[52]....
        /*02c0*/ 	.word	0xffffffff


	//   ....[53]....
        /*02c4*/ 	.word	0xffffffff


	//   ....[54]....
        /*02c8*/ 	.word	0xffffffff


	//   ....[55]....
        /*02cc*/ 	.word	0xffffffff


	//   ....[56]....
        /*02d0*/ 	.word	0xffffffff


	//   ....[57]....
        /*02d4*/ 	.word	0xffffffff


	//   ....[58]....
        /*02d8*/ 	.word	0xffffffff


	//   ....[59]....
        /*02dc*/ 	.word	0xffffffff


	//   ....[60]....
        /*02e0*/ 	.word	0xffffffff


	//   ....[61]....
        /*02e4*/ 	.word	0xffffffff


	//   ....[62]....
        /*02e8*/ 	.word	0xffffffff


	//   ....[63]....
        /*02ec*/ 	.word	0xffffffff


	//   ....[64]....
        /*02f0*/ 	.word	0xffffffff


	//   ....[65]....
        /*02f4*/ 	.word	0xffffffff


	//   ....[66]....
        /*02f8*/ 	.word	0xffffffff


	//   ....[67]....
        /*02fc*/ 	.word	0xffffffff


	//   ....[68]....
        /*0300*/ 	.word	0x0500000f


	//   ....[69]....
        /*0304*/ 	.word	0x0500000f


	//   ....[70]....
        /*0308*/ 	.word	0x0500000f


	//   ....[71]....
        /*030c*/ 	.word	0x0500000f


	//   ....[72]....
        /*0310*/ 	.word	0x0500000f


	//   ....[73]....
        /*0314*/ 	.word	0x0500000f


	//   ....[74]....
        /*0318*/ 	.word	0x0500000f


	//   ....[75]....
        /*031c*/ 	.word	0x0500000f


	//   ....[76]....
        /*0320*/ 	.word	0x0500000f


	//   ....[77]....
        /*0324*/ 	.word	0x0500000f


	//   ....[78]....
        /*0328*/ 	.word	0x0500000f


	//   ....[79]....
        /*032c*/ 	.word	0x0500000f


	//   ....[80]....
        /*0330*/ 	.word	0x0500000f


	//   ....[81]....
        /*0334*/ 	.word	0x0500000f


	//   ....[82]....
        /*0338*/ 	.word	0x0500000f


	//   ....[83]....
        /*033c*/ 	.word	0x0500000f


	//   ....[84]....
        /*0340*/ 	.word	0x0500000f


	//   ....[85]....
        /*0344*/ 	.word	0x0500000f


	//   ....[86]....
        /*0348*/ 	.word	0x0500000f


	//----- nvinfo : EIATTR_COOP_GROUP_INSTR_OFFSETS
	.align		4
.L_297:
        /*034c*/ 	.byte	0x04, 0x28
        /*034e*/ 	.short	(.L_299 - .L_298)


	//   ....[0]....
.L_298:
        /*0350*/ 	.word	0x00000060


	//   ....[1]....
        /*0354*/ 	.word	0x00000140


	//   ....[2]....
        /*0358*/ 	.word	0x00000190


	//   ....[3]....
        /*035c*/ 	.word	0x000003c0


	//   ....[4]....
        /*0360*/ 	.word	0x00000520


	//   ....[5]....
        /*0364*/ 	.word	0x00000640


	//   ....[6]....
        /*0368*/ 	.word	0x000007a0


	//   ....[7]....
        /*036c*/ 	.word	0x00001710


	//   ....[8]....
        /*0370*/ 	.word	0x00003cb0


	//   ....[9]....
        /*0374*/ 	.word	0x00003d00


	//   ....[10]....
        /*0378*/ 	.word	0x000044b0


	//   ....[11]....
        /*037c*/ 	.word	0x000045b0


	//   ....[12]....
        /*0380*/ 	.word	0x00004850


	//   ....[13]....
        /*0384*/ 	.word	0x000049c0


	//   ....[14]....
        /*0388*/ 	.word	0x00008050


	//   ....[15]....
        /*038c*/ 	.word	0x00008080


	//   ....[16]....
        /*0390*/ 	.word	0x000084d0


	//   ....[17]....
        /*0394*/ 	.word	0x000085c0


	//   ....[18]....
        /*0398*/ 	.word	0x00008a90


	//   ....[19]....
        /*039c*/ 	.word	0x00008b20


	//   ....[20]....
        /*03a0*/ 	.word	0x0000c0e0


	//   ....[21]....
        /*03a4*/ 	.word	0x0000c200


	//   ....[22]....
        /*03a8*/ 	.word	0x0000c670


	//   ....[23]....
        /*03ac*/ 	.word	0x0000c6e0


	//   ....[24]....
        /*03b0*/ 	.word	0x0000d750


	//   ....[25]....
        /*03b4*/ 	.word	0x0000d790


	//   ....[26]....
        /*03b8*/ 	.word	0x0000d860


	//   ....[27]....
        /*03bc*/ 	.word	0x0000d8a0


	//   ....[28]....
        /*03c0*/ 	.word	0x0000f5f0


	//   ....[29]....
        /*03c4*/ 	.word	0x0000f620


	//   ....[30]....
        /*03c8*/ 	.word	0x0000f6c0


	//   ....[31]....
        /*03cc*/ 	.word	0x0000f6f0


	//   ....[32]....
        /*03d0*/ 	.word	0x0000fc40


	//   ....[33]....
        /*03d4*/ 	.word	0x0000fc70


	//   ....[34]....
        /*03d8*/ 	.word	0x0000fdd0


	//   ....[35]....
        /*03dc*/ 	.word	0x0000fdf0


	//   ....[36]....
        /*03e0*/ 	.word	0x0000ff40


	//   ....[37]....
        /*03e4*/ 	.word	0x0000ff60


	//   ....[38]....
        /*03e8*/ 	.word	0x000100c0


	//   ....[39]....
        /*03ec*/ 	.word	0x000100e0


	//   ....[40]....
        /*03f0*/ 	.word	0x000108b0


	//   ....[41]....
        /*03f4*/ 	.word	0x000108d0


	//   ....[42]....
        /*03f8*/ 	.word	0x00010a20


	//   ....[43]....
        /*03fc*/ 	.word	0x00010a40


	//   ....[44]....
        /*0400*/ 	.word	0x00010b90


	//   ....[45]....
        /*0404*/ 	.word	0x00010bb0


	//   ....[46]....
        /*0408*/ 	.word	0x00010d10


	//   ....[47]....
        /*040c*/ 	.word	0x00010d30


	//   ....[48]....
        /*0410*/ 	.word	0x00010f20


	//   ....[49]....
        /*0414*/ 	.word	0x00011cb0


	//   ....[50]....
        /*0418*/ 	.word	0x000127a0


	//   ....[51]....
        /*041c*/ 	.word	0x000127e0


	//   ....[52]....
        /*0420*/ 	.word	0x000128c0


	//   ....[53]....
        /*0424*/ 	.word	0x000128d0


	//   ....[54]....
        /*0428*/ 	.word	0x00012970


	//   ....[55]....
        /*042c*/ 	.word	0x00012980


	//   ....[56]....
        /*0430*/ 	.word	0x00012a20


	//   ....[57]....
        /*0434*/ 	.word	0x00012a30


	//   ....[58]....
        /*0438*/ 	.word	0x00012ad0


	//   ....[59]....
        /*043c*/ 	.word	0x00012ae0


	//   ....[60]....
        /*0440*/ 	.word	0x00012b80


	//   ....[61]....
        /*0444*/ 	.word	0x00012b90


	//   ....[62]....
        /*0448*/ 	.word	0x00012c30


	//   ....[63]....
        /*044c*/ 	.word	0x00012c40


	//   ....[64]....
        /*0450*/ 	.word	0x00012c80


	//   ....[65]....
        /*0454*/ 	.word	0x00012cd0


	//   ....[66]....
        /*0458*/ 	.word	0x00016040


	//   ....[67]....
        /*045c*/ 	.word	0x00016230


	//   ....[68]....
        /*0460*/ 	.word	0x000167e0


	//   ....[69]....
        /*0464*/ 	.word	0x00016940


	//   ....[70]....
        /*0468*/ 	.word	0x000169a0


	//   ....[71]....
        /*046c*/ 	.word	0x00016b00


	//   ....[72]....
        /*0470*/ 	.word	0x00016b50


	//   ....[73]....
        /*0474*/ 	.word	0x00016c80


	//   ....[74]....
        /*0478*/ 	.word	0x00016cd0


	//   ....[75]....
        /*047c*/ 	.word	0x00016e00


	//   ....[76]....
        /*0480*/ 	.word	0x00016e50


	//   ....[77]....
        /*0484*/ 	.word	0x00016f80


	//   ....[78]....
        /*0488*/ 	.word	0x00016fd0


	//   ....[79]....
        /*048c*/ 	.word	0x00017100


	//   ....[80]....
        /*0490*/ 	.word	0x00017150


	//   ....[81]....
        /*0494*/ 	.word	0x00017280


	//   ....[82]....
        /*0498*/ 	.word	0x000172d0


	//   ....[83]....
        /*049c*/ 	.word	0x000173e0


	//   ....[84]....
        /*04a0*/ 	.word	0x00017430


	//   ....[85]....
        /*04a4*/ 	.word	0x00017750


	//   ....[86]....
        /*04a8*/ 	.word	0x00017870


	//----- nvinfo : EIATTR_REG_RECONFIG
	.align		4
.L_299:
        /*04ac*/ 	.byte	0x01, 0x54
	.zero		2


	//----- nvinfo : EIATTR_SYSCALL_OFFSETS
	.align		4
        /*04b0*/ 	.byte	0x04, 0x46
        /*04b2*/ 	.short	(.L_301 - .L_300)


	//   ....[0]....
.L_300:
        /*04b4*/ 	.word	0x00001900


	//   ....[1]....
        /*04b8*/ 	.word	0x000118a0


	//   ....[2]....
        /*04bc*/ 	.word	0x000119f0


	//   ....[3]....
        /*04c0*/ 	.word	0x00011ae0


	//   ....[4]....
        /*04c4*/ 	.word	0x00012350


	//----- nvinfo : EIATTR_MBARRIER_INSTR_OFFSETS
	.align		4
.L_301:
        /*04c8*/ 	.byte	0x04, 0x39
        /*04ca*/ 	.short	(.L_303 - .L_302)


	//   ....[0]....
.L_302:
        /*04cc*/ 	.word	0x00000270
        /*04d0*/ 	.word	0x000000ff
        /*04d4*/ 	.word	0x00038800
        /*04d8*/ 	.short	0x0100
        /*04da*/ 	.byte	0x08
	.zero		1


	//   ....[1]....
        /*04dc*/ 	.word	0x00000280
        /*04e0*/ 	.word	0x000000ff
        /*04e4*/ 	.word	0x00038820
        /*04e8*/ 	.short	0x0100
        /*04ea*/ 	.byte	0x08
	.zero		1


	//   ....[2]....
        /*04ec*/ 	.word	0x00000370
        /*04f0*/ 	.word	0x000000ff
        /*04f4*/ 	.word	0x00038830
        /*04f8*/ 	.short	0x0100
        /*04fa*/ 	.byte	0x08
	.zero		1


	//   ....[3]....
        /*04fc*/ 	.word	0x00000380
        /*0500*/ 	.word	0x000000ff
        /*0504*/ 	.word	0x00038840
        /*0508*/ 	.short	0x0100
        /*050a*/ 	.byte	0x08
	.zero		1


	//   ....[4]....
        /*050c*/ 	.word	0x00000390
        /*0510*/ 	.word	0x000000ff
        /*0514*/ 	.word	0x00038838
        /*0518*/ 	.short	0x0100
        /*051a*/ 	.byte	0x08
	.zero		1


	//   ....[5]....
        /*051c*/ 	.word	0x000003a0
        /*0520*/ 	.word	0x000000ff
        /*0524*/ 	.word	0x00038848
        /*0528*/ 	.short	0x0100
        /*052a*/ 	.byte	0x08
	.zero		1


	//   ....[6]....
        /*052c*/ 	.word	0x000004d0
        /*0530*/ 	.word	0x000000ff
        /*0534*/ 	.word	0x00038850
        /*0538*/ 	.short	0x0100
        /*053a*/ 	.byte	0x08
	.zero		1


	//   ....[7]....
        /*053c*/ 	.word	0x000004e0
        /*0540*/ 	.word	0x000000ff
        /*0544*/ 	.word	0x00038860
        /*0548*/ 	.short	0x0100
        /*054a*/ 	.byte	0x08
	.zero		1


	//   ....[8]....
        /*054c*/ 	.word	0x000004f0
        /*0550*/ 	.word	0x000000ff
        /*0554*/ 	.word	0x00038858
        /*0558*/ 	.short	0x0100
        /*055a*/ 	.byte	0x08
	.zero		1


	//   ....[9]....
        /*055c*/ 	.word	0x00000500
        /*0560*/ 	.word	0x000000ff
        /*0564*/ 	.word	0x00038868
        /*0568*/ 	.short	0x0100
        /*056a*/ 	.byte	0x08
	.zero		1


	//   ....[10]....
        /*056c*/ 	.word	0x000005f0
        /*0570*/ 	.word	0x000000ff
        /*0574*/ 	.word	0x00038870
        /*0578*/ 	.short	0x0100
        /*057a*/ 	.byte	0x06
	.zero		1


	//   ....[11]....
        /*057c*/ 	.word	0x00000600
        /*0580*/ 	.word	0x000000ff
        /*0584*/ 	.word	0x00038880
        /*0588*/ 	.short	0x0100
        /*058a*/ 	.byte	0x06
	.zero		1


	//   ....[12]....
        /*058c*/ 	.word	0x00000610
        /*0590*/ 	.word	0x000000ff
        /*0594*/ 	.word	0x00038878
        /*0598*/ 	.short	0x0100
        /*059a*/ 	.byte	0x06
	.zero		1


	//   ....[13]....
        /*059c*/ 	.word	0x00000620
        /*05a0*/ 	.word	0x000000ff
        /*05a4*/ 	.word	0x00038888
        /*05a8*/ 	.short	0x0100
        /*05aa*/ 	.byte	0x06
	.zero		1


	//   ....[14]....
        /*05ac*/ 	.word	0x00000750
        /*05b0*/ 	.word	0x000000ff
        /*05b4*/ 	.word	0x00038890
        /*05b8*/ 	.short	0x0100
        /*05ba*/ 	.byte	0x08
	.zero		1


	//   ....[15]....
        /*05bc*/ 	.word	0x00000760
        /*05c0*/ 	.word	0x000000ff
        /*05c4*/ 	.word	0x000388a0
        /*05c8*/ 	.short	0x0100
        /*05ca*/ 	.byte	0x08
	.zero		1


	//   ....[16]....
        /*05cc*/ 	.word	0x00000770
        /*05d0*/ 	.word	0x000000ff
        /*05d4*/ 	.word	0x00038898
        /*05d8*/ 	.short	0x0100
        /*05da*/ 	.byte	0x08
	.zero		1


	//   ....[17]....
        /*05dc*/ 	.word	0x00000780
        /*05e0*/ 	.word	0x000000ff
        /*05e4*/ 	.word	0x000388a8
        /*05e8*/ 	.short	0x0100
        /*05ea*/ 	.byte	0x08
	.zero		1


	//   ....[18]....
        /*05ec*/ 	.word	0x000008b0
        /*05f0*/ 	.word	0x000000ff
        /*05f4*/ 	.word	0x000388b0
        /*05f8*/ 	.short	0x0100
        /*05fa*/ 	.byte	0x08
	.zero		1


	//   ....[19]....
        /*05fc*/ 	.word	0x000008c0
        /*0600*/ 	.word	0x000000ff
        /*0604*/ 	.word	0x000388c0
        /*0608*/ 	.short	0x0100
        /*060a*/ 	.byte	0x08
	.zero		1


	//   ....[20]....
        /*060c*/ 	.word	0x000008d0
        /*0610*/ 	.word	0x000000ff
        /*0614*/ 	.word	0x000388b8
        /*0618*/ 	.short	0x0100
        /*061a*/ 	.byte	0x08
	.zero		1


	//   ....[21]....
        /*061c*/ 	.word	0x000008e0
        /*0620*/ 	.word	0x000000ff
        /*0624*/ 	.word	0x000388c8
        /*0628*/ 	.short	0x0100
        /*062a*/ 	.byte	0x08
	.zero		1


	//   ....[22]....
        /*062c*/ 	.word	0x000019b0
        /*0630*/ 	.word	0x000000ff
        /*0634*/ 	.word	0x00038800
        /*0638*/ 	.short	0x010a
        /*063a*/ 	.byte	0x06
	.zero		1


	//   ....[23]....
        /*063c*/ 	.word	0x00001a50
        /*0640*/ 	.word	0x00000000
        /*0644*/ 	.word	0x00038830
        /*0648*/ 	.short	0x010a
        /*064a*/ 	.byte	0x3f
	.zero		1


	//   ....[24]....
        /*064c*/ 	.word	0x00001ab0
        /*0650*/ 	.word	0x00000000
        /*0654*/ 	.word	0x00038830
        /*0658*/ 	.short	0x010a
        /*065a*/ 	.byte	0x3f
	.zero		1


	//   ....[25]....
        /*065c*/ 	.word	0x000043e0
        /*0660*/ 	.word	0x00000000
        /*0664*/ 	.word	0x00000000
        /*0668*/ 	.short	0x0101
        /*066a*/ 	.byte	0x3f
	.zero		1


	//   ....[26]....
        /*066c*/ 	.word	0x00005470
        /*0670*/ 	.word	0x000000ff
        /*0674*/ 	.word	0x00038830
        /*0678*/ 	.short	0x010a
        /*067a*/ 	.byte	0x04
	.zero		1


	//   ....[27]....
        /*067c*/ 	.word	0x000054c0
        /*0680*/ 	.word	0x000000ff
        /*0684*/ 	.word	0x00038830
        /*0688*/ 	.short	0x010a
        /*068a*/ 	.byte	0x04
	.zero		1


	//   ....[28]....
        /*068c*/ 	.word	0x00007d60
        /*0690*/ 	.word	0x000000ff
        /*0694*/ 	.word	0x00038850
        /*0698*/ 	.short	0x010a
        /*069a*/ 	.byte	0x04
	.zero		1


	//   ....[29]....
        /*069c*/ 	.word	0x00007da0
        /*06a0*/ 	.word	0x000000ff
        /*06a4*/ 	.word	0x00038850
        /*06a8*/ 	.short	0x010a
        /*06aa*/ 	.byte	0x04
	.zero		1


	//   ....[30]....
        /*06ac*/ 	.word	0x00008fc0
        /*06b0*/ 	.word	0x00000014
        /*06b4*/ 	.word	0x00000000
        /*06b8*/ 	.short	0x0101
        /*06ba*/ 	.byte	0x3f
	.zero		1


	//   ....[31]....
        /*06bc*/ 	.word	0x00009020
        /*06c0*/ 	.word	0x000000a0
        /*06c4*/ 	.word	0x00000000
        /*06c8*/ 	.short	0x0101
        /*06ca*/ 	.byte	0x3f
	.zero		1


	//   ....[32]....
        /*06cc*/ 	.word	0x00009560
        /*06d0*/ 	.word	0x000000ff
        /*06d4*/ 	.word	0x00038830
        /*06d8*/ 	.short	0x010a
        /*06da*/ 	.byte	0x04
	.zero		1


	//   ....[33]....
        /*06dc*/ 	.word	0x000095a0
        /*06e0*/ 	.word	0x000000ff
        /*06e4*/ 	.word	0x00038830
        /*06e8*/ 	.short	0x010a
        /*06ea*/ 	.byte	0x04
	.zero		1


	//   ....[34]....
        /*06ec*/ 	.word	0x0000be40
        /*06f0*/ 	.word	0x000000ff
        /*06f4*/ 	.word	0x00038850
        /*06f8*/ 	.short	0x010a
        /*06fa*/ 	.byte	0x04
	.zero		1


	//   ....[35]....
        /*06fc*/ 	.word	0x0000be80
        /*0700*/ 	.word	0x000000ff
        /*0704*/ 	.word	0x00038850
        /*0708*/ 	.short	0x010a
        /*070a*/ 	.byte	0x04
	.zero		1


	//   ....[36]....
        /*070c*/ 	.word	0x0000ca20
        /*0710*/ 	.word	0x0000009d
        /*0714*/ 	.word	0x00000000
        /*0718*/ 	.short	0x0101
        /*071a*/ 	.byte	0x3f
	.zero		1


	//   ....[37]....
        /*071c*/ 	.word	0x0000caf0
        /*0720*/ 	.word	0x000000a5
        /*0724*/ 	.word	0x00000000
        /*0728*/ 	.short	0x0101
        /*072a*/ 	.byte	0x3f
	.zero		1


	//   ....[38]....
        /*072c*/ 	.word	0x0000d6c0
        /*0730*/ 	.word	0x000000ff
        /*0734*/ 	.word	0x00038850
        /*0738*/ 	.short	0x010a
        /*073a*/ 	.byte	0x07
	.zero		1


	//   ....[39]....
        /*073c*/ 	.word	0x0000d700
        /*0740*/ 	.word	0x000000ff
        /*0744*/ 	.word	0x00038850
        /*0748*/ 	.short	0x010a
        /*074a*/ 	.byte	0x07
	.zero		1


	//   ....[40]....
        /*074c*/ 	.word	0x0000dbf0
        /*0750*/ 	.word	0x0000000a
        /*0754*/ 	.word	0x00000000
        /*0758*/ 	.short	0x0101
        /*075a*/ 	.byte	0x3f
	.zero		1


	//   ....[41]....
        /*075c*/ 	.word	0x0000fc80
        /*0760*/ 	.word	0x000000c7
        /*0764*/ 	.word	0x00000000
        /*0768*/ 	.short	0x0101
        /*076a*/ 	.byte	0x3f
	.zero		1


	//   ....[42]....
        /*076c*/ 	.word	0x00011ec0
        /*0770*/ 	.word	0x00000000
        /*0774*/ 	.word	0x00038840
        /*0778*/ 	.short	0x010a
        /*077a*/ 	.byte	0x3f
	.zero		1


	//   ....[43]....
        /*077c*/ 	.word	0x00012dd0
        /*0780*/ 	.word	0x00000011
        /*0784*/ 	.word	0x00038800
        /*0788*/ 	.short	0x0107
        /*078a*/ 	.byte	0x3f
	.zero		1


	//   ....[44]....
        /*078c*/ 	.word	0x00012ee0
        /*0790*/ 	.word	0x00000011
        /*0794*/ 	.word	0x00038800
        /*0798*/ 	.short	0x0101
        /*079a*/ 	.byte	0x3f
	.zero		1


	//   ....[45]....
        /*079c*/ 	.word	0x00012f00
        /*07a0*/ 	.word	0x00000011
        /*07a4*/ 	.word	0x00038820
        /*07a8*/ 	.short	0x010a
        /*07aa*/ 	.byte	0x3f
	.zero		1


	//   ....[46]....
        /*07ac*/ 	.word	0x00013240
        /*07b0*/ 	.word	0x00000002
        /*07b4*/ 	.word	0x00038840
        /*07b8*/ 	.short	0x010a
        /*07ba*/ 	.byte	0x3f
	.zero		1


	//   ....[47]....
        /*07bc*/ 	.word	0x000137a0
        /*07c0*/ 	.word	0x00000003
        /*07c4*/ 	.word	0x00000060
        /*07c8*/ 	.short	0x010a
        /*07ca*/ 	.byte	0x3f
	.zero		1


	//   ....[48]....
        /*07cc*/ 	.word	0x00013fe0
        /*07d0*/ 	.word	0x00000003
        /*07d4*/ 	.word	0x00038840
        /*07d8*/ 	.short	0x010a
        /*07da*/ 	.byte	0x3f
	.zero		1


	//   ....[49]....
        /*07dc*/ 	.word	0x00014570
        /*07e0*/ 	.word	0x00000002
        /*07e4*/ 	.word	0x00000060
        /*07e8*/ 	.short	0x010a
        /*07ea*/ 	.byte	0x3f
	.zero		1


	//   ....[50]....
        /*07ec*/ 	.word	0x00014d00
        /*07f0*/ 	.word	0x00000002
        /*07f4*/ 	.word	0x00038840
        /*07f8*/ 	.short	0x010a
        /*07fa*/ 	.byte	0x3f
	.zero		1


	//   ....[51]....
        /*07fc*/ 	.word	0x00015290
        /*0800*/ 	.word	0x00000002
        /*0804*/ 	.word	0x00000060
        /*0808*/ 	.short	0x010a
        /*080a*/ 	.byte	0x3f
	.zero		1


	//   ....[52]....
        /*080c*/ 	.word	0x000159d0
        /*0810*/ 	.word	0x00000002
        /*0814*/ 	.word	0x00038860
        /*0818*/ 	.short	0x010a
        /*081a*/ 	.byte	0x3f
	.zero		1


	//   ....[53]....
        /*081c*/ 	.word	0x000161b0
        /*0820*/ 	.word	0x00000000
        /*0824*/ 	.word	0x00038820
        /*0828*/ 	.short	0x010a
        /*082a*/ 	.byte	0x3f
	.zero		1


	//   ....[54]....
        /*082c*/ 	.word	0x000163a0
        /*0830*/ 	.word	0x00000006
        /*0834*/ 	.word	0x00000000
        /*0838*/ 	.short	0x010a
        /*083a*/ 	.byte	0x3f
	.zero		1


	//   ....[55]....
        /*083c*/ 	.word	0x000163f0
        /*0840*/ 	.word	0x00000003
        /*0844*/ 	.word	0x00000000
        /*0848*/ 	.short	0x010a
        /*084a*/ 	.byte	0x3f
	.zero		1


	//   ....[56]....
        /*084c*/ 	.word	0x00016450
        /*0850*/ 	.word	0x00000012
        /*0854*/ 	.word	0x00000000
        /*0858*/ 	.short	0x010a
        /*085a*/ 	.byte	0x3f
	.zero		1


	//   ....[57]....
        /*085c*/ 	.word	0x00016480
        /*0860*/ 	.word	0x00000003
        /*0864*/ 	.word	0x00000000
        /*0868*/ 	.short	0x010a
        /*086a*/ 	.byte	0x3f
	.zero		1


	//   ....[58]....
        /*086c*/ 	.word	0x00016500
        /*0870*/ 	.word	0x00000003
        /*0874*/ 	.word	0x00038800
        /*0878*/ 	.short	0x010a
        /*087a*/ 	.byte	0x3f
	.zero		1


	//   ....[59]....
        /*087c*/ 	.word	0x00016550
        /*0880*/ 	.word	0x00000000
        /*0884*/ 	.word	0x00038830
        /*0888*/ 	.short	0x010a
        /*088a*/ 	.byte	0x3f
	.zero		1


	//   ....[60]....
        /*088c*/ 	.word	0x000165c0
        /*0890*/ 	.word	0x00000004
        /*0894*/ 	.word	0x00038830
        /*0898*/ 	.short	0x010a
        /*089a*/ 	.byte	0x3f
	.zero		1


	//   ....[61]....
        /*089c*/ 	.word	0x00016620
        /*08a0*/ 	.word	0x00000003
        /*08a4*/ 	.word	0x00038850
        /*08a8*/ 	.short	0x010a
        /*08aa*/ 	.byte	0x3f
	.zero		1


	//   ....[62]....
        /*08ac*/ 	.word	0x00016680
        /*08b0*/ 	.word	0x00000004
        /*08b4*/ 	.word	0x00038830
        /*08b8*/ 	.short	0x010a
        /*08ba*/ 	.byte	0x3f
	.zero		1


	//   ....[63]....
        /*08bc*/ 	.word	0x000166e0
        /*08c0*/ 	.word	0x00000003
        /*08c4*/ 	.word	0x00038850
        /*08c8*/ 	.short	0x010a
        /*08ca*/ 	.byte	0x3f
	.zero		1


	//   ....[64]....
        /*08cc*/ 	.word	0x00016740
        /*08d0*/ 	.word	0x00000007
        /*08d4*/ 	.word	0x00038850
        /*08d8*/ 	.short	0x010a
        /*08da*/ 	.byte	0x3f
	.zero		1


	//   ....[65]....
        /*08dc*/ 	.word	0x00016890
        /*08e0*/ 	.word	0x00000000
        /*08e4*/ 	.word	0x00038840
        /*08e8*/ 	.short	0x010a
        /*08ea*/ 	.byte	0x3f
	.zero		1


	//   ....[66]....
        /*08ec*/ 	.word	0x00017470
        /*08f0*/ 	.word	0x00000011
        /*08f4*/ 	.word	0x00038820
        /*08f8*/ 	.short	0x010a
        /*08fa*/ 	.byte	0x3f
	.zero		1


	//   ....[67]....
        /*08fc*/ 	.word	0x000174c0
        /*0900*/ 	.word	0x00000002
        /*0904*/ 	.word	0x00038840
        /*0908*/ 	.short	0x010a
        /*090a*/ 	.byte	0x3f
	.zero		1


	//   ....[68]....
        /*090c*/ 	.word	0x00017510
        /*0910*/ 	.word	0x00000003
        /*0914*/ 	.word	0x00000060
        /*0918*/ 	.short	0x010a
        /*091a*/ 	.byte	0x3f
	.zero		1


	//   ....[69]....
        /*091c*/ 	.word	0x00017560
        /*0920*/ 	.word	0x00000003
        /*0924*/ 	.word	0x00038840
        /*0928*/ 	.short	0x010a
        /*092a*/ 	.byte	0x3f
	.zero		1


	//   ....[70]....
        /*092c*/ 	.word	0x000175b0
        /*0930*/ 	.word	0x00000002
        /*0934*/ 	.word	0x00000060
        /*0938*/ 	.short	0x010a
        /*093a*/ 	.byte	0x3f
	.zero		1


	//   ....[71]....
        /*093c*/ 	.word	0x00017600
        /*0940*/ 	.word	0x00000002
        /*0944*/ 	.word	0x00038840
        /*0948*/ 	.short	0x010a
        /*094a*/ 	.byte	0x3f
	.zero		1


	//   ....[72]....
        /*094c*/ 	.word	0x00017650
        /*0950*/ 	.word	0x00000002
        /*0954*/ 	.word	0x00000060
        /*0958*/ 	.short	0x010a
        /*095a*/ 	.byte	0x3f
	.zero		1


	//   ....[73]....
        /*095c*/ 	.word	0x000176a0
        /*0960*/ 	.word	0x00000002
        /*0964*/ 	.word	0x00038860
        /*0968*/ 	.short	0x010a
        /*096a*/ 	.byte	0x3f
	.zero		1


	//   ....[74]....
        /*096c*/ 	.word	0x00017790
        /*0970*/ 	.word	0x00000000
        /*0974*/ 	.word	0x00038820
        /*0978*/ 	.short	0x010a
        /*097a*/ 	.byte	0x3f
	.zero		1


	//   ....[75]....
        /*097c*/ 	.word	0x00017930
        /*0980*/ 	.word	0x00000006
        /*0984*/ 	.word	0x00000000
        /*0988*/ 	.short	0x010a
        /*098a*/ 	.byte	0x3f
	.zero		1


	//   ....[76]....
        /*098c*/ 	.word	0x00017980
        /*0990*/ 	.word	0x00000003
        /*0994*/ 	.word	0x00000000
        /*0998*/ 	.short	0x010a
        /*099a*/ 	.byte	0x3f
	.zero		1


	//   ....[77]....
        /*099c*/ 	.word	0x000179d0
        /*09a0*/ 	.word	0x00000012
        /*09a4*/ 	.word	0x00000000
        /*09a8*/ 	.short	0x010a
        /*09aa*/ 	.byte	0x3f
	.zero		1


	//----- nvinfo : EIATTR_NUM_MBARRIERS
	.align		4
.L_303:
        /*09ac*/ 	.byte	0x03, 0x38
        /*09ae*/ 	.short	0x0016


	//----- nvinfo : EIATTR_EXIT_INSTR_OFFSETS
	.align		4
        /*09b0*/ 	.byte	0x04, 0x1c
        /*09b2*/ 	.short	(.L_305 - .L_304)


	//   ....[0]....
.L_304:
        /*09b4*/ 	.word	0x00000a10


	//   ....[1]....
        /*09b8*/ 	.word	0x00010ec0


	//   ....[2]....
        /*09bc*/ 	.word	0x000164d0


	//----- nvinfo : EIATTR_MAX_THREADS
	.align		4
.L_305:
        /*09c0*/ 	.byte	0x04, 0x05
        /*09c2*/ 	.short	(.L_307 - .L_306)
.L_306:
        /*09c4*/ 	.word	0x00000180
        /*09c8*/ 	.word	0x00000001
        /*09cc*/ 	.word	0x00000001


	//----- nvinfo : EIATTR_CRS_STACK_SIZE
	.align		4
.L_307:
        /*09d0*/ 	.byte	0x04, 0x1e
        /*09d2*/ 	.short	(.L_309 - .L_308)
.L_308:
        /*09d4*/ 	.word	0x00000000


	//----- nvinfo : EIATTR_CBANK_PARAM_SIZE
	.align		4
.L_309:
        /*09d8*/ 	.byte	0x03, 0x19
        /*09da*/ 	.short	0x0af0


	//----- nvinfo : EIATTR_PARAM_CBANK
	.align		4
        /*09dc*/ 	.byte	0x04, 0x0a
        /*09de*/ 	.short	(.L_311 - .L_310)
	.align		4
.L_310:
        /*09e0*/ 	.word	index@(.nv.constant0._ZN7cutlass13device_kernelIN5flash11enable_sm90INS1_16FlashAttnFwdSm90INS1_25CollectiveMainloopFwdSm90ILi2EN4cute5tupleIJNS5_1CILi1EEES8_S8_EEENS6_IJNS7_ILi128EEENS7_ILi80EEENS7_ILi256EEEEEELi256ENS_6half_tEfNS_4arch4Sm90ELb1ELb0ELb0ELb0ELb0ELb0ELb0ELb1ELb1ELb1ELb0ELb0EEENS1_21CollectiveEpilogueFwdINS6_IJSA_SC_SB_EEES9_SE_SG_Li256ELb0ELb1ELb0ELb0EEENS1_30DynamicPersistentTileSchedulerILi256ELi128ELb0ELb1ELb1EEEEEEEEEvNT_6ParamsE)
        /*09e4*/ 	.short	0x0210
        /*09e6*/ 	.short	0x0af0


	//----- nvinfo : EIATTR_SW_WAR
	.align		4
.L_311:
        /*09e8*/ 	.byte	0x04, 0x36
        /*09ea*/ 	.short	(.L_313 - .L_312)
.L_312:
        /*09ec*/ 	.word	0x00000008
.L_313:


//--------------------- .nv.info._ZN7cutlass13device_kernelIN5flash11enable_sm90INS1_16FlashAttnFwdSm90INS1_25CollectiveMainloopFwdSm90ILi2EN4cute5tupleIJNS5_1CILi1EEES8_S8_EEENS6_IJNS7_ILi128EEENS7_ILi80EEENS7_ILi256EEEEEELi256ENS_6half_tEfNS_4arch4Sm90ELb1ELb0ELb0ELb1ELb0ELb0ELb0ELb1ELb1ELb1ELb0ELb0EEENS1_21CollectiveEpilogueFwdINS6_IJSA_SC_SB_EEES9_SE_SG_Li256ELb1ELb1ELb0ELb0EEENS1_36VarlenDynamicPersistentTileSchedulerILi128ELi80ELi256ELi128ELb0ELb1ELb1ELb1ELb1ELb1EEEEEEEEEvNT_6ParamsE --------------------------
	.section	.nv.info._ZN7cutlass13device_kernelIN5flash11enable_sm90INS1_16FlashAttnFwdSm90INS1_25CollectiveMainloopFwdSm90ILi2EN4cute5tupleIJNS5_1CILi1EEES8_S8_EEENS6_IJNS7_ILi128EEENS7_ILi80EEENS7_ILi256EEEEEELi256ENS_6half_tEfNS_4arch4Sm90ELb1ELb0ELb0ELb1ELb0ELb0ELb0ELb1ELb1ELb1ELb0ELb0EEENS1_21CollectiveEpilogueFwdINS6_IJSA_SC_SB_EEES9_SE_SG_Li256ELb1ELb1ELb0ELb0EEENS1_36VarlenDynamicPersistentTileSchedulerILi128ELi80ELi256ELi128ELb0ELb1ELb1ELb1ELb1ELb1EEEEEEEEEvNT_6ParamsE,"",@"SHT_CUDA_INFO"
	.sectionflags	@""
	.align	4


	//----- nvinfo : EIATTR_CUDA_API_VERSION
	.align		4
        /*0000*/ 	.byte	0x04, 0x37
        /*0002*/ 	.short	(.L_315 - .L_314)
.L_314:
        /*0004*/ 	.word	0x00000082


	//----- nvinfo : EIATTR_KPARAM_INFO
	.align		4
.L_315:
        /*0008*/ 	.byte	0x04, 0x17
        /*000a*/ 	.short	(.L_317 - .L_316)
.L_316:
        /*000c*/ 	.word	0x00000000
        /*0010*/ 	.short	0x0000
        /*0012*/ 	.short	0x0070
        /*0014*/ 	.byte	0x00, 0xf0, 0x01, 0x2a


	//----- nvinfo : EIATTR_SPARSE_MMA_MASK
	.align		4
.L_317:
        /*0018*/ 	.byte	0x03, 0x50
        /*001a*/ 	.short	0x0000


	//----- nvinfo : EIATTR_MAXREG_COUNT
	.align		4
        /*001c*/ 	.byte	0x03, 0x1b
        /*001e*/ 	.short	0x00a8


	//----- nvinfo : EIATTR_NUM_BARRIERS
	.align		4
        /*0020*/ 	.byte	0x02, 0x4c
        /*0022*/ 	.byte	0x09
	.zero		1


	//----- nvinfo : EIATTR_EXTERNS
	.align		4
        /*0024*/ 	.byte	0x04, 0x0f
        /*0026*/ 	.short	(.L_319 - .L_318)


	//   ....[0]....
	.align		4
.L_318:
        /*0028*/ 	.word	index@(__assertfail)


	//----- nvinfo : EIATTR_ANNOTATIONS
	.align		4
.L_319:
        /*002c*/ 	.byte	0x04, 0x55
        /*002e*/ 	.short	(.L_321 - .L_320)


	//   ....[0]....
.L_320:
        /* <DEDUP_REMOVED lines=79> */


	//----- nvinfo : EIATTR_MERCURY_ISA_VERSION
	.align		4
.L_321:
        /*0510*/ 	.byte	0x03, 0x5f
        /*0512*/ 	.short	0x0101


	//----- nvinfo : EIATTR_UNUSED_LOAD_BYTE_OFFSET
	.align		4
        /*0514*/ 	.byte	0x04, 0x44
        /*0516*/ 	.short	(.L_323 - .L_322)


	//   ....[0]....
.L_322:
        /*0518*/ 	.word	0x00000a10
        /*051c*/ 	.word	0x0000fff0


	//   ....[1]....
        /*0520*/ 	.word	0x0000e2c0
        /*0524*/ 	.word	0x0000fff0


	//----- nvinfo : EIATTR_INT_WARP_WIDE_INSTR_OFFSETS
	.align		4
.L_323:
        /*0528*/ 	.byte	0x04, 0x31
        /*052a*/ 	.short	(.L_325 - .L_324)


	//   ....[0]....
.L_324:
        /*052c*/ 	.word	0x00000130


	//   ....[1]....
        /*0530*/ 	.word	0x00000170


	//   ....[2]....
        /*0534*/ 	.word	0x000001e0


	//   ....[3]....
        /*0538*/ 	.word	0x00012600


	//   ....[4]....
        /*053c*/ 	.word	0x000126a0


	//   ....[5]....
        /*0540*/ 	.word	0x00016d50


	//   ....[6]....
        /*0544*/ 	.word	0x00016dc0


	//----- nvinfo : EIATTR_COOP_GROUP_MASK_REGIDS
	.align		4
.L_325:
        /*0548*/ 	.byte	0x04, 0x29
        /*054a*/ 	.short	(.L_327 - .L_326)


	//   ....[0]....
.L_326:
        /*054c*/ 	.word	0xffffffff


	//   ....[1]....
        /*0550*/ 	.word	0xffffffff


	//   ....[2]....
        /*0554*/ 	.word	0xffffffff


	//   ....[3]....
        /*0558*/ 	.word	0xffffffff


	//   ....[4]....
        /*055c*/ 	.word	0xffffffff


	//   ....[5]....
        /*0560*/ 	.word	0xffffffff


	//   ....[6]....
        /*0564*/ 	.word	0xffffffff


	//   ....[7]....
        /*0568*/ 	.word	0xffffffff


	//   ....[8]....
        /*056c*/ 	.word	0xffffffff


	//   ....[9]....
        /*0570*/ 	.word	0xffffffff


	//   ....[10]....
        /*0574*/ 	.word	0xffffffff


	//   ....[11]....
        /*0578*/ 	.word	0xffffffff


	//   ....[12]....
        /*057c*/ 	.word	0xffffffff


	//   ....[13]....
        /*0580*/ 	.word	0xffffffff


	//   ....[14]....
        /*0584*/ 	.word	0xffffffff


	//   ....[15]....
        /*0588*/ 	.word	0xffffffff


	//   ....[16]....
        /*058c*/ 	.word	0xffffffff


	//   ....[17]....
        /*0590*/ 	.word	0xffffffff


	//   ....[18]....
        /*0594*/ 	.word	0xffffffff


	//   ....[19]....
        /*0598*/ 	.word	0xffffffff


	//   ....[20]....
        /*059c*/ 	.word	0xffffffff


	//   ....[21]....
        /*05a0*/ 	.word	0xffffffff


	//   ....[22]....
        /*05a4*/ 	.word	0xffffffff


	//   ....[23]....
        /*05a8*/ 	.word	0xffffffff


	//   ....[24]....
        /*05ac*/ 	.word	0xffffffff


	//   ....[25]....
        /*05b0*/ 	.word	0xffffffff


	//   ....[26]....
        /*05b4*/ 	.word	0xffffffff


	//   ....[27]....
        /*05b8*/ 	.word	0xffffffff


	//   ....[28]....
        /*05bc*/ 	.word	0xffffffff


	//   ....[29]....
        /*05c0*/ 	.word	0xffffffff


	//   ....[30]....
        /*05c4*/ 	.word	0xffffffff


	//   ....[31]....
        /*05c8*/ 	.word	0xffffffff


	//   ....[32]....
        /*05cc*/ 	.word	0xffffffff


	//   ....[33]....
        /*05d0*/ 	.word	0xffffffff


	//   ....[34]....
        /*05d4*/ 	.word	0xffffffff


	//   ....[35]....
        /*05d8*/ 	.word	0xffffffff


	//   ....[36]....
        /*05dc*/ 	.word	0xffffffff


	//   ....[37]....
        /*05e0*/ 	.word	0xffffffff


	//   ....[38]....
        /*05e4*/ 	.word	0xffffffff


	//   ....[39]....
        /*05e8*/ 	.word	0xffffffff


	//   ....[40]....
        /*05ec*/ 	.word	0xffffffff


	//   ....[41]....
        /*05f0*/ 	.word	0xffffffff


	//   ....[42]....
        /*05f4*/ 	.word	0xffffffff


	//   ....[43]....
        /*05f8*/ 	.word	0xffffffff


	//   ....[44]....
        /*05fc*/ 	.word	0xffffffff


	//   ....[45]....
        /*0600*/ 	.word	0xffffffff


	//   ....[46]....
        /*0604*/ 	.word	0xffffffff


	//   ....[47]....
        /*0608*/ 	.word	0xffffffff


	//   ....[48]....
        /*060c*/ 	.word	0xffffffff


	//   ....[49]....
        /*0610*/ 	.word	0xffffffff


	//   ....[50]....
        /*0614*/ 	.word	0xffffffff


	//   ....[51]....
        /*0618*/ 	.word	0xffffffff


	//   ....[52]....
        /*061c*/ 	.word	0xffffffff


	//   ....[53]....
        /*0620*/ 	.word	0xffffffff


	//   ....[54]....
        /*0624*/ 	.word	0xffffffff


	//   ....[55]....
        /*0628*/ 	.word	0xffffffff


	//   ....[56]....
        /*062c*/ 	.word	0xffffffff


	//   ....[57]....
        /*0630*/ 	.word	0xffffffff


	//   ....[58]....
        /*0634*/ 	.word	0xffffffff


	//   ....[59]....
        /*0638*/ 	.word	0xffffffff


	//   ....[60]....
        /*063c*/ 	.word	0xffffffff


	//   ....[61]....
        /*0640*/ 	.word	0xffffffff


	//   ....[62]....
        /*0644*/ 	.word	0xffffffff


	//   ....[63]....
        /*0648*/ 	.word	0xffffffff


	//   ....[64]....
        /*064c*/ 	.word	0xffffffff


	//   ....[65]....
        /*0650*/ 	.word	0xffffffff


	//   ....[66]....
        /*0654*/ 	.word	0xffffffff


	//   ....[67]....
        /*0658*/ 	.word	0xffffffff


	//   ....[68]....
        /*065c*/ 	.word	0xffffffff


	//   ....[69]....
        /*0660*/ 	.word	0xffffffff


	//   ....[70]....
        /*0664*/ 	.word	0xffffffff


	//   ....[71]....
        /*0668*/ 	.word	0xffffffff


	//   ....[72]....
        /*066c*/ 	.word	0xffffffff


	//   ....[73]....
        /*0670*/ 	.word	0xffffffff


	//   ....[74]....
        /*0674*/ 	.word	0xffffffff


	//   ....[75]....
        /*0678*/ 	.word	0xffffffff


	//   ....[76]....
        /*067c*/ 	.word	0xffffffff


	//   ....[77]....
        /*0680*/ 	.word	0xffffffff


	//   ....[78]....
        /*0684*/ 	.word	0xffffffff


	//   ....[79]....
        /*0688*/ 	.word	0xffffffff


	//   ....[80]....
        /*068c*/ 	.word	0xffffffff


	//   ....[81]....
        /*0690*/ 	.word	0xffffffff


	//   ....[82]....
        /*0694*/ 	.word	0xffffffff


	//   ....[83]....
        /*0698*/ 	.word	0xffffffff


	//   ....[84]....
        /*069c*/ 	.word	0xffffffff


	//   ....[85]....
        /*06a0*/ 	.word	0xffffffff


	//   ....[86]....
        /*06a4*/ 	.word	0xffffffff


	//   ....[87]....
        /*06a8*/ 	.word	0xffffffff


	//   ....[88]....
        /*06ac*/ 	.word	0xffffffff


	//   ....[89]....
        /*06b0*/ 	.word	0xffffffff


	//   ....[90]....
        /*06b4*/ 	.word	0xffffffff


	//   ....[91]....
        /*06b8*/ 	.word	0xffffffff


	//   ....[92]....
        /*06bc*/ 	.word	0xffffffff


	//   ....[93]....
        /*06c0*/ 	.word	0xffffffff


	//   ....[94]....
        /*06c4*/ 	.word	0xffffffff


	//   ....[95]....
        /*06c8*/ 	.word	0xffffffff


	//   ....[96]....
        /*06cc*/ 	.word	0xffffffff


	//   ....[97]....
        /*06d0*/ 	.word	0xffffffff


	//   ....[98]....
        /*06d4*/ 	.word	0xffffffff


	//   ....[99]....
        /*06d8*/ 	.word	0x0500000f


	//   ....[100]....
        /*06dc*/ 	.word	0x0500000f


	//   ....[101]....
        /*06e0*/ 	.word	0x0500000f


	//   ....[102]....
        /*06e4*/ 	.word	0x0500000f


	//   ....[103]....
        /*06e8*/ 	.word	0x0500000f


	//   ....[104]....
        /*06ec*/ 	.word	0x0500000f


	//   ....[105]....
        /*06f0*/ 	.word	0x0500000f


	//   ....[106]....
        /*06f4*/ 	.word	0x0500000f


	//   ....[107]....
        /*06f8*/ 	.word	0x0500000f


	//   ....[108]....
        /*06fc*/ 	.word	0x0500000f


	//   ....[109]....
        /*0700*/ 	.word	0x0500000f


	//   ....[110]....
        /*0704*/ 	.word	0x0500000f


	//   ....[111]....
        /*0708*/ 	.word	0x0500000f


	//   ....[112]....
        /*070c*/ 	.word	0x0500000f


	//   ....[113]....
        /*0710*/ 	.word	0x0500000f


	//   ....[114]....
        /*0714*/ 	.word	0x0500000f


	//   ....[115]....
        /*0718*/ 	.word	0x0500000f


	//   ....[116]....
        /*071c*/ 	.word	0x0500000f


	//   ....[117]....
        /*0720*/ 	.word	0x0500000f


	//   ....[118]....
        /*0724*/ 	.word	0x0500000f


	//   ....[119]....
        /*0728*/ 	.word	0x0500000f


	//   ....[120]....
        /*072c*/ 	.word	0x0500000f


	//   ....[121]....
        /*0730*/ 	.word	0x0500000f


	//   ....[122]....
        /*0734*/ 	.word	0x0500000f


	//   ....[123]....
        /*0738*/ 	.word	0x0500000f


	//   ....[124]....
        /*073c*/ 	.word	0x0500000f


	//   ....[125]....
        /*0740*/ 	.word	0x0500000f


	//   ....[126]....
        /*0744*/ 	.word	0x0500000f


	//   ....[127]....
        /*0748*/ 	.word	0x0500000f


	//   ....[128]....
        /*074c*/ 	.word	0x0500000f


	//   ....[129]....
        /*0750*/ 	.word	0x0500000f


	//   ....[130]....
        /*0754*/ 	.word	0x0500000f


	//   ....[131]....
        /*0758*/ 	.word	0x0500000f


	//   ....[132]....
        /*075c*/ 	.word	0x0500000f


	//   ....[133]....
        /*0760*/ 	.word	0x0500000f


	//----- nvinfo : EIATTR_COOP_GROUP_INSTR_OFFSETS
	.align		4
.L_327:
        /*0764*/ 	.byte	0x04, 0x28
        /*0766*/ 	.short	(.L_329 - .L_328)


	//   ....[0]....
.L_328:
        /*0768*/ 	.word	0x00000060


	//   ....[1]....
        /*076c*/ 	.word	0x00000140


	//   ....[2]....
        /*0770*/ 	.word	0x00000190


	//   ....[3]....
        /*0774*/ 	.word	0x000003c0


	//   ....[4]....
        /*0778*/ 	.word	0x00000520


	//   ....[5]....
        /*077c*/ 	.word	0x00000640


	//   ....[6]....
        /*0780*/ 	.word	0x000007a0


	//   ....[7]....
        /*0784*/ 	.word	0x000019a0


	//   ....[8]....
        /*0788*/ 	.word	0x00003d90


	//   ....[9]....
        /*078c*/ 	.word	0x00003db0


	//   ....[10]....
        /*0790*/ 	.word	0x00004700


	//   ....[11]....
        /*0794*/ 	.word	0x00004800


	//   ....[12]....
        /*0798*/ 	.word	0x00004aa0


	//   ....[13]....
        /*079c*/ 	.word	0x00004c10


	//   ....[14]....
        /*07a0*/ 	.word	0x00007e90


	//   ....[15]....
        /*07a4*/ 	.word	0x000082f0


	//   ....[16]....
        /*07a8*/ 	.word	0x00008320


	//   ....[17]....
        /*07ac*/ 	.word	0x000083d0


	//   ....[18]....
        /*07b0*/ 	.word	0x00008960


	//   ....[19]....
        /*07b4*/ 	.word	0x000089c0


	//   ....[20]....
        /*07b8*/ 	.word	0x0000bf70


	//   ....[21]....
        /*07bc*/ 	.word	0x0000bfa0


	//   ....[22]....
        /*07c0*/ 	.word	0x0000c4f0


	//   ....[23]....
        /*07c4*/ 	.word	0x0000c540


	//   ....[24]....
        /*07c8*/ 	.word	0x0000d5c0


	//   ....[25]....
        /*07cc*/ 	.word	0x0000d600


	//   ....[26]....
        /*07d0*/ 	.word	0x0000d6d0


	//   ....[27]....
        /*07d4*/ 	.word	0x0000d710


	//   ....[28]....
        /*07d8*/ 	.word	0x0000f450


	//   ....[29]....
        /*07dc*/ 	.word	0x0000f480


	//   ....[30]....
        /*07e0*/ 	.word	0x0000f4c0


	//   ....[31]....
        /*07e4*/ 	.word	0x0000f4f0


	//   ....[32]....
        /*07e8*/ 	.word	0x0000fd40


	//   ....[33]....
        /*07ec*/ 	.word	0x0000fd70


	//   ....[34]....
        /*07f0*/ 	.word	0x0000fec0


	//   ....[35]....
        /*07f4*/ 	.word	0x0000fee0


	//   ....[36]....
        /*07f8*/ 	.word	0x00010030


	//   ....[37]....
        /*07fc*/ 	.word	0x00010050


	//   ....[38]....
        /*0800*/ 	.word	0x000101b0


	//   ....[39]....
        /*0804*/ 	.word	0x000101d0


	//   ....[40]....
        /*0808*/ 	.word	0x00010bc0


	//   ....[41]....
        /*080c*/ 	.word	0x00010bf0


	//   ....[42]....
        /*0810*/ 	.word	0x00010d50


	//   ....[43]....
        /*0814*/ 	.word	0x00010d70


	//   ....[44]....
        /*0818*/ 	.word	0x00010ec0


	//   ....[45]....
        /*081c*/ 	.word	0x00010ee0


	//   ....[46]....
        /*0820*/ 	.word	0x00011040


	//   ....[47]....
        /*0824*/ 	.word	0x00011060


	//   ....[48]....
        /*0828*/ 	.word	0x00011230


	//   ....[49]....
        /*082c*/ 	.word	0x00011410


	//   ....[50]....
        /*0830*/ 	.word	0x00011440


	//   ....[51]....
        /*0834*/ 	.word	0x00011470


	//   ....[52]....
        /*0838*/ 	.word	0x000114a0


	//   ....[53]....
        /*083c*/ 	.word	0x000114d0


	//   ....[54]....
        /*0840*/ 	.word	0x00011500


	//   ....[55]....
        /*0844*/ 	.word	0x00011680


	//   ....[56]....
        /*0848*/ 	.word	0x000116b0


	//   ....[57]....
        /*084c*/ 	.word	0x000116e0


	//   ....[58]....
        /*0850*/ 	.word	0x00011710


	//   ....[59]....
        /*0854*/ 	.word	0x00011740


	//   ....[60]....
        /*0858*/ 	.word	0x00011770


	//   ....[61]....
        /*085c*/ 	.word	0x00011820


	//   ....[62]....
        /*0860*/ 	.word	0x00011880


	//   ....[63]....
        /*0864*/ 	.word	0x00011910


	//   ....[64]....
        /*0868*/ 	.word	0x00012c20


	//   ....[65]....
        /*086c*/ 	.word	0x00013920


	//   ....[66]....
        /*0870*/ 	.word	0x00013930


	//   ....[67]....
        /*0874*/ 	.word	0x00013950


	//   ....[68]....
        /*0878*/ 	.word	0x00013a10


	//   ....[69]....
        /*087c*/ 	.word	0x00013a30


	//   ....[70]....
        /*0880*/ 	.word	0x00013ae0


	//   ....[71]....
        /*0884*/ 	.word	0x00013b00


	//   ....[72]....
        /*0888*/ 	.word	0x00013bb0


	//   ....[73]....
        /*088c*/ 	.word	0x00013bd0


	//   ....[74]....
        /*0890*/ 	.word	0x00013c80


	//   ....[75]....
        /*0894*/ 	.word	0x00013ca0


	//   ....[76]....
        /*0898*/ 	.word	0x00013d50


	//   ....[77]....
        /*089c*/ 	.word	0x00013d70


	//   ....[78]....
        /*08a0*/ 	.word	0x00013e10


	//   ....[79]....
        /*08a4*/ 	.word	0x00013e30


	//   ....[80]....
        /*08a8*/ 	.word	0x00013e70


	//   ....[81]....
        /*08ac*/ 	.word	0x00017690


	//   ....[82]....
        /*08b0*/ 	.word	0x000176f0


	//   ....[83]....
        /*08b4*/ 	.word	0x00017720


	//   ....[84]....
        /*08b8*/ 	.word	0x00017730


	//   ....[85]....
        /*08bc*/ 	.word	0x00017760


	//   ....[86]....
        /*08c0*/ 	.word	0x00017790


	//   ....[87]....
        /*08c4*/ 	.word	0x000177c0


	//   ....[88]....
        /*08c8*/ 	.word	0x000177f0


	//   ....[89]....
        /*08cc*/ 	.word	0x00017980


	//   ....[90]....
        /*08d0*/ 	.word	0x000179b0


	//   ....[91]....
        /*08d4*/ 	.word	0x000179e0


	//   ....[92]....
        /*08d8*/ 	.word	0x00017a10


	//   ....[93]....
        /*08dc*/ 	.word	0x00017a40


	//   ....[94]....
        /*08e0*/ 	.word	0x00017a70


	//   ....[95]....
        /*08e4*/ 	.word	0x00017b30


	//   ....[96]....
        /*08e8*/ 	.word	0x00017b50


	//   ....[97]....
        /*08ec*/ 	.word	0x00017bc0


	//   ....[98]....
        /*08f0*/ 	.word	0x000182a0


	//   ....[99]....
        /*08f4*/ 	.word	0x000188b0


	//   ....[100]....
        /*08f8*/ 	.word	0x00018a60


	//   ....[101]....
        /*08fc*/ 	.word	0x00018ab0


	//   ....[102]....
        /*0900*/ 	.word	0x00018be0


	//   ....[103]....
        /*0904*/ 	.word	0x00018c50


	//   ....[104]....
        /*0908*/ 	.word	0x00018d80


	//   ....[105]....
        /*090c*/ 	.word	0x00018df0


	//   ....[106]....
        /*0910*/ 	.word	0x00018f20


	//   ....[107]....
        /*0914*/ 	.word	0x00018f90


	//   ....[108]....
        /*0918*/ 	.word	0x000190c0


	//   ....[109]....
        /*091c*/ 	.word	0x00019130


	//   ....[110]....
        /*0920*/ 	.word	0x00019260


	//   ....[111]....
        /*0924*/ 	.word	0x000192d0


	//   ....[112]....
        /*0928*/ 	.word	0x00019410


	//   ....[113]....
        /*092c*/ 	.word	0x00019460


	//   ....[114]....
        /*0930*/ 	.word	0x00019590


	//   ....[115]....
        /*0934*/ 	.word	0x000195e0


	//   ....[116]....
        /*0938*/ 	.word	0x00019910


	//   ....[117]....
        /*093c*/ 	.word	0x000199b0


	//   ....[118]....
        /*0940*/ 	.word	0x00019ae0


	//   ....[119]....
        /*0944*/ 	.word	0x00019b60


	//   ....[120]....
        /*0948*/ 	.word	0x00019be0


	//   ....[121]....
        /*094c*/ 	.word	0x00019c60


	//   ....[122]....
        /*0950*/ 	.word	0x00019ce0


	//   ....[123]....
        /*0954*/ 	.word	0x00019d70


	//   ....[124]....
        /*0958*/ 	.word	0x00019e10


	//   ....[125]....
        /*095c*/ 	.word	0x00019eb0


	//   ....[126]....
        /*0960*/ 	.word	0x00019f30


	//   ....[127]....
        /*0964*/ 	.word	0x00019fb0


	//   ....[128]....
        /*0968*/ 	.word	0x0001a030


	//   ....[129]....
        /*096c*/ 	.word	0x0001a0c0


	//   ....[130]....
        /*0970*/ 	.word	0x0001a140


	//   ....[131]....
        /*0974*/ 	.word	0x0001a1e0


	//   ....[132]....
        /*0978*/ 	.word	0x0001a270


	//   ....[133]....
        /*097c*/ 	.word	0x0001a3a0


	//----- nvinfo : EIATTR_REG_RECONFIG
	.align		4
.L_329:
        /*0980*/ 	.byte	0x01, 0x54
	.zero		2


	//----- nvinfo : EIATTR_SYSCALL_OFFSETS
	.align		4
        /*0984*/ 	.byte	0x04, 0x46
        /*0986*/ 	.short	(.L_331 - .L_330)


	//   ....[0]....
.L_330:
        /*0988*/ 	.word	0x00001b90


	//   ....[1]....
        /*098c*/ 	.word	0x00012810


	//   ....[2]....
        /*0990*/ 	.word	0x00012970


	//   ....[3]....
        /*0994*/ 	.word	0x00012a70


	//   ....[4]....
        /*0998*/ 	.word	0x000134b0


	//----- nvinfo : EIATTR_MBARRIER_INSTR_OFFSETS
	.align		4
.L_331:
        /*099c*/ 	.byte	0x04, 0x39
        /*099e*/ 	.short	(.L_333 - .L_332)


	//   ....[0]....
.L_332:
        /*09a0*/ 	.word	0x00000270
        /*09a4*/ 	.word	0x000000ff
        /*09a8*/ 	.word	0x00038800
        /*09ac*/ 	.short	0x0100
        /*09ae*/ 	.byte	0x08
	.zero		1


	//   ....[1]....
        /*09b0*/ 	.word	0x00000280
        /*09b4*/ 	.word	0x000000ff
        /*09b8*/ 	.word	0x00038820
        /*09bc*/ 	.short	0x0100
        /*09be*/ 	.byte	0x08
	.zero		1


	//   ....[2]....
        /*09c0*/ 	.word	0x00000370
        /*09c4*/ 	.word	0x000000ff
        /*09c8*/ 	.word	0x00038830
        /*09cc*/ 	.short	0x0100
        /*09ce*/ 	.byte	0x08
	.zero		1


	//   ....[3]....
        /*09d0*/ 	.word	0x00000380
        /*09d4*/ 	.word	0x000000ff
        /*09d8*/ 	.word	0x00038840
        /*09dc*/ 	.short	0x0100
        /*09de*/ 	.byte	0x08
	.zero		1


	//   ....[4]....
        /*09e0*/ 	.word	0x00000390
        /*09e4*/ 	.word	0x000000ff
        /*09e8*/ 	.word	0x00038838
        /*09ec*/ 	.short	0x0100
        /*09ee*/ 	.byte	0x08
	.zero		1


	//   ....[5]....
        /*09f0*/ 	.word	0x000003a0
        /*09f4*/ 	.word	0x000000ff
        /*09f8*/ 	.word	0x00038848
        /*09fc*/ 	.short	0x0100
        /*09fe*/ 	.byte	0x08
	.zero		1


	//   ....[6]....
        /*0a00*/ 	.word	0x000004d0
        /*0a04*/ 	.word	0x000000ff
        /*0a08*/ 	.word	0x00038850
        /*0a0c*/ 	.short	0x0100
        /*0a0e*/ 	.byte	0x08
	.zero		1


	//   ....[7]....
        /*0a10*/ 	.word	0x000004e0
        /*0a14*/ 	.word	0x000000ff
        /*0a18*/ 	.word	0x00038860
        /*0a1c*/ 	.short	0x0100
        /*0a1e*/ 	.byte	0x08
	.zero		1


	//   ....[8]....
        /*0a20*/ 	.word	0x000004f0
        /*0a24*/ 	.word	0x000000ff
        /*0a28*/ 	.word	0x00038858
        /*0a2c*/ 	.short	0x0100
        /*0a2e*/ 	.byte	0x08
	.zero		1


	//   ....[9]....
        /*0a30*/ 	.word	0x00000500
        /*0a34*/ 	.word	0x000000ff
        /*0a38*/ 	.word	0x00038868
        /*0a3c*/ 	.short	0x0100
        /*0a3e*/ 	.byte	0x08
	.zero		1


	//   ....[10]....
        /*0a40*/ 	.word	0x000005f0
        /*0a44*/ 	.word	0x000000ff
        /*0a48*/ 	.word	0x00038870
        /*0a4c*/ 	.short	0x0100
        /*0a4e*/ 	.byte	0x06
	.zero		1


	//   ....[11]....
        /*0a50*/ 	.word	0x00000600
        /*0a54*/ 	.word	0x000000ff
        /*0a58*/ 	.word	0x00038880
        /*0a5c*/ 	.short	0x0100
        /*0a5e*/ 	.byte	0x06
	.zero		1


	//   ....[12]....
        /*0a60*/ 	.word	0x00000610
        /*0a64*/ 	.word	0x000000ff
        /*0a68*/ 	.word	0x00038878
        /*0a6c*/ 	.short	0x0100
        /*0a6e*/ 	.byte	0x06
	.zero		1


	//   ....[13]....
        /*0a70*/ 	.word	0x00000620
        /*0a74*/ 	.word	0x000000ff
        /*0a78*/ 	.word	0x00038888
        /*0a7c*/ 	.short	0x0100
        /*0a7e*/ 	.byte	0x06
	.zero		1


	//   ....[14]....
        /*0a80*/ 	.word	0x00000750
        /*0a84*/ 	.word	0x000000ff
        /*0a88*/ 	.word	0x00038890
        /*0a8c*/ 	.short	0x0100
        /*0a8e*/ 	.byte	0x08
	.zero		1


	//   ....[15]....
        /*0a90*/ 	.word	0x00000760
        /*0a94*/ 	.word	0x000000ff
        /*0a98*/ 	.word	0x000388a0
        /*0a9c*/ 	.short	0x0100
        /*0a9e*/ 	.byte	0x08
	.zero		1


	//   ....[16]....
        /*0aa0*/ 	.word	0x00000770
        /*0aa4*/ 	.word	0x000000ff
        /*0aa8*/ 	.word	0x00038898
        /*0aac*/ 	.short	0x0100
        /*0aae*/ 	.byte	0x08
	.zero		1


	//   ....[17]....
        /*0ab0*/ 	.word	0x00000780
        /*0ab4*/ 	.word	0x000000ff
        /*0ab8*/ 	.word	0x000388a8
        /*0abc*/ 	.short	0x0100
        /*0abe*/ 	.byte	0x08
	.zero		1


	//   ....[18]....
        /*0ac0*/ 	.word	0x000008b0
        /*0ac4*/ 	.word	0x000000ff
        /*0ac8*/ 	.word	0x000388b0
        /*0acc*/ 	.short	0x0100
        /*0ace*/ 	.byte	0x08
	.zero		1


	//   ....[19]....
        /*0ad0*/ 	.word	0x000008c0
        /*0ad4*/ 	.word	0x000000ff
        /*0ad8*/ 	.word	0x000388c0
        /*0adc*/ 	.short	0x0100
        /*0ade*/ 	.byte	0x08
	.zero		1


	//   ....[20]....
        /*0ae0*/ 	.word	0x000008d0
        /*0ae4*/ 	.word	0x000000ff
        /*0ae8*/ 	.word	0x000388b8
        /*0aec*/ 	.short	0x0100
        /*0aee*/ 	.byte	0x08
	.zero		1


	//   ....[21]....
        /*0af0*/ 	.word	0x000008e0
        /*0af4*/ 	.word	0x000000ff
        /*0af8*/ 	.word	0x000388c8
        /*0afc*/ 	.short	0x0100
        /*0afe*/ 	.byte	0x08
	.zero		1


	//   ....[22]....
        /*0b00*/ 	.word	0x00001c40
        /*0b04*/ 	.word	0x000000ff
        /*0b08*/ 	.word	0x00038800
        /*0b0c*/ 	.short	0x010a
        /*0b0e*/ 	.byte	0x06
	.zero		1


	//   ....[23]....
        /*0b10*/ 	.word	0x00001ce0
        /*0b14*/ 	.word	0x00000000
        /*0b18*/ 	.word	0x00038830
        /*0b1c*/ 	.short	0x010a
        /*0b1e*/ 	.byte	0x3f
	.zero		1


	//   ....[24]....
        /*0b20*/ 	.word	0x00001d40
        /*0b24*/ 	.word	0x00000000
        /*0b28*/ 	.word	0x00038830
        /*0b2c*/ 	.short	0x010a
        /*0b2e*/ 	.byte	0x3f
	.zero		1


	//   ....[25]....
        /*0b30*/ 	.word	0x00004630
        /*0b34*/ 	.word	0x00000000
        /*0b38*/ 	.word	0x00000000
        /*0b3c*/ 	.short	0x0101
        /*0b3e*/ 	.byte	0x3f
	.zero		1


	//   ....[26]....
        /*0b40*/ 	.word	0x000056c0
        /*0b44*/ 	.word	0x000000ff
        /*0b48*/ 	.word	0x00038830
        /*0b4c*/ 	.short	0x010a
        /*0b4e*/ 	.byte	0x04
	.zero		1


	//   ....[27]....
        /*0b50*/ 	.word	0x00005710
        /*0b54*/ 	.word	0x000000ff
        /*0b58*/ 	.word	0x00038830
        /*0b5c*/ 	.short	0x010a
        /*0b5e*/ 	.byte	0x04
	.zero		1


	//   ....[28]....
        /*0b60*/ 	.word	0x00007bd0
        /*0b64*/ 	.word	0x000000ff
        /*0b68*/ 	.word	0x00038850
        /*0b6c*/ 	.short	0x010a
        /*0b6e*/ 	.byte	0x04
	.zero		1


	//   ....[29]....
        /*0b70*/ 	.word	0x00007c10
        /*0b74*/ 	.word	0x000000ff
        /*0b78*/ 	.word	0x00038850
        /*0b7c*/ 	.short	0x010a
        /*0b7e*/ 	.byte	0x04
	.zero		1


	//   ....[30]....
        /*0b80*/ 	.word	0x00008de0
        /*0b84*/ 	.word	0x00000014
        /*0b88*/ 	.word	0x00000000
        /*0b8c*/ 	.short	0x0101
        /*0b8e*/ 	.byte	0x3f
	.zero		1


	//   ....[31]....
        /*0b90*/ 	.word	0x00008e50
        /*0b94*/ 	.word	0x000000a0
        /*0b98*/ 	.word	0x00000000
        /*0b9c*/ 	.short	0x0101
        /*0b9e*/ 	.byte	0x3f
	.zero		1


	//   ....[32]....
        /*0ba0*/ 	.word	0x000093e0
        /*0ba4*/ 	.word	0x000000ff
        /*0ba8*/ 	.word	0x00038830
        /*0bac*/ 	.short	0x010a
        /*0bae*/ 	.byte	0x04
	.zero		1


	//   ....[33]....
        /*0bb0*/ 	.word	0x00009420
        /*0bb4*/ 	.word	0x000000ff
        /*0bb8*/ 	.word	0x00038830
        /*0bbc*/ 	.short	0x010a
        /*0bbe*/ 	.byte	0x04
	.zero		1


	//   ....[34]....
        /*0bc0*/ 	.word	0x0000bcd0
        /*0bc4*/ 	.word	0x000000ff
        /*0bc8*/ 	.word	0x00038850
        /*0bcc*/ 	.short	0x010a
        /*0bce*/ 	.byte	0x04
	.zero		1


	//   ....[35]....
        /*0bd0*/ 	.word	0x0000bd10
        /*0bd4*/ 	.word	0x000000ff
        /*0bd8*/ 	.word	0x00038850
        /*0bdc*/ 	.short	0x010a
        /*0bde*/ 	.byte	0x04
	.zero		1


	//   ....[36]....
        /*0be0*/ 	.word	0x0000c890
        /*0be4*/ 	.word	0x0000009d
        /*0be8*/ 	.word	0x00000000
        /*0bec*/ 	.short	0x0101
        /*0bee*/ 	.byte	0x3f
	.zero		1


	//   ....[37]....
        /*0bf0*/ 	.word	0x0000c960
        /*0bf4*/ 	.word	0x000000a5
        /*0bf8*/ 	.word	0x00000000
        /*0bfc*/ 	.short	0x0101
        /*0bfe*/ 	.byte	0x3f
	.zero		1


	//   ....[38]....
        /*0c00*/ 	.word	0x0000d530
        /*0c04*/ 	.word	0x000000ff
        /*0c08*/ 	.word	0x00038850
        /*0c0c*/ 	.short	0x010a
        /*0c0e*/ 	.byte	0x07
	.zero		1


	//   ....[39]....
        /*0c10*/ 	.word	0x0000d570
        /*0c14*/ 	.word	0x000000ff
        /*0c18*/ 	.word	0x00038850
        /*0c1c*/ 	.short	0x010a
        /*0c1e*/ 	.byte	0x07
	.zero		1


	//   ....[40]....
        /*0c20*/ 	.word	0x0000da60
        /*0c24*/ 	.word	0x0000000a
        /*0c28*/ 	.word	0x00000000
        /*0c2c*/ 	.short	0x0101
        /*0c2e*/ 	.byte	0x3f
	.zero		1


	//   ....[41]....
        /*0c30*/ 	.word	0x0000fd30
        /*0c34*/ 	.word	0x00000013
        /*0c38*/ 	.word	0x00000000
        /*0c3c*/ 	.short	0x0101
        /*0c3e*/ 	.byte	0x3f
	.zero		1


	//   ....[42]....
        /*0c40*/ 	.word	0x00012ec0
        /*0c44*/ 	.word	0x00000000
        /*0c48*/ 	.word	0x00038840
        /*0c4c*/ 	.short	0x010a
        /*0c4e*/ 	.byte	0x3f
	.zero		1


	//   ....[43]....
        /*0c50*/ 	.word	0x00014000
        /*0c54*/ 	.word	0x00000008
        /*0c58*/ 	.word	0x00038800
        /*0c5c*/ 	.short	0x0107
        /*0c5e*/ 	.byte	0x3f
	.zero		1


	//   ....[44]....
        /*0c60*/ 	.word	0x00014110
        /*0c64*/ 	.word	0x00000002
        /*0c68*/ 	.word	0x00038800
        /*0c6c*/ 	.short	0x0101
        /*0c6e*/ 	.byte	0x3f
	.zero		1


	//   ....[45]....
        /*0c70*/ 	.word	0x00014130
        /*0c74*/ 	.word	0x00000002
        /*0c78*/ 	.word	0x00038820
        /*0c7c*/ 	.short	0x010a
        /*0c7e*/ 	.byte	0x3f
	.zero		1


	//   ....[46]....
        /*0c80*/ 	.word	0x000144a0
        /*0c84*/ 	.word	0x00000002
        /*0c88*/ 	.word	0x00038840
        /*0c8c*/ 	.short	0x010a
        /*0c8e*/ 	.byte	0x3f
	.zero		1


	//   ....[47]....
        /*0c90*/ 	.word	0x00014a60
        /*0c94*/ 	.word	0x00000002
        /*0c98*/ 	.word	0x00000060
        /*0c9c*/ 	.short	0x010a
        /*0c9e*/ 	.byte	0x3f
	.zero		1


	//   ....[48]....
        /*0ca0*/ 	.word	0x00015360
        /*0ca4*/ 	.word	0x00000003
        /*0ca8*/ 	.word	0x00038840
        /*0cac*/ 	.short	0x010a
        /*0cae*/ 	.byte	0x3f
	.zero		1


	//   ....[49]....
        /*0cb0*/ 	.word	0x00015920
        /*0cb4*/ 	.word	0x00000002
        /*0cb8*/ 	.word	0x00000060
        /*0cbc*/ 	.short	0x010a
        /*0cbe*/ 	.byte	0x3f
	.zero		1


	//   ....[50]....
        /*0cc0*/ 	.word	0x00016150
        /*0cc4*/ 	.word	0x00000002
        /*0cc8*/ 	.word	0x00038840
        /*0ccc*/ 	.short	0x010a
        /*0cce*/ 	.byte	0x3f
	.zero		1


	//   ....[51]....
        /*0cd0*/ 	.word	0x00016710
        /*0cd4*/ 	.word	0x00000002
        /*0cd8*/ 	.word	0x00000060
        /*0cdc*/ 	.short	0x010a
        /*0cde*/ 	.byte	0x3f
	.zero		1


	//   ....[52]....
        /*0ce0*/ 	.word	0x00016ed0
        /*0ce4*/ 	.word	0x00000000
        /*0ce8*/ 	.word	0x00038860
        /*0cec*/ 	.short	0x010a
        /*0cee*/ 	.byte	0x3f
	.zero		1


	//   ....[53]....
        /*0cf0*/ 	.word	0x00018220
        /*0cf4*/ 	.word	0x00000000
        /*0cf8*/ 	.word	0x00038820
        /*0cfc*/ 	.short	0x010a
        /*0cfe*/ 	.byte	0x3f
	.zero		1


	//   ....[54]....
        /*0d00*/ 	.word	0x00018400
        /*0d04*/ 	.word	0x00000006
        /*0d08*/ 	.word	0x00000000
        /*0d0c*/ 	.short	0x010a
        /*0d0e*/ 	.byte	0x3f
	.zero		1


	//   ....[55]....
        /*0d10*/ 	.word	0x00018470
        /*0d14*/ 	.word	0x00000007
        /*0d18*/ 	.word	0x00000000
        /*0d1c*/ 	.short	0x010a
        /*0d1e*/ 	.byte	0x3f
	.zero		1


	//   ....[56]....
        /*0d20*/ 	.word	0x000184e0
        /*0d24*/ 	.word	0x00000004
        /*0d28*/ 	.word	0x00000000
        /*0d2c*/ 	.short	0x010a
        /*0d2e*/ 	.byte	0x3f
	.zero		1


	//   ....[57]....
        /*0d30*/ 	.word	0x00018510
        /*0d34*/ 	.word	0x00000003
        /*0d38*/ 	.word	0x00000000
        /*0d3c*/ 	.short	0x010a
        /*0d3e*/ 	.byte	0x3f
	.zero		1


	//   ....[58]....
        /*0d40*/ 	.word	0x00018590
        /*0d44*/ 	.word	0x00000003
        /*0d48*/ 	.word	0x00038800
        /*0d4c*/ 	.short	0x010a
        /*0d4e*/ 	.byte	0x3f
	.zero		1


	//   ....[59]....
        /*0d50*/ 	.word	0x000185e0
        /*0d54*/ 	.word	0x00000000
        /*0d58*/ 	.word	0x00038830
        /*0d5c*/ 	.short	0x010a
        /*0d5e*/ 	.byte	0x3f
	.zero		1


	//   ....[60]....
        /*0d60*/ 	.word	0x00018650
        /*0d64*/ 	.word	0x00000099
        /*0d68*/ 	.word	0x00038830
        /*0d6c*/ 	.short	0x010a
        /*0d6e*/ 	.byte	0x3f
	.zero		1


	//   ....[61]....
        /*0d70*/ 	.word	0x000186b0
        /*0d74*/ 	.word	0x000000e9
        /*0d78*/ 	.word	0x00038850
        /*0d7c*/ 	.short	0x010a
        /*0d7e*/ 	.byte	0x3f
	.zero		1


	//   ....[62]....
        /*0d80*/ 	.word	0x00018710
        /*0d84*/ 	.word	0x00000004
        /*0d88*/ 	.word	0x00038830
        /*0d8c*/ 	.short	0x010a
        /*0d8e*/ 	.byte	0x3f
	.zero		1


	//   ....[63]....
        /*0d90*/ 	.word	0x00018770
        /*0d94*/ 	.word	0x00000003
        /*0d98*/ 	.word	0x00038850
        /*0d9c*/ 	.short	0x010a
        /*0d9e*/ 	.byte	0x3f
	.zero		1


	//   ....[64]....
        /*0da0*/ 	.word	0x000187d0
        /*0da4*/ 	.word	0x00000007
        /*0da8*/ 	.word	0x00038850
        /*0dac*/ 	.short	0x010a
        /*0dae*/ 	.byte	0x3f
	.zero		1


	//   ....[65]....
        /*0db0*/ 	.word	0x00018970
        /*0db4*/ 	.word	0x00000000
        /*0db8*/ 	.word	0x00038840
        /*0dbc*/ 	.short	0x010a
        /*0dbe*/ 	.byte	0x3f
	.zero		1


	//   ....[66]....
        /*0dc0*/ 	.word	0x00019630
        /*0dc4*/ 	.word	0x00000002
        /*0dc8*/ 	.word	0x00038820
        /*0dcc*/ 	.short	0x010a
        /*0dce*/ 	.byte	0x3f
	.zero		1


	//   ....[67]....
        /*0dd0*/ 	.word	0x00019680
        /*0dd4*/ 	.word	0x00000002
        /*0dd8*/ 	.word	0x00038840
        /*0ddc*/ 	.short	0x010a
        /*0dde*/ 	.byte	0x3f
	.zero		1


	//   ....[68]....
        /*0de0*/ 	.word	0x000196d0
        /*0de4*/ 	.word	0x00000002
        /*0de8*/ 	.word	0x00000060
        /*0dec*/ 	.short	0x010a
        /*0dee*/ 	.byte	0x3f
	.zero		1


	//   ....[69]....
        /*0df0*/ 	.word	0x00019720
        /*0df4*/ 	.word	0x00000003
        /*0df8*/ 	.word	0x00038840
        /*0dfc*/ 	.short	0x010a
        /*0dfe*/ 	.byte	0x3f
	.zero		1


	//   ....[70]....
        /*0e00*/ 	.word	0x00019770
        /*0e04*/ 	.word	0x00000002
        /*0e08*/ 	.word	0x00000060
        /*0e0c*/ 	.short	0x010a
        /*0e0e*/ 	.byte	0x3f
	.zero		1


	//   ....[71]....
        /*0e10*/ 	.word	0x000197c0
        /*0e14*/ 	.word	0x00000002
        /*0e18*/ 	.word	0x00038840
        /*0e1c*/ 	.short	0x010a
        /*0e1e*/ 	.byte	0x3f
	.zero		1


	//   ....[72]....
        /*0e20*/ 	.word	0x00019810
        /*0e24*/ 	.word	0x00000002
        /*0e28*/ 	.word	0x00000060
        /*0e2c*/ 	.short	0x010a
        /*0e2e*/ 	.byte	0x3f
	.zero		1


	//   ....[73]....
        /*0e30*/ 	.word	0x00019860
        /*0e34*/ 	.word	0x00000000
        /*0e38*/ 	.word	0x00038860
        /*0e3c*/ 	.short	0x010a
        /*0e3e*/ 	.byte	0x3f
	.zero		1


	//   ....[74]....
        /*0e40*/ 	.word	0x0001a2c0
        /*0e44*/ 	.word	0x00000000
        /*0e48*/ 	.word	0x00038820
        /*0e4c*/ 	.short	0x010a
        /*0e4e*/ 	.byte	0x3f
	.zero		1


	//   ....[75]....
        /*0e50*/ 	.word	0x0001a460
        /*0e54*/ 	.word	0x00000006
        /*0e58*/ 	.word	0x00000000
        /*0e5c*/ 	.short	0x010a
        /*0e5e*/ 	.byte	0x3f
	.zero		1


	//   ....[76]....
        /*0e60*/ 	.word	0x0001a4b0
        /*0e64*/ 	.word	0x00000007
        /*0e68*/ 	.word	0x00000000
        /*0e6c*/ 	.short	0x010a
        /*0e6e*/ 	.byte	0x3f
	.zero		1


	//   ....[77]....
        /*0e70*/ 	.word	0x0001a500
        /*0e74*/ 	.word	0x00000004
        /*0e78*/ 	.word	0x00000000
        /*0e7c*/ 	.short	0x010a
        /*0e7e*/ 	.byte	0x3f
	.zero		1


	//----- nvinfo : EIATTR_NUM_MBARRIERS
	.align		4
.L_333:
        /*0e80*/ 	.byte	0x03, 0x38
        /*0e82*/ 	.short	0x0016


	//----- nvinfo : EIATTR_EXIT_INSTR_OFFSETS
	.align		4
        /*0e84*/ 	.byte	0x04, 0x1c
        /*0e86*/ 	.short	(.L_335 - .L_334)


	//   ....[0]....
.L_334:
        /*0e88*/ 	.word	0x00000a50


	//   ....[1]....
        /*0e8c*/ 	.word	0x000111e0


	//   ....[2]....
        /*0e90*/ 	.word	0x00018560


	//----- nvinfo : EIATTR_MAX_THREADS
	.align		4
.L_335:
        /*0e94*/ 	.byte	0x04, 0x05
        /*0e96*/ 	.short	(.L_337 - .L_336)
.L_336:
        /*0e98*/ 	.word	0x00000180
        /*0e9c*/ 	.word	0x00000001
        /*0ea0*/ 	.word	0x00000001


	//----- nvinfo : EIATTR_CRS_STACK_SIZE
	.align		4
.L_337:
        /*0ea4*/ 	.byte	0x04, 0x1e
        /*0ea6*/ 	.short	(.L_339 - .L_338)
.L_338:
        /*0ea8*/ 	.word	0x00000000


	//----- nvinfo : EIATTR_CBANK_PARAM_SIZE
	.align		4
.L_339:
        /*0eac*/ 	.byte	0x03, 0x19
        /*0eae*/ 	.short	0x0af0


	//----- nvinfo : EIATTR_PARAM_CBANK
	.align		4
        /*0eb0*/ 	.byte	0x04, 0x0a
        /*0eb2*/ 	.short	(.L_341 - .L_340)
	.align		4
.L_340:
        /*0eb4*/ 	.word	index@(.nv.constant0._ZN7cutlass13device_kernelIN5flash11enable_sm90INS1_16FlashAttnFwdSm90INS1_25CollectiveMainloopFwdSm90ILi2EN4cute5tupleIJNS5_1CILi1EEES8_S8_EEENS6_IJNS7_ILi128EEENS7_ILi80EEENS7_ILi256EEEEEELi256ENS_6half_tEfNS_4arch4Sm90ELb1ELb0ELb0ELb1ELb0ELb0ELb0ELb1ELb1ELb1ELb0ELb0EEENS1_21CollectiveEpilogueFwdINS6_IJSA_SC_SB_EEES9_SE_SG_Li256ELb1ELb1ELb0ELb0EEENS1_36VarlenDynamicPersistentTileSchedulerILi128ELi80ELi256ELi128ELb0ELb1ELb1ELb1ELb1ELb1EEEEEEEEEvNT_6ParamsE)
        /*0eb8*/ 	.short	0x0210
        /*0eba*/ 	.short	0x0af0


	//----- nvinfo : EIATTR_SW_WAR
	.align		4
.L_341:
        /*0ebc*/ 	.byte	0x04, 0x36
        /*0ebe*/ 	.short	(.L_343 - .L_342)
.L_342:
        /*0ec0*/ 	.word	0x00000008
.L_343:


//--------------------- .nv.info._ZN7cutlass13device_kernelIN5flash11enable_sm90INS1_16FlashAttnFwdSm90INS1_25CollectiveMainloopFwdSm90ILi2EN4cute5tupleIJNS5_1CILi1EEES8_S8_EEENS6_IJNS7_ILi128EEENS7_ILi80EEENS7_ILi256EEEEEELi256ENS_6half_tEfNS_4arch4Sm90ELb1ELb0ELb0ELb1ELb0ELb1ELb0ELb1ELb1ELb1ELb0ELb0EEENS1_21CollectiveEpilogueFwdINS6_IJSA_SC_SB_EEES9_SE_SG_Li256ELb1ELb1ELb0ELb0EEENS1_36VarlenDynamicPersistentTileSchedulerILi128ELi80ELi256ELi128ELb0ELb1ELb1ELb1ELb1ELb1EEEEEEEEEvNT_6ParamsE --------------------------
	.section	.nv.info._ZN7cutlass13device_kernelIN5flash11enable_sm90INS1_16FlashAttnFwdSm90INS1_25CollectiveMainloopFwdSm90ILi2EN4cute5tupleIJNS5_1CILi1EEES8_S8_EEENS6_IJNS7_ILi128EEENS7_ILi80EEENS7_ILi256EEEEEELi256ENS_6half_tEfNS_4arch4Sm90ELb1ELb0ELb0ELb1ELb0ELb1ELb0ELb1ELb1ELb1ELb0ELb0EEENS1_21CollectiveEpilogueFwdINS6_IJSA_SC_SB_EEES9_SE_SG_Li256ELb1ELb1ELb0ELb0EEENS1_36VarlenDynamicPersistentTileSchedulerILi128ELi80ELi256ELi128ELb0ELb1ELb1ELb1ELb1ELb1EEEEEEEEEvNT_6ParamsE,"",@"SHT_CUDA_INFO"
	.sectionflags	@""
	.align	4


	//----- nvinfo : EIATTR_CUDA_API_VERSION
	.align		4
        /*0000*/ 	.byte	0x04, 0x37
        /*0002*/ 	.short	(.L_345 - .L_344)
.L_344:
        /*0004*/ 	.word	0x00000082


	//----- nvinfo : EIATTR_KPARAM_INFO
	.align		4
.L_345:
        /*0008*/ 	.byte	0x04, 0x17
        /*000a*/ 	.short	(.L_347 - .L_346)
.L_346:
        /*000c*/ 	.word	0x00000000
        /*0010*/ 	.short	0x0000
        /*0012*/ 	.short	0x0070
        /*0014*/ 	.byte	0x00, 0xf0, 0x01, 0x2a


	//----- nvinfo : EIATTR_SPARSE_MMA_MASK
	.align		4
.L_347:
        /*0018*/ 	.byte	0x03, 0x50
        /*001a*/ 	.short	0x0000


	//----- nvinfo : EIATTR_MAXREG_COUNT
	.align		4
        /*001c*/ 	.byte	0x03, 0x1b
        /*001e*/ 	.short	0x00a8


	//----- nvinfo : EIATTR_NUM_BARRIERS
	.align		4
        /*0020*/ 	.byte	0x02, 0x4c
        /*0022*/ 	.byte	0x10
	.zero		1


	//----- nvinfo : EIATTR_EXTERNS
	.align		4
        /*0024*/ 	.byte	0x04, 0x0f
        /*0026*/ 	.short	(.L_349 - .L_348)


	//   ....[0]....
	.align		4
.L_348:
        /*0028*/ 	.word	index@(__assertfail)


	//----- nvinfo : EIATTR_ANNOTATIONS
	.align		4
.L_349:
        /*002c*/ 	.byte	0x04, 0x55
        /*002e*/ 	.short	(.L_351 - .L_350)


	//   ....[0]....
.L_350:
        /* <DEDUP_REMOVED lines=129> */


	//----- nvinfo : EIATTR_MERCURY_ISA_VERSION
	.align		4
.L_351:
        /*0830*/ 	.byte	0x03, 0x5f
        /*0832*/ 	.short	0x0101


	//----- nvinfo : EIATTR_UNUSED_LOAD_BYTE_OFFSET
	.align		4
        /*0834*/ 	.byte	0x04, 0x44
        /*0836*/ 	.short	(.L_353 - .L_352)


	//   ....[0]....
.L_352:
        /*0838*/ 	.word	0x00000aa0
        /*083c*/ 	.word	0x0000fff0


	//   ....[1]....
        /*0840*/ 	.word	0x00023cc0
        /*0844*/ 	.word	0x0000fff0


	//----- nvinfo : EIATTR_INT_WARP_WIDE_INSTR_OFFSETS
	.align		4
.L_353:
        /*0848*/ 	.byte	0x04, 0x31
        /*084a*/ 	.short	(.L_355 - .L_354)


	//   ....[0]....
.L_354:
        /*084c*/ 	.word	0x00000190


	//   ....[1]....
        /*0850*/ 	.word	0x000001d0


	//   ....[2]....
        /*0854*/ 	.word	0x00000240


	//   ....[3]....
        /*0858*/ 	.word	0x00029b30


	//   ....[4]....
        /*085c*/ 	.word	0x00029bd0


	//   ....[5]....
        /*0860*/ 	.word	0x0002e2d0


	//   ....[6]....
        /*0864*/ 	.word	0x0002e340


	//----- nvinfo : EIATTR_COOP_GROUP_MASK_REGIDS
	.align		4
.L_355:
        /*0868*/ 	.byte	0x04, 0x29
        /*086a*/ 	.short	(.L_357 - .L_356)


	//   ....[0]....
.L_356:
        /*086c*/ 	.word	0xffffffff


	//   ....[1]....
        /*0870*/ 	.word	0xffffffff


	//   ....[2]....
        /*0874*/ 	.word	0xffffffff


	//   ....[3]....
        /*0878*/ 	.word	0xffffffff


	//   ....[4]....
        /*087c*/ 	.word	0xffffffff


	//   ....[5]....
        /*0880*/ 	.word	0xffffffff


	//   ....[6]....
        /*0884*/ 	.word	0xffffffff


	//   ....[7]....
        /*0888*/ 	.word	0xffffffff


	//   ....[8]....
        /*088c*/ 	.word	0xffffffff


	//   ....[9]....
        /*0890*/ 	.word	0xffffffff


	//   ....[10]....
        /*0894*/ 	.word	0xffffffff


	//   ....[11]....
        /*0898*/ 	.word	0xffffffff


	//   ....[12]....
        /*089c*/ 	.word	0xffffffff


	//   ....[13]....
        /*08a0*/ 	.word	0xffffffff


	//   ....[14]....
        /*08a4*/ 	.word	0xffffffff


	//   ....[15]....
        /*08a8*/ 	.word	0xffffffff


	//   ....[16]....
        /*08ac*/ 	.word	0xffffffff


	//   ....[17]....
        /*08b0*/ 	.word	0xffffffff


	//   ....[18]....
        /*08b4*/ 	.word	0xffffffff


	//   ....[19]....
        /*08b8*/ 	.word	0xffffffff


	//   ....[20]....
        /*08bc*/ 	.word	0xffffffff


	//   ....[21]....
        /*08c0*/ 	.word	0xffffffff


	//   ....[22]....
        /*08c4*/ 	.word	0xffffffff


	//   ....[23]....
        /*08c8*/ 	.word	0xffffffff


	//   ....[24]....
        /*08cc*/ 	.word	0xffffffff


	//   ....[25]....
        /*08d0*/ 	.word	0xffffffff


	//   ....[26]....
        /*08d4*/ 	.word	0xffffffff


	//   ....[27]....
        /*08d8*/ 	.word	0xffffffff


	//   ....[28]....
        /*08dc*/ 	.word	0xffffffff


	//   ....[29]....
        /*08e0*/ 	.word	0xffffffff


	//   ....[30]....
        /*08e4*/ 	.word	0xffffffff


	//   ....[31]....
        /*08e8*/ 	.word	0xffffffff


	//   ....[32]....
        /*08ec*/ 	.word	0xffffffff


	//   ....[33]....
        /*08f0*/ 	.word	0xffffffff


	//   ....[34]....
        /*08f4*/ 	.word	0xffffffff


	//   ....[35]....
        /*08f8*/ 	.word	0xffffffff


	//   ....[36]....
        /*08fc*/ 	.word	0xffffffff


	//   ....[37]....
        /*0900*/ 	.word	0xffffffff


	//   ....[38]....
        /*0904*/ 	.word	0xffffffff


	//   ....[39]....
        /*0908*/ 	.word	0xffffffff


	//   ....[40]....
        /*090c*/ 	.word	0xffffffff


	//   ....[41]....
        /*0910*/ 	.word	0xffffffff


	//   ....[42]....
        /*0914*/ 	.word	0xffffffff


	//   ....[43]....
        /*0918*/ 	.word	0xffffffff


	//   ....[44]....
        /*091c*/ 	.word	0xffffffff


	//   ....[45]....
        /*0920*/ 	.word	0xffffffff


	//   ....[46]....
        /*0924*/ 	.word	0xffffffff


	//   ....[47]....
        /*0928*/ 	.word	0xffffffff


	//   ....[48]....
        /*092c*/ 	.word	0xffffffff


	//   ....[49]....
        /*0930*/ 	.word	0xffffffff


	//   ....[50]....
        /*0934*/ 	.word	0xffffffff


	//   ....[51]....
        /*0938*/ 	.word	0xffffffff


	//   ....[52]....
        /*093c*/ 	.word	0xffffffff


	//   ....[53]....
        /*0940*/ 	.word	0xffffffff


	//   ....[54]....
        /*0944*/ 	.word	0xffffffff


	//   ....[55]....
        /*0948*/ 	.word	0xffffffff


	//   ....[56]....
        /*094c*/ 	.word	0xffffffff


	//   ....[57]....
        /*0950*/ 	.word	0xffffffff


	//   ....[58]....
        /*0954*/ 	.word	0xffffffff


	//   ....[59]....
        /*0958*/ 	.word	0xffffffff


	//   ....[60]....
        /*095c*/ 	.word	0xffffffff


	//   ....[61]....
        /*0960*/ 	.word	0xffffffff


	//   ....[62]....
        /*0964*/ 	.word	0xffffffff


	//   ....[63]....
        /*0968*/ 	.word	0xffffffff


	//   ....[64]....
        /*096c*/ 	.word	0xffffffff


	//   ....[65]....
        /*0970*/ 	.word	0xffffffff


	//   ....[66]....
        /*0974*/ 	.word	0xffffffff


	//   ....[67]....
        /*0978*/ 	.word	0xffffffff


	//   ....[68]....
        /*097c*/ 	.word	0xffffffff


	//   ....[69]....
        /*0980*/ 	.word	0xffffffff


	//   ....[70]....
        /*0984*/ 	.word	0xffffffff


	//   ....[71]....
        /*0988*/ 	.word	0xffffffff


	//   ....[72]....
        /*098c*/ 	.word	0xffffffff


	//   ....[73]....
        /*0990*/ 	.word	0xffffffff


	//   ....[74]....
        /*0994*/ 	.word	0xffffffff


	//   ....[75]....
        /*0998*/ 	.word	0xffffffff


	//   ....[76]....
        /*099c*/ 	.word	0xffffffff


	//   ....[77]....
        /*09a0*/ 	.word	0xffffffff


	//   ....[78]....
        /*09a4*/ 	.word	0xffffffff


	//   ....[79]....
        /*09a8*/ 	.word	0xffffffff


	//   ....[80]....
        /*09ac*/ 	.word	0xffffffff


	//   ....[81]....
        /*09b0*/ 	.word	0xffffffff


	//   ....[82]....
        /*09b4*/ 	.word	0xffffffff


	//   ....[83]....
        /*09b8*/ 	.word	0xffffffff


	//   ....[84]....
        /*09bc*/ 	.word	0xffffffff


	//   ....[85]....
        /*09c0*/ 	.word	0xffffffff


	//   ....[86]....
        /*09c4*/ 	.word	0xffffffff


	//   ....[87]....
        /*09c8*/ 	.word	0xffffffff


	//   ....[88]....
        /*09cc*/ 	.word	0xffffffff


	//   ....[89]....
        /*09d0*/ 	.word	0xffffffff


	//   ....[90]....
        /*09d4*/ 	.word	0xffffffff


	//   ....[91]....
        /*09d8*/ 	.word	0xffffffff


	//   ....[92]....
        /*09dc*/ 	.word	0xffffffff


	//   ....[93]....
        /*09e0*/ 	.word	0xffffffff


	//   ....[94]....
        /*09e4*/ 	.word	0xffffffff


	//   ....[95]....
        /*09e8*/ 	.word	0xffffffff


	//   ....[96]....
        /*09ec*/ 	.word	0xffffffff


	//   ....[97]....
        /*09f0*/ 	.word	0xffffffff


	//   ....[98]....
        /*09f4*/ 	.word	0xffffffff


	//   ....[99]....
        /*09f8*/ 	.word	0xffffffff


	//   ....[100]....
        /*09fc*/ 	.word	0xffffffff


	//   ....[101]....
        /*0a00*/ 	.word	0xffffffff


	//   ....[102]....
        /*0a04*/ 	.word	0xffffffff


	//   ....[103]....
        /*0a08*/ 	.word	0xffffffff


	//   ....[104]....
        /*0a0c*/ 	.word	0xffffffff


	//   ....[105]....
        /*0a10*/ 	.word	0xffffffff


	//   ....[106]....
        /*0a14*/ 	.word	0xffffffff


	//   ....[107]....
        /*0a18*/ 	.word	0xffffffff


	//   ....[108]....
        /*0a1c*/ 	.word	0xffffffff


	//   ....[109]....
        /*0a20*/ 	.word	0xffffffff


	//   ....[110]....
        /*0a24*/ 	.word	0xffffffff


	//   ....[111]....
        /*0a28*/ 	.word	0xffffffff


	//   ....[112]....
        /*0a2c*/ 	.word	0xffffffff


	//   ....[113]....
        /*0a30*/ 	.word	0xffffffff


	//   ....[114]....
        /*0a34*/ 	.word	0xffffffff


	//   ....[115]....
        /*0a38*/ 	.word	0xffffffff


	//   ....[116]....
        /*0a3c*/ 	.word	0xffffffff


	//   ....[117]....
        /*0a40*/ 	.word	0xffffffff


	//   ....[118]....
        /*0a44*/ 	.word	0xffffffff


	//   ....[119]....
        /*0a48*/ 	.word	0xffffffff


	//   ....[120]....
        /*0a4c*/ 	.word	0xffffffff


	//   ....[121]....
        /*0a50*/ 	.word	0xffffffff


	//   ....[122]....
        /*0a54*/ 	.word	0xffffffff


	//   ....[123]....
        /*0a58*/ 	.word	0xffffffff


	//   ....[124]....
        /*0a5c*/ 	.word	0xffffffff


	//   ....[125]....
        /*0a60*/ 	.word	0xffffffff


	//   ....[126]....
        /*0a64*/ 	.word	0xffffffff


	//   ....[127]....
        /*0a68*/ 	.word	0xffffffff


	//   ....[128]....
        /*0a6c*/ 	.word	0xffffffff


	//   ....[129]....
        /*0a70*/ 	.word	0xffffffff


	//   ....[130]....
        /*0a74*/ 	.word	0xffffffff


	//   ....[131]....
        /*0a78*/ 	.word	0xffffffff


	//   ....[132]....
        /*0a7c*/ 	.word	0x0500000f


	//   ....[133]....
        /*0a80*/ 	.word	0x0500000f


	//   ....[134]....
        /*0a84*/ 	.word	0x0500000f


	//   ....[135]....
        /*0a88*/ 	.word	0x0500000f


	//   ....[136]....
        /*0a8c*/ 	.word	0x0500000f


	//   ....[137]....
        /*0a90*/ 	.word	0x0500000f


	//   ....[138]....
        /*0a94*/ 	.word	0x0500000f


	//   ....[139]....
        /*0a98*/ 	.word	0x0500000f


	//   ....[140]....
        /*0a9c*/ 	.word	0x0500000f


	//   ....[141]....
        /*0aa0*/ 	.word	0x0500000f


	//   ....[142]....
        /*0aa4*/ 	.word	0x0500000f


	//   ....[143]....
        /*0aa8*/ 	.word	0x0500000f


	//   ....[144]....
        /*0aac*/ 	.word	0x0500000f


	//   ....[145]....
        /*0ab0*/ 	.word	0x0500000f


	//   ....[146]....
        /*0ab4*/ 	.word	0x0500000f


	//   ....[147]....
        /*0ab8*/ 	.word	0x0500000f


	//   ....[148]....
        /*0abc*/ 	.word	0x0500000f


	//   ....[149]....
        /*0ac0*/ 	.word	0x0500000f


	//   ....[150]....
        /*0ac4*/ 	.word	0x0500000f


	//   ....[151]....
        /*0ac8*/ 	.word	0x0500000f


	//   ....[152]....
        /*0acc*/ 	.word	0x0500000f


	//   ....[153]....
        /*0ad0*/ 	.word	0x0500000f


	//   ....[154]....
        /*0ad4*/ 	.word	0x0500000f


	//   ....[155]....
        /*0ad8*/ 	.word	0x0500000f


	//   ....[156]....
        /*0adc*/ 	.word	0x0500000f


	//   ....[157]....
        /*0ae0*/ 	.word	0x0500000f


	//   ....[158]....
        /*0ae4*/ 	.word	0x0500000f


	//   ....[159]....
        /*0ae8*/ 	.word	0x0500000f


	//   ....[160]....
        /*0aec*/ 	.word	0x0500000f


	//   ....[161]....
        /*0af0*/ 	.word	0x0500000f


	//   ....[162]....
        /*0af4*/ 	.word	0x0500000f


	//   ....[163]....
        /*0af8*/ 	.word	0x0500000f


	//   ....[164]....
        /*0afc*/ 	.word	0x0500000f


	//   ....[165]....
        /*0b00*/ 	.word	0x0500000f


	//   ....[166]....
        /*0b04*/ 	.word	0x0500000f


	//   ....[167]....
        /*0b08*/ 	.word	0x0500000f


	//   ....[168]....
        /*0b0c*/ 	.word	0x0500000f


	//   ....[169]....
        /*0b10*/ 	.word	0x0500000f


	//   ....[170]....
        /*0b14*/ 	.word	0x0500000f


	//   ....[171]....
        /*0b18*/ 	.word	0x0500000f


	//   ....[172]....
        /*0b1c*/ 	.word	0x0500000f


	//   ....[173]....
        /*0b20*/ 	.word	0x0500000f


	//   ....[174]....
        /*0b24*/ 	.word	0x0500000f


	//   ....[175]....
        /*0b28*/ 	.word	0x0500000f


	//   ....[176]....
        /*0b2c*/ 	.word	0x0500000f


	//   ....[177]....
        /*0b30*/ 	.word	0x0500000f


	//   ....[178]....
        /*0b34*/ 	.word	0x0500000f


	//   ....[179]....
        /*0b38*/ 	.word	0x0500000f


	//   ....[180]....
        /*0b3c*/ 	.word	0x0500000f


	//   ....[181]....
        /*0b40*/ 	.word	0x0500000f


	//   ....[182]....
        /*0b44*/ 	.word	0x0500000f


	//   ....[183]....
        /*0b48*/ 	.word	0x0500000f


	//   ....[184]....
        /*0b4c*/ 	.word	0x0500000f


	//   ....[185]....
        /*0b50*/ 	.word	0x0500000f


	//   ....[186]....
        /*0b54*/ 	.word	0x0500000f


	//   ....[187]....
        /*0b58*/ 	.word	0x0500000f


	//   ....[188]....
        /*0b5c*/ 	.word	0x0500000f


	//   ....[189]....
        /*0b60*/ 	.word	0x0500000f


	//   ....[190]....
        /*0b64*/ 	.word	0x0500000f


	//   ....[191]....
        /*0b68*/ 	.word	0x0500000f


	//   ....[192]....
        /*0b6c*/ 	.word	0x0500000f


	//   ....[193]....
        /*0b70*/ 	.word	0x0500000f


	//   ....[194]....
        /*0b74*/ 	.word	0x0500000f


	//   ....[195]....
        /*0b78*/ 	.word	0x0500000f


	//   ....[196]....
        /*0b7c*/ 	.word	0x0500000f


	//   ....[197]....
        /*0b80*/ 	.word	0x0500000f


	//   ....[198]....
        /*0b84*/ 	.word	0x0500000f


	//   ....[199]....
        /*0b88*/ 	.word	0x0500000f


	//----- nvinfo : EIATTR_COOP_GROUP_INSTR_OFFSETS
	.align		4
.L_357:
        /*0b8c*/ 	.byte	0x04, 0x28
        /*0b8e*/ 	.short	(.L_359 - .L_358)


	//   ....[0]....
.L_358:
        /*0b90*/ 	.word	0x00000060


	//   ....[1]....
        /*0b94*/ 	.word	0x000001a0


	//   ....[2]....
        /*0b98*/ 	.word	0x000001f0


	//   ....[3]....
        /*0b9c*/ 	.word	0x00000420


	//   ....[4]....
        /*0ba0*/ 	.word	0x00000580


	//   ....[5]....
        /*0ba4*/ 	.word	0x000006a0


	//   ....[6]....
        /*0ba8*/ 	.word	0x00000800


	//   ....[7]....
        /*0bac*/ 	.word	0x0000b020


	//   ....[8]....
        /*0bb0*/ 	.word	0x0000b790


	//   ....[9]....
        /*0bb4*/ 	.word	0x0000b7a0


	//   ....[10]....
        /*0bb8*/ 	.word	0x0000b7b0


	//   ....[11]....
        /*0bbc*/ 	.word	0x0000b7c0


	//   ....[12]....
        /*0bc0*/ 	.word	0x0000bd30


	//   ....[13]....
        /*0bc4*/ 	.word	0x0000bd40


	//   ....[14]....
        /*0bc8*/ 	.word	0x0000bd50


	//   ....[15]....
        /*0bcc*/ 	.word	0x0000bd60


	//   ....[16]....
        /*0bd0*/ 	.word	0x0000c2b0


	//   ....[17]....
        /*0bd4*/ 	.word	0x0000c2c0


	//   ....[18]....
        /*0bd8*/ 	.word	0x0000c2d0


	//   ....[19]....
        /*0bdc*/ 	.word	0x0000c2e0


	//   ....[20]....
        /*0be0*/ 	.word	0x0000c850


	//   ....[21]....
        /*0be4*/ 	.word	0x0000c860


	//   ....[22]....
        /*0be8*/ 	.word	0x0000c870


	//   ....[23]....
        /*0bec*/ 	.word	0x0000c880


	//   ....[24]....
        /*0bf0*/ 	.word	0x0000ff40


	//   ....[25]....
        /*0bf4*/ 	.word	0x0000ff50


	//   ....[26]....
        /*0bf8*/ 	.word	0x0000ff60


	//   ....[27]....
        /*0bfc*/ 	.word	0x0000ff70


	//   ....[28]....
        /*0c00*/ 	.word	0x000103e0


	//   ....[29]....
        /*0c04*/ 	.word	0x000103f0


	//   ....[30]....
        /*0c08*/ 	.word	0x00010400


	//   ....[31]....
        /*0c0c*/ 	.word	0x00010410


	//   ....[32]....
        /*0c10*/ 	.word	0x00010840


	//   ....[33]....
        /*0c14*/ 	.word	0x00010850


	//   ....[34]....
        /*0c18*/ 	.word	0x00010860


	//   ....[35]....
        /*0c1c*/ 	.word	0x00010870


	//   ....[36]....
        /*0c20*/ 	.word	0x00010cc0


	//   ....[37]....
        /*0c24*/ 	.word	0x00010cd0


	//   ....[38]....
        /*0c28*/ 	.word	0x00010ce0


	//   ....[39]....
        /*0c2c*/ 	.word	0x00010cf0


	//   ....[40]....
        /*0c30*/ 	.word	0x00017970


	//   ....[41]....
        /*0c34*/ 	.word	0x00017980


	//   ....[42]....
        /*0c38*/ 	.word	0x00017f50


	//   ....[43]....
        /*0c3c*/ 	.word	0x00018060


	//   ....[44]....
        /*0c40*/ 	.word	0x000184b0


	//   ....[45]....
        /*0c44*/ 	.word	0x00018510


	//   ....[46]....
        /*0c48*/ 	.word	0x0001ca90


	//   ....[47]....
        /*0c4c*/ 	.word	0x0001cab0


	//   ....[48]....
        /*0c50*/ 	.word	0x0001cf00


	//   ....[49]....
        /*0c54*/ 	.word	0x0001d1a0


	//   ....[50]....
        /*0c58*/ 	.word	0x0001d490


	//   ....[51]....
        /*0c5c*/ 	.word	0x0001d4e0


	//   ....[52]....
        /*0c60*/ 	.word	0x00021a90


	//   ....[53]....
        /*0c64*/ 	.word	0x00021ab0


	//   ....[54]....
        /*0c68*/ 	.word	0x00021c10


	//   ....[55]....
        /*0c6c*/ 	.word	0x00021ce0


	//   ....[56]....
        /*0c70*/ 	.word	0x00023230


	//   ....[57]....
        /*0c74*/ 	.word	0x000232c0


	//   ....[58]....
        /*0c78*/ 	.word	0x000232e0


	//   ....[59]....
        /*0c7c*/ 	.word	0x000232f0


	//   ....[60]....
        /*0c80*/ 	.word	0x00024fc0


	//   ....[61]....
        /*0c84*/ 	.word	0x00025080


	//   ....[62]....
        /*0c88*/ 	.word	0x000250b0


	//   ....[63]....
        /*0c8c*/ 	.word	0x000250d0


	//   ....[64]....
        /*0c90*/ 	.word	0x000256c0


	//   ....[65]....
        /*0c94*/ 	.word	0x000256f0


	//   ....[66]....
        /*0c98*/ 	.word	0x00025850


	//   ....[67]....
        /*0c9c*/ 	.word	0x00025870


	//   ....[68]....
        /*0ca0*/ 	.word	0x000259c0


	//   ....[69]....
        /*0ca4*/ 	.word	0x000259e0


	//   ....[70]....
        /*0ca8*/ 	.word	0x00025b40


	//   ....[71]....
        /*0cac*/ 	.word	0x00025b60


	//   ....[72]....
        /*0cb0*/ 	.word	0x000264e0


	//   ....[73]....
        /*0cb4*/ 	.word	0x00026500


	//   ....[74]....
        /*0cb8*/ 	.word	0x00026650


	//   ....[75]....
        /*0cbc*/ 	.word	0x00026670


	//   ....[76]....
        /*0cc0*/ 	.word	0x000267c0


	//   ....[77]....
        /*0cc4*/ 	.word	0x000267e0


	//   ....[78]....
        /*0cc8*/ 	.word	0x00026940


	//   ....[79]....
        /*0ccc*/ 	.word	0x00026960


	//   ....[80]....
        /*0cd0*/ 	.word	0x00026b40


	//   ....[81]....
        /*0cd4*/ 	.word	0x00026d20


	//   ....[82]....
        /*0cd8*/ 	.word	0x00026d50


	//   ....[83]....
        /*0cdc*/ 	.word	0x00026d80


	//   ....[84]....
        /*0ce0*/ 	.word	0x00026db0


	//   ....[85]....
        /*0ce4*/ 	.word	0x00026de0


	//   ....[86]....
        /*0ce8*/ 	.word	0x00026e10


	//   ....[87]....
        /*0cec*/ 	.word	0x00026f90


	//   ....[88]....
        /*0cf0*/ 	.word	0x00026fc0


	//   ....[89]....
        /*0cf4*/ 	.word	0x00026ff0


	//   ....[90]....
        /*0cf8*/ 	.word	0x00027020


	//   ....[91]....
        /*0cfc*/ 	.word	0x00027050


	//   ....[92]....
        /*0d00*/ 	.word	0x00027080


	//   ....[93]....
        /*0d04*/ 	.word	0x00027130


	//   ....[94]....
        /*0d08*/ 	.word	0x00027190


	//   ....[95]....
        /*0d0c*/ 	.word	0x00027220


	//   ....[96]....
        /*0d10*/ 	.word	0x000280e0


	//   ....[97]....
        /*0d14*/ 	.word	0x0002a150


	//   ....[98]....
        /*0d18*/ 	.word	0x0002aea0


	//   ....[99]....
        /*0d1c*/ 	.word	0x0002aeb0


	//   ....[100]....
        /*0d20*/ 	.word	0x0002aed0


	//   ....[101]....
        /*0d24*/ 	.word	0x0002afa0


	//   ....[102]....
        /*0d28*/ 	.word	0x0002afd0


	//   ....[103]....
        /*0d2c*/ 	.word	0x0002b070


	//   ....[104]....
        /*0d30*/ 	.word	0x0002b0a0


	//   ....[105]....
        /*0d34*/ 	.word	0x0002b140


	//   ....[106]....
        /*0d38*/ 	.word	0x0002b170


	//   ....[107]....
        /*0d3c*/ 	.word	0x0002b210


	//   ....[108]....
        /*0d40*/ 	.word	0x0002b240


	//   ....[109]....
        /*0d44*/ 	.word	0x0002b2e0


	//   ....[110]....
        /*0d48*/ 	.word	0x0002b310


	//   ....[111]....
        /*0d4c*/ 	.word	0x0002b3b0


	//   ....[112]....
        /*0d50*/ 	.word	0x0002b3c0


	//   ....[113]....
        /*0d54*/ 	.word	0x0002b3f0


	//   ....[114]....
        /*0d58*/ 	.word	0x0002ec10


	//   ....[115]....
        /*0d5c*/ 	.word	0x0002ec40


	//   ....[116]....
        /*0d60*/ 	.word	0x0002ec80


	//   ....[117]....
        /*0d64*/ 	.word	0x0002ecb0


	//   ....[118]....
        /*0d68*/ 	.word	0x0002ece0


	//   ....[119]....
        /*0d6c*/ 	.word	0x0002ed10


	//   ....[120]....
        /*0d70*/ 	.word	0x0002ed40


	//   ....[121]....
        /*0d74*/ 	.word	0x0002ed70


	//   ....[122]....
        /*0d78*/ 	.word	0x0002ef00


	//   ....[123]....
        /*0d7c*/ 	.word	0x0002ef30


	//   ....[124]....
        /*0d80*/ 	.word	0x0002ef60


	//   ....[125]....
        /*0d84*/ 	.word	0x0002ef90


	//   ....[126]....
        /*0d88*/ 	.word	0x0002efc0


	//   ....[127]....
        /*0d8c*/ 	.word	0x0002eff0


	//   ....[128]....
        /*0d90*/ 	.word	0x0002f0b0


	//   ....[129]....
        /*0d94*/ 	.word	0x0002f0d0


	//   ....[130]....
        /*0d98*/ 	.word	0x0002f140


	//   ....[131]....
        /*0d9c*/ 	.word	0x0002f820


	//   ....[132]....
        /*0da0*/ 	.word	0x0002fc80


	//   ....[133]....
        /*0da4*/ 	.word	0x0002fd10


	//   ....[134]....
        /*0da8*/ 	.word	0x0002fd60


	//   ....[135]....
        /*0dac*/ 	.word	0x0002fdb0


	//   ....[136]....
        /*0db0*/ 	.word	0x0002fe40


	//   ....[137]....
        /*0db4*/ 	.word	0x0002fed0


	//   ....[138]....
        /*0db8*/ 	.word	0x0002ff20


	//   ....[139]....
        /*0dbc*/ 	.word	0x0002ff70


	//   ....[140]....
        /*0dc0*/ 	.word	0x00030000


	//   ....[141]....
        /*0dc4*/ 	.word	0x00030090


	//   ....[142]....
        /*0dc8*/ 	.word	0x000300e0


	//   ....[143]....
        /*0dcc*/ 	.word	0x00030130


	//   ....[144]....
        /*0dd0*/ 	.word	0x000301c0


	//   ....[145]....
        /*0dd4*/ 	.word	0x00030250


	//   ....[146]....
        /*0dd8*/ 	.word	0x000302a0


	//   ....[147]....
        /*0ddc*/ 	.word	0x000302f0


	//   ....[148]....
        /*0de0*/ 	.word	0x000303e0


	//   ....[149]....
        /*0de4*/ 	.word	0x00030470


	//   ....[150]....
        /*0de8*/ 	.word	0x000304c0


	//   ....[151]....
        /*0dec*/ 	.word	0x00030510


	//   ....[152]....
        /*0df0*/ 	.word	0x000305a0


	//   ....[153]....
        /*0df4*/ 	.word	0x00030630


	//   ....[154]....
        /*0df8*/ 	.word	0x00030680


	//   ....[155]....
        /*0dfc*/ 	.word	0x000306d0


	//   ....[156]....
        /*0e00*/ 	.word	0x00030760


	//   ....[157]....
        /*0e04*/ 	.word	0x000307f0


	//   ....[158]....
        /*0e08*/ 	.word	0x00030840


	//   ....[159]....
        /*0e0c*/ 	.word	0x00030890


	//   ....[160]....
        /*0e10*/ 	.word	0x00030920


	//   ....[161]....
        /*0e14*/ 	.word	0x000309b0


	//   ....[162]....
        /*0e18*/ 	.word	0x00030a00


	//   ....[163]....
        /*0e1c*/ 	.word	0x00030a50


	//   ....[164]....
        /*0e20*/ 	.word	0x00030d50


	//   ....[165]....
        /*0e24*/ 	.word	0x00031040


	//   ....[166]....
        /*0e28*/ 	.word	0x000311e0


	//   ....[167]....
        /*0e2c*/ 	.word	0x00031230


	//   ....[168]....
        /*0e30*/ 	.word	0x00031360


	//   ....[169]....
        /*0e34*/ 	.word	0x000313d0


	//   ....[170]....
        /*0e38*/ 	.word	0x00031500


	//   ....[171]....
        /*0e3c*/ 	.word	0x00031570


	//   ....[172]....
        /*0e40*/ 	.word	0x000316a0


	//   ....[173]....
        /*0e44*/ 	.word	0x00031710


	//   ....[174]....
        /*0e48*/ 	.word	0x00031840


	//   ....[175]....
        /*0e4c*/ 	.word	0x000318b0


	//   ....[176]....
        /*0e50*/ 	.word	0x000319e0


	//   ....[177]....
        /*0e54*/ 	.word	0x00031a50


	//   ....[178]....
        /*0e58*/ 	.word	0x00031b80


	//   ....[179]....
        /*0e5c*/ 	.word	0x00031bf0


	//   ....[180]....
        /*0e60*/ 	.word	0x00031d20


	//   ....[181]....
        /*0e64*/ 	.word	0x00031d70


	//   ....[182]....
        /*0e68*/ 	.word	0x000320a0


	//   ....[183]....
        /*0e6c*/ 	.word	0x00032140


	//   ....[184]....
        /*0e70*/ 	.word	0x00032270


	//   ....[185]....
        /*0e74*/ 	.word	0x000322f0


	//   ....[186]....
        /*0e78*/ 	.word	0x00032370


	//   ....[187]....
        /*0e7c*/ 	.word	0x000323f0


	//   ....[188]....
        /*0e80*/ 	.word	0x00032470


	//   ....[189]....
        /*0e84*/ 	.word	0x00032500


	//   ....[190]....
        /*0e88*/ 	.word	0x000325a0


	//   ....[191]....
        /*0e8c*/ 	.word	0x00032650


	//   ....[192]....
        /*0e90*/ 	.word	0x000326d0


	//   ....[193]....
        /*0e94*/ 	.word	0x00032750


	//   ....[194]....
        /*0e98*/ 	.word	0x000327d0


	//   ....[195]....
        /*0e9c*/ 	.word	0x00032860


	//   ....[196]....
        /*0ea0*/ 	.word	0x000328e0


	//   ....[197]....
        /*0ea4*/ 	.word	0x00032980


	//   ....[198]....
        /*0ea8*/ 	.word	0x00032a10


	//   ....[199]....
        /*0eac*/ 	.word	0x00032b40


	//----- nvinfo : EIATTR_REG_RECONFIG
	.align		4
.L_359:
        /*0eb0*/ 	.byte	0x01, 0x54
	.zero		2


	//----- nvinfo : EIATTR_SYSCALL_OFFSETS
	.align		4
        /*0eb4*/ 	.byte	0x04, 0x46
        /*0eb6*/ 	.short	(.L_361 - .L_360)


	//   ....[0]....
.L_360:
        /*0eb8*/ 	.word	0x00001b30


	//   ....[1]....
        /*0ebc*/ 	.word	0x00001c80


	//   ....[2]....
        /*0ec0*/ 	.word	0x0000b1c0


	//   ....[3]....
        /*0ec4*/ 	.word	0x0000b4f0


	//   ....[4]....
        /*0ec8*/ 	.word	0x00029d40


	//   ....[5]....
        /*0ecc*/ 	.word	0x00029ea0


	//   ....[6]....
        /*0ed0*/ 	.word	0x00029fa0


	//   ....[7]....
        /*0ed4*/ 	.word	0x0002aa20


	//----- nvinfo : EIATTR_MBARRIER_INSTR_OFFSETS
	.align		4
.L_361:
        /*0ed8*/ 	.byte	0x04, 0x39
        /*0eda*/ 	.short	(.L_363 - .L_362)


	//   ....[0]....
.L_362:
        /*0edc*/ 	.word	0x000002d0
        /*0ee0*/ 	.word	0x000000ff
        /*0ee4*/ 	.word	0x00038800
        /*0ee8*/ 	.short	0x0100
        /*0eea*/ 	.byte	0x08
	.zero		1


	//   ....[1]....
        /*0eec*/ 	.word	0x000002e0
        /*0ef0*/ 	.word	0x000000ff
        /*0ef4*/ 	.word	0x00038820
        /*0ef8*/ 	.short	0x0100
        /*0efa*/ 	.byte	0x08
	.zero		1


	//   ....[2]....
        /*0efc*/ 	.word	0x000003d0
        /*0f00*/ 	.word	0x000000ff
        /*0f04*/ 	.word	0x00038830
        /*0f08*/ 	.short	0x0100
        /*0f0a*/ 	.byte	0x08
	.zero		1


	//   ....[3]....
        /*0f0c*/ 	.word	0x000003e0
        /*0f10*/ 	.word	0x000000ff
        /*0f14*/ 	.word	0x00038840
        /*0f18*/ 	.short	0x0100
        /*0f1a*/ 	.byte	0x08
	.zero		1


	//   ....[4]....
        /*0f1c*/ 	.word	0x000003f0
        /*0f20*/ 	.word	0x000000ff
        /*0f24*/ 	.word	0x00038838
        /*0f28*/ 	.short	0x0100
        /*0f2a*/ 	.byte	0x08
	.zero		1


	//   ....[5]....
        /*0f2c*/ 	.word	0x00000400
        /*0f30*/ 	.word	0x000000ff
        /*0f34*/ 	.word	0x00038848
        /*0f38*/ 	.short	0x0100
        /*0f3a*/ 	.byte	0x08
	.zero		1


	//   ....[6]....
        /*0f3c*/ 	.word	0x00000530
        /*0f40*/ 	.word	0x000000ff
        /*0f44*/ 	.word	0x00038850
        /*0f48*/ 	.short	0x0100
        /*0f4a*/ 	.byte	0x08
	.zero		1


	//   ....[7]....
        /*0f4c*/ 	.word	0x00000540
        /*0f50*/ 	.word	0x000000ff
        /*0f54*/ 	.word	0x00038860
        /*0f58*/ 	.short	0x0100
        /*0f5a*/ 	.byte	0x08
	.zero		1


	//   ....[8]....
        /*0f5c*/ 	.word	0x00000550
        /*0f60*/ 	.word	0x000000ff
        /*0f64*/ 	.word	0x00038858
        /*0f68*/ 	.short	0x0100
        /*0f6a*/ 	.byte	0x08
	.zero		1


	//   ....[9]....
        /*0f6c*/ 	.word	0x00000560
        /*0f70*/ 	.word	0x000000ff
        /*0f74*/ 	.word	0x00038868
        /*0f78*/ 	.short	0x0100
        /*0f7a*/ 	.byte	0x08
	.zero		1


	//   ....[10]....
        /*0f7c*/ 	.word	0x00000650
        /*0f80*/ 	.word	0x000000ff
        /*0f84*/ 	.word	0x00038870
        /*0f88*/ 	.short	0x0100
        /*0f8a*/ 	.byte	0x06
	.zero		1


	//   ....[11]....
        /*0f8c*/ 	.word	0x00000660
        /*0f90*/ 	.word	0x000000ff
        /*0f94*/ 	.word	0x00038880
        /*0f98*/ 	.short	0x0100
        /*0f9a*/ 	.byte	0x06
	.zero		1


	//   ....[12]....
        /*0f9c*/ 	.word	0x00000670
        /*0fa0*/ 	.word	0x000000ff
        /*0fa4*/ 	.word	0x00038878
        /*0fa8*/ 	.short	0x0100
        /*0faa*/ 	.byte	0x06
	.zero		1


	//   ....[13]....
        /*0fac*/ 	.word	0x00000680
        /*0fb0*/ 	.word	0x000000ff
        /*0fb4*/ 	.word	0x00038888
        /*0fb8*/ 	.short	0x0100
        /*0fba*/ 	.byte	0x06
	.zero		1


	//   ....[14]....
        /*0fbc*/ 	.word	0x000007b0
        /*0fc0*/ 	.word	0x000000ff
        /*0fc4*/ 	.word	0x00038890
        /*0fc8*/ 	.short	0x0100
        /*0fca*/ 	.byte	0x08
	.zero		1


	//   ....[15]....
        /*0fcc*/ 	.word	0x000007c0
        /*0fd0*/ 	.word	0x000000ff
        /*0fd4*/ 	.word	0x000388a0
        /*0fd8*/ 	.short	0x0100
        /*0fda*/ 	.byte	0x08
	.zero		1


	//   ....[16]....
        /*0fdc*/ 	.word	0x000007d0
        /*0fe0*/ 	.word	0x000000ff
        /*0fe4*/ 	.word	0x00038898
        /*0fe8*/ 	.short	0x0100
        /*0fea*/ 	.byte	0x08
	.zero		1


	//   ....[17]....
        /*0fec*/ 	.word	0x000007e0
        /*0ff0*/ 	.word	0x000000ff
        /*0ff4*/ 	.word	0x000388a8
        /*0ff8*/ 	.short	0x0100
        /*0ffa*/ 	.byte	0x08
	.zero		1


	//   ....[18]....
        /*0ffc*/ 	.word	0x00000910
        /*1000*/ 	.word	0x000000ff
        /*1004*/ 	.word	0x000388b0
        /*1008*/ 	.short	0x0100
        /*100a*/ 	.byte	0x08
	.zero		1


	//   ....[19]....
        /*100c*/ 	.word	0x00000920
        /*1010*/ 	.word	0x000000ff
        /*1014*/ 	.word	0x000388c0
        /*1018*/ 	.short	0x0100
        /*101a*/ 	.byte	0x08
	.zero		1


	//   ....[20]....
        /*101c*/ 	.word	0x00000930
        /*1020*/ 	.word	0x000000ff
        /*1024*/ 	.word	0x000388b8
        /*1028*/ 	.short	0x0100
        /*102a*/ 	.byte	0x08
	.zero		1


	//   ....[21]....
        /*102c*/ 	.word	0x00000940
        /*1030*/ 	.word	0x000000ff
        /*1034*/ 	.word	0x000388c8
        /*1038*/ 	.short	0x0100
        /*103a*/ 	.byte	0x08
	.zero		1


	//   ....[22]....
        /*103c*/ 	.word	0x000037e0
        /*1040*/ 	.word	0x00000000
        /*1044*/ 	.word	0x00038890
        /*1048*/ 	.short	0x010a
        /*104a*/ 	.byte	0x3f
	.zero		1


	//   ....[23]....
        /*104c*/ 	.word	0x00006c10
        /*1050*/ 	.word	0x00000000
        /*1054*/ 	.word	0x00038890
        /*1058*/ 	.short	0x010a
        /*105a*/ 	.byte	0x3f
	.zero		1


	//   ....[24]....
        /*105c*/ 	.word	0x00009df0
        /*1060*/ 	.word	0x00000000
        /*1064*/ 	.word	0x00038890
        /*1068*/ 	.short	0x010a
        /*106a*/ 	.byte	0x3f
	.zero		1


	//   ....[25]....
        /*106c*/ 	.word	0x0000a250
        /*1070*/ 	.word	0x00000028
        /*1074*/ 	.word	0x00000000
        /*1078*/ 	.short	0x0101
        /*107a*/ 	.byte	0x3f
	.zero		1


	//   ....[26]....
        /*107c*/ 	.word	0x0000a290
        /*1080*/ 	.word	0x00000000
        /*1084*/ 	.word	0x000388b0
        /*1088*/ 	.short	0x010a
        /*108a*/ 	.byte	0x3f
	.zero		1


	//   ....[27]....
        /*108c*/ 	.word	0x0000aa00
        /*1090*/ 	.word	0x00000000
        /*1094*/ 	.word	0x00000000
        /*1098*/ 	.short	0x0101
        /*109a*/ 	.byte	0x3f
	.zero		1


	//   ....[28]....
        /*109c*/ 	.word	0x0000b250
        /*10a0*/ 	.word	0x00000012
        /*10a4*/ 	.word	0x00038800
        /*10a8*/ 	.short	0x010a
        /*10aa*/ 	.byte	0x3f
	.zero		1


	//   ....[29]....
        /*10ac*/ 	.word	0x0000b2a0
        /*10b0*/ 	.word	0x00000012
        /*10b4*/ 	.word	0x00038800
        /*10b8*/ 	.short	0x010a
        /*10ba*/ 	.byte	0x3f
	.zero		1


	//   ....[30]....
        /*10bc*/ 	.word	0x0000cc80
        /*10c0*/ 	.word	0x00000012
        /*10c4*/ 	.word	0x00038800
        /*10c8*/ 	.short	0x010a
        /*10ca*/ 	.byte	0x3f
	.zero		1


	//   ....[31]....
        /*10cc*/ 	.word	0x00010fc0
        /*10d0*/ 	.word	0x00000012
        /*10d4*/ 	.word	0x00038800
        /*10d8*/ 	.short	0x010a
        /*10da*/ 	.byte	0x3f
	.zero		1


	//   ....[32]....
        /*10dc*/ 	.word	0x00014700
        /*10e0*/ 	.word	0x00000000
        /*10e4*/ 	.word	0x00038830
        /*10e8*/ 	.short	0x010a
        /*10ea*/ 	.byte	0x3f
	.zero		1


	//   ....[33]....
        /*10ec*/ 	.word	0x00014770
        /*10f0*/ 	.word	0x00000000
        /*10f4*/ 	.word	0x00038830
        /*10f8*/ 	.short	0x010a
        /*10fa*/ 	.byte	0x3f
	.zero		1


	//   ....[34]....
        /*10fc*/ 	.word	0x00017e70
        /*1100*/ 	.word	0x00000000
        /*1104*/ 	.word	0x00000000
        /*1108*/ 	.short	0x0101
        /*110a*/ 	.byte	0x3f
	.zero		1


	//   ....[35]....
        /*110c*/ 	.word	0x00019010
        /*1110*/ 	.word	0x0000000b
        /*1114*/ 	.word	0x00038830
        /*1118*/ 	.short	0x010a
        /*111a*/ 	.byte	0x3f
	.zero		1


	//   ....[36]....
        /*111c*/ 	.word	0x00019090
        /*1120*/ 	.word	0x0000000b
        /*1124*/ 	.word	0x00038830
        /*1128*/ 	.short	0x010a
        /*112a*/ 	.byte	0x3f
	.zero		1


	//   ....[37]....
        /*112c*/ 	.word	0x0001c780
        /*1130*/ 	.word	0x00000009
        /*1134*/ 	.word	0x00038850
        /*1138*/ 	.short	0x010a
        /*113a*/ 	.byte	0x3f
	.zero		1


	//   ....[38]....
        /*113c*/ 	.word	0x0001c7d0
        /*1140*/ 	.word	0x00000009
        /*1144*/ 	.word	0x00038850
        /*1148*/ 	.short	0x010a
        /*114a*/ 	.byte	0x3f
	.zero		1


	//   ....[39]....
        /*114c*/ 	.word	0x0001d840
        /*1150*/ 	.word	0x0000000b
        /*1154*/ 	.word	0x00000000
        /*1158*/ 	.short	0x0101
        /*115a*/ 	.byte	0x3f
	.zero		1


	//   ....[40]....
        /*115c*/ 	.word	0x0001d9a0
        /*1160*/ 	.word	0x00000009
        /*1164*/ 	.word	0x00000000
        /*1168*/ 	.short	0x0101
        /*116a*/ 	.byte	0x3f
	.zero		1


	//   ....[41]....
        /*116c*/ 	.word	0x0001df10
        /*1170*/ 	.word	0x00000004
        /*1174*/ 	.word	0x00038830
        /*1178*/ 	.short	0x010a
        /*117a*/ 	.byte	0x3f
	.zero		1


	//   ....[42]....
        /*117c*/ 	.word	0x0001df90
        /*1180*/ 	.word	0x00000004
        /*1184*/ 	.word	0x00038830
        /*1188*/ 	.short	0x010a
        /*118a*/ 	.byte	0x3f
	.zero		1


	//   ....[43]....
        /*118c*/ 	.word	0x00021680
        /*1190*/ 	.word	0x00000009
        /*1194*/ 	.word	0x00038850
        /*1198*/ 	.short	0x010a
        /*119a*/ 	.byte	0x3f
	.zero		1


	//   ....[44]....
        /*119c*/ 	.word	0x000216d0
        /*11a0*/ 	.word	0x00000009
        /*11a4*/ 	.word	0x00038850
        /*11a8*/ 	.short	0x010a
        /*11aa*/ 	.byte	0x3f
	.zero		1


	//   ....[45]....
        /*11ac*/ 	.word	0x00022130
        /*11b0*/ 	.word	0x000000a8
        /*11b4*/ 	.word	0x00000000
        /*11b8*/ 	.short	0x0101
        /*11ba*/ 	.byte	0x3f
	.zero		1


	//   ....[46]....
        /*11bc*/ 	.word	0x00022250
        /*11c0*/ 	.word	0x00000009
        /*11c4*/ 	.word	0x00000000
        /*11c8*/ 	.short	0x0101
        /*11ca*/ 	.byte	0x3f
	.zero		1


	//   ....[47]....
        /*11cc*/ 	.word	0x00022f10
        /*11d0*/ 	.word	0x00000000
        /*11d4*/ 	.word	0x00038850
        /*11d8*/ 	.short	0x010a
        /*11da*/ 	.byte	0x3f
	.zero		1


	//   ....[48]....
        /*11dc*/ 	.word	0x00022fb0
        /*11e0*/ 	.word	0x00000000
        /*11e4*/ 	.word	0x00038850
        /*11e8*/ 	.short	0x010a
        /*11ea*/ 	.byte	0x3f
	.zero		1


	//   ....[49]....
        /*11ec*/ 	.word	0x00023850
        /*11f0*/ 	.word	0x0000000b
        /*11f4*/ 	.word	0x00000000
        /*11f8*/ 	.short	0x0101
        /*11fa*/ 	.byte	0x3f
	.zero		1


	//   ....[50]....
        /*11fc*/ 	.word	0x000256e0
        /*1200*/ 	.word	0x00000000
        /*1204*/ 	.word	0x00000000
        /*1208*/ 	.short	0x0101
        /*120a*/ 	.byte	0x3f
	.zero		1


	//   ....[51]....
        /*120c*/ 	.word	0x000281d0
        /*1210*/ 	.word	0x00000004
        /*1214*/ 	.word	0x00038820
        /*1218*/ 	.short	0x010a
        /*121a*/ 	.byte	0x3f
	.zero		1


	//   ....[52]....
        /*121c*/ 	.word	0x000282b0
        /*1220*/ 	.word	0x00000005
        /*1224*/ 	.word	0x000388a0
        /*1228*/ 	.short	0x010a
        /*122a*/ 	.byte	0x3f
	.zero		1


	//   ....[53]....
        /*122c*/ 	.word	0x00028800
        /*1230*/ 	.word	0x00000005
        /*1234*/ 	.word	0x000388c0
        /*1238*/ 	.short	0x010a
        /*123a*/ 	.byte	0x3f
	.zero		1


	//   ....[54]....
        /*123c*/ 	.word	0x00028ea0
        /*1240*/ 	.word	0x00000006
        /*1244*/ 	.word	0x000388a0
        /*1248*/ 	.short	0x010a
        /*124a*/ 	.byte	0x3f
	.zero		1


	//   ....[55]....
        /*124c*/ 	.word	0x000293e0
        /*1250*/ 	.word	0x00000006
        /*1254*/ 	.word	0x000388c0
        /*1258*/ 	.short	0x010a
        /*125a*/ 	.byte	0x3f
	.zero		1


	//   ....[56]....
        /*125c*/ 	.word	0x0002a410
        /*1260*/ 	.word	0x00000000
        /*1264*/ 	.word	0x00038840
        /*1268*/ 	.short	0x010a
        /*126a*/ 	.byte	0x3f
	.zero		1


	//   ....[57]....
        /*126c*/ 	.word	0x0002b580
        /*1270*/ 	.word	0x00000008
        /*1274*/ 	.word	0x00038800
        /*1278*/ 	.short	0x0107
        /*127a*/ 	.byte	0x3f
	.zero		1


	//   ....[58]....
        /*127c*/ 	.word	0x0002b690
        /*1280*/ 	.word	0x00000002
        /*1284*/ 	.word	0x00038800
        /*1288*/ 	.short	0x0101
        /*128a*/ 	.byte	0x3f
	.zero		1


	//   ....[59]....
        /*128c*/ 	.word	0x0002b6b0
        /*1290*/ 	.word	0x00000002
        /*1294*/ 	.word	0x00038820
        /*1298*/ 	.short	0x010a
        /*129a*/ 	.byte	0x3f
	.zero		1


	//   ....[60]....
        /*129c*/ 	.word	0x0002ba20
        /*12a0*/ 	.word	0x00000003
        /*12a4*/ 	.word	0x00038840
        /*12a8*/ 	.short	0x010a
        /*12aa*/ 	.byte	0x3f
	.zero		1


	//   ....[61]....
        /*12ac*/ 	.word	0x0002bfe0
        /*12b0*/ 	.word	0x00000003
        /*12b4*/ 	.word	0x00000060
        /*12b8*/ 	.short	0x010a
        /*12ba*/ 	.byte	0x3f
	.zero		1


	//   ....[62]....
        /*12bc*/ 	.word	0x0002c8e0
        /*12c0*/ 	.word	0x00000003
        /*12c4*/ 	.word	0x00038840
        /*12c8*/ 	.short	0x010a
        /*12ca*/ 	.byte	0x3f
	.zero		1


	//   ....[63]....
        /*12cc*/ 	.word	0x0002cea0
        /*12d0*/ 	.word	0x00000002
        /*12d4*/ 	.word	0x00000060
        /*12d8*/ 	.short	0x010a
        /*12da*/ 	.byte	0x3f
	.zero		1


	//   ....[64]....
        /*12dc*/ 	.word	0x0002d6d0
        /*12e0*/ 	.word	0x00000002
        /*12e4*/ 	.word	0x00038840
        /*12e8*/ 	.short	0x010a
        /*12ea*/ 	.byte	0x3f
	.zero		1


	//   ....[65]....
        /*12ec*/ 	.word	0x0002dc90
        /*12f0*/ 	.word	0x00000002
        /*12f4*/ 	.word	0x00000060
        /*12f8*/ 	.short	0x010a
        /*12fa*/ 	.byte	0x3f
	.zero		1


	//   ....[66]....
        /*12fc*/ 	.word	0x0002e450
        /*1300*/ 	.word	0x00000000
        /*1304*/ 	.word	0x00038860
        /*1308*/ 	.short	0x010a
        /*130a*/ 	.byte	0x3f
	.zero		1


	//   ....[67]....
        /*130c*/ 	.word	0x0002f7a0
        /*1310*/ 	.word	0x00000000
        /*1314*/ 	.word	0x00038820
        /*1318*/ 	.short	0x010a
        /*131a*/ 	.byte	0x3f
	.zero		1


	//   ....[68]....
        /*131c*/ 	.word	0x0002f970
        /*1320*/ 	.word	0x00000006
        /*1324*/ 	.word	0x00000000
        /*1328*/ 	.short	0x010a
        /*132a*/ 	.byte	0x3f
	.zero		1


	//   ....[69]....
        /*132c*/ 	.word	0x0002f9e0
        /*1330*/ 	.word	0x00000007
        /*1334*/ 	.word	0x00000000
        /*1338*/ 	.short	0x010a
        /*133a*/ 	.byte	0x3f
	.zero		1


	//   ....[70]....
        /*133c*/ 	.word	0x0002fa50
        /*1340*/ 	.word	0x00000004
        /*1344*/ 	.word	0x00000000
        /*1348*/ 	.short	0x010a
        /*134a*/ 	.byte	0x3f
	.zero		1


	//   ....[71]....
        /*134c*/ 	.word	0x0002fa80
        /*1350*/ 	.word	0x00000003
        /*1354*/ 	.word	0x00000000
        /*1358*/ 	.short	0x010a
        /*135a*/ 	.byte	0x3f
	.zero		1


	//   ....[72]....
        /*135c*/ 	.word	0x0002fae0
        /*1360*/ 	.word	0x00000000
        /*1364*/ 	.word	0x00038890
        /*1368*/ 	.short	0x010a
        /*136a*/ 	.byte	0x3f
	.zero		1


	//   ....[73]....
        /*136c*/ 	.word	0x0002fb30
        /*1370*/ 	.word	0x00000000
        /*1374*/ 	.word	0x00038890
        /*1378*/ 	.short	0x010a
        /*137a*/ 	.byte	0x3f
	.zero		1


	//   ....[74]....
        /*137c*/ 	.word	0x0002fb80
        /*1380*/ 	.word	0x00000000
        /*1384*/ 	.word	0x00038890
        /*1388*/ 	.short	0x010a
        /*138a*/ 	.byte	0x3f
	.zero		1


	//   ....[75]....
        /*138c*/ 	.word	0x0002fbd0
        /*1390*/ 	.word	0x00000000
        /*1394*/ 	.word	0x000388b0
        /*1398*/ 	.short	0x010a
        /*139a*/ 	.byte	0x3f
	.zero		1


	//   ....[76]....
        /*139c*/ 	.word	0x00030330
        /*13a0*/ 	.word	0x00000012
        /*13a4*/ 	.word	0x00038800
        /*13a8*/ 	.short	0x010a
        /*13aa*/ 	.byte	0x3f
	.zero		1


	//   ....[77]....
        /*13ac*/ 	.word	0x00030a90
        /*13b0*/ 	.word	0x00000012
        /*13b4*/ 	.word	0x00038800
        /*13b8*/ 	.short	0x010a
        /*13ba*/ 	.byte	0x3f
	.zero		1


	//   ....[78]....
        /*13bc*/ 	.word	0x00030ae0
        /*13c0*/ 	.word	0x00000000
        /*13c4*/ 	.word	0x00038830
        /*13c8*/ 	.short	0x010a
        /*13ca*/ 	.byte	0x3f
	.zero		1


	//   ....[79]....
        /*13cc*/ 	.word	0x00030b30
        /*13d0*/ 	.word	0x0000000b
        /*13d4*/ 	.word	0x00038830
        /*13d8*/ 	.short	0x010a
        /*13da*/ 	.byte	0x3f
	.zero		1


	//   ....[80]....
        /*13dc*/ 	.word	0x00030b80
        /*13e0*/ 	.word	0x00000009
        /*13e4*/ 	.word	0x00038850
        /*13e8*/ 	.short	0x010a
        /*13ea*/ 	.byte	0x3f
	.zero		1


	//   ....[81]....
        /*13ec*/ 	.word	0x00030bd0
        /*13f0*/ 	.word	0x00000004
        /*13f4*/ 	.word	0x00038830
        /*13f8*/ 	.short	0x010a
        /*13fa*/ 	.byte	0x3f
	.zero		1


	//   ....[82]....
        /*13fc*/ 	.word	0x00030c20
        /*1400*/ 	.word	0x00000009
        /*1404*/ 	.word	0x00038850
        /*1408*/ 	.short	0x010a
        /*140a*/ 	.byte	0x3f
	.zero		1


	//   ....[83]....
        /*140c*/ 	.word	0x00030c70
        /*1410*/ 	.word	0x00000000
        /*1414*/ 	.word	0x00038850
        /*1418*/ 	.short	0x010a
        /*141a*/ 	.byte	0x3f
	.zero		1


	//   ....[84]....
        /*141c*/ 	.word	0x00030e20
        /*1420*/ 	.word	0x00000003
        /*1424*/ 	.word	0x00038820
        /*1428*/ 	.short	0x010a
        /*142a*/ 	.byte	0x3f
	.zero		1


	//   ....[85]....
        /*142c*/ 	.word	0x00030e70
        /*1430*/ 	.word	0x00000005
        /*1434*/ 	.word	0x000388a0
        /*1438*/ 	.short	0x010a
        /*143a*/ 	.byte	0x3f
	.zero		1


	//   ....[86]....
        /*143c*/ 	.word	0x00030ec0
        /*1440*/ 	.word	0x00000005
        /*1444*/ 	.word	0x000388c0
        /*1448*/ 	.short	0x010a
        /*144a*/ 	.byte	0x3f
	.zero		1


	//   ....[87]....
        /*144c*/ 	.word	0x00030f10
        /*1450*/ 	.word	0x00000006
        /*1454*/ 	.word	0x000388a0
        /*1458*/ 	.short	0x010a
        /*145a*/ 	.byte	0x3f
	.zero		1


	//   ....[88]....
        /*145c*/ 	.word	0x00030f60
        /*1460*/ 	.word	0x00000006
        /*1464*/ 	.word	0x000388c0
        /*1468*/ 	.short	0x010a
        /*146a*/ 	.byte	0x3f
	.zero		1


	//   ....[89]....
        /*146c*/ 	.word	0x00031100
        /*1470*/ 	.word	0x00000000
        /*1474*/ 	.word	0x00038840
        /*1478*/ 	.short	0x010a
        /*147a*/ 	.byte	0x3f
	.zero		1


	//   ....[90]....
        /*147c*/ 	.word	0x00031dc0
        /*1480*/ 	.word	0x00000002
        /*1484*/ 	.word	0x00038820
        /*1488*/ 	.short	0x010a
        /*148a*/ 	.byte	0x3f
	.zero		1


	//   ....[91]....
        /*148c*/ 	.word	0x00031e10
        /*1490*/ 	.word	0x00000003
        /*1494*/ 	.word	0x00038840
        /*1498*/ 	.short	0x010a
        /*149a*/ 	.byte	0x3f
	.zero		1


	//   ....[92]....
        /*149c*/ 	.word	0x00031e60
        /*14a0*/ 	.word	0x00000003
        /*14a4*/ 	.word	0x00000060
        /*14a8*/ 	.short	0x010a
        /*14aa*/ 	.byte	0x3f
	.zero		1


	//   ....[93]....
        /*14ac*/ 	.word	0x00031eb0
        /*14b0*/ 	.word	0x00000003
        /*14b4*/ 	.word	0x00038840
        /*14b8*/ 	.short	0x010a
        /*14ba*/ 	.byte	0x3f
	.zero		1


	//   ....[94]....
        /*14bc*/ 	.word	0x00031f00
        /*14c0*/ 	.word	0x00000002
        /*14c4*/ 	.word	0x00000060
        /*14c8*/ 	.short	0x010a
        /*14ca*/ 	.byte	0x3f
	.zero		1


	//   ....[95]....
        /*14cc*/ 	.word	0x00031f50
        /*14d0*/ 	.word	0x00000002
        /*14d4*/ 	.word	0x00038840
        /*14d8*/ 	.short	0x010a
        /*14da*/ 	.byte	0x3f
	.zero		1


	//   ....[96]....
        /*14dc*/ 	.word	0x00031fa0
        /*14e0*/ 	.word	0x00000002
        /*14e4*/ 	.word	0x00000060
        /*14e8*/ 	.short	0x010a
        /*14ea*/ 	.byte	0x3f
	.zero		1


	//   ....[97]....
        /*14ec*/ 	.word	0x00031ff0
        /*14f0*/ 	.word	0x00000000
        /*14f4*/ 	.word	0x00038860
        /*14f8*/ 	.short	0x010a
        /*14fa*/ 	.byte	0x3f
	.zero		1


	//   ....[98]....
        /*14fc*/ 	.word	0x00032a60
        /*1500*/ 	.word	0x00000000
        /*1504*/ 	.word	0x00038820
        /*1508*/ 	.short	0x010a
        /*150a*/ 	.byte	0x3f
	.zero		1


	//   ....[99]....
        /*150c*/ 	.word	0x00032c00
        /*1510*/ 	.word	0x00000006
        /*1514*/ 	.word	0x00000000
        /*1518*/ 	.short	0x010a
        /*151a*/ 	.byte	0x3f
	.zero		1


	//   ....[100]....
        /*151c*/ 	.word	0x00032c50
        /*1520*/ 	.word	0x00000007
        /*1524*/ 	.word	0x00000000
        /*1528*/ 	.short	0x010a
        /*152a*/ 	.byte	0x3f
	.zero		1


	//   ....[101]....
        /*152c*/ 	.word	0x00032ca0
        /*1530*/ 	.word	0x00000004
        /*1534*/ 	.word	0x00000000
        /*1538*/ 	.short	0x010a
        /*153a*/ 	.byte	0x3f
	.zero		1


	//----- nvinfo : EIATTR_NUM_MBARRIERS
	.align		4
.L_363:
        /*153c*/ 	.byte	0x03, 0x38
        /*153e*/ 	.short	0x0016


	//----- nvinfo : EIATTR_EXIT_INSTR_OFFSETS
	.align		4
        /*1540*/ 	.byte	0x04, 0x1c
        /*1542*/ 	.short	(.L_365 - .L_364)


	//   ....[0]....
.L_364:
        /*1544*/ 	.word	0x0002fad0


	//----- nvinfo : EIATTR_MAX_THREADS
	.align		4
.L_365:
        /*1548*/ 	.byte	0x04, 0x05
        /*154a*/ 	.short	(.L_367 - .L_366)
.L_366:
        /*154c*/ 	.word	0x00000180
        /*1550*/ 	.word	0x00000001
        /*1554*/ 	.word	0x00000001


	//----- nvinfo : EIATTR_CRS_STACK_SIZE
	.align		4
.L_367:
        /*1558*/ 	.byte	0x04, 0x1e
        /*155a*/ 	.short	(.L_369 - .L_368)
.L_368:
        /*155c*/ 	.word	0x00000000


	//----- nvinfo : EIATTR_CBANK_PARAM_SIZE
	.align		4
.L_369:
        /*1560*/ 	.byte	0x03, 0x19
        /*1562*/ 	.short	0x0af0


	//----- nvinfo : EIATTR_PARAM_CBANK
	.align		4
        /*1564*/ 	.byte	0x04, 0x0a
        /*1566*/ 	.short	(.L_371 - .L_370)
	.align		4
.L_370:
        /*1568*/ 	.word	index@(.nv.constant0._ZN7cutlass13device_kernelIN5flash11enable_sm90INS1_16FlashAttnFwdSm90INS1_25CollectiveMainloopFwdSm90ILi2EN4cute5tupleIJNS5_1CILi1EEES8_S8_EEENS6_IJNS7_ILi128EEENS7_ILi80EEENS7_ILi256EEEEEELi256ENS_6half_tEfNS_4arch4Sm90ELb1ELb0ELb0ELb1ELb0ELb1ELb0ELb1ELb1ELb1ELb0ELb0EEENS1_21CollectiveEpilogueFwdINS6_IJSA_SC_SB_EEES9_SE_SG_Li256ELb1ELb1ELb0ELb0EEENS1_36VarlenDynamicPersistentTileSchedulerILi128ELi80ELi256ELi128ELb0ELb1ELb1ELb1ELb1ELb1EEEEEEEEEvNT_6ParamsE)
        /*156c*/ 	.short	0x0210
        /*156e*/ 	.short	0x0af0


	//----- nvinfo : EIATTR_SW_WAR
	.align		4
.L_371:
        /*1570*/ 	.byte	0x04, 0x36
        /*1572*/ 	.short	(.L_373 - .L_372)
.L_372:
        /*1574*/ 	.word	0x00000008
.L_373:


//--------------------- .nv.callgraph             --------------------------
	.section	.nv.callgraph,"",@"SHT_CUDA_CALLGRAPH"
	.align	4
	.sectionentsize	8
	.align		4
        /*0000*/ 	.word	0x00000000
	.align		4
        /*0004*/ 	.word	0xffffffff
	.align		4
        /*0008*/ 	.word	index@(_ZN7cutlass13device_kernelIN5flash11enable_sm90INS1_16FlashAttnFwdSm90INS1_25CollectiveMainloopFwdSm90ILi2EN4cute5tupleIJNS5_1CILi1EEES8_S8_EEENS6_IJNS7_ILi128EEENS7_ILi80EEENS7_ILi256EEEEEELi256ENS_6half_tEfNS_4arch4Sm90ELb0ELb0ELb0ELb0ELb0ELb0ELb0ELb1ELb1ELb1ELb0ELb0EEENS1_21CollectiveEpilogueFwdINS6_IJSA_SC_SB_EEES9_SE_SG_Li256ELb0ELb1ELb0ELb0EEENS1_29StaticPersistentTileSchedulerILb0EEEEEEEEEvNT_6ParamsE)
	.align		4
        /*000c*/ 	.word	index@(__assertfail)
	.align		4
        /*0010*/ 	.word	index@(_ZN7cutlass13device_kernelIN5flash11enable_sm90INS1_16FlashAttnFwdSm90INS1_25CollectiveMainloopFwdSm90ILi2EN4cute5tupleIJNS5_1CILi2EEENS7_ILi1EEES9_EEENS6_IJNS7_ILi128EEENS7_ILi80EEENS7_ILi256EEEEEELi256ENS_6half_tEfNS_4arch4Sm90ELb0ELb0ELb0ELb0ELb0ELb0ELb0ELb1ELb1ELb1ELb0ELb0EEENS1_21CollectiveEpilogueFwdINS6_IJSB_SD_SC_EEESA_SF_SH_Li256ELb0ELb1ELb0ELb0EEENS1_29StaticPersistentTileSchedulerILb0EEEEEEEEEvNT_6ParamsE)
	.align		4
        /*0014*/ 	.word	index@(__assertfail)
	.align		4
        /*0018*/ 	.word	index@(_ZN7cutlass13device_kernelIN5flash11enable_sm90INS1_16FlashAttnFwdSm90INS1_25CollectiveMainloopFwdSm90ILi2EN4cute5tupleIJNS5_1CILi1EEES8_S8_EEENS6_IJNS7_ILi128EEENS7_ILi80EEENS7_ILi256EEEEEELi256ENS_6half_tEfNS_4arch4Sm90ELb0ELb0ELb0ELb1ELb0ELb0ELb0ELb1ELb1ELb1ELb0ELb0EEENS1_21CollectiveEpilogueFwdINS6_IJSA_SC_SB_EEES9_SE_SG_Li256ELb1ELb1ELb0ELb0EEENS1_36VarlenDynamicPersistentTileSchedulerILi128ELi80ELi256ELi128ELb0ELb1ELb1ELb0ELb1ELb1EEEEEEEEEvNT_6ParamsE)
	.align		4
        /*001c*/ 	.word	index@(__assertfail)
	.align		4
        /*0020*/ 	.word	index@(_ZN7cutlass13device_kernelIN5flash11enable_sm90INS1_16FlashAttnFwdSm90INS1_25CollectiveMainloopFwdSm90ILi2EN4cute5tupleIJNS5_1CILi1EEES8_S8_EEENS6_IJNS7_ILi128EEENS7_ILi80EEENS7_ILi256EEEEEELi256ENS_6half_tEfNS_4arch4Sm90ELb0ELb0ELb0ELb1ELb0ELb1ELb0ELb1ELb1ELb1ELb0ELb0EEENS1_21CollectiveEpilogueFwdINS6_IJSA_SC_SB_EEES9_SE_SG_Li256ELb1ELb1ELb0ELb0EEENS1_36VarlenDynamicPersistentTileSchedulerILi128ELi80ELi256ELi128ELb0ELb1ELb1ELb0ELb1ELb1EEEEEEEEEvNT_6ParamsE)
	.align		4
        /*0024*/ 	.word	index@(__assertfail)
	.align		4
        /*0028*/ 	.word	index@(_ZN7cutlass13device_kernelIN5flash11enable_sm90INS1_16FlashAttnFwdSm90INS1_25CollectiveMainloopFwdSm90ILi2EN4cute5tupleIJNS5_1CILi1EEES8_S8_EEENS6_IJNS7_ILi128EEENS7_ILi64EEENS7_ILi256EEEEEELi256ENS_6half_tEfNS_4arch4Sm90ELb0ELb1ELb0ELb0ELb0ELb0ELb0ELb1ELb1ELb1ELb0ELb0EEENS1_21CollectiveEpilogueFwdINS6_IJSA_SC_SB_EEES9_SE_SG_Li256ELb0ELb1ELb0ELb0EEENS1_30DynamicPersistentTileSchedulerILi256ELi128ELb0ELb1ELb1EEEEEEEEEvNT_6ParamsE)
	.align		4
        /*002c*/ 	.word	index@(__assertfail)
	.align		4
        /*0030*/ 	.word	index@(_ZN7cutlass13device_kernelIN5flash11enable_sm90INS1_16FlashAttnFwdSm90INS1_25CollectiveMainloopFwdSm90ILi2EN4cute5tupleIJNS5_1CILi1EEES8_S8_EEENS6_IJNS7_ILi128EEENS7_ILi64EEENS7_ILi256EEEEEELi256ENS_6half_tEfNS_4arch4Sm90ELb0ELb1ELb0ELb1ELb0ELb0ELb0ELb1ELb1ELb1ELb0ELb0EEENS1_21CollectiveEpilogueFwdINS6_IJSA_SC_SB_EEES9_SE_SG_Li256ELb1ELb1ELb0ELb0EEENS1_36VarlenDynamicPersistentTileSchedulerILi128ELi64ELi256ELi128ELb0ELb1ELb1ELb1ELb0ELb1EEEEEEEEEvNT_6ParamsE)
	.align		4
        /*0034*/ 	.word	index@(__assertfail)
	.align		4
        /*0038*/ 	.word	index@(_ZN7cutlass13device_kernelIN5flash11enable_sm90INS1_16FlashAttnFwdSm90INS1_25CollectiveMainloopFwdSm90ILi2EN4cute5tupleIJNS5_1CILi1EEES8_S8_EEENS6_IJNS7_ILi128EEENS7_ILi64EEENS7_ILi256EEEEEELi256ENS_6half_tEfNS_4arch4Sm90ELb0ELb1ELb0ELb1ELb0ELb1ELb0ELb1ELb1ELb1ELb0ELb0EEENS1_21CollectiveEpilogueFwdINS6_IJSA_SC_SB_EEES9_SE_SG_Li256ELb1ELb1ELb0ELb0EEENS1_36VarlenDynamicPersistentTileSchedulerILi128ELi64ELi256ELi128ELb0ELb1ELb1ELb1ELb0ELb1EEEEEEEEEvNT_6ParamsE)
	.align		4
        /*003c*/ 	.word	index@(__assertfail)
	.align		4
        /*0040*/ 	.word	index@(_ZN7cutlass13device_kernelIN5flash11enable_sm90INS1_16FlashAttnFwdSm90INS1_25CollectiveMainloopFwdSm90ILi2EN4cute5tupleIJNS5_1CILi1EEES8_S8_EEENS6_IJNS7_ILi128EEENS7_ILi80EEENS7_ILi256EEEEEELi256ENS_6half_tEfNS_4arch4Sm90ELb1ELb0ELb0ELb0ELb0ELb0ELb0ELb1ELb1ELb1ELb0ELb0EEENS1_21CollectiveEpilogueFwdINS6_IJSA_SC_SB_EEES9_SE_SG_Li256ELb0ELb1ELb0ELb0EEENS1_30DynamicPersistentTileSchedulerILi256ELi128ELb0ELb1ELb1EEEEEEEEEvNT_6ParamsE)
	.align		4
        /*0044*/ 	.word	index@(__assertfail)
	.align		4
        /*0048*/ 	.word	index@(_ZN7cutlass13device_kernelIN5flash11enable_sm90INS1_16FlashAttnFwdSm90INS1_25CollectiveMainloopFwdSm90ILi2EN4cute5tupleIJNS5_1CILi1EEES8_S8_EEENS6_IJNS7_ILi128EEENS7_ILi80EEENS7_ILi256EEEEEELi256ENS_6half_tEfNS_4arch4Sm90ELb1ELb0ELb0ELb1ELb0ELb0ELb0ELb1ELb1ELb1ELb0ELb0EEENS1_21CollectiveEpilogueFwdINS6_IJSA_SC_SB_EEES9_SE_SG_Li256ELb1ELb1ELb0ELb0EEENS1_36VarlenDynamicPersistentTileSchedulerILi128ELi80ELi256ELi128ELb0ELb1ELb1ELb1ELb1ELb1EEEEEEEEEvNT_6ParamsE)
	.align		4
        /*004c*/ 	.word	index@(__assertfail)
	.align		4
        /*0050*/ 	.word	index@(_ZN7cutlass13device_kernelIN5flash11enable_sm90INS1_16FlashAttnFwdSm90INS1_25CollectiveMainloopFwdSm90ILi2EN4cute5tupleIJNS5_1CILi1EEES8_S8_EEENS6_IJNS7_ILi128EEENS7_ILi80EEENS7_ILi256EEEEEELi256ENS_6half_tEfNS_4arch4Sm90ELb1ELb0ELb0ELb1ELb0ELb1ELb0ELb1ELb1ELb1ELb0ELb0EEENS1_21CollectiveEpilogueFwdINS6_IJSA_SC_SB_EEES9_SE_SG_Li256ELb1ELb1ELb0ELb0EEENS1_36VarlenDynamicPersistentTileSchedulerILi128ELi80ELi256ELi128ELb0ELb1ELb1ELb1ELb1ELb1EEEEEEEEEvNT_6ParamsE)
	.align		4
        /*0054*/ 	.word	index@(__assertfail)
	.align		4
        /*0058*/ 	.word	0x00000000
	.align		4
        /*005c*/ 	.word	0xfffffffe
	.align		4
        /*0060*/ 	.word	0x00000000
	.align		4
        /*0064*/ 	.word	0xfffffffd
	.align		4
        /*0068*/ 	.word	0x00000000
	.align		4
        /*006c*/ 	.word	0xfffffffc


//--------------------- .nv.constant4             --------------------------
	.section	.nv.constant4,"a",@progbits
	.align	8
	.align		8
.nv.constant4:
        /*0000*/ 	.dword	__assertfail
	.align		8
        /*0008*/ 	.dword	__unnamed_1
	.align		8
        /*0010*/ 	.dword	__unnamed_2
	.align		8
        /*0018*/ 	.dword	__unnamed_3
	.align		8
        /*0020*/ 	.dword	__unnamed_4
	.align		8
        /*0028*/ 	.dword	__unnamed_5
	.align		8
        /*0030*/ 	.dword	__unnamed_6
	.align		8
        /*0038*/ 	.dword	__unnamed_7
	.align		8
        /*0040*/ 	.dword	__unnamed_8
	.align		8
        /*0048*/ 	.dword	__unnamed_9
	.align		8
        /*0050*/ 	.dword	_ZN74_INTERNAL_9eb471eb_38_flash_fwd_hdim256_fp16_packgqa_sm90_cu_e763cb1e_30994cuda3std3__45__cpo5beginE
	.align		8
        /*0058*/ 	.dword	_ZN74_INTERNAL_9eb471eb_38_flash_fwd_hdim256_fp16_packgqa_sm90_cu_e763cb1e_30994cuda3std3__45__cpo3endE
	.align		8
        /*0060*/ 	.dword	_ZN74_INTERNAL_9eb471eb_38_flash_fwd_hdim256_fp16_packgqa_sm90_cu_e763cb1e_30994cuda3std3__45__cpo6cbeginE
	.align		8
        /*0068*/ 	.dword	_ZN74_INTERNAL_9eb471eb_38_flash_fwd_hdim256_fp16_packgqa_sm90_cu_e763cb1e_30994cuda3std3__45__cpo4cendE
	.align		8
        /*0070*/ 	.dword	_ZN74_INTERNAL_9eb471eb_38_flash_fwd_hdim256_fp16_packgqa_sm90_cu_e763cb1e_30994cuda3std3__476_GLOBAL__N__9eb471eb_38_flash_fwd_hdim256_fp16_packgqa_sm90_cu_e763cb1e_30996ignoreE
	.align		8
        /*0078*/ 	.dword	_ZN74_INTERNAL_9eb471eb_38_flash_fwd_hdim256_fp16_packgqa_sm90_cu_e763cb1e_30994cuda3std3__419piecewise_constructE
	.align		8
        /*0080*/ 	.dword	_ZN74_INTERNAL_9eb471eb_38_flash_fwd_hdim256_fp16_packgqa_sm90_cu_e763cb1e_30994cuda3std3__48in_placeE
	.align		8
        /*0088*/ 	.dword	_ZN74_INTERNAL_9eb471eb_38_flash_fwd_hdim256_fp16_packgqa_sm90_cu_e763cb1e_30994cuda3std6ranges3__45__cpo4swapE
	.align		8
        /*0090*/ 	.dword	_ZN74_INTERNAL_9eb471eb_38_flash_fwd_hdim256_fp16_packgqa_sm90_cu_e763cb1e_30994cuda3std6ranges3__45__cpo9iter_moveE
	.align		8
        /*0098*/ 	.dword	_ZN74_INTERNAL_9eb471eb_38_flash_fwd_hdim256_fp16_packgqa_sm90_cu_e763cb1e_30994cute7productE
	.align		8
        /*00a0*/ 	.dword	_ZN74_INTERNAL_9eb471eb_38_flash_fwd_hdim256_fp16_packgqa_sm90_cu_e763cb1e_30994cute1_E
	.align		8
        /*00a8*/ 	.dword	$str$23
	.align		8
        /*00b0*/ 	.dword	$str$24


//--------------------- .text._ZN7cutlass13device_kernelIN5flash11enable_sm90INS1_16FlashAttnFwdSm90INS1_25CollectiveMainloopFwdSm90ILi2EN4cute5tupleIJNS5_1CILi1EEES8_S8_EEENS6_IJNS7_ILi128EEENS7_ILi80EEENS7_ILi256EEEEEELi256ENS_6half_tEfNS_4arch4Sm90ELb0ELb0ELb0ELb0ELb0ELb0ELb0ELb1ELb1ELb1ELb0ELb0EEENS1_21CollectiveEpilogueFwdINS6_IJSA_SC_SB_EEES9_SE_SG_Li256ELb0ELb1ELb0ELb0EEENS1_29StaticPersistentTileSchedulerILb0EEEEEEEEEvNT_6ParamsE --------------------------
	.section	.text._ZN7cutlass13device_kernelIN5flash11enable_sm90INS1_16FlashAttnFwdSm90INS1_25CollectiveMainloopFwdSm90ILi2EN4cute5tupleIJNS5_1CILi1EEES8_S8_EEENS6_IJNS7_ILi128EEENS7_ILi80EEENS7_ILi256EEEEEELi256ENS_6half_tEfNS_4arch4Sm90ELb0ELb0ELb0ELb0ELb0ELb0ELb0ELb1ELb1ELb1ELb0ELb0EEENS1_21CollectiveEpilogueFwdINS6_IJSA_SC_SB_EEES9_SE_SG_Li256ELb0ELb1ELb0ELb0EEENS1_29StaticPersistentTileSchedulerILb0EEEEEEEEEvNT_6ParamsE,"ax",@progbits
	.align	128
.text._ZN7cutlass13device_kernelIN5flash11enable_sm90INS1_16FlashAttnFwdSm90INS1_25CollectiveMainloopFwdSm90ILi2EN4cute5tupleIJNS5_1CILi1EEES8_S8_EEENS6_IJNS7_ILi128EEENS7_ILi80EEENS7_ILi256EEEEEELi256ENS_6half_tEfNS_4arch4Sm90ELb0ELb0ELb0ELb0ELb0ELb0ELb0ELb1ELb1ELb1ELb0ELb0EEENS1_21CollectiveEpilogueFwdINS6_IJSA_SC_SB_EEES9_SE_SG_Li256ELb0ELb1ELb0ELb0EEENS1_29StaticPersistentTileSchedulerILb0EEEEEEEEEvNT_6ParamsE:
        .type           _ZN7cutlass13device_kernelIN5flash11enable_sm90INS1_16FlashAttnFwdSm90INS1_25CollectiveMainloopFwdSm90ILi2EN4cute5tupleIJNS5_1CILi1EEES8_S8_EEENS6_IJNS7_ILi128EEENS7_ILi80EEENS7_ILi256EEEEEELi256ENS_6half_tEfNS_4arch4Sm90ELb0ELb0ELb0ELb0ELb0ELb0ELb0ELb1ELb1ELb1ELb0ELb0EEENS1_21CollectiveEpilogueFwdINS6_IJSA_SC_SB_EEES9_SE_SG_Li256ELb0ELb1ELb0ELb0EEENS1_29StaticPersistentTileSchedulerILb0EEEEEEEEEvNT_6ParamsE,@function
        .size           _ZN7cutlass13device_kernelIN5flash11enable_sm90INS1_16FlashAttnFwdSm90INS1_25CollectiveMainloopFwdSm90ILi2EN4cute5tupleIJNS5_1CILi1EEES8_S8_EEENS6_IJNS7_ILi128EEENS7_ILi80EEENS7_ILi256EEEEEELi256ENS_6half_tEfNS_4arch4Sm90ELb0ELb0ELb0ELb0ELb0ELb0ELb0ELb1ELb1ELb1ELb0ELb0EEENS1_21CollectiveEpilogueFwdINS6_IJSA_SC_SB_EEES9_SE_SG_Li256ELb0ELb1ELb0ELb0EEENS1_29StaticPersistentTileSchedulerILb0EEEEEEEEEvNT_6ParamsE,(.L_x_3424 - _ZN7cutlass13device_kernelIN5flash11enable_sm90INS1_16FlashAttnFwdSm90INS1_25CollectiveMainloopFwdSm90ILi2EN4cute5tupleIJNS5_1CILi1EEES8_S8_EEENS6_IJNS7_ILi128EEENS7_ILi80EEENS7_ILi256EEEEEELi256ENS_6half_tEfNS_4arch4Sm90ELb0ELb0ELb0ELb0ELb0ELb0ELb0ELb1ELb1ELb1ELb0ELb0EEENS1_21CollectiveEpilogueFwdINS6_IJSA_SC_SB_EEES9_SE_SG_Li256ELb0ELb1ELb0ELb0EEENS1_29StaticPersistentTileSchedulerILb0EEEEEEEEEvNT_6ParamsE)
        .other          _ZN7cutlass13device_kernelIN5flash11enable_sm90INS1_16FlashAttnFwdSm90INS1_25CollectiveMainloopFwdSm90ILi2EN4cute5tupleIJNS5_1CILi1EEES8_S8_EEENS6_IJNS7_ILi128EEENS7_ILi80EEENS7_ILi256EEEEEELi256ENS_6half_tEfNS_4arch4Sm90ELb0ELb0ELb0ELb0ELb0ELb0ELb0ELb1ELb1ELb1ELb0ELb0EEENS1_21CollectiveEpilogueFwdINS6_IJSA_SC_SB_EEES9_SE_SG_Li256ELb0ELb1ELb0ELb0EEENS1_29StaticPersistentTileSchedulerILb0EEEEEEEEEvNT_6ParamsE,@"STO_CUDA_ENTRY STV_DEFAULT"
_ZN7cutlass13device_kernelIN5flash11enable_sm90INS1_16FlashAttnFwdSm90INS1_25CollectiveMainloopFwdSm90ILi2EN4cute5tupleIJNS5_1CILi1EEES8_S8_EEENS6_IJNS7_ILi128EEENS7_ILi80EEENS7_ILi256EEEEEELi256ENS_6half_tEfNS_4arch4Sm90ELb0ELb0ELb0ELb0ELb0ELb0ELb0ELb1ELb1ELb1ELb0ELb0EEENS1_21CollectiveEpilogueFwdINS6_IJSA_SC_SB_EEES9_SE_SG_Li256ELb0ELb1ELb0ELb0EEENS1_29StaticPersistentTileSchedulerILb0EEEEEEEEEvNT_6ParamsE:
[----:B------:R-:W0:Y:S02]  /*0000*/  LDC R1, c[0x0][0x28] ;  /* 0x00000a00ff017b82 */ /* 0x000e240000000800 */
[----:B0-----:R-:W-:Y:S01]  /*0010*/  VIADD R1, R1, 0xffffffc8 ;  /* 0xffffffc801017836 */ /* 0x001fe20000000000 */
[----:B------:R-:W0:Y:S01]  /*0020*/  S2R R0, SR_TID.X ;  /* 0x0000000000007919 */ /* 0x000e220000002100 */
[----:B------:R-:W-:Y:S01]  /*0030*/  ELECT P0, URZ, PT ;  /* 0x00000000003f782f */ /* 0x000fe20003800000 */
[----:B------:R-:W-:Y:S01]  /*0040*/  BSSY B0, `(.L_x_0) ;  /* 0x000000e000007945 */ /* 0x000fe20003800000 */
[----:B0-----:R-:W-:-:S05]  /*0050*/  SHF.R.U32.HI R2, RZ, 0x5, R0 ;  /* 0x00000005ff027819 */ /* 0x001fca0000011600 */
[----:B------:R-:W0:Y:S02]  /*0060*/  SHFL.IDX PT, R3, R2, RZ, 0x1f ;  /* 0x00001fff02037589 */ /* 0x000e2400000e0000 */
[----:B0-----:R-:W-:Y:S02]  /*0070*/  ISETP.EQ.AND P0, PT, R3, RZ, P0 ;  /* 0x000000ff0300720c */ /* 0x001fe40000702270 */
[----:B------:R-:W-:-:S11]  /*0080*/  SHF.R.U32.HI R3, RZ, 0x7, R0 ;  /* 0x00000007ff037819 */ /* 0x000fd60000011600 */
[----:B------:R-:W-:Y:S05]  /*0090*/  @!P0 BRA `(.L_x_1) ;  /* 0x0000000000208947 */ /* 0x000fea0003800000 */
[----:B------:R-:W-:Y:S02]  /*00a0*/  ULDC.64 UR4, c[0x0][0x198] ;  /* 0x0000660000047ab9 */ /* 0x000fe40000000a00 */
[----:B------:R-:W-:Y:S02]  /*00b0*/  UIADD3 UR6, UP0, UR4, 0x370, URZ ;  /* 0x0000037004067890 */ /* 0x000fe4000ff1e03f */
[----:B------:R-:W-:Y:S02]  /*00c0*/  UIADD3 UR4, UP1, UR4, 0x470, URZ ;  /* 0x0000047004047890 */ /* 0x000fe4000ff3e03f */
[----:B------:R-:W-:Y:S02]  /*00d0*/  UIADD3.X UR7, URZ, UR5, URZ, UP0, !UPT ;  /* 0x000000053f077290 */ /* 0x000fe400087fe43f */
[----:B------:R-:W-:-:S07]  /*00e0*/  UIADD3.X UR5, URZ, UR5, URZ, UP1, !UPT ;  /* 0x000000053f057290 */ /* 0x000fce0008ffe43f */
[----:B------:R0:W-:Y:S02]  /*00f0*/  UTMACCTL.PF [UR6] ;  /* 0x00000000060079b9 */ /* 0x0001e40008040000 */
[----:B------:R0:W-:Y:S02]  /*0100*/  UTMACCTL.PF [UR4] ;  /* 0x00000000040079b9 */ /* 0x0001e40008040000 */
[----:B0-----:R-:W-:Y:S01]  /*0110*/  NOP ;  /* 0x0000000000007918 */ /* 0x001fe20000000000 */
.L_x_1:
[----:B------:R-:W-:Y:S05]  /*0120*/  BSYNC B0 ;  /* 0x0000000000007941 */ /* 0x000fea0003800000 */
.L_x_0:
[----:B------:R-:W-:Y:S01]  /*0130*/  VOTEU.ANY UP0, P0 ;  /* 0x00000000003f7886 */ /* 0x000fe20000000100 */
[----:B------:R-:W0:Y:S01]  /*0140*/  SHFL.IDX PT, R3, R3, RZ, 0x1f ;  /* 0x00001fff03037589 */ /* 0x000e2200000e0000 */
[----:B------:R-:W-:Y:S01]  /*0150*/  UMOV UR4, 0x80 ;  /* 0x0000008000047882 */ /* 0x000fe20000000000 */
[----:B------:R-:W-:Y:S01]  /*0160*/  UMOV UR7, 0x100 ;  /* 0x0000010000077882 */ /* 0x000fe20000000000 */
[----:B------:R-:W-:Y:S01]  /*0170*/  VOTEU.ANY UP1, P0 ;  /* 0x00000000003f7886 */ /* 0x000fe20000020100 */
[----:B------:R-:W1:Y:S01]  /*0180*/  @UP0 S2UR UR8, SR_CgaCtaId ;  /* 0x00000000000809c3 */ /* 0x000e620000008800 */
[----:B------:R-:W2:Y:S01]  /*0190*/  SHFL.IDX PT, R4, R2, RZ, 0x1f ;  /* 0x00001fff02047589 */ /* 0x000ea200000e0000 */
[----:B------:R-:W-:Y:S01]  /*01a0*/  @UP0 UMOV UR6, 0x400 ;  /* 0x0000040000060882 */ /* 0x000fe20000000000 */
[----:B------:R-:W-:-:S04]  /*01b0*/  @UP0 UIADD3 UR4, -UR4, 0x100000, URZ ;  /* 0x0010000004040890 */ /* 0x000fc8000fffe13f */
[----:B------:R-:W-:Y:S02]  /*01c0*/  @UP0 USHF.L.U32 UR5, UR4, 0xb, URZ ;  /* 0x0000000b04050899 */ /* 0x000fe4000800063f */
[----:B------:R-:W-:Y:S01]  /*01d0*/  @UP0 USHF.L.U32 UR4, UR4, 0x1, URZ ;  /* 0x0000000104040899 */ /* 0x000fe2000800063f */
[----:B------:R-:W-:Y:S01]  /*01e0*/  VOTEU.ANY UP2, P0 ;  /* 0x00000000003f7886 */ /* 0x000fe20000040100 */
[----:B0-----:R-:W-:Y:S01]  /*01f0*/  R2UR UR9, R3 ;  /* 0x00000000030972ca */ /* 0x001fe200000e0000 */
[----:B-1----:R-:W-:Y:S01]  /*0200*/  @UP0 ULEA UR8, UR8, UR6, 0x18 ;  /* 0x0000000608080291 */ /* 0x002fe2000f8ec03f */
[----:B--2---:R-:W-:Y:S01]  /*0210*/  ISETP.NE.AND P1, PT, R4, RZ, PT ;  /* 0x000000ff0400720c */ /* 0x004fe20003f25270 */
[----:B------:R-:W-:-:S04]  /*0220*/  @UP0 UIADD3 UR6, -UR7, 0x100000, URZ ;  /* 0x0010000007060890 */ /* 0x000fc8000fffe13f */
[----:B------:R-:W-:Y:S02]  /*0230*/  @UP0 USHF.L.U32 UR7, UR6, 0xb, URZ ;  /* 0x0000000b06070899 */ /* 0x000fe4000800063f */
[----:B------:R-:W-:-:S04]  /*0240*/  @UP0 USHF.L.U32 UR6, UR6, 0x1, URZ ;  /* 0x0000000106060899 */ /* 0x000fc8000800063f */
[----:B------:R-:W-:Y:S01]  /*0250*/  UISETP.NE.AND UP0, UPT, UR9, URZ, UPT ;  /* 0x0000003f0900728c */ /* 0x000fe2000bf05270 */
[----:B------:R-:W0:Y:S02]  /*0260*/  FENCE.VIEW.ASYNC.S ;  /* 0x00000000000073c6 */ /* 0x000e240000000000 */
[----:B0-----:R0:W1:Y:S05]  /*0270*/  @UP1 SYNCS.EXCH.64 URZ, [UR8+0x38800], UR4 ;  /* 0x03880004083f15b2 */ /* 0x00106a0008000100 */
[----:B------:R0:W2:Y:S01]  /*0280*/  @UP2 SYNCS.EXCH.64 URZ, [UR8+0x38820], UR6 ;  /* 0x03882006083f25b2 */ /* 0x0000a20008000100 */
[----:B------:R-:W-:Y:S05]  /*0290*/  @P1 BRA `(.L_x_2) ;  /* 0x0000000000481947 */ /* 0x000fea0003800000 */
[----:B0-----:R-:W0:Y:S01]  /*02a0*/  S2UR UR5, SR_CgaCtaId ;  /* 0x00000000000579c3 */ /* 0x001e220000008800 */
[----:B------:R-:W-:Y:S01]  /*02b0*/  UMOV UR4, 0x400 ;  /* 0x0000040000047882 */ /* 0x000fe20000000000 */
[----:B------:R-:W-:Y:S01]  /*02c0*/  UMOV UR6, 0x1 ;  /* 0x0000000100067882 */ /* 0x000fe20000000000 */
[----:B------:R-:W-:Y:S01]  /*02d0*/  UMOV UR7, 0x2 ;  /* 0x0000000200077882 */ /* 0x000fe20000000000 */
[----:B------:R-:W-:Y:S01]  /*02e0*/  ELECT P0, URZ, PT ;  /* 0x00000000003f782f */ /* 0x000fe20003800000 */
[----:B0-----:R-:W-:Y:S02]  /*02f0*/  ULEA UR8, UR5, UR4, 0x18 ;  /* 0x0000000405087291 */ /* 0x001fe4000f8ec03f */
[----:B------:R-:W-:-:S04]  /*0300*/  UIADD3 UR4, -UR6, 0x100000, URZ ;  /* 0x0010000006047890 */ /* 0x000fc8000fffe13f */
[----:B------:R-:W-:Y:S02]  /*0310*/  USHF.L.U32 UR5, UR4, 0xb, URZ ;  /* 0x0000000b04057899 */ /* 0x000fe4000800063f */
[----:B------:R-:W-:Y:S02]  /*0320*/  USHF.L.U32 UR4, UR4, 0x1, URZ ;  /* 0x0000000104047899 */ /* 0x000fe4000800063f */
[----:B------:R-:W-:-:S04]  /*0330*/  UIADD3 UR6, -UR7, 0x100000, URZ ;  /* 0x0010000007067890 */ /* 0x000fc8000fffe13f */
[----:B------:R-:W-:Y:S02]  /*0340*/  USHF.L.U32 UR7, UR6, 0xb, URZ ;  /* 0x0000000b06077899 */ /* 0x000fe4000800063f */
[----:B------:R-:W-:Y:S01]  /*0350*/  USHF.L.U32 UR6, UR6, 0x1, URZ ;  /* 0x0000000106067899 */ /* 0x000fe2000800063f */
[----:B------:R-:W0:Y:S03]  /*0360*/  FENCE.VIEW.ASYNC.S ;  /* 0x00000000000073c6 */ /* 0x000e260000000000 */
[----:B0-----:R3:W4:Y:S08]  /*0370*/  SYNCS.EXCH.64 URZ, [UR8+0x38830], UR4 ;  /* 0x03883004083f75b2 */ /* 0x0017300008000100 */
[----:B------:R3:W0:Y:S01]  /*0380*/  SYNCS.EXCH.64 URZ, [UR8+0x38840], UR6 ;  /* 0x03884006083f75b2 */ /* 0x0006220008000100 */
[----:B------:R3:W0:Y:S01]  /*0390*/  SYNCS.EXCH.64 URZ, [UR8+0x38838], UR4 ;  /* 0x03883804083f75b2 */ /* 0x0006220008000100 */
[----:B------:R3:W0:Y:S02]  /*03a0*/  SYNCS.EXCH.64 URZ, [UR8+0x38848], UR6 ;  /* 0x03884806083f75b2 */ /* 0x0006240008000100 */
[----:B---3--:R-:W-:Y:S01]  /*03b0*/  NOP ;  /* 0x0000000000007918 */ /* 0x008fe20000000000 */
.L_x_2:
[----:B------:R-:W3:Y:S01]  /*03c0*/  SHFL.IDX PT, R3, R2, RZ, 0x1f ;  /* 0x00001fff02037589 */ /* 0x000ee200000e0000 */
[----:B------:R-:W-:Y:S01]  /*03d0*/  NOP ;  /* 0x0000000000007918 */ /* 0x000fe20000000000 */
[----:B---3--:R-:W-:-:S13]  /*03e0*/  ISETP.NE.AND P0, PT, R3, RZ, PT ;  /* 0x000000ff0300720c */ /* 0x008fda0003f05270 */
        /* <DEDUP_REMOVED lines=14> */
[----:B0-----:R3:W0:Y:S08]  /*04d0*/  SYNCS.EXCH.64 URZ, [UR8+0x38850], UR4 ;  /* 0x03885004083f75b2 */ /* 0x0016300008000100 */
[----:B------:R3:W0:Y:S01]  /*04e0*/  SYNCS.EXCH.64 URZ, [UR8+0x38860], UR6 ;  /* 0x03886006083f75b2 */ /* 0x0006220008000100 */
[----:B------:R3:W0:Y:S01]  /*04f0*/  SYNCS.EXCH.64 URZ, [UR8+0x38858], UR4 ;  /* 0x03885804083f75b2 */ /* 0x0006220008000100 */
[----:B------:R3:W0:Y:S02]  /*0500*/  SYNCS.EXCH.64 URZ, [UR8+0x38868], UR6 ;  /* 0x03886806083f75b2 */ /* 0x0006240008000100 */
[----:B---3--:R-:W-:Y:S01]  /*0510*/  NOP ;  /* 0x0000000000007918 */ /* 0x008fe20000000000 */
.L_x_3:
[----:B------:R-:W3:Y:S01]  /*0520*/  SHFL.IDX PT, R3, R2, RZ, 0x1f ;  /* 0x00001fff02037589 */ /* 0x000ee200000e0000 */
[----:B------:R-:W-:Y:S01]  /*0530*/  NOP ;  /* 0x0000000000007918 */ /* 0x000fe20000000000 */
[----:B---3--:R-:W-:-:S13]  /*0540*/  ISETP.NE.AND P0, PT, R3, RZ, PT ;  /* 0x000000ff0300720c */ /* 0x008fda0003f05270 */
[----:B------:R-:W-:Y:S05]  /*0550*/  @P0 BRA `(.L_x_4) ;  /* 0x0000000000380947 */ /* 0x000fea0003800000 */
[----:B0-----:R-:W0:Y:S01]  /*0560*/  S2UR UR5, SR_CgaCtaId ;  /* 0x00000000000579c3 */ /* 0x001e220000008800 */
[----:B------:R-:W-:Y:S01]  /*0570*/  UMOV UR4, 0x400 ;  /* 0x0000040000047882 */ /* 0x000fe20000000000 */
[----:B------:R-:W-:Y:S01]  /*0580*/  UMOV UR7, 0x1 ;  /* 0x0000000100077882 */ /* 0x000fe20000000000 */
[----:B------:R-:W-:Y:S01]  /*0590*/  ELECT P0, URZ, PT ;  /* 0x00000000003f782f */ /* 0x000fe20003800000 */
[----:B0-----:R-:W-:Y:S02]  /*05a0*/  ULEA UR6, UR5, UR4, 0x18 ;  /* 0x0000000405067291 */ /* 0x001fe4000f8ec03f */
[----:B------:R-:W-:-:S04]  /*05b0*/  UIADD3 UR4, -UR7, 0x100000, URZ ;  /* 0x0010000007047890 */ /* 0x000fc8000fffe13f */
[----:B------:R-:W-:Y:S02]  /*05c0*/  USHF.L.U32 UR5, UR4, 0xb, URZ ;  /* 0x0000000b04057899 */ /* 0x000fe4000800063f */
[----:B------:R-:W-:Y:S01]  /*05d0*/  USHF.L.U32 UR4, UR4, 0x1, URZ ;  /* 0x0000000104047899 */ /* 0x000fe2000800063f */
[----:B------:R-:W0:Y:S11]  /*05e0*/  FENCE.VIEW.ASYNC.S ;  /* 0x00000000000073c6 */ /* 0x000e360000000000 */
[----:B0-----:R3:W0:Y:S01]  /*05f0*/  SYNCS.EXCH.64 URZ, [UR6+0x38870], UR4 ;  /* 0x03887004063f75b2 */ /* 0x0016220008000100 */
[----:B------:R3:W0:Y:S01]  /*0600*/  SYNCS.EXCH.64 URZ, [UR6+0x38880], UR4 ;  /* 0x03888004063f75b2 */ /* 0x0006220008000100 */
[----:B------:R3:W0:Y:S01]  /*0610*/  SYNCS.EXCH.64 URZ, [UR6+0x38878], UR4 ;  /* 0x03887804063f75b2 */ /* 0x0006220008000100 */
[----:B------:R3:W0:Y:S02]  /*0620*/  SYNCS.EXCH.64 URZ, [UR6+0x38888], UR4 ;  /* 0x03888804063f75b2 */ /* 0x0006240008000100 */
[----:B---3--:R-:W-:Y:S01]  /*0630*/  NOP ;  /* 0x0000000000007918 */ /* 0x008fe20000000000 */
.L_x_4:
        /* <DEDUP_REMOVED lines=22> */
.L_x_5:
        /* <DEDUP_REMOVED lines=22> */
.L_x_6:
[----:B0-----:R-:W-:Y:S01]  /*0900*/  UMOV UR4, 0x1 ;  /* 0x0000000100047882 */ /* 0x001fe20000000000 */
[----:B------:R-:W-:Y:S01]  /*0910*/  PLOP3.LUT P0, PT, PT, PT, UP0, 0x80, 0x0 ;  /* 0x000000000000781c */ /* 0x000fe20003f0f008 */
[----:B------:R-:W-:Y:S01]  /*0920*/  USEL UR4, UR4, 0x2, !UP0 ;  /* 0x0000000204047887 */ /* 0x000fe2000c000000 */
[----:B------:R-:W-:-:S05]  /*0930*/  NOP ;  /* 0x0000000000007918 */ /* 0x000fca0000000000 */
[----:B------:R-:W-:-:S05]  /*0940*/  IMAD.U32 R3, RZ, RZ, UR4 ;  /* 0x00000004ff037e24 */ /* 0x000fca000f8e00ff */
[----:B------:R0:W-:Y:S01]  /*0950*/  STL [R1+0x34], R3 ;  /* 0x0000340301007387 */ /* 0x0001e20000100800 */
[----:B-12-4-:R-:W-:Y:S06]  /*0960*/  BAR.SYNC.DEFER_BLOCKING 0x0 ;  /* 0x0000000000007b1d */ /* 0x016fec0000010000 */
[----:B------:R-:W-:Y:S05]  /*0970*/  @!P0 BRA `(.L_x_7) ;  /* 0x000000b4003c8947 */ /* 0x000fea0003800000 */
.L_x_8:
[----:B------:R-:W-:-:S08]  /*0980*/  NOP ;  /* 0x0000000000007918 */ /* 0x000fd00000000000 */
[----:B------:R-:W1:Y:S02]  /*0990*/  USETMAXREG.TRY_ALLOC.CTAPOOL UP0, 0xf0 ;  /* 0x000000f0000079c8 */ /* 0x000e640008000600 */
[----:B-1----:R-:W-:-:S13]  /*09a0*/  PLOP3.LUT P0, PT, PT, PT, UP0, 0x80, 0x0 ;  /* 0x000000000000781c */ /* 0x002fda0003f0f008 */
[----:B------:R-:W-:Y:S05]  /*09b0*/  @!P0 BRA `(.L_x_8) ;  /* 0xfffffffc00f08947 */ /* 0x000fea000383ffff */
[----:B------:R-:W1:Y:S08]  /*09c0*/  S2UR UR4, SR_CTAID.X ;  /* 0x00000000000479c3 */ /* 0x000e700000002500 */
[----:B------:R-:W-:Y:S08]  /*09d0*/  BAR.ARV 0x8, 0x180 ;  /* 0x0206000000007b1d */ /* 0x000ff00000002000 */
[----:B------:R-:W1:Y:S02]  /*09e0*/  LDC R2, c[0x0][0xc34] ;  /* 0x00030d00ff027b82 */ /* 0x000e640000000800 */
[----:B-1----:R-:W-:-:S13]  /*09f0*/  ISETP.LE.AND P0, PT, R2, UR4, PT ;  /* 0x0000000402007c0c */ /* 0x002fda000bf03270 */
[----:B------:R-:W-:Y:S05]  /*0a00*/  @P0 EXIT ;  /* 0x000000000000094d */ /* 0x000fea0003800000 */
[----:B0-----:R-:W2:Y:S01]  /*0a10*/  LDL R3, [R1+0x34] ;  /* 0x0000340001037983 */ /* 0x001ea20000100800 */
[----:B------:R-:W-:Y:S01]  /*0a20*/  VIADD R0, R0, 0xffffff80 ;  /* 0xffffff8000007836 */ /* 0x000fe20000000000 */
[----:B------:R-:W-:Y:S01]  /*0a30*/  UMOV UR60, URZ ;  /* 0x0000003f003c7c82 */ /* 0x000fe20008000000 */
[----:B------:R-:W-:Y:S01]  /*0a40*/  IMAD.U32 R212, RZ, RZ, UR4 ;  /* 0x00000004ffd47e24 */ /* 0x000fe2000f8e00ff */
[----:B------:R-:W-:Y:S02]  /*0a50*/  UMOV UR4, URZ ;  /* 0x0000003f00047c82 */ /* 0x000fe40008000000 */
[----:B------:R-:W-:Y:S02]  /*0a60*/  IMAD.U32 R214, RZ, RZ, UR4 ;  /* 0x00000004ffd67e24 */ /* 0x000fe4000f8e00ff */
[----:B------:R-:W-:Y:S01]  /*0a70*/  IMAD.U32 R16, RZ, RZ, UR4 ;  /* 0x00000004ff107e24 */ /* 0x000fe2000f8e00ff */
[----:B--2---:R-:W-:Y:S02]  /*0a80*/  R2UR UR5, R3 ;  /* 0x00000000030572ca */ /* 0x004fe400000e0000 */
[----:B------:R-:W-:-:S04]  /*0a90*/  SHF.R.S32.HI R3, RZ, 0x1f, R0 ;  /* 0x0000001fff037819 */ /* 0x000fc80000011400 */
[CC--:B------:R-:W-:Y:S02]  /*0aa0*/  LEA.HI R2, R3.reuse, R0.reuse, RZ, 0x7 ;  /* 0x0000000003027211 */ /* 0x0c0fe400078f38ff */
[CC--:B------:R-:W-:Y:S02]  /*0ab0*/  LEA.HI R6, R3.reuse, R0.reuse, RZ, 0x5 ;  /* 0x0000000003067211 */ /* 0x0c0fe400078f28ff */
[----:B------:R-:W-:Y:S02]  /*0ac0*/  LOP3.LUT R5, R2, 0xffffff80, RZ, 0xc0, !PT ;  /* 0xffffff8002057812 */ /* 0x000fe400078ec0ff */
[CC--:B------:R-:W-:Y:S01]  /*0ad0*/  LEA.HI R4, R3.reuse, R0.reuse, RZ, 0x4 ;  /* 0x0000000003047211 */ /* 0x0c0fe200078f20ff */
[----:B------:R-:W-:Y:S01]  /*0ae0*/  IMAD.SHL.U32 R6, R6, 0x20, RZ ;  /* 0x0000002006067824 */ /* 0x000fe200078e00ff */
[CC--:B------:R-:W-:Y:S01]  /*0af0*/  LEA.HI R7, R3.reuse, R0.reuse, RZ, 0x2 ;  /* 0x0000000003077211 */ /* 0x0c0fe200078f10ff */
[----:B------:R-:W-:Y:S01]  /*0b00*/  IMAD.IADD R218, R0, 0x1, -R5 ;  /* 0x0000000100da7824 */ /* 0x000fe200078e0a05 */
[----:B------:R-:W-:Y:S01]  /*0b10*/  LEA.HI R213, R3, R0, RZ, 0x3 ;  /* 0x0000000003d57211 */ /* 0x000fe200078f18ff */
[----:B------:R-:W-:Y:S01]  /*0b20*/  ULOP3.LUT UR5, UR5, 0x1, URZ, 0xfc, !UPT ;  /* 0x0000000105057892 */ /* 0x000fe2000f8efc3f */
[----:B------:R-:W-:-:S02]  /*0b30*/  LOP3.LUT R13, R7, 0xfffffffc, RZ, 0xc0, !PT ;  /* 0xfffffffc070d7812 */ /* 0x000fc400078ec0ff */
[----:B------:R-:W-:Y:S02]  /*0b40*/  SHF.R.S32.HI R5, RZ, 0x1f, R218 ;  /* 0x0000001fff057819 */ /* 0x000fe400000114da */
[----:B------:R-:W-:Y:S01]  /*0b50*/  SHF.R.S32.HI R219, RZ, 0x7, R2 ;  /* 0x00000007ffdb7819 */ /* 0x000fe20000011402 */
[----:B------:R-:W-:Y:S01]  /*0b60*/  IMAD.IADD R13, R0, 0x1, -R13 ;  /* 0x00000001000d7824 */ /* 0x000fe200078e0a0d */
[----:B------:R-:W-:Y:S01]  /*0b70*/  LEA.HI R3, R5, R218, RZ, 0x2 ;  /* 0x000000da05037211 */ /* 0x000fe200078f10ff */
[----:B------:R-:W-:Y:S01]  /*0b80*/  IMAD.U32 R226, RZ, RZ, UR5 ;  /* 0x00000005ffe27e24 */ /* 0x000fe2000f8e00ff */
[----:B------:R-:W-:Y:S02]  /*0b90*/  LOP3.LUT R7, R4, 0x3fffff0, RZ, 0xc0, !PT ;  /* 0x03fffff004077812 */ /* 0x000fe400078ec0ff */
[--C-:B------:R-:W-:Y:S02]  /*0ba0*/  SHF.R.S32.HI R8, RZ, 0x2, R3.reuse ;  /* 0x00000002ff087819 */ /* 0x100fe40000011403 */
[----:B------:R-:W-:Y:S01]  /*0bb0*/  SHF.R.S32.HI R11, RZ, 0x1f, R3 ;  /* 0x0000001fff0b7819 */ /* 0x000fe20000011403 */
[----:B------:R-:W-:Y:S01]  /*0bc0*/  IMAD.IADD R7, R0, 0x1, -R7 ;  /* 0x0000000100077824 */ /* 0x000fe200078e0a07 */
[----:B------:R-:W-:-:S02]  /*0bd0*/  LOP3.LUT R23, R213, 0xfffffff8, RZ, 0xc0, !PT ;  /* 0xfffffff8d5177812 */ /* 0x000fc400078ec0ff */
[----:B------:R-:W-:Y:S02]  /*0be0*/  LEA.HI R11, R11, R8, RZ, 0x3 ;  /* 0x000000080b0b7211 */ /* 0x000fe400078f18ff */
[----:B------:R-:W-:Y:S01]  /*0bf0*/  SHF.R.S32.HI R9, RZ, 0x4, R4 ;  /* 0x00000004ff097819 */ /* 0x000fe20000011404 */
[----:B------:R-:W-:Y:S01]  /*0c00*/  IMAD.IADD R23, R0, 0x1, -R23 ;  /* 0x0000000100177824 */ /* 0x000fe200078e0a17 */
[----:B------:R-:W-:Y:S02]  /*0c10*/  LOP3.LUT R11, R11, 0xfffffff8, RZ, 0xc0, !PT ;  /* 0xfffffff80b0b7812 */ /* 0x000fe400078ec0ff */
[----:B------:R-:W-:Y:S01]  /*0c20*/  LEA.HI R2, R2, R219, RZ, 0x1 ;  /* 0x000000db02027211 */ /* 0x000fe200078f08ff */
[----:B------:R-:W-:Y:S01]  /*0c30*/  IMAD.SHL.U32 R17, R23, 0x8, RZ ;  /* 0x0000000817117824 */ /* 0x000fe200078e00ff */
[----:B------:R-:W-:Y:S01]  /*0c40*/  LEA.HI R5, R5, R218, RZ, 0x5 ;  /* 0x000000da05057211 */ /* 0x000fe200078f28ff */
[----:B------:R-:W-:Y:S01]  /*0c50*/  IMAD.IADD R8, R8, 0x1, -R11 ;  /* 0x0000000108087824 */ /* 0x000fe200078e0a0b */
[----:B------:R-:W-:Y:S01]  /*0c60*/  LEA.HI R4, R4, R9, RZ, 0x1 ;  /* 0x0000000904047211 */ /* 0x000fe200078f08ff */
[----:B------:R-:W-:Y:S01]  /*0c70*/  VIADD R22, R17, 0x40 ;  /* 0x0000004011167836 */ /* 0x000fe20000000000 */
[----:B------:R-:W-:Y:S01]  /*0c80*/  LEA.HI R0, R13, R13, RZ, 0x1 ;  /* 0x0000000d0d007211 */ /* 0x000fe200078f08ff */
[C---:B------:R-:W-:Y:S01]  /*0c90*/  VIADD R19, R17.reuse, 0x80 ;  /* 0x0000008011137836 */ /* 0x040fe20000000000 */
[----:B------:R-:W-:Y:S01]  /*0ca0*/  LOP3.LUT R2, R2, 0x3fffffe, RZ, 0xc0, !PT ;  /* 0x03fffffe02027812 */ /* 0x000fe200078ec0ff */
[----:B------:R-:W-:Y:S01]  /*0cb0*/  VIADD R18, R17, 0xc0 ;  /* 0x000000c011127836 */ /* 0x000fe20000000000 */
[----:B------:R-:W-:-:S02]  /*0cc0*/  SHF.R.S32.HI R5, RZ, 0x5, R5 ;  /* 0x00000005ff057819 */ /* 0x000fc40000011405 */
[----:B------:R-:W-:Y:S01]  /*0cd0*/  LOP3.LUT R6, R6, 0xfffffc00, RZ, 0xc0, !PT ;  /* 0xfffffc0006067812 */ /* 0x000fe200078ec0ff */
[----:B------:R-:W-:Y:S01]  /*0ce0*/  IMAD.IADD R2, R219, 0x1, -R2 ;  /* 0x00000001db027824 */ /* 0x000fe200078e0a02 */
[----:B------:R-:W-:Y:S01]  /*0cf0*/  LOP3.LUT R4, R4, 0x1ffffffe, RZ, 0xc0, !PT ;  /* 0x1ffffffe04047812 */ /* 0x000fe200078ec0ff */
[----:B------:R-:W-:Y:S01]  /*0d00*/  IMAD R5, R5, 0x10, R8 ;  /* 0x0000001005057824 */ /* 0x000fe200078e0208 */
[----:B------:R-:W-:Y:S01]  /*0d10*/  LOP3.LUT R3, R3, 0x7ffffffc, RZ, 0xc0, !PT ;  /* 0x7ffffffc03037812 */ /* 0x000fe200078ec0ff */
[----:B------:R-:W-:Y:S01]  /*0d20*/  IMAD R7, R7, 0x40, R6 ;  /* 0x0000004007077824 */ /* 0x000fe200078e0206 */
[----:B------:R-:W-:Y:S01]  /*0d30*/  LOP3.LUT R0, R0, 0x1ffffffe, RZ, 0xc0, !PT ;  /* 0x1ffffffe00007812 */ /* 0x000fe200078ec0ff */
[----:B------:R-:W-:Y:S01]  /*0d40*/  IMAD.IADD R4, R9, 0x1, -R4 ;  /* 0x0000000109047824 */ /* 0x000fe200078e0a04 */
[----:B------:R-:W-:Y:S01]  /*0d50*/  SHF.R.S32.HI R213, RZ, 0x3, R213 ;  /* 0x00000003ffd57819 */ /* 0x000fe200000114d5 */
[----:B------:R-:W-:Y:S01]  /*0d60*/  IMAD.MOV.U32 R6, RZ, RZ, -0x2 ;  /* 0xfffffffeff067424 */ /* 0x000fe200078e00ff */
[----:B------:R-:W-:Y:S01]  /*0d70*/  SHF.R.S32.HI R229, RZ, 0x1f, R22 ;  /* 0x0000001fffe57819 */ /* 0x000fe20000011416 */
[----:B------:R-:W-:Y:S01]  /*0d80*/  IMAD.IADD R3, R218, 0x1, -R3 ;  /* 0x00000001da037824 */ /* 0x000fe200078e0a03 */
[----:B------:R-:W-:Y:S01]  /*0d90*/  SHF.R.S32.HI R228, RZ, 0x1f, R19 ;  /* 0x0000001fffe47819 */ /* 0x000fe20000011413 */
[----:B------:R-:W-:Y:S01]  /*0da0*/  IMAD.IADD R221, R13, 0x1, -R0 ;  /* 0x000000010ddd7824 */ /* 0x000fe200078e0a00 */
[----:B------:R-:W-:Y:S01]  /*0db0*/  SHF.R.S32.HI R227, RZ, 0x1f, R18 ;  /* 0x0000001fffe37819 */ /* 0x000fe20000011412 */
[----:B------:R-:W-:-:S02]  /*0dc0*/  IMAD R220, R2, 0x40, R5 ;  /* 0x0000004002dc7824 */ /* 0x000fc400078e0205 */
[----:B------:R-:W-:Y:S02]  /*0dd0*/  IMAD R224, R4, 0x8, R7 ;  /* 0x0000000804e07824 */ /* 0x000fe400078e0207 */
[----:B------:R-:W-:Y:S02]  /*0de0*/  IMAD R225, R3, R6, 0x50 ;  /* 0x0000005003e17424 */ /* 0x000fe400078e0206 */
[----:B------:R-:W-:-:S07]  /*0df0*/  IMAD R221, R221, 0x8, R220 ;  /* 0x00000008dddd7824 */ /* 0x000fce00078e02dc */
.L_x_37:
[----:B------:R-:W0:Y:S01]  /*0e00*/  SHFL.IDX PT, R0, R219, RZ, 0x1f ;  /* 0x00001fffdb007589 */ /* 0x000e2200000e0000 */
[----:B-1----:R-:W1:Y:S01]  /*0e10*/  S2UR UR4, SR_CgaCtaId ;  /* 0x00000000000479c3 */ /* 0x002e620000008800 */
[----:B------:R-:W-:Y:S01]  /*0e20*/  ULDC.64 UR6, c[0x0][0x418] ;  /* 0x0001060000067ab9 */ /* 0x000fe20000000a00 */
[----:B------:R-:W-:Y:S01]  /*0e30*/  ULDC UR5, c[0x0][0xc38] ;  /* 0x00030e0000057ab9 */ /* 0x000fe20000000800 */
[----:B------:R-:W-:Y:S01]  /*0e40*/  UISETP.NE.U32.AND UP0, UPT, UR6, URZ, UPT ;  /* 0x0000003f0600728c */ /* 0x000fe2000bf05070 */
[----:B------:R-:W-:Y:S01]  /*0e50*/  R2UR UR13, R212 ;  /* 0x00000000d40d72ca */ /* 0x000fe200000e0000 */
[----:B------:R-:W-:Y:S02]  /*0e60*/  UISETP.NE.AND UP1, UPT, UR5, 0x1, UPT ;  /* 0x000000010500788c */ /* 0x000fe4000bf25270 */
[----:B------:R-:W-:Y:S01]  /*0e70*/  UISETP.NE.AND.EX UP0, UPT, UR7, URZ, UPT, UP0 ;  /* 0x0000003f0700728c */ /* 0x000fe2000bf05300 */
[----:B------:R-:W-:Y:S01]  /*0e80*/  ULDC UR5, c[0x0][0xc44] ;  /* 0x0003110000057ab9 */ /* 0x000fe20000000800 */
[----:B------:R-:W-:Y:S01]  /*0e90*/  UMOV UR36, 0x400 ;  /* 0x0000040000247882 */ /* 0x000fe20000000000 */
[----:B------:R-:W-:Y:S01]  /*0ea0*/  UISETP.NE.AND UP2, UPT, UR5, 0x1, UPT ;  /* 0x000000010500788c */ /* 0x000fe2000bf45270 */
[----:B------:R-:W-:Y:S01]  /*0eb0*/  ULDC UR61, c[0x0][0x424] ;  /* 0x00010900003d7ab9 */ /* 0x000fe20000000800 */
[----:B------:R-:W-:Y:S01]  /*0ec0*/  ULDC UR10, c[0x0][0x2f0] ;  /* 0x0000bc00000a7ab9 */ /* 0x000fe20000000800 */
[----:B------:R-:W-:-:S03]  /*0ed0*/  USEL UR61, UR61, 0x1, UP0 ;  /* 0x000000013d3d7887 */ /* 0x000fc60008000000 */
[----:B------:R-:W-:Y:S01]  /*0ee0*/  @UP1 ULDC UR12, c[0x0][0xc40] ;  /* 0x00031000000c1ab9 */ /* 0x000fe20000000800 */
[----:B------:R-:W-:Y:S01]  /*0ef0*/  UMOV UR14, UR13 ;  /* 0x0000000d000e7c82 */ /* 0x000fe20008000000 */
[----:B------:R-:W-:-:S03]  /*0f00*/  UIMAD UR61, UR61, UR10, URZ ;  /* 0x0000000a3d3d72a4 */ /* 0x000fc6000f8e023f */
[----:B------:R-:W-:Y:S01]  /*0f10*/  @UP2 ULDC.64 UR8, c[0x0][0xc48] ;  /* 0x0003120000082ab9 */ /* 0x000fe20000000a00 */
[----:B0-----:R-:W-:Y:S01]  /*0f20*/  R2UR UR6, R0 ;  /* 0x00000000000672ca */ /* 0x001fe200000e0000 */
[----:B-1----:R-:W-:-:S03]  /*0f30*/  ULEA UR36, UR4, UR36, 0x18 ;  /* 0x0000002404247291 */ /* 0x002fc6000f8ec03f */
[----:B------:R-:W-:Y:S01]  /*0f40*/  @UP1 ULDC UR4, c[0x0][0xc3c] ;  /* 0x00030f0000041ab9 */ /* 0x000fe20000000800 */
[----:B------:R-:W-:Y:S02]  /*0f50*/  UIADD3 UR11, UR36, 0x14400, URZ ;  /* 0x00014400240b7890 */ /* 0x000fe4000fffe03f */
[----:B------:R-:W-:Y:S02]  /*0f60*/  UIMAD.WIDE.U32 UR4, UR13, UR4, URZ ;  /* 0x000000040d0472a5 */ /* 0x000fe4000f8e003f */
[----:B------:R-:W-:Y:S02]  /*0f70*/  ULOP3.LUT UP0, URZ, UR11, 0x9f, URZ, 0xc0, !UPT ;  /* 0x0000009f0b3f7892 */ /* 0x000fe4000f80c03f */
[----:B------:R-:W-:Y:S02]  /*0f80*/  @UP1 USHF.R.U32.HI UR14, URZ, UR12, UR5 ;  /* 0x0000000c3f0e1299 */ /* 0x000fe40008011605 */
[----:B------:R-:W-:Y:S02]  /*0f90*/  ULEA.HI UR7, UR6, UR6, URZ, 0x1 ;  /* 0x0000000606077291 */ /* 0x000fe4000f8f083f */
[----:B------:R-:W-:Y:S01]  /*0fa0*/  UIMAD.WIDE.U32 UR4, UR14, UR8, URZ ;  /* 0x000000080e0472a5 */ /* 0x000fe2000f8e003f */
[----:B------:R-:W-:Y:S01]  /*0fb0*/  PLOP3.LUT P0, PT, PT, PT, UP0, 0x80, 0x0 ;  /* 0x000000000000781c */ /* 0x000fe20003f0f008 */
[----:B------:R-:W-:Y:S01]  /*0fc0*/  ULOP3.LUT UR7, UR7, 0x1e, URZ, 0xc0, !UPT ;  /* 0x0000001e07077892 */ /* 0x000fe2000f8ec03f */
[----:B------:R-:W-:Y:S01]  /*0fd0*/  IMAD.U32 R216, RZ, RZ, UR14 ;  /* 0x0000000effd87e24 */ /* 0x000fe2000f8e00ff */
[----:B------:R-:W-:Y:S01]  /*0fe0*/  UMOV UR10, UR14 ;  /* 0x0000000e000a7c82 */ /* 0x000fe20008000000 */
[----:B------:R-:W-:-:S02]  /*0ff0*/  @UP2 USHF.R.U32.HI UR10, URZ, UR9, UR5 ;  /* 0x000000093f0a2299 */ /* 0x000fc40008011605 */
[----:B------:R-:W-:Y:S02]  /*1000*/  UIADD3 UR7, UR6, -UR7, URZ ;  /* 0x8000000706077290 */ /* 0x000fe4000fffe03f */
[----:B------:R-:W-:Y:S02]  /*1010*/  UIADD3 UR6, UR61, 0x4f, URZ ;  /* 0x0000004f3d067890 */ /* 0x000fe4000fffe03f */
[----:B------:R-:W-:Y:S01]  /*1020*/  ULEA UR8, UR7, UR11, 0xd ;  /* 0x0000000b07087291 */ /* 0x000fe2000f8e683f */
[----:B------:R-:W-:Y:S01]  /*1030*/  MOV R215, UR10 ;  /* 0x0000000a00d77c02 */ /* 0x000fe20008000f00 */
[----:B------:R-:W-:Y:S02]  /*1040*/  UIMAD.WIDE UR6, UR6, 0x66666667, URZ ;  /* 0x66666667060678a5 */ /* 0x000fe4000f8e023f */
[----:B------:R-:W-:Y:S02]  /*1050*/  USHF.R.U32.HI UR8, URZ, 0x4, UR8 ;  /* 0x000000043f087899 */ /* 0x000fe40008011608 */
[----:B------:R-:W-:-:S02]  /*1060*/  USHF.R.U32.HI UR4, URZ, 0x1f, UR7 ;  /* 0x0000001f3f047899 */ /* 0x000fc40008011607 */
[----:B------:R-:W-:Y:S02]  /*1070*/  ULOP3.LUT UR37, UR8, 0x3fff, URZ, 0xc0, !UPT ;  /* 0x00003fff08257892 */ /* 0x000fe4000f8ec03f */
[----:B------:R-:W-:-:S03]  /*1080*/  ULEA.HI.SX32 UR5, UR7, UR4, 0x1b ;  /* 0x0000000407057291 */ /* 0x000fc6000f8fda3f */
[----:B------:R-:W-:Y:S02]  /*1090*/  UMOV UR4, UR13 ;  /* 0x0000000d00047c82 */ /* 0x000fe40008000000 */
[----:B------:R-:W-:Y:S02]  /*10a0*/  IMAD.U32 R217, RZ, RZ, UR4 ;  /* 0x00000004ffd97e24 */ /* 0x000fe4000f8e00ff */
[----:B------:R-:W-:Y:S01]  /*10b0*/  IMAD.U32 R152, RZ, RZ, UR5 ;  /* 0x00000005ff987e24 */ /* 0x000fe2000f8e00ff */
[----:B---3--:R-:W-:Y:S06]  /*10c0*/  @!P0 BRA `(.L_x_9) ;  /* 0x0000000000408947 */ /* 0x008fec0003800000 */
[----:B------:R-:W-:Y:S01]  /*10d0*/  MOV R0, 0x0 ;  /* 0x0000000000007802 */ /* 0x000fe20000000f00 */
[----:B------:R-:W-:Y:S01]  /*10e0*/  ULDC.64 UR4, c[0x4][0xa8] ;  /* 0x01002a0000047ab9 */ /* 0x000fe20000000a00 */
[----:B------:R-:W-:Y:S01]  /*10f0*/  ULDC.64 UR6, c[0x4][0x28] ;  /* 0x01000a0000067ab9 */ /* 0x000fe20000000a00 */
[----:B------:R-:W-:Y:S01]  /*1100*/  IMAD.U32 R4, RZ, RZ, UR4 ;  /* 0x00000004ff047e24 */ /* 0x000fe2000f8e00ff */
[----:B------:R0:W1:Y:S01]  /*1110*/  LDC.64 R2, c[0x4][R0] ;  /* 0x0100000000027b82 */ /* 0x0000620000000a00 */
[----:B------:R-:W-:Y:S01]  /*1120*/  IMAD.U32 R5, RZ, RZ, UR5 ;  /* 0x00000005ff057e24 */ /* 0x000fe2000f8e00ff */
[----:B------:R-:W-:Y:S01]  /*1130*/  ULDC.64 UR4, c[0x4][0xb0] ;  /* 0x01002c0000047ab9 */ /* 0x000fe20000000a00 */
[----:B------:R-:W-:Y:S02]  /*1140*/  IMAD.U32 R10, RZ, RZ, UR6 ;  /* 0x00000006ff0a7e24 */ /* 0x000fe4000f8e00ff */
[----:B------:R-:W-:Y:S02]  /*1150*/  IMAD.U32 R6, RZ, RZ, UR4 ;  /* 0x00000004ff067e24 */ /* 0x000fe4000f8e00ff */
[----:B------:R-:W-:-:S02]  /*1160*/  IMAD.U32 R7, RZ, RZ, UR5 ;  /* 0x00000005ff077e24 */ /* 0x000fc4000f8e00ff */
[----:B------:R-:W-:Y:S02]  /*1170*/  IMAD.U32 R11, RZ, RZ, UR7 ;  /* 0x00000007ff0b7e24 */ /* 0x000fe4000f8e00ff */
[----:B------:R-:W-:Y:S02]  /*1180*/  IMAD.MOV.U32 R8, RZ, RZ, 0x70 ;  /* 0x00000070ff087424 */ /* 0x000fe400078e00ff */
[----:B------:R-:W-:Y:S02]  /*1190*/  IMAD.MOV.U32 R12, RZ, RZ, 0x1 ;  /* 0x00000001ff0c7424 */ /* 0x000fe400078e00ff */
[----:B0-----:R-:W-:-:S07]  /*11a0*/  IMAD.MOV.U32 R13, RZ, RZ, RZ ;  /* 0x000000ffff0d7224 */ /* 0x001fce00078e00ff */
[----:B------:R-:W-:-:S07]  /*11b0*/  LEPC R20, `(.L_x_9) ;  /* 0x000000001014794e */ /* 0x000fce0000000000 */
[----:B-1----:R-:W-:Y:S05]  /*11c0*/  CALL.ABS.NOINC R2 ;  /* 0x0000000002007343 */ /* 0x002fea0003c00000 */
.L_x_9:
[----:B------:R-:W-:Y:S02]  /*11d0*/  R2UR UR4, R214 ;  /* 0x00000000d60472ca */ /* 0x000fe400000e0000 */
[----:B------:R-:W-:-:S11]  /*11e0*/  R2UR UR5, R226 ;  /* 0x00000000e20572ca */ /* 0x000fd600000e0000 */
[----:B------:R-:W-:Y:S02]  /*11f0*/  ULOP3.LUT UR4, UR4, 0x1, URZ, 0xc0, !UPT ;  /* 0x0000000104047892 */ /* 0x000fe4000f8ec03f */
[----:B------:R-:W-:-:S04]  /*1200*/  IMAD.U32 R2, RZ, RZ, UR5 ;  /* 0x00000005ff027e24 */ /* 0x000fc8000f8e00ff */
[----:B------:R-:W-:Y:S01]  /*1210*/  IMAD.U32 R0, RZ, RZ, UR4 ;  /* 0x00000004ff007e24 */ /* 0x000fe2000f8e00ff */
[----:B------:R-:W-:-:S04]  /*1220*/  ISETP.NE.AND P0, PT, R2, 0x3, PT ;  /* 0x000000030200780c */ /* 0x000fc80003f05270 */
[----:B------:R-:W-:-:S04]  /*1230*/  SHF.L.U32 R0, R0, 0x1f, RZ ;  /* 0x0000001f00007819 */ /* 0x000fc800000006ff */
[----:B------:R-:W0:Y:S02]  /*1240*/  SYNCS.PHASECHK.TRANS64.TRYWAIT P1, [UR36+0x38800], R0 ;  /* 0x03880000ff0075a7 */ /* 0x000e240008020164 */
[----:B0-----:R-:W-:Y:S05]  /*1250*/  @!P1 BRA `(.L_x_10) ;  /* 0x000000f800a09947 */ /* 0x001fea0003800000 */
.L_x_138:
[----:B------:R-:W-:Y:S05]  /*1260*/  @!P0 BRA `(.L_x_11) ;  /* 0x0000000000048947 */ /* 0x000fea0003800000 */
[----:B------:R-:W-:Y:S01]  /*1270*/  BPT.TRAP 0x1 ;  /* 0x000000040000795c */ /* 0x000fe20000300000 */
.L_x_11:
[----:B------:R-:W-:Y:S01]  /*1280*/  R2UR UR4, R16 ;  /* 0x00000000100472ca */ /* 0x000fe200000e0000 */
[----:B0-----:R-:W-:-:S05]  /*1290*/  IMAD.U32 R0, RZ, RZ, UR60 ;  /* 0x0000003cff007e24 */ /* 0x001fca000f8e00ff */
[----:B------:R-:W-:-:S07]  /*12a0*/  LEA R0, R0, UR36, 0x3 ;  /* 0x0000002400007c11 */ /* 0x000fce000f8e18ff */
[----:B------:R-:W-:-:S05]  /*12b0*/  IMAD.U32 R3, RZ, RZ, UR4 ;  /* 0x00000004ff037e24 */ /* 0x000fca000f8e00ff */
[----:B------:R-:W-:-:S04]  /*12c0*/  SHF.L.U32 R3, R3, 0x1f, RZ ;  /* 0x0000001f03037819 */ /* 0x000fc800000006ff */
[----:B------:R0:W1:Y:S01]  /*12d0*/  SYNCS.PHASECHK.TRANS64.TRYWAIT P2, [R0+URZ+0x38830], R3 ;  /* 0x03883003000075a7 */ /* 0x000062000804017f */
[----:B------:R-:W-:Y:S05]  /*12e0*/  @!P0 BRA `(.L_x_12) ;  /* 0x0000000000048947 */ /* 0x000fea0003800000 */
[----:B------:R-:W-:Y:S01]  /*12f0*/  BPT.TRAP 0x1 ;  /* 0x000000040000795c */ /* 0x000fe20000300000 */
.L_x_12:
[----:B------:R-:W2:Y:S01]  /*1300*/  S2R R2, SR_TID.X ;  /* 0x0000000000027919 */ /* 0x000ea20000002100 */
[----:B------:R-:W-:Y:S01]  /*1310*/  IMAD.MOV.U32 R151, RZ, RZ, RZ ;  /* 0x000000ffff977224 */ /* 0x000fe200078e00ff */
[----:B--2---:R-:W-:-:S04]  /*1320*/  LOP3.LUT R2, R2, 0x7f, RZ, 0xc0, !PT ;  /* 0x0000007f02027812 */ /* 0x004fc800078ec0ff */
[----:B------:R-:W-:Y:S01]  /*1330*/  ISETP.NE.AND P1, PT, R2, RZ, PT ;  /* 0x000000ff0200720c */ /* 0x000fe20003f25270 */
[----:B-1----:R-:W-:-:S12]  /*1340*/  @P2 BRA `(.L_x_13) ;  /* 0x0000000000082947 */ /* 0x002fd80003800000 */
[----:B------:R-:W1:Y:S02]  /*1350*/  SYNCS.PHASECHK.TRANS64.TRYWAIT P2, [R0+URZ+0x38830], R3 ;  /* 0x03883003000075a7 */ /* 0x000e64000804017f */
[----:B-1----:R-:W-:Y:S05]  /*1360*/  @!P2 BRA `(.L_x_14) ;  /* 0x000000f80074a947 */ /* 0x002fea0003800000 */
.L_x_13:
[----:B------:R-:W-:Y:S05]  /*1370*/  WARPSYNC.ALL ;  /* 0x0000000000007948 */ /* 0x000fea0003800000 */
[----:B------:R-:W-:Y:S01]  /*1380*/  UIADD3 UR36, UR36, 0x24400, URZ ;  /* 0x0002440024247890 */ /* 0x000fe2000fffe03f */
[----:B------:R-:W-:Y:S01]  /*1390*/  WARPGROUP.ARRIVE ;  /* 0x00000000000079c5 */ /* 0x000fe20000000000 */
[----:B------:R-:W-:Y:S01]  /*13a0*/  ULOP3.LUT UR5, UR37, 0x10000, URZ, 0xfc, !UPT ;  /* 0x0001000025057892 */ /* 0x000fe2000f8efc3f */
[----:B------:R-:W-:Y:S01]  /*13b0*/  VIADD R2, R225, UR61 ;  /* 0x0000003de1027c36 */ /* 0x000fe20008000000 */
[----:B------:R-:W-:Y:S01]  /*13c0*/  USHF.R.U32.HI UR36, URZ, 0x4, UR36 ;  /* 0x000000043f247899 */ /* 0x000fe20008011624 */
[----:B------:R-:W-:Y:S01]  /*13d0*/  P2R R21, PR, RZ, 0x1 ;  /* 0x00000001ff157803 */ /* 0x000fe20000000000 */
[----:B------:R-:W-:Y:S01]  /*13e0*/  UMOV UR9, 0x40000040 ;  /* 0x4000004000097882 */ /* 0x000fe20000000000 */
[----:B------:R-:W-:Y:S01]  /*13f0*/  UMOV UR11, 0x40000040 ;  /* 0x40000040000b7882 */ /* 0x000fe20000000000 */
[----:B------:R-:W-:Y:S01]  /*1400*/  ULOP3.LUT UR36, UR36, 0x3fff, URZ, 0xc0, !UPT ;  /* 0x00003fff24247892 */ /* 0x000fe2000f8ec03f */
[----:B------:R-:W-:Y:S01]  /*1410*/  IMAD.U32 R13, RZ, RZ, UR9 ;  /* 0x00000009ff0d7e24 */ /* 0x000fe2000f8e00ff */
[----:B------:R-:W-:Y:S01]  /*1420*/  UMOV UR8, UR5 ;  /* 0x0000000500087c82 */ /* 0x000fe20008000000 */
[----:B------:R-:W-:Y:S01]  /*1430*/  UMOV UR15, UR9 ;  /* 0x00000009000f7c82 */ /* 0x000fe20008000000 */
[----:B------:R-:W-:Y:S01]  /*1440*/  ULOP3.LUT UR4, UR36, 0x10000, URZ, 0xfc, !UPT ;  /* 0x0001000024047892 */ /* 0x000fe2000f8efc3f */
[----:B------:R-:W-:Y:S01]  /*1450*/  IMAD.U32 R12, RZ, RZ, UR8 ;  /* 0x00000008ff0c7e24 */ /* 0x000fe2000f8e00ff */
[----:B------:R-:W-:Y:S01]  /*1460*/  UMOV UR14, UR8 ;  /* 0x00000008000e7c82 */ /* 0x000fe20008000000 */
[----:B------:R-:W-:Y:S01]  /*1470*/  UIADD3 UR7, UR5, 0x2, URZ ;  /* 0x0000000205077890 */ /* 0x000fe2000fffe03f */
[----:B01----:R-:W-:Y:S01]  /*1480*/  @!P1 VIADD R0, R0, 0x38840 ;  /* 0x0003884000009836 */ /* 0x003fe20000000000 */
[----:B------:R-:W-:Y:S01]  /*1490*/  UMOV UR17, 0x40000040 ;  /* 0x4000004000117882 */ /* 0x000fe20000000000 */
[----:B------:R-:W-:Y:S01]  /*14a0*/  IMAD.U32 R15, RZ, RZ, UR4 ;  /* 0x00000004ff0f7e24 */ /* 0x000fe2000f8e00ff */
[----:B------:R-:W-:Y:S01]  /*14b0*/  UIMAD UR4, UR60, 0xa00, UR4 ;  /* 0x00000a003c0478a4 */ /* 0x000fe2000f8e0204 */
[----:B------:R-:W-:Y:S01]  /*14c0*/  IMAD.U32 R11, RZ, RZ, UR17 ;  /* 0x00000011ff0b7e24 */ /* 0x000fe2000f8e00ff */
[----:B------:R-:W-:Y:S01]  /*14d0*/  UMOV UR19, 0x40000040 ;  /* 0x4000004000137882 */ /* 0x000fe20000000000 */
[----:B------:R-:W-:Y:S01]  /*14e0*/  UMOV UR16, UR7 ;  /* 0x0000000700107c82 */ /* 0x000fe20008000000 */
[----:B------:R-:W-:Y:S01]  /*14f0*/  UIADD3 UR6, UR4, 0x200, URZ ;  /* 0x0000020004067890 */ /* 0x000fe2000fffe03f */
[----:B------:R-:W-:Y:S01]  /*1500*/  IMAD.U32 R10, RZ, RZ, UR16 ;  /* 0x00000010ff0a7e24 */ /* 0x000fe2000f8e00ff */
[----:B------:R-:W-:Y:S01]  /*1510*/  UIADD3 UR12, UR4, 0x2, URZ ;  /* 0x00000002040c7890 */ /* 0x000fe2000fffe03f */
[----:B------:R-:W-:Y:S01]  /*1520*/  @!P1 PRMT R0, RZ, 0x654, R0 ;  /* 0x00000654ff009816 */ /* 0x000fe20000000000 */
[----:B------:R-:W-:Y:S01]  /*1530*/  UMOV UR10, UR4 ;  /* 0x00000004000a7c82 */ /* 0x000fe20008000000 */
[----:B------:R-:W-:Y:S01]  /*1540*/  UIADD3 UR7, UR5, 0x4, URZ ;  /* 0x0000000405077890 */ /* 0x000fe2000fffe03f */
[----:B------:R-:W-:Y:S01]  /*1550*/  HGMMA.64x16x16.F32 R56, gdesc[UR8], RZ, !UPT, gsb0 ;  /* 0x00200000083879f0 */ /* 0x000fe2000c0008ff */
[----:B------:R-:W-:Y:S01]  /*1560*/  UIADD3 UR10, UR4, 0x80, URZ ;  /* 0x00000080040a7890 */ /* 0x000fe2000fffe03f */
[--C-:B------:R-:W-:Y:S01]  /*1570*/  IMAD.MOV.U32 R150, RZ, RZ, R151.reuse ;  /* 0x000000ffff967224 */ /* 0x100fe200078e0097 */
[----:B------:R-:W-:Y:S01]  /*1580*/  UMOV UR8, UR14 ;  /* 0x0000000e00087c82 */ /* 0x000fe20008000000 */
[----:B------:R-:W-:Y:S01]  /*1590*/  UMOV UR9, UR15 ;  /* 0x0000000f00097c82 */ /* 0x000fe20008000000 */
[----:B------:R-:W-:Y:S01]  /*15a0*/  UMOV UR11, 0x40000040 ;  /* 0x40000040000b7882 */ /* 0x000fe20000000000 */
[----:B------:R-:W-:Y:S01]  /*15b0*/  UMOV UR18, UR12 ;  /* 0x0000000c00127c82 */ /* 0x000fe20008000000 */
[----:B------:R-:W-:Y:S01]  /*15c0*/  UIADD3 UR12, UR4, 0x4, URZ ;  /* 0x00000004040c7890 */ /* 0x000fe2000fffe03f */
[--C-:B------:R-:W-:Y:S01]  /*15d0*/  IMAD.MOV.U32 R149, RZ, RZ, R151.reuse ;  /* 0x000000ffff957224 */ /* 0x100fe200078e0097 */
[----:B------:R-:W-:Y:S01]  /*15e0*/  UMOV UR13, 0x40000040 ;  /* 0x40000040000d7882 */ /* 0x000fe20000000000 */
[----:B------:R-:W-:Y:S01]  /*15f0*/  UIADD3 UR20, UR5, 0x404, URZ ;  /* 0x0000040405147890 */ /* 0x000fe2000fffe03f */
[--C-:B------:R-:W-:Y:S01]  /*1600*/  IMAD.MOV.U32 R148, RZ, RZ, R151.reuse ;  /* 0x000000ffff947224 */ /* 0x100fe200078e0097 */
[----:B------:R-:W-:Y:S01]  /*1610*/  UIADD3 UR22, UR4, 0x284, URZ ;  /* 0x0000028404167890 */ /* 0x000fe2000fffe03f */
[--C-:B------:R-:W-:Y:S01]  /*1620*/  IMAD.MOV.U32 R147, RZ, RZ, R151.reuse ;  /* 0x000000ffff937224 */ /* 0x100fe200078e0097 */
[----:B------:R-:W-:Y:S01]  /*1630*/  UMOV UR21, 0x40000040 ;  /* 0x4000004000157882 */ /* 0x000fe20000000000 */
        /* <DEDUP_REMOVED lines=34> */
[----:B------:R-:W-:Y:S01]  /*1860*/  IMAD.MOV.U32 R135, RZ, RZ, R151 ;  /* 0x000000ffff877224 */ /* 0x000fe200078e0097 */
[----:B------:R-:W-:Y:S01]  /*1870*/  UMOV UR45, 0x40000040 ;  /* 0x40000040002d7882 */ /* 0x000fe20000000000 */
[----:B------:R-:W-:Y:S01]  /*1880*/  UMOV UR47, 0x40000040 ;  /* 0x40000040002f7882 */ /* 0x000fe20000000000 */
[----:B------:R-:W-:-:S02]  /*1890*/  WARPGROUP.DEPBAR.LE gsb0, 0x0 ;  /* 0x00008000000079c5 */ /* 0x000fc40000010000 */
[----:B------:R-:W-:Y:S01]  /*18a0*/  WARPGROUP.ARRIVE ;  /* 0x00000000000079c5 */ /* 0x000fe20000000000 */
[----:B------:R-:W-:Y:S01]  /*18b0*/  UIADD3 UR48, UR5, 0xc02, URZ ;  /* 0x00000c0205307890 */ /* 0x000fe2000fffe03f */
[--C-:B------:R-:W-:Y:S01]  /*18c0*/  IMAD.MOV.U32 R134, RZ, RZ, R151.reuse ;  /* 0x000000ffff867224 */ /* 0x100fe200078e0097 */
[----:B------:R-:W-:Y:S01]  /*18d0*/  UIADD3 UR50, UR4, 0x782, URZ ;  /* 0x0000078204327890 */ /* 0x000fe2000fffe03f */
[--C-:B------:R-:W-:Y:S01]  /*18e0*/  IMAD.MOV.U32 R133, RZ, RZ, R151.reuse ;  /* 0x000000ffff857224 */ /* 0x100fe200078e0097 */
[----:B------:R-:W-:Y:S01]  /*18f0*/  UMOV UR49, 0x40000040 ;  /* 0x4000004000317882 */ /* 0x000fe20000000000 */
[----:B------:R-:W-:Y:S01]  /*1900*/  HGMMA.64x16x16.F32 R48, gdesc[UR8], RZ, !UPT, gsb0 ;  /* 0x00200000083079f0 */ /* 0x000fe2000c0008ff */
[----:B------:R-:W-:Y:S01]  /*1910*/  UIADD3 UR10, UR4, 0x100, URZ ;  /* 0x00000100040a7890 */ /* 0x000fe2000fffe03f */
[--C-:B------:R-:W-:Y:S01]  /*1920*/  IMAD.MOV.U32 R132, RZ, RZ, R151.reuse ;  /* 0x000000ffff847224 */ /* 0x100fe200078e0097 */
[----:B------:R-:W-:Y:S01]  /*1930*/  UMOV UR8, UR14 ;  /* 0x0000000e00087c82 */ /* 0x000fe20008000000 */
[----:B------:R-:W-:Y:S01]  /*1940*/  UMOV UR9, UR15 ;  /* 0x0000000f00097c82 */ /* 0x000fe20008000000 */
        /* <DEDUP_REMOVED lines=8> */
[----:B------:R-:W-:Y:S01]  /*19d0*/  UMOV UR57, 0x40000040 ;  /* 0x4000004000397882 */ /* 0x000fe20000000000 */
[----:B------:R-:W-:Y:S01]  /*19e0*/  UMOV UR59, 0x40000040 ;  /* 0x40000040003b7882 */ /* 0x000fe20000000000 */
[----:B------:R-:W-:Y:S01]  /*19f0*/  IMAD.U32 R7, RZ, RZ, UR57 ;  /* 0x00000039ff077e24 */ /* 0x000fe2000f8e00ff */
[----:B------:R-:W-:Y:S01]  /*1a00*/  UISETP.GE.AND UP0, UPT, UR61, 0x51, UPT ;  /* 0x000000513d00788c */ /* 0x000fe2000bf06270 */
[--C-:B------:R-:W-:Y:S01]  /*1a10*/  IMAD.MOV.U32 R129, RZ, RZ, R151.reuse ;  /* 0x000000ffff817224 */ /* 0x100fe200078e0097 */
[-C--:B------:R-:W-:Y:S01]  /*1a20*/  MOV R127, R151.reuse ;  /* 0x00000097007f7202 */ /* 0x080fe20000000f00 */
[--C-:B------:R-:W-:Y:S01]  /*1a30*/  IMAD.MOV.U32 R128, RZ, RZ, R151.reuse ;  /* 0x000000ffff807224 */ /* 0x100fe200078e0097 */
[-C--:B------:R-:W-:Y:S01]  /*1a40*/  MOV R100, R151.reuse ;  /* 0x0000009700647202 */ /* 0x080fe20000000f00 */
[--C-:B------:R-:W-:Y:S01]  /*1a50*/  IMAD.MOV.U32 R126, RZ, RZ, R151.reuse ;  /* 0x000000ffff7e7224 */ /* 0x100fe200078e0097 */
[----:B------:R-:W-:Y:S01]  /*1a60*/  MOV R73, R151 ;  /* 0x0000009700497202 */ /* 0x000fe20000000f00 */
[----:B------:R-:W-:-:S02]  /*1a70*/  IMAD.MOV.U32 R125, RZ, RZ, R151 ;  /* 0x000000ffff7d7224 */ /* 0x000fc400078e0097 */
[--C-:B------:R-:W-:Y:S02]  /*1a80*/  IMAD.MOV.U32 R124, RZ, RZ, R151.reuse ;  /* 0x000000ffff7c7224 */ /* 0x100fe400078e0097 */
[--C-:B------:R-:W-:Y:S02]  /*1a90*/  IMAD.MOV.U32 R123, RZ, RZ, R151.reuse ;  /* 0x000000ffff7b7224 */ /* 0x100fe400078e0097 */
[--C-:B------:R-:W-:Y:S02]  /*1aa0*/  IMAD.MOV.U32 R122, RZ, RZ, R151.reuse ;  /* 0x000000ffff7a7224 */ /* 0x100fe400078e0097 */
[--C-:B------:R-:W-:Y:S02]  /*1ab0*/  IMAD.MOV.U32 R121, RZ, RZ, R151.reuse ;  /* 0x000000ffff797224 */ /* 0x100fe400078e0097 */
[--C-:B------:R-:W-:Y:S02]  /*1ac0*/  IMAD.MOV.U32 R120, RZ, RZ, R151.reuse ;  /* 0x000000ffff787224 */ /* 0x100fe400078e0097 */
        /* <DEDUP_REMOVED lines=8> */
[--C-:B------:R-:W-:Y:S01]  /*1b50*/  IMAD.MOV.U32 R111, RZ, RZ, R151.reuse ;  /* 0x000000ffff6f7224 */ /* 0x100fe200078e0097 */
[----:B------:R-:W-:Y:S02]  /*1b60*/  WARPGROUP.DEPBAR.LE gsb0, 0x0 ;  /* 0x00008000000079c5 */ /* 0x000fe40000010000 */
[----:B------:R-:W-:Y:S01]  /*1b70*/  WARPGROUP.ARRIVE ;  /* 0x00000000000079c5 */ /* 0x000fe20000000000 */
[--C-:B------:R-:W-:Y:S02]  /*1b80*/  IMAD.MOV.U32 R110, RZ, RZ, R151.reuse ;  /* 0x000000ffff6e7224 */ /* 0x100fe400078e0097 */
[--C-:B------:R-:W-:Y:S02]  /*1b90*/  IMAD.MOV.U32 R109, RZ, RZ, R151.reuse ;  /* 0x000000ffff6d7224 */ /* 0x100fe400078e0097 */
[--C-:B------:R-:W-:Y:S01]  /*1ba0*/  IMAD.MOV.U32 R108, RZ, RZ, R151.reuse ;  /* 0x000000ffff6c7224 */ /* 0x100fe200078e0097 */
[----:B------:R-:W-:Y:S01]  /*1bb0*/  HGMMA.64x16x16.F32 R40, gdesc[UR8], RZ, !UPT, gsb0 ;  /* 0x00200000082879f0 */ /* 0x000fe2000c0008ff */
[----:B------:R-:W-:Y:S01]  /*1bc0*/  UIADD3 UR10, UR4, 0x180, URZ ;  /* 0x00000180040a7890 */ /* 0x000fe2000fffe03f */
[--C-:B------:R-:W-:Y:S01]  /*1bd0*/  IMAD.MOV.U32 R107, RZ, RZ, R151.reuse ;  /* 0x000000ffff6b7224 */ /* 0x100fe200078e0097 */
[----:B------:R-:W-:Y:S01]  /*1be0*/  UMOV UR8, UR14 ;  /* 0x0000000e00087c82 */ /* 0x000fe20008000000 */
[----:B------:R-:W-:Y:S01]  /*1bf0*/  UMOV UR9, UR15 ;  /* 0x0000000f00097c82 */ /* 0x000fe20008000000 */
[----:B------:R-:W-:Y:S01]  /*1c00*/  UMOV UR11, 0x40000040 ;  /* 0x40000040000b7882 */ /* 0x000fe20000000000 */
        /* <DEDUP_REMOVED lines=22> */
[--C-:B------:R-:W-:Y:S01]  /*1d70*/  IMAD.MOV.U32 R83, RZ, RZ, R151.reuse ;  /* 0x000000ffff537224 */ /* 0x100fe200078e0097 */
[----:B------:R-:W-:Y:S02]  /*1d80*/  WARPGROUP.DEPBAR.LE gsb0, 0x0 ;  /* 0x00008000000079c5 */ /* 0x000fe40000010000 */
[----:B------:R-:W-:Y:S01]  /*1d90*/  WARPGROUP.ARRIVE ;  /* 0x00000000000079c5 */ /* 0x000fe20000000000 */
[----:B------:R-:W-:-:S02]  /*1da0*/  IMAD.MOV.U32 R82, RZ, RZ, R151 ;  /* 0x000000ffff527224 */ /* 0x000fc400078e0097 */
[--C-:B------:R-:W-:Y:S02]  /*1db0*/  IMAD.MOV.U32 R81, RZ, RZ, R151.reuse ;  /* 0x000000ffff517224 */ /* 0x100fe400078e0097 */
[--C-:B------:R-:W-:Y:S01]  /*1dc0*/  IMAD.MOV.U32 R80, RZ, RZ, R151.reuse ;  /* 0x000000ffff507224 */ /* 0x100fe200078e0097 */
[----:B------:R-:W-:Y:S01]  /*1dd0*/  HGMMA.64x16x16.F32 R32, gdesc[UR8], RZ, !UPT, gsb0 ;  /* 0x00200000082079f0 */ /* 0x000fe2000c0008ff */
[----:B------:R-:W-:Y:S01]  /*1de0*/  UMOV UR8, UR14 ;  /* 0x0000000e00087c82 */ /* 0x000fe20008000000 */
[----:B------:R-:W-:Y:S01]  /*1df0*/  UMOV UR9, UR15 ;  /* 0x0000000f00097c82 */ /* 0x000fe20008000000 */
[----:B------:R-:W-:Y:S01]  /*1e00*/  UMOV UR10, UR6 ;  /* 0x00000006000a7c82 */ /* 0x000fe20008000000 */
[----:B------:R-:W-:Y:S01]  /*1e10*/  UMOV UR11, 0x40000040 ;  /* 0x40000040000b7882 */ /* 0x000fe20000000000 */
[----:B------:R-:W-:Y:S01]  /*1e20*/  UMOV UR14, UR16 ;  /* 0x00000010000e7c82 */ /* 0x000fe20008000000 */
[----:B------:R-:W-:Y:S01]  /*1e30*/  UMOV UR15, UR17 ;  /* 0x00000011000f7c82 */ /* 0x000fe20008000000 */
[----:B------:R-:W-:Y:S01]  /*1e40*/  UIADD3 UR6, UR4, 0x202, URZ ;  /* 0x0000020204067890 */ /* 0x000fe2000fffe03f */
        /* <DEDUP_REMOVED lines=14> */
[----:B------:R-:W-:Y:S01]  /*1f30*/  IMAD.MOV.U32 R64, RZ, RZ, R151 ;  /* 0x000000ffff407224 */ /* 0x000fe200078e0097 */
[----:B------:R-:W-:Y:S02]  /*1f40*/  WARPGROUP.DEPBAR.LE gsb0, 0x0 ;  /* 0x00008000000079c5 */ /* 0x000fe40000010000 */
[----:B------:R-:W-:-:S06]  /*1f50*/  WARPGROUP.ARRIVE ;  /* 0x00000000000079c5 */ /* 0x000fcc0000000000 */
[----:B------:R-:W-:Y:S01]  /*1f60*/  HGMMA.64x16x16.F32 R24, gdesc[UR8], RZ, !UPT, gsb0 ;  /* 0x00200000081879f0 */ /* 0x000fe2000c0008ff */
[----:B------:R-:W-:Y:S01]  /*1f70*/  UIADD3 UR10, UR4, 0x82, URZ ;  /* 0x00000082040a7890 */ /* 0x000fe2000fffe03f */
[----:B------:R-:W-:Y:S01]  /*1f80*/  UMOV UR8, UR14 ;  /* 0x0000000e00087c82 */ /* 0x000fe20008000000 */
[----:B------:R-:W-:Y:S01]  /*1f90*/  UMOV UR9, UR15 ;  /* 0x0000000f00097c82 */ /* 0x000fe20008000000 */
[----:B------:R-:W-:Y:S01]  /*1fa0*/  UMOV UR11, 0x40000040 ;  /* 0x40000040000b7882 */ /* 0x000fe20000000000 */
[----:B------:R-:W-:Y:S02]  /*1fb0*/  WARPGROUP.DEPBAR.LE gsb0, 0x0 ;  /* 0x00008000000079c5 */ /* 0x000fe40000010000 */
[----:B------:R-:W-:-:S06]  /*1fc0*/  WARPGROUP.ARRIVE ;  /* 0x00000000000079c5 */ /* 0x000fcc0000000000 */
[----:B------:R-:W-:Y:S01]  /*1fd0*/  HGMMA.64x16x16.F32 R56, gdesc[UR16], R56, gsb0 ;  /* 0x00200000103879f0 */ /* 0x000fe20008000838 */
[----:B------:R-:W-:Y:S01]  /*1fe0*/  UMOV UR16, UR7 ;  /* 0x0000000700107c82 */ /* 0x000fe20008000000 */
[----:B------:R-:W-:Y:S01]  /*1ff0*/  UMOV UR17, 0x40000040 ;  /* 0x4000004000117882 */ /* 0x000fe20000000000 */
[----:B------:R-:W-:Y:S01]  /*2000*/  UMOV UR18, UR12 ;  /* 0x0000000c00127c82 */ /* 0x000fe20008000000 */
[----:B------:R-:W-:Y:S01]  /*2010*/  UMOV UR19, 0x40000040 ;  /* 0x4000004000137882 */ /* 0x000fe20000000000 */
[----:B------:R-:W-:Y:S01]  /*2020*/  UIADD3 UR7, UR5, 0x6, URZ ;  /* 0x0000000605077890 */ /* 0x000fe2000fffe03f */
[----:B------:R-:W-:Y:S01]  /*2030*/  IMAD.U32 R8, RZ, RZ, UR16 ;  /* 0x00000010ff087e24 */ /* 0x000fe2000f8e00ff */
[----:B------:R-:W-:Y:S01]  /*2040*/  UIADD3 UR12, UR4, 0x6, URZ ;  /* 0x00000006040c7890 */ /* 0x000fe2000fffe03f */
[----:B------:R-:W-:Y:S01]  /*2050*/  IMAD.U32 R9, RZ, RZ, UR17 ;  /* 0x00000011ff097e24 */ /* 0x000fe2000f8e00ff */
[----:B------:R-:W-:Y:S02]  /*2060*/  WARPGROUP.DEPBAR.LE gsb0, 0x0 ;  /* 0x00008000000079c5 */ /* 0x000fe40000010000 */
[----:B------:R-:W-:-:S06]  /*2070*/  WARPGROUP.ARRIVE ;  /* 0x00000000000079c5 */ /* 0x000fcc0000000000 */
[----:B------:R-:W-:Y:S01]  /*2080*/  HGMMA.64x16x16.F32 R48, gdesc[UR8], R48, gsb0 ;  /* 0x00200000083079f0 */ /* 0x000fe20008000830 */
[----:B------:R-:W-:Y:S01]  /*2090*/  UIADD3 UR10, UR4, 0x102, URZ ;  /* 0x00000102040a7890 */ /* 0x000fe2000fffe03f */
[----:B------:R-:W-:Y:S01]  /*20a0*/  UMOV UR8, UR14 ;  /* 0x0000000e00087c82 */ /* 0x000fe20008000000 */
[----:B------:R-:W-:Y:S01]  /*20b0*/  UMOV UR9, UR15 ;  /* 0x0000000f00097c82 */ /* 0x000fe20008000000 */
[----:B------:R-:W-:Y:S01]  /*20c0*/  UMOV UR11, 0x40000040 ;  /* 0x40000040000b7882 */ /* 0x000fe20000000000 */
        /* <DEDUP_REMOVED lines=11> */
[----:B------:R-:W-:Y:S01]  /*2180*/  UMOV UR9, UR15 ;  /* 0x0000000f00097c82 */ /* 0x000fe20008000000 */
[----:B------:R-:W-:Y:S01]  /*2190*/  UMOV UR10, UR6 ;  /* 0x00000006000a7c82 */ /* 0x000fe20008000000 */
[----:B------:R-:W-:Y:S01]  /*21a0*/  UMOV UR11, 0x40000040 ;  /* 0x40000040000b7882 */ /* 0x000fe20000000000 */
[----:B------:R-:W-:Y:S01]  /*21b0*/  UMOV UR14, UR16 ;  /* 0x00000010000e7c82 */ /* 0x000fe20008000000 */
[----:B------:R-:W-:Y:S01]  /*21c0*/  UMOV UR15, UR17 ;  /* 0x00000011000f7c82 */ /* 0x000fe20008000000 */
[----:B------:R-:W-:Y:S01]  /*21d0*/  UIADD3 UR6, UR4, 0x204, URZ ;  /* 0x0000020404067890 */ /* 0x000fe2000fffe03f */
        /* <DEDUP_REMOVED lines=10> */
[----:B------:R-:W-:Y:S02]  /*2280*/  UIADD3 UR16, UR5, 0x402, URZ ;  /* 0x0000040205107890 */ /* 0x000fe4000fffe03f */
[----:B------:R-:W-:Y:S01]  /*2290*/  UIADD3 UR18, UR4, 0x282, URZ ;  /* 0x0000028204127890 */ /* 0x000fe2000fffe03f */
[----:B------:R-:W-:Y:S01]  /*22a0*/  UMOV UR17, 0x40000040 ;  /* 0x4000004000117882 */ /* 0x000fe20000000000 */
        /* <DEDUP_REMOVED lines=22> */
[----:B------:R-:W-:Y:S02]  /*2410*/  UIADD3 UR6, UR4, 0x206, URZ ;  /* 0x0000020604067890 */ /* 0x000fe4000fffe03f */
[----:B------:R-:W-:Y:S01]  /*2420*/  UIADD3 UR14, UR4, 0x280, URZ ;  /* 0x00000280040e7890 */ /* 0x000fe2000fffe03f */
        /* <DEDUP_REMOVED lines=8> */
[----:B------:R-:W-:Y:S02]  /*24b0*/  UIADD3 UR12, UR5, 0x400, URZ ;  /* 0x00000400050c7890 */ /* 0x000fe4000fffe03f */
[----:B------:R-:W-:-:S07]  /*24c0*/  UIADD3 UR7, UR4, 0x786, URZ ;  /* 0x0000078604077890 */ /* 0x000fce000fffe03f */
[----:B------:R-:W-:Y:S01]  /*24d0*/  UMOV UR58, UR7 ;  /* 0x00000007003a7c82 */ /* 0x000fe20008000000 */
[----:B------:R-:W-:Y:S01]  /*24e0*/  UMOV UR7, 0x40000040 ;  /* 0x4000004000077882 */ /* 0x000fe20000000000 */
[----:B------:R-:W-:Y:S02]  /*24f0*/  WARPGROUP.DEPBAR.LE gsb0, 0x0 ;  /* 0x00008000000079c5 */ /* 0x000fe40000010000 */
[----:B------:R-:W-:-:S06]  /*2500*/  WARPGROUP.ARRIVE ;  /* 0x00000000000079c5 */ /* 0x000fcc0000000000 */
[----:B------:R-:W-:Y:S01]  /*2510*/  HGMMA.64x16x16.F32 R56, gdesc[UR8], R56, gsb0 ;  /* 0x00200000083879f0 */ /* 0x000fe20008000838 */
[----:B------:R-:W-:Y:S01]  /*2520*/  UIADD3 UR10, UR4, 0x86, URZ ;  /* 0x00000086040a7890 */ /* 0x000fe2000fffe03f */
        /* <DEDUP_REMOVED lines=14> */
[----:B------:R-:W-:Y:S01]  /*2610*/  UMOV UR10, UR6 ;  /* 0x00000006000a7c82 */ /* 0x000fe20008000000 */
[----:B------:R-:W-:Y:S01]  /*2620*/  UMOV UR11, 0x40000040 ;  /* 0x40000040000b7882 */ /* 0x000fe20000000000 */
[----:B------:R-:W-:Y:S01]  /*2630*/  UIADD3 UR6, UR4, 0x480, URZ ;  /* 0x0000048004067890 */ /* 0x000fe2000fffe03f */
[----:B------:R-:W-:Y:S02]  /*2640*/  WARPGROUP.DEPBAR.LE gsb0, 0x0 ;  /* 0x00008000000079c5 */ /* 0x000fe40000010000 */
[----:B------:R-:W-:-:S06]  /*2650*/  WARPGROUP.ARRIVE ;  /* 0x00000000000079c5 */ /* 0x000fcc0000000000 */
[----:B------:R-:W-:Y:S01]  /*2660*/  HGMMA.64x16x16.F32 R24, gdesc[UR8], R24, gsb0 ;  /* 0x00200000081879f0 */ /* 0x000fe20008000818 */
[----:B------:R-:W-:Y:S02]  /*2670*/  UMOV UR11, UR57 ;  /* 0x00000039000b7c82 */ /* 0x000fe40008000000 */
        /* <DEDUP_REMOVED lines=24> */
[----:B------:R-:W-:-:S13]  /*2800*/  R2UR UR15, R152 ;  /* 0x00000000980f72ca */ /* 0x000fda00000e0000 */
[----:B------:R-:W-:-:S05]  /*2810*/  MOV R3, UR15 ;  /* 0x0000000f00037c02 */ /* 0x000fca0008000f00 */
[----:B------:R-:W-:-:S05]  /*2820*/  IMAD R2, R3, -0x50, R2 ;  /* 0xffffffb003027824 */ /* 0x000fca00078e0202 */
[C---:B------:R-:W-:Y:S02]  /*2830*/  ISETP.GT.AND P6, PT, R2.reuse, RZ, PT ;  /* 0x000000ff0200720c */ /* 0x040fe40003fc4270 */
[C---:B------:R-:W-:Y:S02]  /*2840*/  ISETP.GT.AND P5, PT, R2.reuse, 0x1, PT ;  /* 0x000000010200780c */ /* 0x040fe40003fa4270 */
[C---:B------:R-:W-:Y:S02]  /*2850*/  ISETP.GT.AND P4, PT, R2.reuse, 0x8, PT ;  /* 0x000000080200780c */ /* 0x040fe40003f84270 */
[C---:B------:R-:W-:Y:S02]  /*2860*/  ISETP.GT.AND P3, PT, R2.reuse, 0x9, PT ;  /* 0x000000090200780c */ /* 0x040fe40003f64270 */
[----:B------:R-:W-:Y:S01]  /*2870*/  ISETP.GT.AND P2, PT, R2, 0x10, PT ;  /* 0x000000100200780c */ /* 0x000fe20003f44270 */
        /* <DEDUP_REMOVED lines=23> */
[----:B------:R-:W-:Y:S03]  /*29f0*/  HGMMA.64x16x16.F32 R24, gdesc[UR16], R24, gsb0 ;  /* 0x00200000101879f0 */ /* 0x000fe60008000818 */
        /* <DEDUP_REMOVED lines=188> */
[----:B------:R-:W-:Y:S02]  /*35c0*/  UIADD3 UR6, UR5, 0xc06, URZ ;  /* 0x00000c0605067890 */ /* 0x000fe4000fffe03f */
[----:B------:R-:W-:-:S05]  /*35d0*/  UIADD3 UR5, UR4, 0x984, URZ ;  /* 0x0000098404057890 */ /* 0x000fca000fffe03f */
[----:B------:R-:W-:Y:S01]  /*35e0*/  UMOV UR56, UR6 ;  /* 0x0000000600387c82 */ /* 0x000fe20008000000 */
[----:B------:R-:W-:Y:S01]  /*35f0*/  UIADD3 UR6, UR4, 0x986, URZ ;  /* 0x0000098604067890 */ /* 0x000fe2000fffe03f */
[----:B------:R-:W-:Y:S01]  /*3600*/  IMAD.U32 R6, RZ, RZ, UR56 ;  /* 0x00000038ff067e24 */ /* 0x000fe2000f8e00ff */
[----:B------:R-:W-:Y:S01]  /*3610*/  UMOV UR10, UR56 ;  /* 0x00000038000a7c82 */ /* 0x000fe20008000000 */
        /* <DEDUP_REMOVED lines=35> */
[----:B------:R-:W-:Y:S01]  /*3850*/  WARPGROUP.ARRIVE ;  /* 0x00000000000079c5 */ /* 0x000fe20000000000 */
[----:B------:R-:W-:Y:S02]  /*3860*/  FSEL R56, R56, -INF , P6 ;  /* 0xff80000038387808 */ /* 0x000fe40003000000 */
[----:B------:R-:W-:-:S02]  /*3870*/  FSEL R57, R57, -INF , P5 ;  /* 0xff80000039397808 */ /* 0x000fc40002800000 */
[----:B------:R-:W-:Y:S01]  /*3880*/  FSEL R60, R60, -INF , P4 ;  /* 0xff8000003c3c7808 */ /* 0x000fe20002000000 */
[----:B------:R-:W-:Y:S01]  /*3890*/  HGMMA.64x16x16.F32 R48, gdesc[UR56], R48, gsb0 ;  /* 0x00200000383079f0 */ /* 0x000fe20008000830 */
[----:B------:R-:W-:Y:S01]  /*38a0*/  UIADD3 UR58, UR4, 0x886, URZ ;  /* 0x00000886043a7890 */ /* 0x000fe2000fffe03f */
[----:B------:R-:W-:Y:S01]  /*38b0*/  FMNMX.FTZ R3, R56, R57, !PT ;  /* 0x0000003938037209 */ /* 0x000fe20007810000 */
[----:B------:R-:W-:Y:S01]  /*38c0*/  UMOV UR56, UR10 ;  /* 0x0000000a00387c82 */ /* 0x000fe20008000000 */
[----:B------:R-:W-:Y:S01]  /*38d0*/  UMOV UR57, UR11 ;  /* 0x0000000b00397c82 */ /* 0x000fe20008000000 */
[----:B------:R-:W-:Y:S01]  /*38e0*/  UMOV UR59, 0x40000040 ;  /* 0x40000040003b7882 */ /* 0x000fe20000000000 */
[----:B------:R-:W-:Y:S02]  /*38f0*/  FSEL R61, R61, -INF , P3 ;  /* 0xff8000003d3d7808 */ /* 0x000fe40001800000 */
[----:B------:R-:W-:Y:S02]  /*3900*/  FMNMX.FTZ R4, R60, R3, !PT ;  /* 0x000000033c047209 */ /* 0x000fe40007810000 */
[----:B------:R-:W-:-:S02]  /*3910*/  FSEL R58, R58, -INF , P6 ;  /* 0xff8000003a3a7808 */ /* 0x000fc40003000000 */
[C---:B------:R-:W-:Y:S02]  /*3920*/  ISETP.GT.AND P6, PT, R2.reuse, 0x11, PT ;  /* 0x000000110200780c */ /* 0x040fe40003fc4270 */
[----:B------:R-:W-:Y:S02]  /*3930*/  FMNMX.FTZ R3, R61, R4, !PT ;  /* 0x000000043d037209 */ /* 0x000fe40007810000 */
[----:B------:R-:W-:Y:S02]  /*3940*/  FSEL R59, R59, -INF , P5 ;  /* 0xff8000003b3b7808 */ /* 0x000fe40002800000 */
[----:B------:R-:W-:Y:S02]  /*3950*/  ISETP.GT.AND P5, PT, R2, 0x18, PT ;  /* 0x000000180200780c */ /* 0x000fe40003fa4270 */
[----:B------:R-:W-:Y:S02]  /*3960*/  FSEL R62, R62, -INF , P4 ;  /* 0xff8000003e3e7808 */ /* 0x000fe40002000000 */
[----:B------:R-:W-:-:S02]  /*3970*/  ISETP.GT.AND P4, PT, R2, 0x19, PT ;  /* 0x000000190200780c */ /* 0x000fc40003f84270 */
[----:B------:R-:W-:Y:S02]  /*3980*/  FSEL R63, R63, -INF , P3 ;  /* 0xff8000003f3f7808 */ /* 0x000fe40001800000 */
[----:B------:R-:W-:Y:S01]  /*3990*/  ISETP.GT.AND P3, PT, R2, 0x20, PT ;  /* 0x000000200200780c */ /* 0x000fe20003f64270 */
[----:B------:R-:W-:Y:S02]  /*39a0*/  WARPGROUP.DEPBAR.LE gsb0, 0x0 ;  /* 0x00008000000079c5 */ /* 0x000fe40000010000 */
[----:B------:R-:W-:Y:S01]  /*39b0*/  WARPGROUP.ARRIVE ;  /* 0x00000000000079c5 */ /* 0x000fe20000000000 */
[----:B------:R-:W-:Y:S02]  /*39c0*/  FSEL R48, R48, -INF , P2 ;  /* 0xff80000030307808 */ /* 0x000fe40001000000 */
[----:B------:R-:W-:Y:S02]  /*39d0*/  FSEL R49, R49, -INF , P6 ;  /* 0xff80000031317808 */ /* 0x000fe40003000000 */
[----:B------:R-:W-:Y:S01]  /*39e0*/  FMNMX.FTZ R4, R48, R3, !PT ;  /* 0x0000000330047209 */ /* 0x000fe20007810000 */
[----:B------:R-:W-:Y:S01]  /*39f0*/  HGMMA.64x16x16.F32 R40, gdesc[UR56], R40, gsb0 ;  /* 0x00200000382879f0 */ /* 0x000fe20008000828 */
[----:B------:R-:W-:Y:S01]  /*3a00*/  UIADD3 UR58, UR4, 0x906, URZ ;  /* 0x00000906043a7890 */ /* 0x000fe2000fffe03f */
[----:B------:R-:W-:Y:S01]  /*3a10*/  FSEL R52, R52, -INF , P5 ;  /* 0xff80000034347808 */ /* 0x000fe20002800000 */
[----:B------:R-:W-:Y:S01]  /*3a20*/  UMOV UR56, UR10 ;  /* 0x0000000a00387c82 */ /* 0x000fe20008000000 */
[----:B------:R-:W-:Y:S01]  /*3a30*/  UMOV UR57, UR11 ;  /* 0x0000000b00397c82 */ /* 0x000fe20008000000 */
[----:B------:R-:W-:Y:S01]  /*3a40*/  UMOV UR59, 0x40000040 ;  /* 0x40000040003b7882 */ /* 0x000fe20000000000 */
[----:B------:R-:W-:Y:S01]  /*3a50*/  UMOV UR4, UR10 ;  /* 0x0000000a00047c82 */ /* 0x000fe20008000000 */
[----:B------:R-:W-:Y:S01]  /*3a60*/  FMNMX.FTZ R3, R49, R4, !PT ;  /* 0x0000000431037209 */ /* 0x000fe20007810000 */
[----:B------:R-:W-:Y:S01]  /*3a70*/  ULDC UR10, c[0x0][0x988] ;  /* 0x00026200000a7ab9 */ /* 0x000fe20000000800 */
[----:B------:R-:W-:-:S02]  /*3a80*/  FSEL R53, R53, -INF , P4 ;  /* 0xff80000035357808 */ /* 0x000fc40002000000 */
[----:B------:R-:W-:Y:S02]  /*3a90*/  FMNMX.FTZ R4, R52, R3, !PT ;  /* 0x0000000334047209 */ /* 0x000fe40007810000 */
[----:B------:R-:W-:Y:S02]  /*3aa0*/  FSEL R50, R50, -INF , P2 ;  /* 0xff80000032327808 */ /* 0x000fe40001000000 */
[C---:B------:R-:W-:Y:S02]  /*3ab0*/  ISETP.GT.AND P2, PT, R2.reuse, 0x21, PT ;  /* 0x000000210200780c */ /* 0x040fe40003f44270 */
[----:B------:R-:W-:Y:S02]  /*3ac0*/  FMNMX.FTZ R3, R53, R4, !PT ;  /* 0x0000000435037209 */ /* 0x000fe40007810000 */
[----:B------:R-:W-:Y:S02]  /*3ad0*/  FSEL R51, R51, -INF , P6 ;  /* 0xff80000033337808 */ /* 0x000fe40003000000 */
[----:B------:R-:W-:-:S02]  /*3ae0*/  ISETP.GT.AND P6, PT, R2, 0x28, PT ;  /* 0x000000280200780c */ /* 0x000fc40003fc4270 */
[----:B------:R-:W-:Y:S02]  /*3af0*/  FSEL R54, R54, -INF , P5 ;  /* 0xff80000036367808 */ /* 0x000fe40002800000 */
[C---:B------:R-:W-:Y:S02]  /*3b00*/  ISETP.GT.AND P5, PT, R2.reuse, 0x29, PT ;  /* 0x000000290200780c */ /* 0x040fe40003fa4270 */
[----:B------:R-:W-:Y:S02]  /*3b10*/  FSEL R55, R55, -INF , P4 ;  /* 0xff80000037377808 */ /* 0x000fe40002000000 */
[----:B------:R-:W-:Y:S01]  /*3b20*/  ISETP.GT.AND P4, PT, R2, 0x30, PT ;  /* 0x000000300200780c */ /* 0x000fe20003f84270 */
[----:B------:R-:W-:Y:S02]  /*3b30*/  WARPGROUP.DEPBAR.LE gsb0, 0x0 ;  /* 0x00008000000079c5 */ /* 0x000fe40000010000 */
[----:B------:R-:W-:Y:S01]  /*3b40*/  WARPGROUP.ARRIVE ;  /* 0x00000000000079c5 */ /* 0x000fe20000000000 */
[----:B------:R-:W-:-:S02]  /*3b50*/  FSEL R40, R40, -INF , P3 ;  /* 0xff80000028287808 */ /* 0x000fc40001800000 */
[----:B------:R-:W-:Y:S02]  /*3b60*/  FSEL R41, R41, -INF , P2 ;  /* 0xff80000029297808 */ /* 0x000fe40001000000 */
[----:B------:R-:W-:Y:S01]  /*3b70*/  FMNMX.FTZ R4, R40, R3, !PT ;  /* 0x0000000328047209 */ /* 0x000fe20007810000 */
[----:B------:R-:W-:Y:S01]  /*3b80*/  HGMMA.64x16x16.F32 R32, gdesc[UR56], R32, gsb0 ;  /* 0x00200000382079f0 */ /* 0x000fe20008000820 */
[----:B------:R-:W-:Y:S02]  /*3b90*/  FSEL R44, R44, -INF , P6 ;  /* 0xff8000002c2c7808 */ /* 0x000fe40003000000 */
[----:B------:R-:W-:Y:S02]  /*3ba0*/  FMNMX.FTZ R3, R41, R4, !PT ;  /* 0x0000000429037209 */ /* 0x000fe40007810000 */
[----:B------:R-:W-:Y:S02]  /*3bb0*/  FSEL R45, R45, -INF , P5 ;  /* 0xff8000002d2d7808 */ /* 0x000fe40002800000 */
[----:B------:R-:W-:-:S02]  /*3bc0*/  FMNMX.FTZ R4, R44, R3, !PT ;  /* 0x000000032c047209 */ /* 0x000fc40007810000 */
[----:B------:R-:W-:Y:S02]  /*3bd0*/  FSEL R42, R42, -INF , P3 ;  /* 0xff8000002a2a7808 */ /* 0x000fe40001800000 */
[C---:B------:R-:W-:Y:S02]  /*3be0*/  ISETP.GT.AND P3, PT, R2.reuse, 0x31, PT ;  /* 0x000000310200780c */ /* 0x040fe40003f64270 */
[----:B------:R-:W-:Y:S02]  /*3bf0*/  FMNMX.FTZ R3, R45, R4, !PT ;  /* 0x000000042d037209 */ /* 0x000fe40007810000 */
[----:B------:R-:W-:Y:S02]  /*3c00*/  FSEL R43, R43, -INF , P2 ;  /* 0xff8000002b2b7808 */ /* 0x000fe40001000000 */
[----:B------:R-:W-:Y:S02]  /*3c10*/  ISETP.GT.AND P2, PT, R2, 0x38, PT ;  /* 0x000000380200780c */ /* 0x000fe40003f44270 */
[----:B------:R-:W-:-:S02]  /*3c20*/  FSEL R46, R46, -INF , P6 ;  /* 0xff8000002e2e7808 */ /* 0x000fc40003000000 */
[C---:B------:R-:W-:Y:S02]  /*3c30*/  ISETP.GT.AND P6, PT, R2.reuse, 0x39, PT ;  /* 0x000000390200780c */ /* 0x040fe40003fc4270 */
[----:B------:R-:W-:Y:S02]  /*3c40*/  FSEL R47, R47, -INF , P5 ;  /* 0xff8000002f2f7808 */ /* 0x000fe40002800000 */
[----:B------:R-:W-:Y:S01]  /*3c50*/  ISETP.GT.AND P5, PT, R2, 0x40, PT ;  /* 0x000000400200780c */ /* 0x000fe20003fa4270 */
[----:B------:R-:W-:Y:S02]  /*3c60*/  WARPGROUP.DEPBAR.LE gsb0, 0x0 ;  /* 0x00008000000079c5 */ /* 0x000fe40000010000 */
[----:B------:R-:W-:Y:S01]  /*3c70*/  WARPGROUP.ARRIVE ;  /* 0x00000000000079c5 */ /* 0x000fe20000000000 */
[----:B------:R-:W-:Y:S02]  /*3c80*/  FSEL R32, R32, -INF , P4 ;  /* 0xff80000020207808 */ /* 0x000fe40002000000 */
[----:B------:R-:W-:-:S02]  /*3c90*/  FSEL R33, R33, -INF , P3 ;  /* 0xff80000021217808 */ /* 0x000fc40001800000 */
[----:B------:R-:W-:Y:S01]  /*3ca0*/  FMNMX.FTZ R4, R32, R3, !PT ;  /* 0x0000000320047209 */ /* 0x000fe20007810000 */
[----:B------:R-:W-:Y:S01]  /*3cb0*/  HGMMA.64x16x16.F32 R24, gdesc[UR4], R24, gsb0 ;  /* 0x00200000041879f0 */ /* 0x000fe20008000818 */
[----:B------:R-:W-:Y:S02]  /*3cc0*/  FSEL R36, R36, -INF , P2 ;  /* 0xff80000024247808 */ /* 0x000fe40001000000 */
[----:B------:R-:W-:Y:S02]  /*3cd0*/  FMNMX.FTZ R3, R33, R4, !PT ;  /* 0x0000000421037209 */ /* 0x000fe40007810000 */
        /* <DEDUP_REMOVED lines=9> */
[----:B------:R-:W-:Y:S01]  /*3d70*/  FSEL R39, R39, -INF , P6 ;  /* 0xff80000027277808 */ /* 0x000fe20003000000 */
[----:B------:R-:W-:Y:S02]  /*3d80*/  WARPGROUP.DEPBAR.LE gsb0, 0x0 ;  /* 0x00008000000079c5 */ /* 0x000fe40000010000 */
[----:B------:R-:W-:Y:S01]  /*3d90*/  FSEL R24, R24, -INF , P5 ;  /* 0xff80000018187808 */ /* 0x000fe20002800000 */
[----:B------:R0:W-:Y:S01]  /*3da0*/  @!P1 SYNCS.ARRIVE.TRANS64.RED.A1T0 RZ, [R0+URZ], RZ ;  /* 0x000000ff00ff99a7 */ /* 0x0001e2000810043f */
[----:B------:R-:W-:Y:S02]  /*3db0*/  FSEL R25, R25, -INF , P4 ;  /* 0xff80000019197808 */ /* 0x000fe40002000000 */
[----:B------:R-:W-:Y:S02]  /*3dc0*/  FMNMX.FTZ R4, R24, R3, !PT ;  /* 0x0000000318047209 */ /* 0x000fe40007810000 */
[----:B------:R-:W-:Y:S02]  /*3dd0*/  FSEL R28, R28, -INF , P3 ;  /* 0xff8000001c1c7808 */ /* 0x000fe40001800000 */
[----:B------:R-:W-:-:S02]  /*3de0*/  FMNMX.FTZ R3, R25, R4, !PT ;  /* 0x0000000419037209 */ /* 0x000fc40007810000 */
[----:B------:R-:W-:Y:S02]  /*3df0*/  FSEL R29, R29, -INF , P2 ;  /* 0xff8000001d1d7808 */ /* 0x000fe40001000000 */
[----:B------:R-:W-:Y:S02]  /*3e00*/  FMNMX.FTZ R2, R28, R3, !PT ;  /* 0x000000031c027209 */ /* 0x000fe40007810000 */
[----:B------:R-:W-:Y:S02]  /*3e10*/  FSEL R26, R26, -INF , P5 ;  /* 0xff8000001a1a7808 */ /* 0x000fe40002800000 */
[----:B------:R-:W-:Y:S02]  /*3e20*/  FMNMX.FTZ R5, R29, R2, !PT ;  /* 0x000000021d057209 */ /* 0x000fe40007810000 */
[----:B------:R-:W-:Y:S02]  /*3e30*/  FSEL R27, R27, -INF , P4 ;  /* 0xff8000001b1b7808 */ /* 0x000fe40002000000 */
[----:B------:R-:W-:Y:S01]  /*3e40*/  FSEL R30, R30, -INF , P3 ;  /* 0xff8000001e1e7808 */ /* 0x000fe20001800000 */
[----:B------:R-:W1:Y:S01]  /*3e50*/  SHFL.BFLY PT, R2, R5, 0x2, 0x1f ;  /* 0x0c401f0005027f89 */ /* 0x000e6200000e0000 */
[----:B------:R-:W-:-:S02]  /*3e60*/  FSEL R31, R31, -INF , P2 ;  /* 0xff8000001f1f7808 */ /* 0x000fc40001000000 */
[----:B-1----:R-:W-:-:S05]  /*3e70*/  FMNMX.FTZ R14, R5, R2, !PT ;  /* 0x00000002050e7209 */ /* 0x002fca0007810000 */
[----:B------:R-:W1:Y:S02]  /*3e80*/  SHFL.BFLY PT, R3, R14, 0x1, 0x1f ;  /* 0x0c201f000e037f89 */ /* 0x000e6400000e0000 */
[----:B-1----:R-:W-:Y:S02]  /*3e90*/  FMNMX.FTZ R4, R14, R3, !PT ;  /* 0x000000030e047209 */ /* 0x002fe40007810000 */
[----:B------:R-:W-:Y:S02]  /*3ea0*/  FMNMX.FTZ R3, R58, R59, !PT ;  /* 0x0000003b3a037209 */ /* 0x000fe40007810000 */
[C---:B------:R-:W-:Y:S01]  /*3eb0*/  FSETP.NEU.FTZ.AND P0, PT, R4.reuse, -INF , PT ;  /* 0xff8000000400780b */ /* 0x040fe20003f1d000 */
[----:B------:R-:W-:-:S05]  /*3ec0*/  FMUL.FTZ R2, R4, UR10 ;  /* 0x0000000a04027c20 */ /* 0x000fca0008410000 */
[----:B------:R-:W-:Y:S02]  /*3ed0*/  FSEL R20, R2, RZ, P0 ;  /* 0x000000ff02147208 */ /* 0x000fe40000000000 */
[----:B------:R-:W-:Y:S02]  /*3ee0*/  FMNMX.FTZ R2, R62, R3, !PT ;  /* 0x000000033e027209 */ /* 0x000fe40007810000 */
[----:B------:R-:W-:Y:S01]  /*3ef0*/  ISETP.NE.AND P0, PT, R21, RZ, PT ;  /* 0x000000ff1500720c */ /* 0x000fe20003f05270 */
[--C-:B------:R-:W-:Y:S01]  /*3f00*/  FFMA.FTZ R56, R56, UR10, -R20.reuse ;  /* 0x0000000a38387c23 */ /* 0x100fe20008010814 */
[----:B------:R-:W-:Y:S01]  /*3f10*/  FMNMX.FTZ R3, R63, R2, !PT ;  /* 0x000000023f037209 */ /* 0x000fe20007810000 */
[--C-:B------:R-:W-:Y:S01]  /*3f20*/  FFMA.FTZ R57, R57, UR10, -R20.reuse ;  /* 0x0000000a39397c23 */ /* 0x100fe20008010814 */
[--C-:B------:R-:W-:Y:S01]  /*3f30*/  FFMA.FTZ R60, R60, UR10, -R20.reuse ;  /* 0x0000000a3c3c7c23 */ /* 0x100fe20008010814 */
[--C-:B------:R-:W-:Y:S01]  /*3f40*/  FFMA.FTZ R61, R61, UR10, -R20.reuse ;  /* 0x0000000a3d3d7c23 */ /* 0x100fe20008010814 */
[----:B------:R-:W-:Y:S01]  /*3f50*/  FMNMX.FTZ R2, R50, R3, !PT ;  /* 0x0000000332027209 */ /* 0x000fe20007810000 */
[----:B------:R-:W-:Y:S01]  /*3f60*/  MUFU.EX2 R56, R56 ;  /* 0x0000003800387308 */ /* 0x000fe20000000800 */
[--C-:B------:R-:W-:Y:S01]  /*3f70*/  FFMA.FTZ R48, R48, UR10, -R20.reuse ;  /* 0x0000000a30307c23 */ /* 0x100fe20008010814 */
[--C-:B------:R-:W-:Y:S01]  /*3f80*/  FFMA.FTZ R49, R49, UR10, -R20.reuse ;  /* 0x0000000a31317c23 */ /* 0x100fe20008010814 */
[----:B------:R-:W-:Y:S01]  /*3f90*/  FMNMX.FTZ R3, R51, R2, !PT ;  /* 0x0000000233037209 */ /* 0x000fe20007810000 */
[--C-:B------:R-:W-:Y:S01]  /*3fa0*/  FFMA.FTZ R52, R52, UR10, -R20.reuse ;  /* 0x0000000a34347c23 */ /* 0x100fe20008010814 */
[--C-:B------:R-:W-:Y:S01]  /*3fb0*/  FFMA.FTZ R53, R53, UR10, -R20.reuse ;  /* 0x0000000a35357c23 */ /* 0x100fe20008010814 */
[--C-:B------:R-:W-:Y:S01]  /*3fc0*/  FFMA.FTZ R40, R40, UR10, -R20.reuse ;  /* 0x0000000a28287c23 */ /* 0x100fe20008010814 */
[----:B------:R-:W-:Y:S01]  /*3fd0*/  FMNMX.FTZ R2, R54, R3, !PT ;  /* 0x0000000336027209 */ /* 0x000fe20007810000 */
[----:B------:R-:W1:Y:S01]  /*3fe0*/  MUFU.EX2 R57, R57 ;  /* 0x0000003900397308 */ /* 0x000e620000000800 */
[--C-:B------:R-:W-:Y:S01]  /*3ff0*/  FFMA.FTZ R41, R41, UR10, -R20.reuse ;  /* 0x0000000a29297c23 */ /* 0x100fe20008010814 */
[--C-:B------:R-:W-:Y:S01]  /*4000*/  FFMA.FTZ R44, R44, UR10, -R20.reuse ;  /* 0x0000000a2c2c7c23 */ /* 0x100fe20008010814 */
[----:B------:R-:W-:Y:S01]  /*4010*/  FMNMX.FTZ R3, R55, R2, !PT ;  /* 0x0000000237037209 */ /* 0x000fe20007810000 */
[--C-:B------:R-:W-:Y:S01]  /*4020*/  FFMA.FTZ R45, R45, UR10, -R20.reuse ;  /* 0x0000000a2d2d7c23 */ /* 0x100fe20008010814 */
[--C-:B------:R-:W-:Y:S01]  /*4030*/  FFMA.FTZ R32, R32, UR10, -R20.reuse ;  /* 0x0000000a20207c23 */ /* 0x100fe20008010814 */
[--C-:B------:R-:W-:Y:S01]  /*4040*/  FFMA.FTZ R33, R33, UR10, -R20.reuse ;  /* 0x0000000a21217c23 */ /* 0x100fe20008010814 */
[----:B------:R-:W-:Y:S01]  /*4050*/  FMNMX.FTZ R2, R42, R3, !PT ;  /* 0x000000032a027209 */ /* 0x000fe20007810000 */
[----:B------:R-:W2:Y:S01]  /*4060*/  MUFU.EX2 R60, R60 ;  /* 0x0000003c003c7308 */ /* 0x000ea20000000800 */
[--C-:B------:R-:W-:Y:S01]  /*4070*/  FFMA.FTZ R36, R36, UR10, -R20.reuse ;  /* 0x0000000a24247c23 */ /* 0x100fe20008010814 */
[--C-:B------:R-:W-:Y:S01]  /*4080*/  FFMA.FTZ R37, R37, UR10, -R20.reuse ;  /* 0x0000000a25257c23 */ /* 0x100fe20008010814 */
[----:B------:R-:W-:Y:S01]  /*4090*/  FMNMX.FTZ R3, R43, R2, !PT ;  /* 0x000000022b037209 */ /* 0x000fe20007810000 */
[--C-:B------:R-:W-:Y:S01]  /*40a0*/  FFMA.FTZ R24, R24, UR10, -R20.reuse ;  /* 0x0000000a18187c23 */ /* 0x100fe20008010814 */
[--C-:B------:R-:W-:Y:S01]  /*40b0*/  FFMA.FTZ R25, R25, UR10, -R20.reuse ;  /* 0x0000000a19197c23 */ /* 0x100fe20008010814 */
[--C-:B------:R-:W-:Y:S01]  /*40c0*/  FFMA.FTZ R28, R28, UR10, -R20.reuse ;  /* 0x0000000a1c1c7c23 */ /* 0x100fe20008010814 */
[----:B------:R-:W-:Y:S01]  /*40d0*/  FMNMX.FTZ R2, R46, R3, !PT ;  /* 0x000000032e027209 */ /* 0x000fe20007810000 */
[----:B------:R-:W3:Y:S01]  /*40e0*/  MUFU.EX2 R61, R61 ;  /* 0x0000003d003d7308 */ /* 0x000ee20000000800 */
[----:B-1----:R-:W-:Y:S01]  /*40f0*/  FADD.FTZ R21, R56, R57 ;  /* 0x0000003938157221 */ /* 0x002fe20000010000 */
[----:B------:R-:W-:Y:S01]  /*4100*/  FFMA.FTZ R20, R29, UR10, -R20 ;  /* 0x0000000a1d147c23 */ /* 0x000fe20008010814 */
[----:B------:R-:W-:-:S02]  /*4110*/  FMNMX.FTZ R3, R47, R2, !PT ;  /* 0x000000022f037209 */ /* 0x000fc40007810000 */
[----:B------:R-:W-:Y:S01]  /*4120*/  F2FP.F16.F32.PACK_AB R208, R57, R56 ;  /* 0x0000003839d0723e */ /* 0x000fe200000000ff */
[----:B------:R-:W-:Y:S01]  /*4130*/  IMAD.MOV.U32 R57, RZ, RZ, R151 ;  /* 0x000000ffff397224 */ /* 0x000fe200078e0097 */
[----:B------:R-:W-:Y:S01]  /*4140*/  FMNMX.FTZ R2, R34, R3, !PT ;  /* 0x0000000322027209 */ /* 0x000fe20007810000 */
[----:B------:R-:W1:Y:S01]  /*4150*/  MUFU.EX2 R48, R48 ;  /* 0x0000003000307308 */ /* 0x000e620000000800 */
[----:B--2---:R-:W-:Y:S01]  /*4160*/  FADD.FTZ R14, R60, R21 ;  /* 0x000000153c0e7221 */ /* 0x004fe20000010000 */
[----:B------:R-:W-:Y:S01]  /*4170*/  IMAD.MOV.U32 R56, RZ, RZ, R151 ;  /* 0x000000ffff387224 */ /* 0x000fe200078e0097 */
[----:B------:R-:W-:-:S04]  /*4180*/  FMNMX.FTZ R3, R35, R2, !PT ;  /* 0x0000000223037209 */ /* 0x000fc80007810000 */
[----:B------:R-:W-:Y:S01]  /*4190*/  FMNMX.FTZ R2, R38, R3, !PT ;  /* 0x0000000326027209 */ /* 0x000fe20007810000 */
[----:B------:R-:W2:Y:S01]  /*41a0*/  MUFU.EX2 R49, R49 ;  /* 0x0000003100317308 */ /* 0x000ea20000000800 */
[C---:B---3--:R-:W-:Y:S01]  /*41b0*/  FADD.FTZ R21, R61.reuse, R14 ;  /* 0x0000000e3d157221 */ /* 0x048fe20000010000 */
[----:B------:R-:W-:Y:S01]  /*41c0*/  F2FP.F16.F32.PACK_AB R210, R61, R60 ;  /* 0x0000003c3dd2723e */ /* 0x000fe200000000ff */
[--C-:B------:R-:W-:Y:S01]  /*41d0*/  IMAD.MOV.U32 R61, RZ, RZ, R151.reuse ;  /* 0x000000ffff3d7224 */ /* 0x100fe200078e0097 */
[----:B------:R-:W-:Y:S01]  /*41e0*/  FMNMX.FTZ R3, R39, R2, !PT ;  /* 0x0000000227037209 */ /* 0x000fe20007810000 */
[----:B------:R-:W-:-:S03]  /*41f0*/  IMAD.MOV.U32 R60, RZ, RZ, R151 ;  /* 0x000000ffff3c7224 */ /* 0x000fc600078e0097 */
[----:B------:R-:W-:Y:S01]  /*4200*/  FMNMX.FTZ R2, R26, R3, !PT ;  /* 0x000000031a027209 */ /* 0x000fe20007810000 */
[----:B------:R-:W-:Y:S01]  /*4210*/  MUFU.EX2 R52, R52 ;  /* 0x0000003400347308 */ /* 0x000fe20000000800 */
[----:B-1----:R-:W-:Y:S02]  /*4220*/  FADD.FTZ R14, R48, R21 ;  /* 0x00000015300e7221 */ /* 0x002fe40000010000 */
[----:B------:R-:W-:-:S04]  /*4230*/  FMNMX.FTZ R3, R27, R2, !PT ;  /* 0x000000021b037209 */ /* 0x000fc80007810000 */
[----:B------:R-:W-:Y:S01]  /*4240*/  FMNMX.FTZ R2, R30, R3, !PT ;  /* 0x000000031e027209 */ /* 0x000fe20007810000 */
[----:B------:R-:W1:Y:S01]  /*4250*/  MUFU.EX2 R53, R53 ;  /* 0x0000003500357308 */ /* 0x000e620000000800 */
[C---:B--2---:R-:W-:Y:S01]  /*4260*/  FADD.FTZ R29, R49.reuse, R14 ;  /* 0x0000000e311d7221 */ /* 0x044fe20000010000 */
[----:B------:R-:W-:Y:S01]  /*4270*/  F2FP.F16.F32.PACK_AB R204, R49, R48 ;  /* 0x0000003031cc723e */ /* 0x000fe200000000ff */
[--C-:B------:R-:W-:Y:S01]  /*4280*/  IMAD.MOV.U32 R49, RZ, RZ, R151.reuse ;  /* 0x000000ffff317224 */ /* 0x100fe200078e0097 */
[----:B------:R-:W-:Y:S01]  /*4290*/  FMNMX.FTZ R2, R31, R2, !PT ;  /* 0x000000021f027209 */ /* 0x000fe20007810000 */
[----:B------:R-:W-:-:S03]  /*42a0*/  IMAD.MOV.U32 R48, RZ, RZ, R151 ;  /* 0x000000ffff307224 */ /* 0x000fc600078e0097 */
[----:B------:R-:W-:Y:S01]  /*42b0*/  MUFU.EX2 R40, R40 ;  /* 0x0000002800287308 */ /* 0x000fe20000000800 */
[----:B------:R-:W2:Y:S07]  /*42c0*/  SHFL.BFLY PT, R3, R2, 0x2, 0x1f ;  /* 0x0c401f0002037f89 */ /* 0x000eae00000e0000 */
[----:B------:R-:W3:Y:S01]  /*42d0*/  MUFU.EX2 R41, R41 ;  /* 0x0000002900297308 */ /* 0x000ee20000000800 */
[----:B-1----:R-:W-:-:S07]  /*42e0*/  F2FP.F16.F32.PACK_AB R206, R53, R52 ;  /* 0x0000003435ce723e */ /* 0x002fce00000000ff */
[----:B------:R-:W-:Y:S08]  /*42f0*/  MUFU.EX2 R44, R44 ;  /* 0x0000002c002c7308 */ /* 0x000ff00000000800 */
[----:B------:R-:W1:Y:S01]  /*4300*/  MUFU.EX2 R45, R45 ;  /* 0x0000002d002d7308 */ /* 0x000e620000000800 */
[----:B--2---:R-:W-:Y:S02]  /*4310*/  FMNMX.FTZ R5, R2, R3, !PT ;  /* 0x0000000302057209 */ /* 0x004fe40007810000 */
[----:B---3--:R-:W-:-:S03]  /*4320*/  F2FP.F16.F32.PACK_AB R200, R41, R40 ;  /* 0x0000002829c8723e */ /* 0x008fc600000000ff */
[----:B------:R-:W2:Y:S02]  /*4330*/  SHFL.BFLY PT, R2, R5, 0x1, 0x1f ;  /* 0x0c201f0005027f89 */ /* 0x000ea400000e0000 */
[----:B------:R-:W-:Y:S08]  /*4340*/  MUFU.EX2 R32, R32 ;  /* 0x0000002000207308 */ /* 0x000ff00000000800 */
[----:B------:R-:W3:Y:S01]  /*4350*/  MUFU.EX2 R33, R33 ;  /* 0x0000002100217308 */ /* 0x000ee20000000800 */
[----:B-1----:R-:W-:-:S07]  /*4360*/  F2FP.F16.F32.PACK_AB R202, R45, R44 ;  /* 0x0000002c2dca723e */ /* 0x002fce00000000ff */
[----:B------:R-:W-:Y:S01]  /*4370*/  MUFU.EX2 R36, R36 ;  /* 0x0000002400247308 */ /* 0x000fe20000000800 */
[----:B--2---:R-:W-:-:S07]  /*4380*/  FMNMX.FTZ R3, R5, R2, !PT ;  /* 0x0000000205037209 */ /* 0x004fce0007810000 */
[----:B------:R1:W-:Y:S01]  /*4390*/  MUFU.EX2 R5, R20 ;  /* 0x0000001400057308 */ /* 0x0003e20000000800 */
[----:B---3--:R-:W-:Y:S01]  /*43a0*/  F2FP.F16.F32.PACK_AB R196, R33, R32 ;  /* 0x0000002021c4723e */ /* 0x008fe200000000ff */
[C---:B------:R-:W-:Y:S01]  /*43b0*/  FMUL.FTZ R2, R3.reuse, UR10 ;  /* 0x0000000a03027c20 */ /* 0x040fe20008410000 */
[----:B------:R-:W-:-:S04]  /*43c0*/  FSETP.NEU.FTZ.AND P2, PT, R3, -INF , PT ;  /* 0xff8000000300780b */ /* 0x000fc80003f5d000 */
[----:B------:R-:W-:Y:S01]  /*43d0*/  FSEL R2, R2, RZ, P2 ;  /* 0x000000ff02027208 */ /* 0x000fe20001000000 */
[----:B-1----:R-:W-:Y:S01]  /*43e0*/  FADD.FTZ R20, R52, R29 ;  /* 0x0000001d34147221 */ /* 0x002fe20000010000 */
[----:B------:R-:W1:Y:S01]  /*43f0*/  MUFU.EX2 R37, R37 ;  /* 0x0000002500257308 */ /* 0x000e620000000800 */
[----:B------:R-:W-:Y:S01]  /*4400*/  PLOP3.LUT P2, PT, PT, PT, UP0, 0x80, 0x0 ;  /* 0x000000000000781c */ /* 0x000fe20003f4f008 */
[----:B------:R-:W-:Y:S02]  /*4410*/  IMAD.MOV.U32 R52, RZ, RZ, R151 ;  /* 0x000000ffff347224 */ /* 0x000fe400078e0097 */
[--C-:B------:R-:W-:Y:S01]  /*4420*/  FFMA.FTZ R58, R58, UR10, -R2.reuse ;  /* 0x0000000a3a3a7c23 */ /* 0x100fe20008010802 */
[--C-:B------:R-:W-:Y:S01]  /*4430*/  FFMA.FTZ R59, R59, UR10, -R2.reuse ;  /* 0x0000000a3b3b7c23 */ /* 0x100fe20008010802 */
[--C-:B------:R-:W-:Y:S01]  /*4440*/  FFMA.FTZ R62, R62, UR10, -R2.reuse ;  /* 0x0000000a3e3e7c23 */ /* 0x100fe20008010802 */
[--C-:B------:R-:W-:Y:S01]  /*4450*/  FFMA.FTZ R63, R63, UR10, -R2.reuse ;  /* 0x0000000a3f3f7c23 */ /* 0x100fe20008010802 */
[--C-:B------:R-:W-:Y:S01]  /*4460*/  FFMA.FTZ R50, R50, UR10, -R2.reuse ;  /* 0x0000000a32327c23 */ /* 0x100fe20008010802 */
[--C-:B------:R-:W-:Y:S01]  /*4470*/  FFMA.FTZ R51, R51, UR10, -R2.reuse ;  /* 0x0000000a33337c23 */ /* 0x100fe20008010802 */
[----:B------:R-:W-:Y:S01]  /*4480*/  MUFU.EX2 R58, R58 ;  /* 0x0000003a003a7308 */ /* 0x000fe20000000800 */
[--C-:B------:R-:W-:Y:S01]  /*4490*/  FFMA.FTZ R54, R54, UR10, -R2.reuse ;  /* 0x0000000a36367c23 */ /* 0x100fe20008010802 */
[--C-:B------:R-:W-:Y:S01]  /*44a0*/  FFMA.FTZ R55, R55, UR10, -R2.reuse ;  /* 0x0000000a37377c23 */ /* 0x100fe20008010802 */
[--C-:B------:R-:W-:Y:S01]  /*44b0*/  FFMA.FTZ R42, R42, UR10, -R2.reuse ;  /* 0x0000000a2a2a7c23 */ /* 0x100fe20008010802 */
[----:B------:R-:W-:Y:S01]  /*44c0*/  FFMA.FTZ R43, R43, UR10, -R2 ;  /* 0x0000000a2b2b7c23 */ /* 0x000fe20008010802 */
[----:B------:R-:W-:Y:S01]  /*44d0*/  FADD.FTZ R29, R53, R20 ;  /* 0x00000014351d7221 */ /* 0x000fe20000010000 */
[--C-:B------:R-:W-:Y:S01]  /*44e0*/  FFMA.FTZ R46, R46, UR10, -R2.reuse ;  /* 0x0000000a2e2e7c23 */ /* 0x100fe20008010802 */
[--C-:B------:R-:W-:Y:S01]  /*44f0*/  FFMA.FTZ R47, R47, UR10, -R2.reuse ;  /* 0x0000000a2f2f7c23 */ /* 0x100fe20008010802 */
[----:B------:R-:W2:Y:S01]  /*4500*/  MUFU.EX2 R59, R59 ;  /* 0x0000003b003b7308 */ /* 0x000ea20000000800 */
[----:B------:R-:W-:Y:S01]  /*4510*/  FADD.FTZ R20, R40, R29 ;  /* 0x0000001d28147221 */ /* 0x000fe20000010000 */
[--C-:B------:R-:W-:Y:S01]  /*4520*/  FFMA.FTZ R34, R34, UR10, -R2.reuse ;  /* 0x0000000a22227c23 */ /* 0x100fe20008010802 */
[--C-:B------:R-:W-:Y:S01]  /*4530*/  FFMA.FTZ R35, R35, UR10, -R2.reuse ;  /* 0x0000000a23237c23 */ /* 0x100fe20008010802 */
[----:B------:R-:W-:Y:S01]  /*4540*/  FFMA.FTZ R38, R38, UR10, -R2 ;  /* 0x0000000a26267c23 */ /* 0x000fe20008010802 */
[----:B------:R-:W-:Y:S01]  /*4550*/  FADD.FTZ R29, R41, R20 ;  /* 0x00000014291d7221 */ /* 0x000fe20000010000 */
[--C-:B------:R-:W-:Y:S01]  /*4560*/  FFMA.FTZ R39, R39, UR10, -R2.reuse ;  /* 0x0000000a27277c23 */ /* 0x100fe20008010802 */
[--C-:B------:R-:W-:Y:S01]  /*4570*/  FFMA.FTZ R26, R26, UR10, -R2.reuse ;  /* 0x0000000a1a1a7c23 */ /* 0x100fe20008010802 */
[----:B------:R-:W3:Y:S01]  /*4580*/  MUFU.EX2 R62, R62 ;  /* 0x0000003e003e7308 */ /* 0x000ee20000000800 */
[----:B0-----:R-:W-:Y:S01]  /*4590*/  FADD.FTZ R0, R44, R29 ;  /* 0x0000001d2c007221 */ /* 0x001fe20000010000 */
[--C-:B------:R-:W-:Y:S01]  /*45a0*/  FFMA.FTZ R27, R27, UR10, -R2.reuse ;  /* 0x0000000a1b1b7c23 */ /* 0x100fe20008010802 */
[--C-:B------:R-:W-:Y:S01]  /*45b0*/  FFMA.FTZ R30, R30, UR10, -R2.reuse ;  /* 0x0000000a1e1e7c23 */ /* 0x100fe20008010802 */
[----:B------:R-:W-:Y:S01]  /*45c0*/  FFMA.FTZ R2, R31, UR10, -R2 ;  /* 0x0000000a1f027c23 */ /* 0x000fe20008010802 */
[----:B------:R-:W-:Y:S01]  /*45d0*/  FADD.FTZ R29, R45, R0 ;  /* 0x000000002d1d7221 */ /* 0x000fe20000010000 */
[----:B-1----:R-:W-:Y:S01]  /*45e0*/  F2FP.F16.F32.PACK_AB R198, R37, R36 ;  /* 0x0000002425c6723e */ /* 0x002fe200000000ff */
[----:B------:R-:W-:Y:S01]  /*45f0*/  IMAD.MOV.U32 R53, RZ, RZ, R151 ;  /* 0x000000ffff357224 */ /* 0x000fe200078e0097 */
[----:B------:R-:W0:Y:S01]  /*4600*/  MUFU.EX2 R63, R63 ;  /* 0x0000003f003f7308 */ /* 0x000e220000000800 */
[----:B--2---:R-:W-:Y:S01]  /*4610*/  FADD.FTZ R21, R58, R59 ;  /* 0x0000003b3a157221 */ /* 0x004fe20000010000 */
[----:B------:R-:W-:Y:S01]  /*4620*/  F2FP.F16.F32.PACK_AB R209, R59, R58 ;  /* 0x0000003a3bd1723e */ /* 0x000fe200000000ff */
[----:B------:R-:W-:-:S02]  /*4630*/  IMAD.MOV.U32 R59, RZ, RZ, R151 ;  /* 0x000000ffff3b7224 */ /* 0x000fc400078e0097 */
[--C-:B------:R-:W-:Y:S02]  /*4640*/  IMAD.MOV.U32 R58, RZ, RZ, R151.reuse ;  /* 0x000000ffff3a7224 */ /* 0x100fe400078e0097 */
[----:B------:R-:W-:Y:S01]  /*4650*/  IMAD.MOV.U32 R45, RZ, RZ, R151 ;  /* 0x000000ffff2d7224 */ /* 0x000fe200078e0097 */
[----:B------:R-:W1:Y:S01]  /*4660*/  MUFU.EX2 R50, R50 ;  /* 0x0000003200327308 */ /* 0x000e620000000800 */
[----:B---3--:R-:W-:Y:S01]  /*4670*/  FADD.FTZ R14, R62, R21 ;  /* 0x000000153e0e7221 */ /* 0x008fe20000010000 */
[--C-:B------:R-:W-:Y:S02]  /*4680*/  IMAD.MOV.U32 R44, RZ, RZ, R151.reuse ;  /* 0x000000ffff2c7224 */ /* 0x100fe400078e0097 */
[--C-:B------:R-:W-:Y:S02]  /*4690*/  IMAD.MOV.U32 R41, RZ, RZ, R151.reuse ;  /* 0x000000ffff297224 */ /* 0x100fe400078e0097 */
[--C-:B------:R-:W-:Y:S02]  /*46a0*/  IMAD.MOV.U32 R40, RZ, RZ, R151.reuse ;  /* 0x000000ffff287224 */ /* 0x100fe400078e0097 */
[----:B------:R-:W2:Y:S01]  /*46b0*/  MUFU.EX2 R51, R51 ;  /* 0x0000003300337308 */ /* 0x000ea20000000800 */
[C---:B0-----:R-:W-:Y:S01]  /*46c0*/  FADD.FTZ R21, R63.reuse, R14 ;  /* 0x0000000e3f157221 */ /* 0x041fe20000010000 */
[----:B------:R-:W-:Y:S01]  /*46d0*/  F2FP.F16.F32.PACK_AB R211, R63, R62 ;  /* 0x0000003e3fd3723e */ /* 0x000fe200000000ff */
[----:B------:R-:W-:-:S02]  /*46e0*/  IMAD.MOV.U32 R63, RZ, RZ, R151 ;  /* 0x000000ffff3f7224 */ /* 0x000fc400078e0097 */
[--C-:B------:R-:W-:Y:S02]  /*46f0*/  IMAD.MOV.U32 R62, RZ, RZ, R151.reuse ;  /* 0x000000ffff3e7224 */ /* 0x100fe400078e0097 */
[----:B------:R-:W-:Y:S01]  /*4700*/  IMAD.MOV.U32 R31, RZ, RZ, R151 ;  /* 0x000000ffff1f7224 */ /* 0x000fe200078e0097 */
[----:B------:R-:W0:Y:S01]  /*4710*/  MUFU.EX2 R54, R54 ;  /* 0x0000003600367308 */ /* 0x000e220000000800 */
[----:B-1----:R-:W-:-:S07]  /*4720*/  FADD.FTZ R14, R50, R21 ;  /* 0x00000015320e7221 */ /* 0x002fce0000010000 */
[----:B------:R-:W1:Y:S01]  /*4730*/  MUFU.EX2 R55, R55 ;  /* 0x0000003700377308 */ /* 0x000e620000000800 */
[C---:B--2---:R-:W-:Y:S01]  /*4740*/  FADD.FTZ R21, R51.reuse, R14 ;  /* 0x0000000e33157221 */ /* 0x044fe20000010000 */
[----:B------:R-:W-:Y:S01]  /*4750*/  F2FP.F16.F32.PACK_AB R205, R51, R50 ;  /* 0x0000003233cd723e */ /* 0x000fe200000000ff */
[--C-:B------:R-:W-:Y:S02]  /*4760*/  IMAD.MOV.U32 R51, RZ, RZ, R151.reuse ;  /* 0x000000ffff337224 */ /* 0x100fe400078e0097 */
[----:B------:R-:W-:-:S03]  /*4770*/  IMAD.MOV.U32 R50, RZ, RZ, R151 ;  /* 0x000000ffff327224 */ /* 0x000fc600078e0097 */
[----:B------:R-:W2:Y:S01]  /*4780*/  MUFU.EX2 R42, R42 ;  /* 0x0000002a002a7308 */ /* 0x000ea20000000800 */
[----:B0-----:R-:W-:-:S07]  /*4790*/  FADD.FTZ R14, R54, R21 ;  /* 0x00000015360e7221 */ /* 0x001fce0000010000 */
[----:B------:R-:W0:Y:S01]  /*47a0*/  MUFU.EX2 R43, R43 ;  /* 0x0000002b002b7308 */ /* 0x000e220000000800 */
[C---:B-1----:R-:W-:Y:S01]  /*47b0*/  FADD.FTZ R21, R55.reuse, R14 ;  /* 0x0000000e37157221 */ /* 0x042fe20000010000 */
[----:B------:R-:W-:Y:S01]  /*47c0*/  FADD.FTZ R14, R32, R29 ;  /* 0x0000001d200e7221 */ /* 0x000fe20000010000 */
[----:B------:R-:W-:Y:S01]  /*47d0*/  F2FP.F16.F32.PACK_AB R207, R55, R54 ;  /* 0x0000003637cf723e */ /* 0x000fe200000000ff */
[--C-:B------:R-:W-:Y:S02]  /*47e0*/  IMAD.MOV.U32 R55, RZ, RZ, R151.reuse ;  /* 0x000000ffff377224 */ /* 0x100fe400078e0097 */
[----:B------:R-:W-:Y:S01]  /*47f0*/  FADD.FTZ R29, R33, R14 ;  /* 0x0000000e211d7221 */ /* 0x000fe20000010000 */
[----:B------:R-:W-:Y:S01]  /*4800*/  IMAD.MOV.U32 R54, RZ, RZ, R151 ;  /* 0x000000ffff367224 */ /* 0x000fe200078e0097 */
[----:B------:R-:W1:Y:S01]  /*4810*/  MUFU.EX2 R46, R46 ;  /* 0x0000002e002e7308 */ /* 0x000e620000000800 */
[----:B--2---:R-:W-:Y:S01]  /*4820*/  FADD.FTZ R0, R42, R21 ;  /* 0x000000152a007221 */ /* 0x004fe20000010000 */
[----:B------:R-:W-:Y:S01]  /*4830*/  FADD.FTZ R14, R36, R29 ;  /* 0x0000001d240e7221 */ /* 0x000fe20000010000 */
[----:B------:R-:W-:-:S02]  /*4840*/  IMAD.MOV.U32 R36, RZ, RZ, R151 ;  /* 0x000000ffff247224 */ /* 0x000fc400078e0097 */
[--C-:B------:R-:W-:Y:S02]  /*4850*/  IMAD.MOV.U32 R33, RZ, RZ, R151.reuse ;  /* 0x000000ffff217224 */ /* 0x100fe400078e0097 */
[----:B------:R-:W-:Y:S01]  /*4860*/  FADD.FTZ R29, R37, R14 ;  /* 0x0000000e251d7221 */ /* 0x000fe20000010000 */
[--C-:B------:R-:W-:Y:S01]  /*4870*/  IMAD.MOV.U32 R37, RZ, RZ, R151.reuse ;  /* 0x000000ffff257224 */ /* 0x100fe200078e0097 */
[----:B------:R-:W2:Y:S01]  /*4880*/  MUFU.EX2 R47, R47 ;  /* 0x0000002f002f7308 */ /* 0x000ea20000000800 */
[C---:B0-----:R-:W-:Y:S01]  /*4890*/  FADD.FTZ R21, R43.reuse, R0 ;  /* 0x000000002b157221 */ /* 0x041fe20000010000 */
[----:B------:R-:W-:Y:S01]  /*48a0*/  F2FP.F16.F32.PACK_AB R201, R43, R42 ;  /* 0x0000002a2bc9723e */ /* 0x000fe200000000ff */
[--C-:B------:R-:W-:Y:S02]  /*48b0*/  IMAD.MOV.U32 R43, RZ, RZ, R151.reuse ;  /* 0x000000ffff2b7224 */ /* 0x100fe400078e0097 */
[--C-:B------:R-:W-:Y:S02]  /*48c0*/  IMAD.MOV.U32 R42, RZ, RZ, R151.reuse ;  /* 0x000000ffff2a7224 */ /* 0x100fe400078e0097 */
[----:B------:R-:W-:Y:S01]  /*48d0*/  IMAD.MOV.U32 R32, RZ, RZ, R151 ;  /* 0x000000ffff207224 */ /* 0x000fe200078e0097 */
[----:B------:R-:W0:Y:S01]  /*48e0*/  MUFU.EX2 R34, R34 ;  /* 0x0000002200227308 */ /* 0x000e220000000800 */
[----:B-1----:R-:W-:-:S07]  /*48f0*/  FADD.FTZ R0, R46, R21 ;  /* 0x000000152e007221 */ /* 0x002fce0000010000 */
[----:B------:R-:W1:Y:S01]  /*4900*/  MUFU.EX2 R35, R35 ;  /* 0x0000002300237308 */ /* 0x000e620000000800 */
[C---:B--2---:R-:W-:Y:S01]  /*4910*/  FADD.FTZ R21, R47.reuse, R0 ;  /* 0x000000002f157221 */ /* 0x044fe20000010000 */
[----:B------:R-:W-:Y:S01]  /*4920*/  F2FP.F16.F32.PACK_AB R203, R47, R46 ;  /* 0x0000002e2fcb723e */ /* 0x000fe200000000ff */
[----:B------:R-:W-:Y:S01]  /*4930*/  IMAD.MOV.U32 R47, RZ, RZ, R151 ;  /* 0x000000ffff2f7224 */ /* 0x000fe200078e0097 */
[----:B------:R-:W-:-:S04]  /*4940*/  MOV R46, R151 ;  /* 0x00000097002e7202 */ /* 0x000fc80000000f00 */
[----:B------:R-:W2:Y:S01]  /*4950*/  MUFU.EX2 R24, R24 ;  /* 0x0000001800187308 */ /* 0x000ea20000000800 */
[----:B0-----:R-:W-:-:S07]  /*4960*/  FADD.FTZ R0, R34, R21 ;  /* 0x0000001522007221 */ /* 0x001fce0000010000 */
[----:B------:R-:W0:Y:S01]  /*4970*/  MUFU.EX2 R38, R38 ;  /* 0x0000002600267308 */ /* 0x000e220000000800 */
[C---:B-1----:R-:W-:Y:S01]  /*4980*/  FADD.FTZ R21, R35.reuse, R0 ;  /* 0x0000000023157221 */ /* 0x042fe20000010000 */
[----:B------:R-:W-:Y:S01]  /*4990*/  F2FP.F16.F32.PACK_AB R197, R35, R34 ;  /* 0x0000002223c5723e */ /* 0x000fe200000000ff */
[--C-:B------:R-:W-:Y:S02]  /*49a0*/  IMAD.MOV.U32 R35, RZ, RZ, R151.reuse ;  /* 0x000000ffff237224 */ /* 0x100fe400078e0097 */
[----:B------:R-:W-:-:S03]  /*49b0*/  IMAD.MOV.U32 R34, RZ, RZ, R151 ;  /* 0x000000ffff227224 */ /* 0x000fc600078e0097 */
[----:B------:R-:W1:Y:S01]  /*49c0*/  MUFU.EX2 R25, R25 ;  /* 0x0000001900197308 */ /* 0x000e620000000800 */
[----:B--2---:R-:W-:-:S07]  /*49d0*/  FADD.FTZ R14, R24, R29 ;  /* 0x0000001d180e7221 */ /* 0x004fce0000010000 */
        /* <DEDUP_REMOVED lines=8> */
[C---:B--2---:R-:W-:Y:S01]  /*4a60*/  FADD.FTZ R21, R39.reuse, R0 ;  /* 0x0000000027157221 */ /* 0x044fe20000010000 */
[----:B------:R-:W-:Y:S01]  /*4a70*/  F2FP.F16.F32.PACK_AB R199, R39, R38 ;  /* 0x0000002627c7723e */ /* 0x000fe200000000ff */
[--C-:B------:R-:W-:Y:S02]  /*4a80*/  IMAD.MOV.U32 R39, RZ, RZ, R151.reuse ;  /* 0x000000ffff277224 */ /* 0x100fe400078e0097 */
[----:B------:R-:W-:-:S03]  /*4a90*/  IMAD.MOV.U32 R38, RZ, RZ, R151 ;  /* 0x000000ffff267224 */ /* 0x000fc600078e0097 */
[----:B------:R-:W2:Y:S01]  /*4aa0*/  MUFU.EX2 R27, R27 ;  /* 0x0000001b001b7308 */ /* 0x000ea20000000800 */
[----:B0-----:R-:W-:Y:S01]  /*4ab0*/  FADD.FTZ R14, R28, R29 ;  /* 0x0000001d1c0e7221 */ /* 0x001fe20000010000 */
[C---:B------:R-:W-:Y:S01]  /*4ac0*/  F2FP.F16.F32.PACK_AB R194, R5.reuse, R28 ;  /* 0x0000001c05c2723e */ /* 0x040fe200000000ff */
[--C-:B------:R-:W-:Y:S02]  /*4ad0*/  IMAD.MOV.U32 R29, RZ, RZ, R151.reuse ;  /* 0x000000ffff1d7224 */ /* 0x100fe400078e0097 */
[----:B------:R-:W-:Y:S01]  /*4ae0*/  FADD.FTZ R14, R5, R14 ;  /* 0x0000000e050e7221 */ /* 0x000fe20000010000 */
[----:B------:R-:W-:Y:S02]  /*4af0*/  IMAD.MOV.U32 R28, RZ, RZ, R151 ;  /* 0x000000ffff1c7224 */ /* 0x000fe400078e0097 */
[----:B------:R-:W0:Y:S01]  /*4b00*/  MUFU.EX2 R30, R30 ;  /* 0x0000001e001e7308 */ /* 0x000e220000000800 */
[----:B-1----:R-:W-:-:S07]  /*4b10*/  FADD.FTZ R0, R26, R21 ;  /* 0x000000151a007221 */ /* 0x002fce0000010000 */
[----:B------:R1:W3:Y:S01]  /*4b20*/  MUFU.EX2 R195, R2 ;  /* 0x0000000200c37308 */ /* 0x0002e20000000800 */
[C---:B--2---:R-:W-:Y:S01]  /*4b30*/  FADD.FTZ R5, R27.reuse, R0 ;  /* 0x000000001b057221 */ /* 0x044fe20000010000 */
[----:B------:R-:W-:Y:S01]  /*4b40*/  F2FP.F16.F32.PACK_AB R193, R27, R26 ;  /* 0x0000001a1bc1723e */ /* 0x000fe200000000ff */
[--C-:B------:R-:W-:Y:S02]  /*4b50*/  IMAD.MOV.U32 R27, RZ, RZ, R151.reuse ;  /* 0x000000ffff1b7224 */ /* 0x100fe400078e0097 */
[----:B------:R-:W-:Y:S02]  /*4b60*/  IMAD.MOV.U32 R26, RZ, RZ, R151 ;  /* 0x000000ffff1a7224 */ /* 0x000fe400078e0097 */
[----:B0-----:R-:W-:Y:S01]  /*4b70*/  FADD.FTZ R0, R30, R5 ;  /* 0x000000051e007221 */ /* 0x001fe20000010000 */
[----:B-1----:R-:W-:-:S03]  /*4b80*/  IMAD.MOV.U32 R2, RZ, RZ, 0x3f800000 ;  /* 0x3f800000ff027424 */ /* 0x002fc600078e00ff */
[C---:B---3--:R-:W-:Y:S01]  /*4b90*/  FADD.FTZ R5, R195.reuse, R0 ;  /* 0x00000000c3057221 */ /* 0x048fe20000010000 */
[----:B------:R-:W-:Y:S01]  /*4ba0*/  F2FP.F16.F32.PACK_AB R195, R195, R30 ;  /* 0x0000001ec3c3723e */ /* 0x000fe200000000ff */
[----:B------:R-:W-:Y:S02]  /*4bb0*/  IMAD.MOV.U32 R0, RZ, RZ, 0x3f800000 ;  /* 0x3f800000ff007424 */ /* 0x000fe400078e00ff */
[----:B------:R-:W-:Y:S01]  /*4bc0*/  IMAD.MOV.U32 R30, RZ, RZ, R151 ;  /* 0x000000ffff1e7224 */ /* 0x000fe200078e0097 */
[----:B------:R-:W-:Y:S06]  /*4bd0*/  @!P2 BRA `(.L_x_15) ;  /* 0x0000003c00a8a947 */ /* 0x000fec0003800000 */
[----:B------:R-:W-:Y:S01]  /*4be0*/  R2UR UR4, R152 ;  /* 0x00000000980472ca */ /* 0x000fe200000e0000 */
[----:B------:R-:W-:Y:S01]  /*4bf0*/  IMAD.MOV.U32 R20, RZ, RZ, R3 ;  /* 0x000000ffff147224 */ /* 0x000fe200078e0003 */
[----:B------:R-:W-:Y:S01]  /*4c00*/  CS2R R150, SRZ ;  /* 0x0000000000967805 */ /* 0x000fe2000001ff00 */
[----:B------:R-:W-:Y:S01]  /*4c10*/  IMAD.MOV.U32 R21, RZ, RZ, R4 ;  /* 0x000000ffff157224 */ /* 0x000fe200078e0004 */
[----:B------:R-:W-:Y:S01]  /*4c20*/  CS2R R146, SRZ ;  /* 0x0000000000927805 */ /* 0x000fe2000001ff00 */
[----:B------:R-:W-:Y:S01]  /*4c30*/  IMAD.MOV.U32 R0, RZ, RZ, 0x3f800000 ;  /* 0x3f800000ff007424 */ /* 0x000fe200078e00ff */
[----:B------:R-:W-:Y:S02]  /*4c40*/  CS2R R142, SRZ ;  /* 0x00000000008e7805 */ /* 0x000fe4000001ff00 */
[----:B------:R-:W-:Y:S02]  /*4c50*/  CS2R R138, SRZ ;  /* 0x00000000008a7805 */ /* 0x000fe4000001ff00 */
[----:B------:R-:W-:-:S02]  /*4c60*/  CS2R R134, SRZ ;  /* 0x0000000000867805 */ /* 0x000fc4000001ff00 */
[----:B------:R-:W-:Y:S02]  /*4c70*/  CS2R R130, SRZ ;  /* 0x0000000000827805 */ /* 0x000fe4000001ff00 */
[----:B------:R-:W-:Y:S02]  /*4c80*/  CS2R R126, SRZ ;  /* 0x00000000007e7805 */ /* 0x000fe4000001ff00 */
[----:B------:R-:W-:Y:S02]  /*4c90*/  CS2R R122, SRZ ;  /* 0x00000000007a7805 */ /* 0x000fe4000001ff00 */
[----:B------:R-:W-:Y:S01]  /*4ca0*/  CS2R R118, SRZ ;  /* 0x0000000000767805 */ /* 0x000fe2000001ff00 */
[----:B------:R-:W-:Y:S01]  /*4cb0*/  UIADD3 UR4, UR4, -0x2, URZ ;  /* 0xfffffffe04047890 */ /* 0x000fe2000fffe03f */
[----:B------:R-:W-:Y:S02]  /*4cc0*/  CS2R R114, SRZ ;  /* 0x0000000000727805 */ /* 0x000fe4000001ff00 */
[----:B------:R-:W-:-:S02]  /*4cd0*/  CS2R R110, SRZ ;  /* 0x00000000006e7805 */ /* 0x000fc4000001ff00 */
[----:B------:R-:W-:Y:S02]  /*4ce0*/  CS2R R106, SRZ ;  /* 0x00000000006a7805 */ /* 0x000fe4000001ff00 */
[----:B------:R-:W-:Y:S02]  /*4cf0*/  CS2R R102, SRZ ;  /* 0x0000000000667805 */ /* 0x000fe4000001ff00 */
[----:B------:R-:W-:Y:S01]  /*4d00*/  CS2R R98, SRZ ;  /* 0x0000000000627805 */ /* 0x000fe2000001ff00 */
[----:B------:R-:W-:Y:S01]  /*4d10*/  IMAD.U32 R222, RZ, RZ, UR4 ;  /* 0x00000004ffde7e24 */ /* 0x000fe2000f8e00ff */
[----:B------:R-:W-:Y:S02]  /*4d20*/  R2UR UR4, R16 ;  /* 0x00000000100472ca */ /* 0x000fe400000e0000 */
[----:B------:R-:W-:Y:S02]  /*4d30*/  CS2R R94, SRZ ;  /* 0x00000000005e7805 */ /* 0x000fe4000001ff00 */
[----:B------:R-:W-:-:S02]  /*4d40*/  CS2R R90, SRZ ;  /* 0x00000000005a7805 */ /* 0x000fc4000001ff00 */
[----:B------:R-:W-:Y:S02]  /*4d50*/  CS2R R86, SRZ ;  /* 0x0000000000567805 */ /* 0x000fe4000001ff00 */
[----:B------:R-:W-:Y:S02]  /*4d60*/  CS2R R82, SRZ ;  /* 0x0000000000527805 */ /* 0x000fe4000001ff00 */
[----:B------:R-:W-:Y:S02]  /*4d70*/  CS2R R78, SRZ ;  /* 0x00000000004e7805 */ /* 0x000fe4000001ff00 */
[----:B------:R-:W-:Y:S02]  /*4d80*/  CS2R R74, SRZ ;  /* 0x00000000004a7805 */ /* 0x000fe4000001ff00 */
[----:B------:R-:W-:Y:S02]  /*4d90*/  CS2R R70, SRZ ;  /* 0x0000000000467805 */ /* 0x000fe4000001ff00 */
[----:B------:R-:W-:-:S02]  /*4da0*/  CS2R R66, SRZ ;  /* 0x0000000000427805 */ /* 0x000fc4000001ff00 */
[----:B------:R-:W-:Y:S02]  /*4db0*/  CS2R R62, SRZ ;  /* 0x00000000003e7805 */ /* 0x000fe4000001ff00 */
[----:B------:R-:W-:Y:S02]  /*4dc0*/  CS2R R58, SRZ ;  /* 0x00000000003a7805 */ /* 0x000fe4000001ff00 */
[----:B------:R-:W-:Y:S02]  /*4dd0*/  CS2R R54, SRZ ;  /* 0x0000000000367805 */ /* 0x000fe4000001ff00 */
[----:B------:R-:W-:Y:S02]  /*4de0*/  CS2R R50, SRZ ;  /* 0x0000000000327805 */ /* 0x000fe4000001ff00 */
[----:B------:R-:W-:Y:S02]  /*4df0*/  MOV R230, UR4 ;  /* 0x0000000400e67c02 */ /* 0x000fe40008000f00 */
        /* <DEDUP_REMOVED lines=37> */
[----:B------:R-:W-:Y:S01]  /*5050*/  CS2R R24, SRZ ;  /* 0x0000000000187805 */ /* 0x000fe2000001ff00 */
[----:B------:R-:W-:-:S06]  /*5060*/  UMOV UR61, UR60 ;  /* 0x0000003c003d7c82 */ /* 0x000fcc0008000000 */
.L_x_24:
[----:B------:R-:W-:Y:S01]  /*5070*/  R2UR UR6, R230 ;  /* 0x00000000e60672ca */ /* 0x000fe200000e0000 */
[----:B------:R-:W-:-:S04]  /*5080*/  UIADD3 UR4, UR61, 0x1, URZ ;  /* 0x000000013d047890 */ /* 0x000fc8000fffe03f */
[----:B------:R-:W-:-:S04]  /*5090*/  UISETP.NE.AND UP0, UPT, UR4, 0x2, UPT ;  /* 0x000000020400788c */ /* 0x000fc8000bf05270 */
[----:B------:R-:W-:Y:S02]  /*50a0*/  USEL UR5, URZ, 0x1, UP0 ;  /* 0x000000013f057887 */ /* 0x000fe40008000000 */
[----:B------:R-:W-:Y:S02]  /*50b0*/  USEL UR60, UR4, URZ, UP0 ;  /* 0x0000003f043c7287 */ /* 0x000fe40008000000 */
[----:B------:R-:W-:-:S06]  /*50c0*/  ULOP3.LUT UR4, UR6, UR5, URZ, 0x3c, !UPT ;  /* 0x0000000506047292 */ /* 0x000fcc000f8e3c3f */
[----:B------:R-:W-:Y:S01]  /*50d0*/  IMAD.U32 R16, RZ, RZ, UR4 ;  /* 0x00000004ff107e24 */ /* 0x000fe2000f8e00ff */
[----:B------:R-:W-:Y:S06]  /*50e0*/  @!P0 BRA `(.L_x_16) ;  /* 0x0000000000048947 */ /* 0x000fec0003800000 */
[----:B------:R-:W-:Y:S01]  /*50f0*/  BPT.TRAP 0x1 ;  /* 0x000000040000795c */ /* 0x000fe20000300000 */
.L_x_16:
[----:B------:R-:W0:Y:S01]  /*5100*/  S2UR UR5, SR_CgaCtaId ;  /* 0x00000000000579c3 */ /* 0x000e220000008800 */
[----:B------:R-:W-:Y:S01]  /*5110*/  R2UR UR7, R16 ;  /* 0x00000000100772ca */ /* 0x000fe200000e0000 */
[----:B------:R-:W-:-:S12]  /*5120*/  UMOV UR4, 0x400 ;  /* 0x0000040000047882 */ /* 0x000fd80000000000 */
[----:B------:R-:W-:-:S05]  /*5130*/  IMAD.U32 R3, RZ, RZ, UR7 ;  /* 0x00000007ff037e24 */ /* 0x000fca000f8e00ff */
[----:B------:R-:W-:Y:S01]  /*5140*/  SHF.L.U32 R3, R3, 0x1f, RZ ;  /* 0x0000001f03037819 */ /* 0x000fe200000006ff */
[----:B0-----:R-:W-:-:S06]  /*5150*/  ULEA UR6, UR5, UR4, 0x18 ;  /* 0x0000000405067291 */ /* 0x001fcc000f8ec03f */
[----:B------:R-:W-:Y:S01]  /*5160*/  IMAD.U32 R231, RZ, RZ, UR6 ;  /* 0x00000006ffe77e24 */ /* 0x000fe2000f8e00ff */
[----:B------:R-:W-:-:S06]  /*5170*/  ULEA UR6, UR60, UR6, 0x3 ;  /* 0x000000063c067291 */ /* 0x000fcc000f8e183f */
[----:B------:R-:W-:-:S03]  /*5180*/  IMAD.U32 R223, RZ, RZ, UR6 ;  /* 0x00000006ffdf7e24 */ /* 0x000fc6000f8e00ff */
[----:B------:R0:W1:Y:S01]  /*5190*/  SYNCS.PHASECHK.TRANS64.TRYWAIT P2, [UR6+0x38830], R3 ;  /* 0x03883003ff0075a7 */ /* 0x0000620008040146 */
[----:B------:R-:W-:Y:S05]  /*51a0*/  @!P0 BRA `(.L_x_17) ;  /* 0x0000000000048947 */ /* 0x000fea0003800000 */
[----:B------:R-:W-:Y:S01]  /*51b0*/  BPT.TRAP 0x1 ;  /* 0x000000040000795c */ /* 0x000fe20000300000 */
.L_x_17:
[----:B-1----:R-:W-:Y:S05]  /*51c0*/  @P2 BRA `(.L_x_18) ;  /* 0x00000000000c2947 */ /* 0x002fea0003800000 */
[----:B------:R-:W-:-:S13]  /*51d0*/  R2UR UR4, R223 ;  /* 0x00000000df0472ca */ /* 0x000fda00000e0000 */
[----:B------:R-:W1:Y:S02]  /*51e0*/  SYNCS.PHASECHK.TRANS64.TRYWAIT P2, [UR4+0x38830], R3 ;  /* 0x03883003ff0075a7 */ /* 0x000e640008040144 */
[----:B-1----:R-:W-:Y:S05]  /*51f0*/  @!P2 BRA `(.L_x_19) ;  /* 0x000000b800e4a947 */ /* 0x002fea0003800000 */
.L_x_18:
[----:B------:R-:W-:Y:S01]  /*5200*/  R2UR UR4, R15 ;  /* 0x000000000f0472ca */ /* 0x000fe200000e0000 */
[----:B------:R-:W-:Y:S01]  /*5210*/  WARPGROUP.ARRIVE ;  /* 0x00000000000079c5 */ /* 0x000fe20000000000 */
[----:B------:R-:W-:Y:S01]  /*5220*/  R2UR UR18, R12 ;  /* 0x000000000c1272ca */ /* 0x000fe200000e0000 */
[----:B------:R-:W-:Y:S01]  /*5230*/  UMOV UR59, 0x40000040 ;  /* 0x40000040003b7882 */ /* 0x000fe20000000000 */
        /* <DEDUP_REMOVED lines=9> */
[----:B------:R-:W-:Y:S01]  /*52d0*/  UIMAD UR4, UR60, 0xa00, UR4 ;  /* 0x00000a003c0478a4 */ /* 0x000fe2000f8e0204 */
[-C--:B------:R-:W-:Y:S01]  /*52e0*/  FMUL.FTZ R24, R24, R2.reuse ;  /* 0x0000000218187220 */ /* 0x080fe20000410000 */
[----:B------:R-:W-:Y:S01]  /*52f0*/  UMOV UR56, UR18 ;  /* 0x0000001200387c82 */ /* 0x000fe20008000000 */
[----:B------:R-:W-:Y:S01]  /*5300*/  UMOV UR39, 0x40000040 ;  /* 0x4000004000277882 */ /* 0x000fe20000000000 */
[----:B------:R-:W-:Y:S01]  /*5310*/  UMOV UR57, UR19 ;  /* 0x0000001300397c82 */ /* 0x000fe20008000000 */
[----:B------:R-:W-:Y:S01]  /*5320*/  UIADD3 UR5, UR4, 0x80, URZ ;  /* 0x0000008004057890 */ /* 0x000fe2000fffe03f */
[-C--:B------:R-:W-:Y:S01]  /*5330*/  FMUL.FTZ R25, R25, R2.reuse ;  /* 0x0000000219197220 */ /* 0x080fe20000410000 */
[----:B------:R-:W-:Y:S01]  /*5340*/  UMOV UR58, UR4 ;  /* 0x00000004003a7c82 */ /* 0x000fe20008000000 */
[----:B------:R-:W-:Y:S01]  /*5350*/  UIADD3 UR6, UR4, 0x100, URZ ;  /* 0x0000010004067890 */ /* 0x000fe2000fffe03f */
[----:B------:R-:W-:Y:S01]  /*5360*/  HGMMA.64x16x16.F32 R184, gdesc[UR56], RZ, !UPT, gsb0 ;  /* 0x0020000038b879f0 */ /* 0x000fe2000c0008ff */
[----:B------:R-:W-:Y:S01]  /*5370*/  UMOV UR56, UR18 ;  /* 0x0000001200387c82 */ /* 0x000fe20008000000 */
[----:B------:R-:W-:Y:S01]  /*5380*/  UMOV UR57, UR19 ;  /* 0x0000001300397c82 */ /* 0x000fe20008000000 */
[----:B------:R-:W-:Y:S01]  /*5390*/  UMOV UR58, UR5 ;  /* 0x00000005003a7c82 */ /* 0x000fe20008000000 */
[----:B------:R-:W-:Y:S01]  /*53a0*/  UMOV UR59, 0x40000040 ;  /* 0x40000040003b7882 */ /* 0x000fe20000000000 */
[----:B------:R-:W-:Y:S01]  /*53b0*/  UIADD3 UR5, UR4, 0x180, URZ ;  /* 0x0000018004057890 */ /* 0x000fe2000fffe03f */
[-C--:B------:R-:W-:Y:S01]  /*53c0*/  FMUL.FTZ R28, R28, R2.reuse ;  /* 0x000000021c1c7220 */ /* 0x080fe20000410000 */
        /* <DEDUP_REMOVED lines=12> */
[----:B------:R-:W-:Y:S01]  /*5490*/  UMOV UR43, 0x40000040 ;  /* 0x40000040002b7882 */ /* 0x000fe20000000000 */
        /* <DEDUP_REMOVED lines=31> */
[----:B------:R-:W-:Y:S01]  /*5690*/  FMUL.FTZ R89, R89, R2 ;  /* 0x0000000259597220 */ /* 0x000fe20000410000 */
[----:B------:R-:W-:-:S02]  /*56a0*/  WARPGROUP.DEPBAR.LE gsb0, 0x0 ;  /* 0x00008000000079c5 */ /* 0x000fc40000010000 */
[----:B------:R-:W-:Y:S01]  /*56b0*/  WARPGROUP.ARRIVE ;  /* 0x00000000000079c5 */ /* 0x000fe20000000000 */
[-C--:B------:R-:W-:Y:S01]  /*56c0*/  FMUL.FTZ R92, R92, R2.reuse ;  /* 0x000000025c5c7220 */ /* 0x080fe20000410000 */
[-C--:B------:R-:W-:Y:S01]  /*56d0*/  FMUL.FTZ R93, R93, R2.reuse ;  /* 0x000000025d5d7220 */ /* 0x080fe20000410000 */
[-C--:B------:R-:W-:Y:S01]  /*56e0*/  FMUL.FTZ R96, R96, R2.reuse ;  /* 0x0000000260607220 */ /* 0x080fe20000410000 */
[-C--:B------:R-:W-:Y:S01]  /*56f0*/  FMUL.FTZ R97, R97, R2.reuse ;  /* 0x0000000261617220 */ /* 0x080fe20000410000 */
[-C--:B------:R-:W-:Y:S01]  /*5700*/  FMUL.FTZ R100, R100, R2.reuse ;  /* 0x0000000264647220 */ /* 0x080fe20000410000 */
[----:B------:R-:W-:Y:S01]  /*5710*/  HGMMA.64x16x16.F32 R176, gdesc[UR56], RZ, !UPT, gsb0 ;  /* 0x0020000038b079f0 */ /* 0x000fe2000c0008ff */
[----:B------:R-:W-:Y:S01]  /*5720*/  UMOV UR56, UR18 ;  /* 0x0000001200387c82 */ /* 0x000fe20008000000 */
[----:B------:R-:W-:Y:S01]  /*5730*/  UMOV UR57, UR19 ;  /* 0x0000001300397c82 */ /* 0x000fe20008000000 */
[----:B------:R-:W-:Y:S01]  /*5740*/  UMOV UR58, UR6 ;  /* 0x00000006003a7c82 */ /* 0x000fe20008000000 */
        /* <DEDUP_REMOVED lines=100> */
[----:B------:R-:W-:-:S06]  /*5d90*/  WARPGROUP.ARRIVE ;  /* 0x00000000000079c5 */ /* 0x000fcc0000000000 */
[----:B------:R-:W-:Y:S01]  /*5da0*/  HGMMA.64x16x16.F32 R160, gdesc[UR56], RZ, !UPT, gsb0 ;  /* 0x0020000038a079f0 */ /* 0x000fe2000c0008ff */
        /* <DEDUP_REMOVED lines=21> */
[----:B------:R-:W-:Y:S01]  /*5f00*/  UIADD3 UR5, UR4, 0x182, URZ ;  /* 0x0000018204057890 */ /* 0x000fe2000fffe03f */
        /* <DEDUP_REMOVED lines=65> */
[----:B------:R-:W-:Y:S01]  /*6320*/  UMOV UR11, 0x40000040 ;  /* 0x40000040000b7882 */ /* 0x000fe20000000000 */
[----:B------:R-:W-:Y:S01]  /*6330*/  UIADD3 UR6, UR4, 0x106, URZ ;  /* 0x0000010604067890 */ /* 0x000fe2000fffe03f */
        /* <DEDUP_REMOVED lines=32> */
[----:B------:R-:W-:Y:S02]  /*6540*/  UIADD3 UR10, UR4, 0x986, URZ ;  /* 0x00000986040a7890 */ /* 0x000fe4000fffe03f */
        /* <DEDUP_REMOVED lines=27> */
[----:B------:R-:W-:Y:S02]  /*6700*/  R2UR UR14, R6 ;  /* 0x00000000060e72ca */ /* 0x000fe400000e0000 */
[----:B------:R-:W-:-:S11]  /*6710*/  R2UR UR15, R7 ;  /* 0x00000000070f72ca */ /* 0x000fd600000e0000 */
[----:B------:R-:W-:Y:S02]  /*6720*/  UMOV UR56, UR14 ;  /* 0x0000000e00387c82 */ /* 0x000fe40008000000 */
[----:B------:R-:W-:Y:S01]  /*6730*/  UMOV UR57, UR15 ;  /* 0x0000000f00397c82 */ /* 0x000fe20008000000 */
        /* <DEDUP_REMOVED lines=266> */
[----:B------:R-:W-:-:S03]  /*77e0*/  UIADD3 UR6, UR4, 0x886, URZ ;  /* 0x0000088604067890 */ /* 0x000fc6000fffe03f */
[----:B------:R-:W-:Y:S01]  /*77f0*/  UMOV UR4, UR14 ;  /* 0x0000000e00047c82 */ /* 0x000fe20008000000 */
[----:B------:R-:W-:Y:S02]  /*7800*/  WARPGROUP.DEPBAR.LE gsb0, 0x0 ;  /* 0x00008000000079c5 */ /* 0x000fe40000010000 */
[----:B------:R-:W-:-:S06]  /*7810*/  WARPGROUP.ARRIVE ;  /* 0x00000000000079c5 */ /* 0x000fcc0000000000 */
[----:B------:R-:W-:Y:S03]  /*7820*/  HGMMA.64x16x16.F32 R152, gdesc[UR52], R152, gsb0 ;  /* 0x00200000349879f0 */ /* 0x000fe60008000898 */
        /* <DEDUP_REMOVED lines=16> */
[----:B------:R-:W-:Y:S01]  /*7930*/  UMOV UR7, 0x40000040 ;  /* 0x4000004000077882 */ /* 0x000fe20000000000 */
        /* <DEDUP_REMOVED lines=10> */
[----:B------:R-:W-:Y:S02]  /*79e0*/  WARPGROUP.DEPBAR.LE gsb0, 0x0 ;  /* 0x00008000000079c5 */ /* 0x000fe40000010000 */
[----:B------:R-:W-:-:S06]  /*79f0*/  WARPGROUP.ARRIVE ;  /* 0x00000000000079c5 */ /* 0x000fcc0000000000 */
[----:B------:R-:W-:Y:S03]  /*7a00*/  HGMMA.64x16x16.F32 R152, gdesc[UR4], R152, gsb0 ;  /* 0x00200000049879f0 */ /* 0x000fe60008000898 */
[----:B------:R-:W-:Y:S02]  /*7a10*/  WARPGROUP.DEPBAR.LE gsb0, 0x0 ;  /* 0x00008000000079c5 */ /* 0x000fe40000010000 */
[----:B------:R-:W-:Y:S05]  /*7a20*/  @!P0 BRA `(.L_x_20) ;  /* 0x0000000000048947 */ /* 0x000fea0003800000 */
[----:B------:R-:W-:Y:S01]  /*7a30*/  BPT.TRAP 0x1 ;  /* 0x000000040000795c */ /* 0x000fe20000300000 */
.L_x_20:
[----:B------:R-:W-:Y:S02]  /*7a40*/  R2UR UR4, R231 ;  /* 0x00000000e70472ca */ /* 0x000fe400000e0000 */
[----:B------:R-:W-:-:S11]  /*7a50*/  R2UR UR5, R230 ;  /* 0x00000000e60572ca */ /* 0x000fd600000e0000 */
[----:B------:R-:W-:Y:S02]  /*7a60*/  ULEA UR4, UR61, UR4, 0x3 ;  /* 0x000000043d047291 */ /* 0x000fe4000f8e183f */
[----:B------:R-:W-:-:S05]  /*7a70*/  IMAD.U32 R0, RZ, RZ, UR5 ;  /* 0x00000005ff007e24 */ /* 0x000fca000f8e00ff */
[----:B------:R-:W-:-:S04]  /*7a80*/  SHF.L.U32 R0, R0, 0x1f, RZ ;  /* 0x0000001f00007819 */ /* 0x000fc800000006ff */
[----:B------:R2:W3:Y:S01]  /*7a90*/  SYNCS.PHASECHK.TRANS64.TRYWAIT P2, [UR4+0x38850], R0 ;  /* 0x03885000ff0075a7 */ /* 0x0004e20008040144 */
[----:B------:R-:W-:Y:S05]  /*7aa0*/  @!P0 BRA `(.L_x_21) ;  /* 0x0000000000048947 */ /* 0x000fea0003800000 */
[----:B------:R-:W-:Y:S01]  /*7ab0*/  BPT.TRAP 0x1 ;  /* 0x000000040000795c */ /* 0x000fe20000300000 */
.L_x_21:
[----:B---3--:R-:W-:Y:S05]  /*7ac0*/  @P2 BRA `(.L_x_22) ;  /* 0x0000000000082947 */ /* 0x008fea0003800000 */
[----:B------:R-:W3:Y:S02]  /*7ad0*/  SYNCS.PHASECHK.TRANS64.TRYWAIT P2, [UR4+0x38850], R0 ;  /* 0x03885000ff0075a7 */ /* 0x000ee40008040144 */
[----:B---3--:R-:W-:Y:S05]  /*7ae0*/  @!P2 BRA `(.L_x_23) ;  /* 0x0000009000c4a947 */ /* 0x008fea0003800000 */
.L_x_22:
[----:B------:R-:W-:Y:S01]  /*7af0*/  R2UR UR5, R231 ;  /* 0x00000000e70572ca */ /* 0x000fe200000e0000 */
[----:B------:R-:W-:Y:S01]  /*7b00*/  WARPGROUP.ARRIVE ;  /* 0x00000000000079c5 */ /* 0x000fe20000000000 */
[----:B------:R-:W-:Y:S01]  /*7b10*/  UMOV UR7, 0x40000040 ;  /* 0x4000004000077882 */ /* 0x000fe20000000000 */
[----:B0-2---:R-:W-:Y:S01]  /*7b20*/  FMNMX.FTZ R0, R184, R21, !PT ;  /* 0x00000015b8007209 */ /* 0x005fe20007810000 */
[----:B------:R-:W-:Y:S01]  /*7b30*/  ULDC UR10, c[0x0][0x988] ;  /* 0x00026200000a7ab9 */ /* 0x000fe20000000800 */
[----:B------:R-:W-:Y:S02]  /*7b40*/  R2UR UR11, R223 ;  /* 0x00000000df0b72ca */ /* 0x000fe400000e0000 */
[----:B-1----:R-:W-:-:S04]  /*7b50*/  FMNMX.FTZ R3, R185, R0, !PT ;  /* 0x00000000b9037209 */ /* 0x002fc80007810000 */
[----:B------:R-:W-:Y:S02]  /*7b60*/  FMNMX.FTZ R0, R188, R3, !PT ;  /* 0x00000003bc007209 */ /* 0x000fe40007810000 */
[----:B------:R-:W-:Y:S02]  /*7b70*/  UIADD3 UR5, UR5, 0x400, URZ ;  /* 0x0000040005057890 */ /* 0x000fe4000fffe03f */
[----:B------:R-:W-:Y:S02]  /*7b80*/  FMNMX.FTZ R3, R189, R0, !PT ;  /* 0x00000000bd037209 */ /* 0x000fe40007810000 */
[----:B------:R-:W-:Y:S02]  /*7b90*/  USHF.R.U32.HI UR5, URZ, 0x4, UR5 ;  /* 0x000000043f057899 */ /* 0x000fe40008011605 */
[----:B------:R-:W-:Y:S02]  /*7ba0*/  FMNMX.FTZ R0, R176, R3, !PT ;  /* 0x00000003b0007209 */ /* 0x000fe40007810000 */
[----:B------:R-:W-:-:S02]  /*7bb0*/  ULOP3.LUT UR5, UR5, 0x3fff, URZ, 0xc0, !UPT ;  /* 0x00003fff05057892 */ /* 0x000fc4000f8ec03f */
[----:B------:R-:W-:Y:S02]  /*7bc0*/  FMNMX.FTZ R3, R177, R0, !PT ;  /* 0x00000000b1037209 */ /* 0x000fe40007810000 */
[----:B------:R-:W-:Y:S02]  /*7bd0*/  ULOP3.LUT UR5, UR5, 0x2800000, URZ, 0xfc, !UPT ;  /* 0x0280000005057892 */ /* 0x000fe4000f8efc3f */
[----:B------:R-:W-:Y:S02]  /*7be0*/  FMNMX.FTZ R0, R180, R3, !PT ;  /* 0x00000003b4007209 */ /* 0x000fe40007810000 */
[----:B------:R-:W-:Y:S02]  /*7bf0*/  UIMAD UR5, UR61, 0xa00, UR5 ;  /* 0x00000a003d0578a4 */ /* 0x000fe4000f8e0205 */
[----:B------:R-:W-:Y:S01]  /*7c00*/  FMNMX.FTZ R3, R181, R0, !PT ;  /* 0x00000000b5037209 */ /* 0x000fe20007810000 */
[----:B------:R-:W-:-:S03]  /*7c10*/  UMOV UR61, UR60 ;  /* 0x0000003c003d7c82 */ /* 0x000fc60008000000 */
[----:B------:R-:W-:Y:S01]  /*7c20*/  FMNMX.FTZ R0, R168, R3, !PT ;  /* 0x00000003a8007209 */ /* 0x000fe20007810000 */
[----:B------:R-:W-:Y:S02]  /*7c30*/  UMOV UR6, UR5 ;  /* 0x0000000500067c82 */ /* 0x000fe40008000000 */
[----:B------:R-:W-:Y:S01]  /*7c40*/  HGMMA.64x256x16.F32 R24, R208, gdesc[UR4].tnspB, R24, gsb0 ;  /* 0x43e00004d0187df0 */ /* 0x000fe20008000818 */
[----:B------:R-:W-:Y:S01]  /*7c50*/  UIADD3 UR6, UR5, 0x80, URZ ;  /* 0x0000008005067890 */ /* 0x000fe2000fffe03f */
[----:B------:R-:W-:Y:S01]  /*7c60*/  FMNMX.FTZ R3, R169, R0, !PT ;  /* 0x00000000a9037209 */ /* 0x000fe20007810000 */
[----:B------:R-:W-:-:S03]  /*7c70*/  UMOV UR7, 0x40000040 ;  /* 0x4000004000077882 */ /* 0x000fc60000000000 */
[----:B------:R-:W-:-:S04]  /*7c80*/  FMNMX.FTZ R0, R172, R3, !PT ;  /* 0x00000003ac007209 */ /* 0x000fc80007810000 */
        /* <DEDUP_REMOVED lines=8> */
[----:B------:R-:W-:Y:S02]  /*7d10*/  FMNMX.FTZ R2, R157, R0, !PT ;  /* 0x000000009d027209 */ /* 0x000fe40007810000 */
[----:B------:R-:W-:-:S03]  /*7d20*/  FMNMX.FTZ R0, R186, R20, !PT ;  /* 0x00000014ba007209 */ /* 0x000fc60007810000 */
[----:B------:R-:W0:Y:S01]  /*7d30*/  SHFL.BFLY PT, R3, R2, 0x2, 0x1f ;  /* 0x0c401f0002037f89 */ /* 0x000e2200000e0000 */
[----:B------:R-:W-:Y:S02]  /*7d40*/  WARPGROUP.DEPBAR.LE gsb0, 0x0 ;  /* 0x00008000000079c5 */ /* 0x000fe40000010000 */
[----:B------:R-:W-:-:S06]  /*7d50*/  WARPGROUP.ARRIVE ;  /* 0x00000000000079c5 */ /* 0x000fcc0000000000 */
[----:B------:R-:W-:Y:S01]  /*7d60*/  HGMMA.64x256x16.F32 R24, R204, gdesc[UR4].tnspB, R24, gsb0 ;  /* 0x43e00004cc187df0 */ /* 0x000fe20008000818 */
[----:B------:R-:W-:Y:S01]  /*7d70*/  UIADD3 UR6, UR5, 0x100, URZ ;  /* 0x0000010005067890 */ /* 0x000fe2000fffe03f */
[----:B------:R-:W-:Y:S01]  /*7d80*/  UMOV UR7, 0x40000040 ;  /* 0x4000004000077882 */ /* 0x000fe20000000000 */
[----:B------:R-:W-:Y:S02]  /*7d90*/  WARPGROUP.DEPBAR.LE gsb0, 0x0 ;  /* 0x00008000000079c5 */ /* 0x000fe40000010000 */
[----:B------:R-:W-:-:S15]  /*7da0*/  WARPGROUP.ARRIVE ;  /* 0x00000000000079c5 */ /* 0x000fde0000000000 */
[----:B------:R-:W-:-:S08]  /*7db0*/  NOP ;  /* 0x0000000000007918 */ /* 0x000fd00000000000 */
[----:B------:R-:W-:Y:S01]  /*7dc0*/  HGMMA.64x256x16.F32 R24, R200, gdesc[UR4].tnspB, R24, gsb0 ;  /* 0x43e00004c8187df0 */ /* 0x000fe20008000818 */
[----:B------:R-:W-:Y:S01]  /*7dd0*/  UIADD3 UR6, UR5, 0x180, URZ ;  /* 0x0000018005067890 */ /* 0x000fe2000fffe03f */
[----:B------:R-:W-:Y:S01]  /*7de0*/  UMOV UR7, 0x40000040 ;  /* 0x4000004000077882 */ /* 0x000fe20000000000 */
[----:B------:R-:W-:Y:S02]  /*7df0*/  WARPGROUP.DEPBAR.LE gsb0, 0x0 ;  /* 0x00008000000079c5 */ /* 0x000fe40000010000 */
[----:B------:R-:W-:Y:S01]  /*7e00*/  WARPGROUP.ARRIVE ;  /* 0x00000000000079c5 */ /* 0x000fe20000000000 */
[----:B0-----:R-:W-:-:S15]  /*7e10*/  FMNMX.FTZ R200, R2, R3, !PT ;  /* 0x0000000302c87209 */ /* 0x001fde0007810000 */
[----:B------:R-:W-:-:S07]  /*7e20*/  NOP ;  /* 0x0000000000007918 */ /* 0x000fce0000000000 */
[----:B------:R-:W-:Y:S01]  /*7e30*/  HGMMA.64x256x16.F32 R24, R196, gdesc[UR4].tnspB, R24, gsb0 ;  /* 0x43e00004c4187df0 */ /* 0x000fe20008000818 */
[----:B------:R-:W0:Y:S01]  /*7e40*/  SHFL.BFLY PT, R3, R200, 0x1, 0x1f ;  /* 0x0c201f00c8037f89 */ /* 0x000e2200000e0000 */
[----:B------:R-:W-:Y:S01]  /*7e50*/  UIADD3 UR6, UR5, 0x200, URZ ;  /* 0x0000020005067890 */ /* 0x000fe2000fffe03f */
[----:B------:R-:W-:Y:S01]  /*7e60*/  R2UR UR5, R222 ;  /* 0x00000000de0572ca */ /* 0x000fe200000e0000 */
[----:B------:R-:W-:-:S12]  /*7e70*/  UMOV UR7, 0x40000040 ;  /* 0x4000004000077882 */ /* 0x000fd80000000000 */
[----:B------:R-:W-:Y:S02]  /*7e80*/  ISETP.LT.AND P2, PT, RZ, UR5, PT ;  /* 0x00000005ff007c0c */ /* 0x000fe4000bf41270 */
[----:B0-----:R-:W-:Y:S02]  /*7e90*/  FMNMX.FTZ R4, R200, R3, !PT ;  /* 0x00000003c8047209 */ /* 0x001fe40007810000 */
[----:B------:R-:W-:-:S03]  /*7ea0*/  FMNMX.FTZ R3, R187, R0, !PT ;  /* 0x00000000bb037209 */ /* 0x000fc60007810000 */
[C---:B------:R-:W-:Y:S01]  /*7eb0*/  FMUL.FTZ R0, R4.reuse, UR10 ;  /* 0x0000000a04007c20 */ /* 0x040fe20008410000 */
[----:B------:R-:W-:-:S03]  /*7ec0*/  FADD.FTZ R21, -R4, R21 ;  /* 0x0000001504157221 */ /* 0x000fc60000010100 */
[--C-:B------:R-:W-:Y:S01]  /*7ed0*/  FFMA.FTZ R204, R176, UR10, -R0.reuse ;  /* 0x0000000ab0cc7c23 */ /* 0x100fe20008010800 */
[----:B------:R-:W-:Y:S01]  /*7ee0*/  FMUL.FTZ R21, R21, UR10 ;  /* 0x0000000a15157c20 */ /* 0x000fe20008410000 */
[--C-:B------:R-:W-:Y:S01]  /*7ef0*/  FFMA.FTZ R208, R185, UR10, -R0.reuse ;  /* 0x0000000ab9d07c23 */ /* 0x100fe20008010800 */
[--C-:B------:R-:W-:Y:S01]  /*7f00*/  FFMA.FTZ R185, R177, UR10, -R0.reuse ;  /* 0x0000000ab1b97c23 */ /* 0x100fe20008010800 */
[--C-:B------:R-:W-:Y:S01]  /*7f10*/  FFMA.FTZ R177, R181, UR10, -R0.reuse ;  /* 0x0000000ab5b17c23 */ /* 0x100fe20008010800 */
[----:B------:R0:W-:Y:S01]  /*7f20*/  MUFU.EX2 R2, R21 ;  /* 0x0000001500027308 */ /* 0x0001e20000000800 */
[--C-:B------:R-:W-:Y:S01]  /*7f30*/  FFMA.FTZ R181, R161, UR10, -R0.reuse ;  /* 0x0000000aa1b57c23 */ /* 0x100fe20008010800 */
[--C-:B------:R-:W-:Y:S01]  /*7f40*/  FFMA.FTZ R210, R188, UR10, -R0.reuse ;  /* 0x0000000abcd27c23 */ /* 0x100fe20008010800 */
[--C-:B------:R-:W-:Y:S01]  /*7f50*/  FFMA.FTZ R189, R189, UR10, -R0.reuse ;  /* 0x0000000abdbd7c23 */ /* 0x100fe20008010800 */
[--C-:B------:R-:W-:Y:S01]  /*7f60*/  FFMA.FTZ R206, R180, UR10, -R0.reuse ;  /* 0x0000000ab4ce7c23 */ /* 0x100fe20008010800 */
[--C-:B------:R-:W-:Y:S01]  /*7f70*/  FFMA.FTZ R200, R168, UR10, -R0.reuse ;  /* 0x0000000aa8c87c23 */ /* 0x100fe20008010800 */
[--C-:B------:R-:W-:Y:S01]  /*7f80*/  FFMA.FTZ R169, R169, UR10, -R0.reuse ;  /* 0x0000000aa9a97c23 */ /* 0x100fe20008010800 */
[--C-:B------:R-:W-:Y:S01]  /*7f90*/  FFMA.FTZ R202, R172, UR10, -R0.reuse ;  /* 0x0000000aacca7c23 */ /* 0x100fe20008010800 */
[--C-:B------:R-:W-:Y:S01]  /*7fa0*/  FFMA.FTZ R173, R173, UR10, -R0.reuse ;  /* 0x0000000aadad7c23 */ /* 0x100fe20008010800 */
[--C-:B0-----:R-:W-:Y:S01]  /*7fb0*/  FFMA.FTZ R21, R152, UR10, -R0.reuse ;  /* 0x0000000a98157c23 */ /* 0x101fe20008010800 */
[--C-:B------:R-:W-:Y:S01]  /*7fc0*/  FFMA.FTZ R152, R153, UR10, -R0.reuse ;  /* 0x0000000a99987c23 */ /* 0x100fe20008010800 */
[--C-:B------:R-:W-:Y:S01]  /*7fd0*/  FFMA.FTZ R161, R165, UR10, -R0.reuse ;  /* 0x0000000aa5a17c23 */ /* 0x100fe20008010800 */
[--C-:B------:R-:W-:Y:S01]  /*7fe0*/  FFMA.FTZ R153, R156, UR10, -R0.reuse ;  /* 0x0000000a9c997c23 */ /* 0x100fe20008010800 */
[----:B------:R-:W-:Y:S01]  /*7ff0*/  FFMA.FTZ R157, R157, UR10, -R0 ;  /* 0x0000000a9d9d7c23 */ /* 0x000fe20008010800 */
[----:B------:R-:W-:Y:S08]  /*8000*/  MUFU.EX2 R208, R208 ;  /* 0x000000d000d07308 */ /* 0x000ff00000000800 */
        /* <DEDUP_REMOVED lines=14> */
[----:B------:R-:W-:Y:S01]  /*80f0*/  MUFU.EX2 R153, R153 ;  /* 0x0000009900997308 */ /* 0x000fe20000000800 */
[----:B------:R-:W-:-:S02]  /*8100*/  WARPGROUP.DEPBAR.LE gsb0, 0x0 ;  /* 0x00008000000079c5 */ /* 0x000fc40000010000 */
[----:B------:R-:W-:Y:S01]  /*8110*/  WARPGROUP.ARRIVE ;  /* 0x00000000000079c5 */ /* 0x000fe20000000000 */
[----:B------:R-:W-:Y:S01]  /*8120*/  FMNMX.FTZ R196, R190, R3, !PT ;  /* 0x00000003bec47209 */ /* 0x000fe20007810000 */
[--C-:B------:R-:W-:Y:S01]  /*8130*/  FFMA.FTZ R197, R184, UR10, -R0.reuse ;  /* 0x0000000ab8c57c23 */ /* 0x100fe20008010800 */
[--C-:B------:R-:W-:Y:S02]  /*8140*/  FFMA.FTZ R198, R164, UR10, -R0.reuse ;  /* 0x0000000aa4c67c23 */ /* 0x100fe40008010800 */
[----:B------:R-:W-:Y:S01]  /*8150*/  FMNMX.FTZ R3, R191, R196, !PT ;  /* 0x000000c4bf037209 */ /* 0x000fe20007810000 */
[----:B------:R-:W-:Y:S01]  /*8160*/  HGMMA.64x256x16.F32 R24, R192, gdesc[UR4].tnspB, R24, gsb0 ;  /* 0x43e00004c0187df0 */ /* 0x000fe20008000818 */
[----:B------:R-:W-:Y:S01]  /*8170*/  FFMA.FTZ R196, R160, UR10, -R0 ;  /* 0x0000000aa0c47c23 */ /* 0x000fe20008010800 */
[----:B------:R-:W-:Y:S01]  /*8180*/  MUFU.EX2 R197, R197 ;  /* 0x000000c500c57308 */ /* 0x000fe20000000800 */
[----:B------:R-:W-:-:S04]  /*8190*/  FMNMX.FTZ R184, R178, R3, !PT ;  /* 0x00000003b2b87209 */ /* 0x000fc80007810000 */
[----:B------:R-:W-:-:S03]  /*81a0*/  FMNMX.FTZ R3, R179, R184, !PT ;  /* 0x000000b8b3037209 */ /* 0x000fc60007810000 */
[----:B------:R-:W-:Y:S01]  /*81b0*/  MUFU.EX2 R196, R196 ;  /* 0x000000c400c47308 */ /* 0x000fe20000000800 */
[----:B------:R-:W-:-:S04]  /*81c0*/  FMNMX.FTZ R184, R182, R3, !PT ;  /* 0x00000003b6b87209 */ /* 0x000fc80007810000 */
[----:B------:R-:W-:-:S03]  /*81d0*/  FMNMX.FTZ R3, R183, R184, !PT ;  /* 0x000000b8b7037209 */ /* 0x000fc60007810000 */
[----:B------:R-:W-:Y:S01]  /*81e0*/  MUFU.EX2 R198, R198 ;  /* 0x000000c600c67308 */ /* 0x000fe20000000800 */
        /* <DEDUP_REMOVED lines=11> */
[----:B------:R-:W-:-:S05]  /*82a0*/  FMNMX.FTZ R176, R159, R176, !PT ;  /* 0x000000b09fb07209 */ /* 0x000fca0007810000 */
[----:B------:R-:W0:Y:S02]  /*82b0*/  SHFL.BFLY PT, R3, R176, 0x2, 0x1f ;  /* 0x0c401f00b0037f89 */ /* 0x000e2400000e0000 */
[----:B0-----:R-:W-:-:S05]  /*82c0*/  FMNMX.FTZ R3, R176, R3, !PT ;  /* 0x00000003b0037209 */ /* 0x001fca0007810000 */
[----:B------:R-:W0:Y:S02]  /*82d0*/  SHFL.BFLY PT, R160, R3, 0x1, 0x1f ;  /* 0x0c201f0003a07f89 */ /* 0x000e2400000e0000 */
[----:B0-----:R-:W-:-:S05]  /*82e0*/  FMNMX.FTZ R3, R3, R160, !PT ;  /* 0x000000a003037209 */ /* 0x001fca0007810000 */
[C---:B------:R-:W-:Y:S01]  /*82f0*/  FADD.FTZ R0, -R3.reuse, R20 ;  /* 0x0000001403007221 */ /* 0x040fe20000010100 */
[----:B------:R-:W-:Y:S01]  /*8300*/  FMUL.FTZ R156, R3, UR10 ;  /* 0x0000000a039c7c20 */ /* 0x000fe20008410000 */
[----:B------:R0:W-:Y:S02]  /*8310*/  MUFU.EX2 R20, R157 ;  /* 0x0000009d00147308 */ /* 0x0001e40000000800 */
[----:B------:R-:W-:Y:S01]  /*8320*/  FMUL.FTZ R0, R0, UR10 ;  /* 0x0000000a00007c20 */ /* 0x000fe20008410000 */
[--C-:B------:R-:W-:Y:S01]  /*8330*/  FFMA.FTZ R209, R186, UR10, -R156.reuse ;  /* 0x0000000abad17c23 */ /* 0x100fe2000801089c */
[--C-:B------:R-:W-:Y:S01]  /*8340*/  FFMA.FTZ R160, R187, UR10, -R156.reuse ;  /* 0x0000000abba07c23 */ /* 0x100fe2000801089c */
[--C-:B------:R-:W-:Y:S01]  /*8350*/  FFMA.FTZ R211, R190, UR10, -R156.reuse ;  /* 0x0000000abed37c23 */ /* 0x100fe2000801089c */
[--C-:B------:R-:W-:Y:S01]  /*8360*/  FFMA.FTZ R164, R191, UR10, -R156.reuse ;  /* 0x0000000abfa47c23 */ /* 0x100fe2000801089c */
[----:B------:R-:W-:Y:S01]  /*8370*/  FFMA.FTZ R205, R178, UR10, -R156 ;  /* 0x0000000ab2cd7c23 */ /* 0x000fe2000801089c */
[----:B------:R-:W-:Y:S01]  /*8380*/  MUFU.EX2 R0, R0 ;  /* 0x0000000000007308 */ /* 0x000fe20000000800 */
[----:B0-----:R-:W-:-:S02]  /*8390*/  IMAD.U32 R157, RZ, RZ, UR11 ;  /* 0x0000000bff9d7e24 */ /* 0x001fc4000f8e00ff */
[--C-:B------:R-:W-:Y:S01]  /*83a0*/  FFMA.FTZ R168, R179, UR10, -R156.reuse ;  /* 0x0000000ab3a87c23 */ /* 0x100fe2000801089c */
[--C-:B------:R-:W-:Y:S01]  /*83b0*/  FFMA.FTZ R207, R182, UR10, -R156.reuse ;  /* 0x0000000ab6cf7c23 */ /* 0x100fe2000801089c */
[--C-:B------:R-:W-:Y:S01]  /*83c0*/  FFMA.FTZ R172, R183, UR10, -R156.reuse ;  /* 0x0000000ab7ac7c23 */ /* 0x100fe2000801089c */
[----:B------:R-:W-:Y:S02]  /*83d0*/  @!P1 VIADD R157, R157, 0x38840 ;  /* 0x000388409d9d9836 */ /* 0x000fe40000000000 */
[--C-:B------:R-:W-:Y:S01]  /*83e0*/  FFMA.FTZ R201, R170, UR10, -R156.reuse ;  /* 0x0000000aaac97c23 */ /* 0x100fe2000801089c */
[--C-:B------:R-:W-:Y:S01]  /*83f0*/  FFMA.FTZ R162, R162, UR10, -R156.reuse ;  /* 0x0000000aa2a27c23 */ /* 0x100fe2000801089c */
[----:B------:R-:W0:Y:S01]  /*8400*/  MUFU.EX2 R209, R209 ;  /* 0x000000d100d17308 */ /* 0x000e220000000800 */
[--C-:B------:R-:W-:Y:S01]  /*8410*/  FFMA.FTZ R199, R166, UR10, -R156.reuse ;  /* 0x0000000aa6c77c23 */ /* 0x100fe2000801089c */
[----:B------:R-:W-:Y:S01]  /*8420*/  @!P1 PRMT R157, RZ, 0x654, R157 ;  /* 0x00000654ff9d9816 */ /* 0x000fe2000000009d */
[--C-:B------:R-:W-:Y:S01]  /*8430*/  FFMA.FTZ R170, R171, UR10, -R156.reuse ;  /* 0x0000000aabaa7c23 */ /* 0x100fe2000801089c */
[--C-:B------:R-:W-:Y:S01]  /*8440*/  FFMA.FTZ R203, R174, UR10, -R156.reuse ;  /* 0x0000000aaecb7c23 */ /* 0x100fe2000801089c */
[--C-:B------:R-:W-:Y:S01]  /*8450*/  FFMA.FTZ R174, R175, UR10, -R156.reuse ;  /* 0x0000000aafae7c23 */ /* 0x100fe2000801089c */
[--C-:B------:R-:W-:Y:S01]  /*8460*/  FFMA.FTZ R167, R167, UR10, -R156.reuse ;  /* 0x0000000aa7a77c23 */ /* 0x100fe2000801089c */
[--C-:B------:R-:W-:Y:S01]  /*8470*/  FFMA.FTZ R155, R155, UR10, -R156.reuse ;  /* 0x0000000a9b9b7c23 */ /* 0x100fe2000801089c */
[----:B------:R-:W1:Y:S01]  /*8480*/  MUFU.EX2 R160, R160 ;  /* 0x000000a000a07308 */ /* 0x000e620000000800 */
[----:B------:R-:W-:Y:S01]  /*8490*/  FFMA.FTZ R158, R158, UR10, -R156 ;  /* 0x0000000a9e9e7c23 */ /* 0x000fe2000801089c */
[----:B------:R-:W-:Y:S01]  /*84a0*/  IMAD.U32 R171, RZ, RZ, UR4 ;  /* 0x00000004ffab7e24 */ /* 0x000fe2000f8e00ff */
[----:B------:R-:W-:Y:S01]  /*84b0*/  UIADD3 UR4, UR5, -0x1, URZ ;  /* 0xffffffff05047890 */ /* 0x000fe2000fffe03f */
[----:B------:R-:W-:-:S02]  /*84c0*/  R2UR UR5, R16 ;  /* 0x00000000100572ca */ /* 0x000fc400000e0000 */
[----:B------:R-:W-:Y:S02]  /*84d0*/  @!P1 VIADD R171, R171, 0x38860 ;  /* 0x00038860abab9836 */ /* 0x000fe40000000000 */
[----:B------:R-:W2:Y:S01]  /*84e0*/  MUFU.EX2 R211, R211 ;  /* 0x000000d300d37308 */ /* 0x000ea20000000800 */
[----:B0-----:R-:W-:Y:S01]  /*84f0*/  FFMA.FTZ R165, R0, R5, R209 ;  /* 0x0000000500a57223 */ /* 0x001fe200000100d1 */
[----:B------:R-:W-:Y:S01]  /*8500*/  IMAD.U32 R222, RZ, RZ, UR4 ;  /* 0x00000004ffde7e24 */ /* 0x000fe2000f8e00ff */
[----:B------:R-:W-:-:S05]  /*8510*/  @!P1 PRMT R171, RZ, 0x654, R171 ;  /* 0x00000654ffab9816 */ /* 0x000fca00000000ab */
[----:B------:R-:W0:Y:S01]  /*8520*/  MUFU.EX2 R164, R164 ;  /* 0x000000a400a47308 */ /* 0x000e220000000800 */
[C---:B-1----:R-:W-:Y:S01]  /*8530*/  FADD.FTZ R176, R160.reuse, R165 ;  /* 0x000000a5a0b07221 */ /* 0x042fe20000010000 */
[----:B------:R-:W-:Y:S01]  /*8540*/  F2FP.F16.F32.PACK_AB R209, R160, R209 ;  /* 0x000000d1a0d1723e */ /* 0x000fe200000000ff */
[----:B------:R-:W-:-:S05]  /*8550*/  IMAD.U32 R230, RZ, RZ, UR5 ;  /* 0x00000005ffe67e24 */ /* 0x000fca000f8e00ff */
[----:B------:R-:W1:Y:S08]  /*8560*/  MUFU.EX2 R205, R205 ;  /* 0x000000cd00cd7308 */ /* 0x000e700000000800 */
[----:B------:R-:W3:Y:S08]  /*8570*/  MUFU.EX2 R168, R168 ;  /* 0x000000a800a87308 */ /* 0x000ef00000000800 */
[----:B------:R-:W4:Y:S08]  /*8580*/  MUFU.EX2 R207, R207 ;  /* 0x000000cf00cf7308 */ /* 0x000f300000000800 */
[----:B------:R-:W-:Y:S08]  /*8590*/  MUFU.EX2 R172, R172 ;  /* 0x000000ac00ac7308 */ /* 0x000ff00000000800 */
[----:B------:R5:W-:Y:S08]  /*85a0*/  MUFU.EX2 R5, R162 ;  /* 0x000000a200057308 */ /* 0x000bf00000000800 */
[----:B------:R-:W-:Y:S08]  /*85b0*/  MUFU.EX2 R201, R201 ;  /* 0x000000c900c97308 */ /* 0x000ff00000000800 */
[----:B------:R-:W-:Y:S08]  /*85c0*/  MUFU.EX2 R170, R170 ;  /* 0x000000aa00aa7308 */ /* 0x000ff00000000800 */
[----:B------:R-:W-:Y:S08]  /*85d0*/  MUFU.EX2 R203, R203 ;  /* 0x000000cb00cb7308 */ /* 0x000ff00000000800 */
[----:B------:R-:W-:Y:S08]  /*85e0*/  MUFU.EX2 R174, R174 ;  /* 0x000000ae00ae7308 */ /* 0x000ff00000000800 */
[----:B------:R-:W-:Y:S08]  /*85f0*/  MUFU.EX2 R199, R199 ;  /* 0x000000c700c77308 */ /* 0x000ff00000000800 */
[----:B------:R-:W-:Y:S01]  /*8600*/  MUFU.EX2 R158, R158 ;  /* 0x0000009e009e7308 */ /* 0x000fe20000000800 */
[----:B------:R-:W-:-:S02]  /*8610*/  WARPGROUP.DEPBAR.LE gsb0, 0x0 ;  /* 0x00008000000079c5 */ /* 0x000fc40000010000 */
[----:B------:R2:W-:Y:S05]  /*8620*/  @!P1 SYNCS.ARRIVE.TRANS64.RED.A1T0 RZ, [R157+URZ], RZ ;  /* 0x000000ff9dff99a7 */ /* 0x0005ea000810043f */
[----:B------:R-:W-:Y:S01]  /*8630*/  MUFU.EX2 R193, R155 ;  /* 0x0000009b00c17308 */ /* 0x000fe20000000800 */
[----:B------:R-:W-:Y:S02]  /*8640*/  F2FP.F16.F32.PACK_AB R192, R152, R21 ;  /* 0x0000001598c0723e */ /* 0x000fe400000000ff */
[----:B------:R-:W-:Y:S01]  /*8650*/  F2FP.F16.F32.PACK_AB R194, R20, R153 ;  /* 0x0000009914c2723e */ /* 0x000fe200000000ff */
[----:B--2---:R-:W-:Y:S01]  /*8660*/  FFMA.FTZ R157, R2, R14, R197 ;  /* 0x0000000e029d7223 */ /* 0x004fe200000100c5 */
[----:B------:R-:W-:Y:S01]  /*8670*/  FFMA.FTZ R14, R163, UR10, -R156 ;  /* 0x0000000aa30e7c23 */ /* 0x000fe2000801089c */
[----:B------:R2:W-:Y:S02]  /*8680*/  @!P1 SYNCS.ARRIVE.TRANS64.RED.A1T0 RZ, [R171+URZ], RZ ;  /* 0x000000ffabff99a7 */ /* 0x0005e4000810043f */
[C---:B------:R-:W-:Y:S01]  /*8690*/  FADD.FTZ R157, R208.reuse, R157 ;  /* 0x0000009dd09d7221 */ /* 0x040fe20000010000 */
[----:B------:R-:W-:-:S02]  /*86a0*/  F2FP.F16.F32.PACK_AB R208, R208, R197 ;  /* 0x000000c5d0d0723e */ /* 0x000fc400000000ff */
[----:B------:R-:W2:Y:S01]  /*86b0*/  MUFU.EX2 R14, R14 ;  /* 0x0000000e000e7308 */ /* 0x000ea20000000800 */
[----:B------:R-:W-:Y:S01]  /*86c0*/  FADD.FTZ R178, R210, R157 ;  /* 0x0000009dd2b27221 */ /* 0x000fe20000010000 */
[----:B------:R-:W-:Y:S01]  /*86d0*/  FADD.FTZ R157, R211, R176 ;  /* 0x000000b0d39d7221 */ /* 0x000fe20000010000 */
[C---:B0-----:R-:W-:Y:S02]  /*86e0*/  F2FP.F16.F32.PACK_AB R211, R164.reuse, R211 ;  /* 0x000000d3a4d3723e */ /* 0x041fe400000000ff */
[----:B------:R-:W-:Y:S01]  /*86f0*/  FADD.FTZ R163, R189, R178 ;  /* 0x000000b2bda37221 */ /* 0x000fe20000010000 */
[----:B------:R-:W-:Y:S01]  /*8700*/  FADD.FTZ R166, R164, R157 ;  /* 0x0000009da4a67221 */ /* 0x000fe20000010000 */
[--C-:B------:R-:W-:Y:S01]  /*8710*/  FFMA.FTZ R157, R154, UR10, -R156.reuse ;  /* 0x0000000a9a9d7c23 */ /* 0x100fe2000801089c */
[----:B------:R-:W-:Y:S01]  /*8720*/  FFMA.FTZ R156, R159, UR10, -R156 ;  /* 0x0000000a9f9c7c23 */ /* 0x000fe2000801089c */
[----:B-----5:R-:W-:Y:S01]  /*8730*/  FADD.FTZ R162, R204, R163 ;  /* 0x000000a3cca27221 */ /* 0x020fe20000010000 */
[----:B-1----:R-:W-:Y:S01]  /*8740*/  FADD.FTZ R163, R205, R166 ;  /* 0x000000a6cda37221 */ /* 0x002fe20000010000 */
[----:B------:R0:W-:Y:S01]  /*8750*/  MUFU.EX2 R164, R157 ;  /* 0x0000009d00a47308 */ /* 0x0001e20000000800 */
[----:B------:R-:W-:Y:S01]  /*8760*/  F2FP.F16.F32.PACK_AB R210, R189, R210 ;  /* 0x000000d2bdd2723e */ /* 0x000fe200000000ff */
[C---:B------:R-:W-:Y:S01]  /*8770*/  FADD.FTZ R165, R185.reuse, R162 ;  /* 0x000000a2b9a57221 */ /* 0x040fe20000010000 */
[----:B---3--:R-:W-:Y:S01]  /*8780*/  FADD.FTZ R154, R168, R163 ;  /* 0x000000a3a89a7221 */ /* 0x008fe20000010000 */
[----:B------:R-:W-:-:S02]  /*8790*/  F2FP.F16.F32.PACK_AB R204, R185, R204 ;  /* 0x000000ccb9cc723e */ /* 0x000fc400000000ff */
[----:B------:R-:W-:Y:S01]  /*87a0*/  FADD.FTZ R162, R206, R165 ;  /* 0x000000a5cea27221 */ /* 0x000fe20000010000 */
[----:B----4-:R-:W-:Y:S01]  /*87b0*/  FADD.FTZ R159, R207, R154 ;  /* 0x0000009acf9f7221 */ /* 0x010fe20000010000 */
[----:B------:R-:W-:Y:S01]  /*87c0*/  MUFU.EX2 R156, R156 ;  /* 0x0000009c009c7308 */ /* 0x000fe20000000800 */
[----:B--2---:R-:W-:Y:S01]  /*87d0*/  F2FP.F16.F32.PACK_AB R197, R14, R5 ;  /* 0x000000050ec5723e */ /* 0x004fe200000000ff */
[----:B------:R-:W-:Y:S01]  /*87e0*/  FADD.FTZ R163, R177, R162 ;  /* 0x000000a2b1a37221 */ /* 0x000fe20000010000 */
[----:B------:R-:W-:Y:S01]  /*87f0*/  FADD.FTZ R162, R172, R159 ;  /* 0x0000009faca27221 */ /* 0x000fe20000010000 */
[----:B------:R-:W-:Y:S02]  /*8800*/  F2FP.F16.F32.PACK_AB R205, R168, R205 ;  /* 0x000000cda8cd723e */ /* 0x000fe400000000ff */
[----:B------:R-:W-:Y:S01]  /*8810*/  FADD.FTZ R166, R200, R163 ;  /* 0x000000a3c8a67221 */ /* 0x000fe20000010000 */
[----:B------:R-:W-:Y:S01]  /*8820*/  FADD.FTZ R159, R201, R162 ;  /* 0x000000a2c99f7221 */ /* 0x000fe20000010000 */
[----:B------:R-:W1:Y:S01]  /*8830*/  MUFU.EX2 R154, R167 ;  /* 0x000000a7009a7308 */ /* 0x000e620000000800 */
[----:B------:R-:W-:Y:S01]  /*8840*/  F2FP.F16.F32.PACK_AB R206, R177, R206 ;  /* 0x000000ceb1ce723e */ /* 0x000fe200000000ff */
[----:B------:R-:W-:Y:S01]  /*8850*/  FADD.FTZ R163, R169, R166 ;  /* 0x000000a6a9a37221 */ /* 0x000fe20000010000 */
[----:B------:R-:W-:Y:S01]  /*8860*/  FADD.FTZ R160, R170, R159 ;  /* 0x0000009faaa07221 */ /* 0x000fe20000010000 */
[----:B------:R-:W-:-:S02]  /*8870*/  F2FP.F16.F32.PACK_AB R207, R172, R207 ;  /* 0x000000cfaccf723e */ /* 0x000fc400000000ff */
[----:B------:R-:W-:Y:S01]  /*8880*/  FADD.FTZ R162, R202, R163 ;  /* 0x000000a3caa27221 */ /* 0x000fe20000010000 */
[----:B------:R-:W-:Y:S01]  /*8890*/  FADD.FTZ R159, R203, R160 ;  /* 0x000000a0cb9f7221 */ /* 0x000fe20000010000 */
[----:B------:R-:W-:Y:S02]  /*88a0*/  F2FP.F16.F32.PACK_AB R200, R169, R200 ;  /* 0x000000c8a9c8723e */ /* 0x000fe400000000ff */
[----:B------:R-:W-:Y:S01]  /*88b0*/  FADD.FTZ R163, R173, R162 ;  /* 0x000000a2ada37221 */ /* 0x000fe20000010000 */
[----:B------:R-:W-:Y:S01]  /*88c0*/  FADD.FTZ R160, R174, R159 ;  /* 0x0000009faea07221 */ /* 0x000fe20000010000 */
[----:B------:R-:W-:Y:S02]  /*88d0*/  F2FP.F16.F32.PACK_AB R201, R170, R201 ;  /* 0x000000c9aac9723e */ /* 0x000fe400000000ff */
[----:B------:R-:W-:Y:S01]  /*88e0*/  FADD.FTZ R162, R196, R163 ;  /* 0x000000a3c4a27221 */ /* 0x000fe20000010000 */
[----:B0-----:R-:W-:Y:S01]  /*88f0*/  FADD.FTZ R157, R5, R160 ;  /* 0x000000a0059d7221 */ /* 0x001fe20000010000 */
[----:B------:R-:W-:-:S02]  /*8900*/  F2FP.F16.F32.PACK_AB R202, R173, R202 ;  /* 0x000000caadca723e */ /* 0x000fc400000000ff */
[----:B------:R-:W-:Y:S01]  /*8910*/  FADD.FTZ R159, R181, R162 ;  /* 0x000000a2b59f7221 */ /* 0x000fe20000010000 */
[----:B------:R-:W-:Y:S01]  /*8920*/  FADD.FTZ R160, R14, R157 ;  /* 0x0000009d0ea07221 */ /* 0x000fe20000010000 */
[----:B------:R-:W-:Y:S02]  /*8930*/  F2FP.F16.F32.PACK_AB R203, R174, R203 ;  /* 0x000000cbaecb723e */ /* 0x000fe400000000ff */
[----:B------:R-:W-:Y:S01]  /*8940*/  FADD.FTZ R162, R198, R159 ;  /* 0x0000009fc6a27221 */ /* 0x000fe20000010000 */
[----:B------:R-:W-:Y:S01]  /*8950*/  FADD.FTZ R155, R199, R160 ;  /* 0x000000a0c79b7221 */ /* 0x000fe20000010000 */
[----:B------:R-:W-:Y:S02]  /*8960*/  F2FP.F16.F32.PACK_AB R196, R181, R196 ;  /* 0x000000c4b5c4723e */ /* 0x000fe400000000ff */
[C---:B------:R-:W-:Y:S01]  /*8970*/  FADD.FTZ R162, R161.reuse, R162 ;  /* 0x000000a2a1a27221 */ /* 0x040fe20000010000 */
[----:B-1----:R-:W-:Y:S01]  /*8980*/  FADD.FTZ R155, R154, R155 ;  /* 0x0000009b9a9b7221 */ /* 0x002fe20000010000 */
[----:B------:R-:W-:-:S02]  /*8990*/  F2FP.F16.F32.PACK_AB R198, R161, R198 ;  /* 0x000000c6a1c6723e */ /* 0x000fc400000000ff */
[----:B------:R-:W-:Y:S01]  /*89a0*/  FADD.FTZ R5, R21, R162 ;  /* 0x000000a215057221 */ /* 0x000fe20000010000 */
[----:B------:R-:W-:Y:S01]  /*89b0*/  FADD.FTZ R155, R164, R155 ;  /* 0x0000009ba49b7221 */ /* 0x000fe20000010000 */
[----:B------:R-:W-:Y:S01]  /*89c0*/  F2FP.F16.F32.PACK_AB R199, R154, R199 ;  /* 0x000000c79ac7723e */ /* 0x000fe200000000ff */
[----:B------:R-:W-:Y:S02]  /*89d0*/  IMAD.MOV.U32 R21, RZ, RZ, R4 ;  /* 0x000000ffff157224 */ /* 0x000fe400078e0004 */
[----:B------:R-:W-:Y:S01]  /*89e0*/  FADD.FTZ R14, R152, R5 ;  /* 0x00000005980e7221 */ /* 0x000fe20000010000 */
[C---:B------:R-:W-:Y:S01]  /*89f0*/  FADD.FTZ R155, R193.reuse, R155 ;  /* 0x0000009bc19b7221 */ /* 0x040fe20000010000 */
[----:B------:R-:W-:Y:S02]  /*8a00*/  F2FP.F16.F32.PACK_AB R193, R193, R164 ;  /* 0x000000a4c1c1723e */ /* 0x000fe400000000ff */
[----:B------:R-:W-:Y:S01]  /*8a10*/  FADD.FTZ R5, R153, R14 ;  /* 0x0000000e99057221 */ /* 0x000fe20000010000 */
[----:B------:R-:W-:Y:S01]  /*8a20*/  FADD.FTZ R155, R158, R155 ;  /* 0x0000009b9e9b7221 */ /* 0x000fe20000010000 */
[----:B------:R-:W-:-:S02]  /*8a30*/  F2FP.F16.F32.PACK_AB R195, R156, R158 ;  /* 0x0000009e9cc3723e */ /* 0x000fc400000000ff */
[----:B------:R-:W-:Y:S01]  /*8a40*/  FADD.FTZ R14, R20, R5 ;  /* 0x00000005140e7221 */ /* 0x000fe20000010000 */
[----:B------:R-:W-:Y:S01]  /*8a50*/  FADD.FTZ R5, R156, R155 ;  /* 0x0000009b9c057221 */ /* 0x000fe20000010000 */
[----:B------:R-:W-:Y:S01]  /*8a60*/  IMAD.MOV.U32 R20, RZ, RZ, R3 ;  /* 0x000000ffff147224 */ /* 0x000fe200078e0003 */
[----:B------:R-:W-:Y:S06]  /*8a70*/  @P2 BRA `(.L_x_24) ;  /* 0xffffffc4007c2947 */ /* 0x000fec000383ffff */
.L_x_15:
[----:B------:R-:W-:Y:S06]  /*8a80*/  BAR.ARV 0x8, 0x180 ;  /* 0x0206000000007b1d */ /* 0x000fec0000002000 */
        /* <DEDUP_REMOVED lines=128> */
[----:B------:R-:W-:Y:S06]  /*9290*/  @!P0 BRA `(.L_x_25) ;  /* 0x0000000000048947 */ /* 0x000fec0003800000 */
[----:B------:R-:W-:Y:S01]  /*92a0*/  BPT.TRAP 0x1 ;  /* 0x000000040000795c */ /* 0x000fe20000300000 */
.L_x_25:
[----:B------:R-:W0:Y:S01]  /*92b0*/  S2UR UR5, SR_CgaCtaId ;  /* 0x00000000000579c3 */ /* 0x000e220000008800 */
[----:B------:R-:W-:Y:S01]  /*92c0*/  R2UR UR6, R16 ;  /* 0x00000000100672ca */ /* 0x000fe200000e0000 */
[----:B------:R-:W-:-:S12]  /*92d0*/  UMOV UR4, 0x400 ;  /* 0x0000040000047882 */ /* 0x000fd80000000000 */
[----:B------:R-:W-:-:S05]  /*92e0*/  IMAD.U32 R0, RZ, RZ, UR6 ;  /* 0x00000006ff007e24 */ /* 0x000fca000f8e00ff */
[----:B------:R-:W-:Y:S01]  /*92f0*/  SHF.L.U32 R0, R0, 0x1f, RZ ;  /* 0x0000001f00007819 */ /* 0x000fe200000006ff */
[----:B0-----:R-:W-:-:S04]  /*9300*/  ULEA UR4, UR5, UR4, 0x18 ;  /* 0x0000000405047291 */ /* 0x001fc8000f8ec03f */
[----:B------:R-:W-:-:S09]  /*9310*/  ULEA UR12, UR60, UR4, 0x3 ;  /* 0x000000043c0c7291 */ /* 0x000fd2000f8e183f */
[----:B------:R0:W1:Y:S01]  /*9320*/  SYNCS.PHASECHK.TRANS64.TRYWAIT P2, [UR12+0x38850], R0 ;  /* 0x03885000ff0075a7 */ /* 0x000062000804014c */
[----:B------:R-:W-:Y:S05]  /*9330*/  @!P0 BRA `(.L_x_26) ;  /* 0x0000000000048947 */ /* 0x000fea0003800000 */
[----:B------:R-:W-:Y:S01]  /*9340*/  BPT.TRAP 0x1 ;  /* 0x000000040000795c */ /* 0x000fe20000300000 */
.L_x_26:
[----:B-1----:R-:W-:Y:S05]  /*9350*/  @P2 BRA `(.L_x_27) ;  /* 0x0000000000082947 */ /* 0x002fea0003800000 */
[----:B------:R-:W1:Y:S02]  /*9360*/  SYNCS.PHASECHK.TRANS64.TRYWAIT P0, [UR12+0x38850], R0 ;  /* 0x03885000ff0075a7 */ /* 0x000e64000800014c */
[----:B-1----:R-:W-:Y:S05]  /*9370*/  @!P0 BRA `(.L_x_28) ;  /* 0x0000007800b88947 */ /* 0x002fea0003800000 */
.L_x_27:
[----:B------:R-:W-:Y:S01]  /*9380*/  UIADD3 UR5, UR4, 0x400, URZ ;  /* 0x0000040004057890 */ /* 0x000fe2000fffe03f */
[----:B------:R-:W-:Y:S01]  /*9390*/  WARPGROUP.ARRIVE ;  /* 0x00000000000079c5 */ /* 0x000fe20000000000 */
[----:B------:R-:W-:Y:S01]  /*93a0*/  UMOV UR7, 0x40000040 ;  /* 0x4000004000077882 */ /* 0x000fe20000000000 */
[----:B01----:R-:W0:Y:S01]  /*93b0*/  SHFL.BFLY PT, R0, R5, 0x2, 0x1f ;  /* 0x0c401f0005007f89 */ /* 0x003e2200000e0000 */
[----:B------:R-:W-:Y:S01]  /*93c0*/  USHF.R.U32.HI UR5, URZ, 0x4, UR5 ;  /* 0x000000043f057899 */ /* 0x000fe20008011605 */
[----:B------:R-:W-:Y:S01]  /*93d0*/  IMAD R155, R213, 0x40, R17 ;  /* 0x00000040d59b7824 */ /* 0x000fe200078e0211 */
[----:B------:R-:W-:Y:S01]  /*93e0*/  R2UR UR13, R215 ;  /* 0x00000000d70d72ca */ /* 0x000fe200000e0000 */
[----:B------:R-:W1:Y:S01]  /*93f0*/  SHFL.BFLY PT, R7, R14, 0x2, 0x1f ;  /* 0x0c401f000e077f89 */ /* 0x000e6200000e0000 */
[----:B------:R-:W-:Y:S01]  /*9400*/  ULOP3.LUT UR5, UR5, 0x3fff, URZ, 0xc0, !UPT ;  /* 0x00003fff05057892 */ /* 0x000fe2000f8ec03f */
[----:B------:R-:W-:Y:S01]  /*9410*/  IMAD.MOV.U32 R6, RZ, RZ, RZ ;  /* 0x000000ffff067224 */ /* 0x000fe200078e00ff */
[----:B------:R-:W-:Y:S01]  /*9420*/  R2UR UR14, R216 ;  /* 0x00000000d80e72ca */ /* 0x000fe200000e0000 */
[----:B------:R-:W-:Y:S01]  /*9430*/  IMAD.U32 R13, RZ, RZ, UR10 ;  /* 0x0000000aff0d7e24 */ /* 0x000fe2000f8e00ff */
[----:B------:R-:W-:-:S04]  /*9440*/  ULOP3.LUT UR5, UR5, 0x2800000, URZ, 0xfc, !UPT ;  /* 0x0280000005057892 */ /* 0x000fc8000f8efc3f */
[----:B------:R-:W-:-:S07]  /*9450*/  UIMAD UR8, UR60, 0xa00, UR5 ;  /* 0x00000a003c0878a4 */ /* 0x000fce000f8e0205 */
[----:B------:R-:W-:Y:S01]  /*9460*/  UMOV UR6, UR8 ;  /* 0x0000000800067c82 */ /* 0x000fe20008000000 */
[----:B------:R-:W2:Y:S02]  /*9470*/  S2UR UR5, SR_SWINHI ;  /* 0x00000000000579c3 */ /* 0x000ea40000002f00 */
[----:B--2---:R-:W-:Y:S01]  /*9480*/  HGMMA.64x256x16.F32 R24, R208, gdesc[UR4].tnspB, R24, gsb0 ;  /* 0x43e00004d0187df0 */ /* 0x004fe20008000818 */
[----:B------:R-:W-:Y:S01]  /*9490*/  UIADD3 UR6, UR8, 0x80, URZ ;  /* 0x0000008008067890 */ /* 0x000fe2000fffe03f */
[----:B0-----:R-:W-:Y:S01]  /*94a0*/  FADD.FTZ R2, R0, R5 ;  /* 0x0000000500027221 */ /* 0x001fe20000010000 */
[----:B------:R-:W-:Y:S01]  /*94b0*/  UMOV UR7, 0x40000040 ;  /* 0x4000004000077882 */ /* 0x000fe20000000000 */
[----:B------:R-:W-:Y:S02]  /*94c0*/  IMAD.MOV.U32 R5, RZ, RZ, RZ ;  /* 0x000000ffff057224 */ /* 0x000fe400078e00ff */
[----:B-1----:R-:W-:Y:S01]  /*94d0*/  FADD.FTZ R7, R7, R14 ;  /* 0x0000000e07077221 */ /* 0x002fe20000010000 */
[----:B------:R-:W0:Y:S04]  /*94e0*/  SHFL.BFLY PT, R9, R2, 0x1, 0x1f ;  /* 0x0c201f0002097f89 */ /* 0x000e2800000e0000 */
[----:B------:R-:W1:Y:S01]  /*94f0*/  SHFL.BFLY PT, R0, R7, 0x1, 0x1f ;  /* 0x0c201f0007007f89 */ /* 0x000e6200000e0000 */
[----:B0-----:R-:W-:Y:S01]  /*9500*/  FADD.FTZ R11, R2, R9 ;  /* 0x00000009020b7221 */ /* 0x001fe20000010000 */
[----:B------:R-:W-:-:S02]  /*9510*/  IMAD.MOV.U32 R2, RZ, RZ, -0x800000 ;  /* 0xff800000ff027424 */ /* 0x000fc400078e00ff */
[----:B-1----:R-:W-:Y:S02]  /*9520*/  FADD.FTZ R10, R7, R0 ;  /* 0x00000000070a7221 */ /* 0x002fe40000010000 */
[----:B------:R-:W-:Y:S01]  /*9530*/  FSETP.NE.FTZ.AND P2, PT, R11, RZ, PT ;  /* 0x000000ff0b00720b */ /* 0x000fe20003f55000 */
[----:B------:R-:W-:Y:S01]  /*9540*/  IMAD.U32 R7, RZ, RZ, UR10 ;  /* 0x0000000aff077e24 */ /* 0x000fe2000f8e00ff */
[----:B------:R-:W-:Y:S01]  /*9550*/  ULDC UR10, c[0x0][0xc44] ;  /* 0x00031100000a7ab9 */ /* 0x000fe20000000800 */
[----:B------:R-:W-:Y:S01]  /*9560*/  IMAD.MOV.U32 R0, RZ, RZ, -0x800000 ;  /* 0xff800000ff007424 */ /* 0x000fe200078e00ff */
[----:B------:R-:W-:-:S09]  /*9570*/  FSETP.NE.FTZ.AND P0, PT, R10, RZ, PT ;  /* 0x000000ff0a00720b */ /* 0x000fd20003f15000 */
[----:B------:R-:W0:Y:S01]  /*9580*/  @P2 MUFU.LG2 R9, R11 ;  /* 0x0000000b00092308 */ /* 0x000e220000000c00 */
[----:B------:R-:W-:-:S03]  /*9590*/  @P2 FMUL.FTZ R13, R13, 0.69314718246459960938 ;  /* 0x3f3172180d0d2820 */ /* 0x000fc60000410000 */
[----:B------:R-:W-:-:S04]  /*95a0*/  @P0 FMUL.FTZ R7, R7, 0.69314718246459960938 ;  /* 0x3f31721807070820 */ /* 0x000fc80000410000 */
[----:B------:R-:W1:Y:S08]  /*95b0*/  @P0 MUFU.LG2 R8, R10 ;  /* 0x0000000a00080308 */ /* 0x000e700000000c00 */
[----:B------:R0:W2:Y:S08]  /*95c0*/  @P0 MUFU.RCP R6, R10 ;  /* 0x0000000a00060308 */ /* 0x0000b00000001000 */
[----:B------:R3:W4:Y:S01]  /*95d0*/  @P2 MUFU.RCP R5, R11 ;  /* 0x0000000b00052308 */ /* 0x0007220000001000 */
[----:B0-----:R-:W-:Y:S01]  /*95e0*/  @P2 FMUL.FTZ R10, R9, 0.69314718246459960938 ;  /* 0x3f317218090a2820 */ /* 0x001fe20000410000 */
[----:B-1----:R-:W-:-:S03]  /*95f0*/  @P0 FMUL.FTZ R8, R8, 0.69314718246459960938 ;  /* 0x3f31721808080820 */ /* 0x002fc60000410000 */
[----:B------:R-:W-:Y:S01]  /*9600*/  @P2 FFMA.FTZ R0, R13, R3, R10 ;  /* 0x000000030d002223 */ /* 0x000fe2000001000a */
[----:B------:R-:W-:Y:S01]  /*9610*/  @P0 FFMA.FTZ R2, R7, R4, R8 ;  /* 0x0000000407020223 */ /* 0x000fe20000010008 */
        /* <DEDUP_REMOVED lines=11> */
[----:B------:R-:W-:Y:S01]  /*96d0*/  UIADD3 UR8, UR8, 0x200, URZ ;  /* 0x0000020008087890 */ /* 0x000fe2000fffe03f */
[----:B------:R-:W-:Y:S02]  /*96e0*/  WARPGROUP.DEPBAR.LE gsb0, 0x0 ;  /* 0x00008000000079c5 */ /* 0x000fe40000010000 */
[----:B------:R-:W-:-:S15]  /*96f0*/  WARPGROUP.ARRIVE ;  /* 0x00000000000079c5 */ /* 0x000fde0000000000 */
[----:B------:R-:W-:-:S07]  /*9700*/  NOP ;  /* 0x0000000000007918 */ /* 0x000fce0000000000 */
[----:B------:R-:W-:Y:S01]  /*9710*/  HGMMA.64x256x16.F32 R24, R196, gdesc[UR4].tnspB, R24, gsb0 ;  /* 0x43e00004c4187df0 */ /* 0x000fe20008000818 */
[----:B------:R-:W-:Y:S01]  /*9720*/  UMOV UR6, UR4 ;  /* 0x0000000400067c82 */ /* 0x000fe20008000000 */
[----:B------:R-:W-:Y:S01]  /*9730*/  UMOV UR7, UR5 ;  /* 0x0000000500077c82 */ /* 0x000fe20008000000 */
[----:B------:R-:W-:Y:S01]  /*9740*/  UIADD3 UR5, -UR13, URZ, URZ ;  /* 0x0000003f0d057290 */ /* 0x000fe2000fffe13f */
[----:B------:R-:W-:Y:S01]  /*9750*/  IMAD.U32 R222, RZ, RZ, UR6 ;  /* 0x00000006ffde7e24 */ /* 0x000fe2000f8e00ff */
[----:B------:R-:W-:Y:S01]  /*9760*/  UMOV UR6, UR8 ;  /* 0x0000000800067c82 */ /* 0x000fe20008000000 */
[----:B------:R-:W-:Y:S01]  /*9770*/  IMAD.U32 R223, RZ, RZ, UR7 ;  /* 0x00000007ffdf7e24 */ /* 0x000fe2000f8e00ff */
[----:B------:R-:W-:Y:S01]  /*9780*/  UMOV UR7, 0x40000040 ;  /* 0x4000004000077882 */ /* 0x000fe20000000000 */
[----:B------:R-:W-:Y:S01]  /*9790*/  UIMAD UR10, UR10, UR5, UR14 ;  /* 0x000000050a0a72a4 */ /* 0x000fe2000f8e020e */
[----:B------:R-:W-:Y:S01]  /*97a0*/  IMAD.WIDE R154, R155, 0x2, R222 ;  /* 0x000000029b9a7825 */ /* 0x000fe200078e02de */
[----:B------:R-:W-:-:S02]  /*97b0*/  ULDC.64 UR8, c[0x0][0xb90] ;  /* 0x0002e40000087ab9 */ /* 0x000fc40000000a00 */
[----:B------:R-:W-:Y:S01]  /*97c0*/  USHF.R.S32.HI UR11, URZ, 0x1f, UR10 ;  /* 0x0000001f3f0b7899 */ /* 0x000fe2000801140a */
[----:B------:R-:W-:Y:S01]  /*97d0*/  IMAD.WIDE R222, R224, 0x2, R222 ;  /* 0x00000002e0de7825 */ /* 0x000fe200078e02de */
[----:B------:R-:W-:Y:S02]  /*97e0*/  LOP3.LUT R187, R154, 0x380, RZ, 0xc0, !PT ;  /* 0x000003809abb7812 */ /* 0x000fe400078ec0ff */
[----:B------:R-:W-:Y:S01]  /*97f0*/  UIMAD UR5, UR11, UR8, URZ ;  /* 0x000000080b0572a4 */ /* 0x000fe2000f8e023f */
[----:B------:R-:W-:-:S03]  /*9800*/  IADD3 R211, P4, R222, 0xc060, RZ ;  /* 0x0000c060ded37810 */ /* 0x000fc60007f9e0ff */
[----:B------:R-:W-:Y:S01]  /*9810*/  UIMAD UR5, UR10, UR9, UR5 ;  /* 0x000000090a0572a4 */ /* 0x000fe2000f8e0205 */
[C---:B------:R-:W-:Y:S02]  /*9820*/  IADD3 R169, P3, R222.reuse, 0xc040, RZ ;  /* 0x0000c040dea97810 */ /* 0x040fe40007f7e0ff */
[----:B------:R-:W-:Y:S02]  /*9830*/  LOP3.LUT R210, R211, 0x380, RZ, 0xc0, !PT ;  /* 0x00000380d3d27812 */ /* 0x000fe400078ec0ff */
[----:B------:R-:W-:Y:S01]  /*9840*/  IADD3 R14, P2, R222, 0xc020, RZ ;  /* 0x0000c020de0e7810 */ /* 0x000fe20007f5e0ff */
[--C-:B------:R-:W-:Y:S01]  /*9850*/  IMAD.X R209, RZ, RZ, R223.reuse, P3 ;  /* 0x000000ffffd17224 */ /* 0x100fe200018e06df */
[----:B------:R-:W-:Y:S02]  /*9860*/  SHF.R.U64 R210, R210, 0x3, RZ ;  /* 0x00000003d2d27819 */ /* 0x000fe400000012ff */
[----:B------:R-:W-:Y:S01]  /*9870*/  LOP3.LUT R7, R222, 0x380, RZ, 0xc0, !PT ;  /* 0x00000380de077812 */ /* 0x000fe200078ec0ff */
[--C-:B------:R-:W-:Y:S01]  /*9880*/  IMAD.X R9, RZ, RZ, R223.reuse, P2 ;  /* 0x000000ffff097224 */ /* 0x100fe200010e06df */
[----:B------:R-:W-:Y:S01]  /*9890*/  LOP3.LUT R210, R210, R211, RZ, 0x3c, !PT ;  /* 0x000000d3d2d27212 */ /* 0x000fe200078e3cff */
[----:B------:R-:W-:Y:S01]  /*98a0*/  IMAD.X R211, RZ, RZ, R223, P4 ;  /* 0x000000ffffd37224 */ /* 0x000fe200020e06df */
[----:B------:R-:W-:-:S02]  /*98b0*/  IADD3 R167, P6, R222, 0x8060, RZ ;  /* 0x00008060dea77810 */ /* 0x000fc40007fde0ff */
[C---:B------:R-:W-:Y:S02]  /*98c0*/  IADD3 R12, P5, R222.reuse, 0x20, RZ ;  /* 0x00000020de0c7810 */ /* 0x040fe40007fbe0ff */
[C---:B------:R-:W-:Y:S01]  /*98d0*/  IADD3 R165, P4, R222.reuse, 0x8040, RZ ;  /* 0x00008040dea57810 */ /* 0x040fe20007f9e0ff */
[--C-:B------:R-:W-:Y:S01]  /*98e0*/  IMAD.X R207, RZ, RZ, R223.reuse, P6 ;  /* 0x000000ffffcf7224 */ /* 0x100fe200030e06df */
[C---:B------:R-:W-:Y:S01]  /*98f0*/  IADD3 R163, P3, R222.reuse, 0x8020, RZ ;  /* 0x00008020dea37810 */ /* 0x040fe20007f7e0ff */
[--C-:B------:R-:W-:Y:S01]  /*9900*/  IMAD.X R15, RZ, RZ, R223.reuse, P5 ;  /* 0x000000ffff0f7224 */ /* 0x100fe200028e06df */
[C---:B------:R-:W-:Y:S01]  /*9910*/  IADD3 R161, P2, R222.reuse, 0x8000, RZ ;  /* 0x00008000dea17810 */ /* 0x040fe20007f5e0ff */
[--C-:B------:R-:W-:Y:S01]  /*9920*/  IMAD.X R205, RZ, RZ, R223.reuse, P4 ;  /* 0x000000ffffcd7224 */ /* 0x100fe200020e06df */
[----:B------:R-:W-:Y:S01]  /*9930*/  IADD3 R156, P0, R222, 0xc000, RZ ;  /* 0x0000c000de9c7810 */ /* 0x000fe20007f1e0ff */
[--C-:B------:R-:W-:Y:S01]  /*9940*/  IMAD.X R13, RZ, RZ, R223.reuse, P3 ;  /* 0x000000ffff0d7224 */ /* 0x100fe200018e06df */
[----:B------:R-:W-:Y:S01]  /*9950*/  SHF.R.U64 R7, R7, 0x3, RZ ;  /* 0x0000000307077819 */ /* 0x000fe200000012ff */
[----:B------:R-:W-:Y:S01]  /*9960*/  IMAD.X R203, RZ, RZ, R223, P2 ;  /* 0x000000ffffcb7224 */ /* 0x000fe200010e06df */
[----:B------:R-:W-:-:S02]  /*9970*/  LOP3.LUT R8, R14, 0x380, RZ, 0xc0, !PT ;  /* 0x000003800e087812 */ /* 0x000fc400078ec0ff */
[----:B---3--:R-:W-:Y:S02]  /*9980*/  IADD3.X R11, RZ, R223, RZ, P0, !PT ;  /* 0x000000dfff0b7210 */ /* 0x008fe400007fe4ff */
[C---:B------:R-:W-:Y:S02]  /*9990*/  IADD3 R152, P0, R222.reuse, 0x4060, RZ ;  /* 0x00004060de987810 */ /* 0x040fe40007f1e0ff */
[C---:B------:R-:W-:Y:S02]  /*99a0*/  IADD3 R20, P6, R222.reuse, 0x40, RZ ;  /* 0x00000040de147810 */ /* 0x040fe40007fde0ff */
[C---:B------:R-:W-:Y:S01]  /*99b0*/  IADD3 R159, P5, R222.reuse, 0x4040, RZ ;  /* 0x00004040de9f7810 */ /* 0x040fe20007fbe0ff */
[--C-:B------:R-:W-:Y:S01]  /*99c0*/  IMAD.X R201, RZ, RZ, R223.reuse, P0 ;  /* 0x000000ffffc97224 */ /* 0x100fe200000e06df */
[C---:B------:R-:W-:Y:S01]  /*99d0*/  IADD3 R157, P4, R222.reuse, 0x4020, RZ ;  /* 0x00004020de9d7810 */ /* 0x040fe20007f9e0ff */
[--C-:B------:R-:W-:Y:S01]  /*99e0*/  IMAD.X R153, RZ, RZ, R223.reuse, P6 ;  /* 0x000000ffff997224 */ /* 0x100fe200030e06df */
[C---:B------:R-:W-:Y:S01]  /*99f0*/  IADD3 R4, P3, R222.reuse, 0x4000, RZ ;  /* 0x00004000de047810 */ /* 0x040fe20007f7e0ff */
[----:B------:R-:W-:Y:S01]  /*9a00*/  IMAD.X R21, RZ, RZ, R223, P5 ;  /* 0x000000ffff157224 */ /* 0x000fe200028e06df */
[----:B------:R-:W-:-:S02]  /*9a10*/  IADD3 R3, P2, R222, 0x60, RZ ;  /* 0x00000060de037810 */ /* 0x000fc40007f5e0ff */
[----:B------:R-:W-:Y:S02]  /*9a20*/  LOP3.LUT R222, R7, R222, RZ, 0x3c, !PT ;  /* 0x000000de07de7212 */ /* 0x000fe400078e3cff */
[----:B------:R-:W-:Y:S01]  /*9a30*/  SHF.R.U64 R7, R8, 0x3, RZ ;  /* 0x0000000308077819 */ /* 0x000fe200000012ff */
[----:B------:R-:W-:Y:S01]  /*9a40*/  IMAD.X R191, RZ, RZ, R223, P2 ;  /* 0x000000ffffbf7224 */ /* 0x000fe200010e06df */
[----:B------:R-:W-:Y:S02]  /*9a50*/  LOP3.LUT R10, R156, 0x380, RZ, 0xc0, !PT ;  /* 0x000003809c0a7812 */ /* 0x000fe400078ec0ff */
[----:B------:R-:W-:Y:S02]  /*9a60*/  LOP3.LUT R8, R7, R14, RZ, 0x3c, !PT ;  /* 0x0000000e07087212 */ /* 0x000fe400078e3cff */
[----:B------:R-:W-:Y:S02]  /*9a70*/  SHF.R.U64 R7, R10, 0x3, RZ ;  /* 0x000000030a077819 */ /* 0x000fe400000012ff */
[----:B------:R-:W-:-:S02]  /*9a80*/  LOP3.LUT R14, R167, 0x380, RZ, 0xc0, !PT ;  /* 0x00000380a70e7812 */ /* 0x000fc400078ec0ff */
[----:B------:R-:W-:Y:S02]  /*9a90*/  LOP3.LUT R10, R7, R156, RZ, 0x3c, !PT ;  /* 0x0000009c070a7212 */ /* 0x000fe400078e3cff */
[----:B------:R-:W-:Y:S02]  /*9aa0*/  LOP3.LUT R7, R12, 0x380, RZ, 0xc0, !PT ;  /* 0x000003800c077812 */ /* 0x000fe400078ec0ff */
[----:B------:R-:W-:Y:S02]  /*9ab0*/  LOP3.LUT R158, R169, 0x380, RZ, 0xc0, !PT ;  /* 0x00000380a99e7812 */ /* 0x000fe400078ec0ff */
[----:B------:R-:W-:Y:S02]  /*9ac0*/  LOP3.LUT R156, R165, 0x380, RZ, 0xc0, !PT ;  /* 0x00000380a59c7812 */ /* 0x000fe400078ec0ff */
[----:B------:R-:W-:Y:S02]  /*9ad0*/  SHF.R.U64 R14, R14, 0x3, RZ ;  /* 0x000000030e0e7819 */ /* 0x000fe400000012ff */
[----:B------:R-:W-:-:S02]  /*9ae0*/  SHF.R.U64 R7, R7, 0x3, RZ ;  /* 0x0000000307077819 */ /* 0x000fc400000012ff */
[----:B------:R-:W-:Y:S02]  /*9af0*/  SHF.R.U64 R158, R158, 0x3, RZ ;  /* 0x000000039e9e7819 */ /* 0x000fe400000012ff */
[----:B------:R-:W-:Y:S02]  /*9b00*/  SHF.R.U64 R156, R156, 0x3, RZ ;  /* 0x000000039c9c7819 */ /* 0x000fe400000012ff */
[----:B------:R-:W-:Y:S02]  /*9b10*/  LOP3.LUT R206, R14, R167, RZ, 0x3c, !PT ;  /* 0x000000a70ece7212 */ /* 0x000fe400078e3cff */
[----:B------:R-:W-:Y:S02]  /*9b20*/  LOP3.LUT R14, R7, R12, RZ, 0x3c, !PT ;  /* 0x0000000c070e7212 */ /* 0x000fe400078e3cff */
[----:B------:R-:W-:Y:S02]  /*9b30*/  LOP3.LUT R208, R158, R169, RZ, 0x3c, !PT ;  /* 0x000000a99ed07212 */ /* 0x000fe400078e3cff */
[----:B------:R-:W-:-:S02]  /*9b40*/  LOP3.LUT R204, R156, R165, RZ, 0x3c, !PT ;  /* 0x000000a59ccc7212 */ /* 0x000fc400078e3cff */
[----:B------:R-:W-:Y:S02]  /*9b50*/  LOP3.LUT R7, R152, 0x380, RZ, 0xc0, !PT ;  /* 0x0000038098077812 */ /* 0x000fe400078ec0ff */
[----:B------:R-:W-:Y:S02]  /*9b60*/  LOP3.LUT R158, R163, 0x380, RZ, 0xc0, !PT ;  /* 0x00000380a39e7812 */ /* 0x000fe400078ec0ff */
[----:B------:R-:W-:Y:S02]  /*9b70*/  LOP3.LUT R156, R161, 0x380, RZ, 0xc0, !PT ;  /* 0x00000380a19c7812 */ /* 0x000fe400078ec0ff */
[----:B------:R-:W-:Y:S02]  /*9b80*/  SHF.R.U64 R7, R7, 0x3, RZ ;  /* 0x0000000307077819 */ /* 0x000fe400000012ff */
[----:B------:R-:W-:Y:S02]  /*9b90*/  SHF.R.U64 R158, R158, 0x3, RZ ;  /* 0x000000039e9e7819 */ /* 0x000fe400000012ff */
[----:B------:R-:W-:-:S02]  /*9ba0*/  SHF.R.U64 R156, R156, 0x3, RZ ;  /* 0x000000039c9c7819 */ /* 0x000fc400000012ff */
[----:B------:R-:W-:Y:S02]  /*9bb0*/  LOP3.LUT R200, R7, R152, RZ, 0x3c, !PT ;  /* 0x0000009807c87212 */ /* 0x000fe400078e3cff */
[----:B------:R-:W-:Y:S02]  /*9bc0*/  LOP3.LUT R12, R158, R163, RZ, 0x3c, !PT ;  /* 0x000000a39e0c7212 */ /* 0x000fe400078e3cff */
[----:B------:R-:W-:Y:S02]  /*9bd0*/  LOP3.LUT R202, R156, R161, RZ, 0x3c, !PT ;  /* 0x000000a19cca7212 */ /* 0x000fe400078e3cff */
[----:B------:R-:W-:Y:S02]  /*9be0*/  LOP3.LUT R7, R20, 0x380, RZ, 0xc0, !PT ;  /* 0x0000038014077812 */ /* 0x000fe400078ec0ff */
[----:B------:R-:W-:Y:S02]  /*9bf0*/  LOP3.LUT R158, R159, 0x380, RZ, 0xc0, !PT ;  /* 0x000003809f9e7812 */ /* 0x000fe400078ec0ff */
[----:B------:R-:W-:-:S02]  /*9c00*/  LOP3.LUT R156, R157, 0x380, RZ, 0xc0, !PT ;  /* 0x000003809d9c7812 */ /* 0x000fc400078ec0ff */
[----:B------:R-:W-:Y:S02]  /*9c10*/  SHF.R.U64 R7, R7, 0x3, RZ ;  /* 0x0000000307077819 */ /* 0x000fe400000012ff */
[----:B------:R-:W-:Y:S02]  /*9c20*/  SHF.R.U64 R158, R158, 0x3, RZ ;  /* 0x000000039e9e7819 */ /* 0x000fe400000012ff */
[----:B------:R-:W-:Y:S02]  /*9c30*/  SHF.R.U64 R156, R156, 0x3, RZ ;  /* 0x000000039c9c7819 */ /* 0x000fe400000012ff */
[----:B------:R-:W-:Y:S02]  /*9c40*/  LOP3.LUT R152, R7, R20, RZ, 0x3c, !PT ;  /* 0x0000001407987212 */ /* 0x000fe400078e3cff */
[----:B------:R-:W-:Y:S02]  /*9c50*/  LOP3.LUT R20, R158, R159, RZ, 0x3c, !PT ;  /* 0x0000009f9e147212 */ /* 0x000fe400078e3cff */
[----:B------:R-:W-:-:S02]  /*9c60*/  IADD3 R163, P2, R154, 0x3000, RZ ;  /* 0x000030009aa37810 */ /* 0x000fc40007f5e0ff */
[C---:B------:R-:W-:Y:S02]  /*9c70*/  IADD3 R167, P0, R154.reuse, 0x4000, RZ ;  /* 0x000040009aa77810 */ /* 0x040fe40007f1e0ff */
[----:B------:R-:W-:Y:S02]  /*9c80*/  LOP3.LUT R162, R163, 0x380, RZ, 0xc0, !PT ;  /* 0x00000380a3a27812 */ /* 0x000fe400078ec0ff */
[C---:B------:R-:W-:Y:S02]  /*9c90*/  IADD3 R171, P6, R154.reuse, 0x5000, RZ ;  /* 0x000050009aab7810 */ /* 0x040fe40007fde0ff */
[----:B------:R-:W-:Y:S02]  /*9ca0*/  IADD3 R173, P5, R154, 0x6000, RZ ;  /* 0x000060009aad7810 */ /* 0x000fe40007fbe0ff */
[----:B------:R-:W-:Y:S02]  /*9cb0*/  SHF.R.U64 R162, R162, 0x3, RZ ;  /* 0x00000003a2a27819 */ /* 0x000fe400000012ff */
[----:B------:R-:W-:-:S02]  /*9cc0*/  LOP3.LUT R166, R167, 0x380, RZ, 0xc0, !PT ;  /* 0x00000380a7a67812 */ /* 0x000fc400078ec0ff */
[----:B------:R-:W-:Y:S02]  /*9cd0*/  LOP3.LUT R170, R171, 0x380, RZ, 0xc0, !PT ;  /* 0x00000380abaa7812 */ /* 0x000fe400078ec0ff */
[----:B------:R-:W-:Y:S02]  /*9ce0*/  LOP3.LUT R172, R173, 0x380, RZ, 0xc0, !PT ;  /* 0x00000380adac7812 */ /* 0x000fe400078ec0ff */
[----:B------:R-:W-:Y:S01]  /*9cf0*/  LOP3.LUT R162, R162, R163, RZ, 0x3c, !PT ;  /* 0x000000a3a2a27212 */ /* 0x000fe200078e3cff */
[----:B------:R-:W-:Y:S01]  /*9d00*/  IMAD.X R163, RZ, RZ, R155, P2 ;  /* 0x000000ffffa37224 */ /* 0x000fe200010e069b */
[----:B------:R-:W-:Y:S02]  /*9d10*/  SHF.R.U64 R166, R166, 0x3, RZ ;  /* 0x00000003a6a67819 */ /* 0x000fe400000012ff */
[----:B------:R-:W-:Y:S02]  /*9d20*/  SHF.R.U64 R170, R170, 0x3, RZ ;  /* 0x00000003aaaa7819 */ /* 0x000fe400000012ff */
[----:B------:R-:W-:-:S02]  /*9d30*/  SHF.R.U64 R172, R172, 0x3, RZ ;  /* 0x00000003acac7819 */ /* 0x000fc400000012ff */
[----:B------:R-:W-:Y:S02]  /*9d40*/  IADD3 R185, P2, R154, 0x9000, RZ ;  /* 0x000090009ab97810 */ /* 0x000fe40007f5e0ff */
[----:B------:R-:W-:Y:S02]  /*9d50*/  LOP3.LUT R160, R3, 0x380, RZ, 0xc0, !PT ;  /* 0x0000038003a07812 */ /* 0x000fe400078ec0ff */
[----:B------:R-:W-:Y:S01]  /*9d60*/  LOP3.LUT R166, R166, R167, RZ, 0x3c, !PT ;  /* 0x000000a7a6a67212 */ /* 0x000fe200078e3cff */
[--C-:B------:R-:W-:Y:S01]  /*9d70*/  IMAD.X R167, RZ, RZ, R155.reuse, P0 ;  /* 0x000000ffffa77224 */ /* 0x100fe200000e069b */
[----:B------:R-:W-:Y:S01]  /*9d80*/  LOP3.LUT R170, R170, R171, RZ, 0x3c, !PT ;  /* 0x000000abaaaa7212 */ /* 0x000fe200078e3cff */
[--C-:B------:R-:W-:Y:S01]  /*9d90*/  IMAD.X R171, RZ, RZ, R155.reuse, P6 ;  /* 0x000000ffffab7224 */ /* 0x100fe200030e069b */
[----:B------:R-:W-:Y:S01]  /*9da0*/  LOP3.LUT R172, R172, R173, RZ, 0x3c, !PT ;  /* 0x000000adacac7212 */ /* 0x000fe200078e3cff */
[----:B------:R-:W-:Y:S01]  /*9db0*/  IMAD.X R173, RZ, RZ, R155, P5 ;  /* 0x000000ffffad7224 */ /* 0x000fe200028e069b */
[----:B------:R-:W-:-:S02]  /*9dc0*/  LOP3.LUT R184, R185, 0x380, RZ, 0xc0, !PT ;  /* 0x00000380b9b87812 */ /* 0x000fc400078ec0ff */
[----:B------:R-:W-:Y:S02]  /*9dd0*/  LOP3.LUT R7, R4, 0x380, RZ, 0xc0, !PT ;  /* 0x0000038004077812 */ /* 0x000fe400078ec0ff */
[----:B------:R-:W-:Y:S02]  /*9de0*/  SHF.R.U64 R160, R160, 0x3, RZ ;  /* 0x00000003a0a07819 */ /* 0x000fe400000012ff */
[C---:B------:R-:W-:Y:S02]  /*9df0*/  IADD3 R161, P0, R154.reuse, 0xa000, RZ ;  /* 0x0000a0009aa17810 */ /* 0x040fe40007f1e0ff */
[C---:B------:R-:W-:Y:S02]  /*9e00*/  IADD3 R169, P6, R154.reuse, 0xb000, RZ ;  /* 0x0000b0009aa97810 */ /* 0x040fe40007fde0ff */
[----:B------:R-:W-:Y:S02]  /*9e10*/  IADD3 R175, P5, R154, 0xc000, RZ ;  /* 0x0000c0009aaf7810 */ /* 0x000fe40007fbe0ff */
[----:B------:R-:W-:-:S02]  /*9e20*/  SHF.R.U64 R184, R184, 0x3, RZ ;  /* 0x00000003b8b87819 */ /* 0x000fc400000012ff */
[----:B------:R-:W-:Y:S02]  /*9e30*/  SHF.R.U64 R7, R7, 0x3, RZ ;  /* 0x0000000307077819 */ /* 0x000fe400000012ff */
[----:B------:R-:W-:Y:S02]  /*9e40*/  LOP3.LUT R190, R160, R3, RZ, 0x3c, !PT ;  /* 0x00000003a0be7212 */ /* 0x000fe400078e3cff */
[----:B------:R-:W-:Y:S02]  /*9e50*/  LOP3.LUT R160, R161, 0x380, RZ, 0xc0, !PT ;  /* 0x00000380a1a07812 */ /* 0x000fe400078ec0ff */
[----:B------:R-:W-:Y:S02]  /*9e60*/  LOP3.LUT R168, R169, 0x380, RZ, 0xc0, !PT ;  /* 0x00000380a9a87812 */ /* 0x000fe400078ec0ff */
[----:B------:R-:W-:Y:S02]  /*9e70*/  LOP3.LUT R174, R175, 0x380, RZ, 0xc0, !PT ;  /* 0x00000380afae7812 */ /* 0x000fe400078ec0ff */
[----:B------:R-:W-:Y:S01]  /*9e80*/  MOV R10, R10 ;  /* 0x0000000a000a7202 */ /* 0x000fe20000000f00 */
[----:B------:R-:W-:Y:S01]  /*9e90*/  IMAD.U32 R11, RZ, RZ, UR12 ;  /* 0x0000000cff0b7e24 */ /* 0x000fe2000f8e00ff */
[----:B------:R-:W-:Y:S01]  /*9ea0*/  LOP3.LUT R184, R184, R185, RZ, 0x3c, !PT ;  /* 0x000000b9b8b87212 */ /* 0x000fe200078e3cff */
[----:B------:R-:W-:Y:S01]  /*9eb0*/  IMAD.X R185, RZ, RZ, R155, P2 ;  /* 0x000000ffffb97224 */ /* 0x000fe200010e069b */
[----:B------:R-:W-:Y:S01]  /*9ec0*/  SHF.R.U64 R160, R160, 0x3, RZ ;  /* 0x00000003a0a07819 */ /* 0x000fe200000012ff */
[----:B------:R-:W-:Y:S01]  /*9ed0*/  USHF.R.S32.HI UR12, URZ, 0x1f, UR13 ;  /* 0x0000001f3f0c7899 */ /* 0x000fe2000801140d */
[----:B------:R-:W-:-:S02]  /*9ee0*/  SHF.R.U64 R168, R168, 0x3, RZ ;  /* 0x00000003a8a87819 */ /* 0x000fc400000012ff */
[----:B------:R-:W-:Y:S02]  /*9ef0*/  SHF.R.U64 R174, R174, 0x3, RZ ;  /* 0x00000003aeae7819 */ /* 0x000fe400000012ff */
[----:B------:R-:W-:Y:S02]  /*9f00*/  SHF.R.U64 R187, R187, 0x3, RZ ;  /* 0x00000003bbbb7819 */ /* 0x000fe400000012ff */
[----:B------:R-:W-:Y:S01]  /*9f10*/  MOV R153, R152 ;  /* 0x0000009800997202 */ /* 0x000fe20000000f00 */
[----:B------:R-:W-:Y:S01]  /*9f20*/  @!P1 VIADD R152, R11, 0x38860 ;  /* 0x000388600b989836 */ /* 0x000fe20000000000 */
[----:B------:R-:W-:Y:S01]  /*9f30*/  LOP3.LUT R160, R160, R161, RZ, 0x3c, !PT ;  /* 0x000000a1a0a07212 */ /* 0x000fe200078e3cff */
[--C-:B------:R-:W-:Y:S01]  /*9f40*/  IMAD.X R161, RZ, RZ, R155.reuse, P0 ;  /* 0x000000ffffa17224 */ /* 0x100fe200000e069b */
[----:B------:R-:W-:Y:S01]  /*9f50*/  LOP3.LUT R168, R168, R169, RZ, 0x3c, !PT ;  /* 0x000000a9a8a87212 */ /* 0x000fe200078e3cff */
[--C-:B------:R-:W-:Y:S01]  /*9f60*/  IMAD.X R169, RZ, RZ, R155.reuse, P6 ;  /* 0x000000ffffa97224 */ /* 0x100fe200030e069b */
[----:B------:R-:W-:Y:S01]  /*9f70*/  LOP3.LUT R174, R174, R175, RZ, 0x3c, !PT ;  /* 0x000000afaeae7212 */ /* 0x000fe200078e3cff */
[--C-:B------:R-:W-:Y:S01]  /*9f80*/  IMAD.X R175, RZ, RZ, R155.reuse, P5 ;  /* 0x000000ffffaf7224 */ /* 0x100fe200028e069b */
[----:B------:R-:W-:Y:S01]  /*9f90*/  LOP3.LUT R186, R187, R154, RZ, 0x3c, !PT ;  /* 0x0000009abbba7212 */ /* 0x000fe200078e3cff */
[----:B------:R-:W-:Y:S01]  /*9fa0*/  IMAD.MOV.U32 R187, RZ, RZ, R155 ;  /* 0x000000ffffbb7224 */ /* 0x000fe200078e009b */
[----:B------:R-:W-:-:S02]  /*9fb0*/  MOV R15, R14 ;  /* 0x0000000e000f7202 */ /* 0x000fc40000000f00 */
[----:B------:R-:W-:Y:S02]  /*9fc0*/  MOV R21, R20 ;  /* 0x0000001400157202 */ /* 0x000fe40000000f00 */
[----:B------:R-:W-:Y:S02]  /*9fd0*/  MOV R13, R12 ;  /* 0x0000000c000d7202 */ /* 0x000fe40000000f00 */
[----:B------:R-:W-:Y:S02]  /*9fe0*/  MOV R12, R200 ;  /* 0x000000c8000c7202 */ /* 0x000fe40000000f00 */
[----:B------:R-:W-:Y:S02]  /*9ff0*/  MOV R14, R202 ;  /* 0x000000ca000e7202 */ /* 0x000fe40000000f00 */
[----:B------:R-:W-:Y:S02]  /*a000*/  MOV R8, R8 ;  /* 0x0000000800087202 */ /* 0x000fe40000000f00 */
[----:B------:R-:W-:Y:S01]  /*a010*/  MOV R9, R204 ;  /* 0x000000cc00097202 */ /* 0x000fe20000000f00 */
[----:B------:R-:W-:-:S02]  /*a020*/  WARPGROUP.DEPBAR.LE gsb0, 0x0 ;  /* 0x00008000000079c5 */ /* 0x000fc40000010000 */
[----:B------:R-:W-:Y:S01]  /*a030*/  WARPGROUP.ARRIVE ;  /* 0x00000000000079c5 */ /* 0x000fe20000000000 */
[--C-:B------:R-:W-:Y:S01]  /*a040*/  IMAD.X R199, RZ, RZ, R223.reuse, P4 ;  /* 0x000000ffffc77224 */ /* 0x100fe200020e06df */
[----:B------:R-:W-:Y:S01]  /*a050*/  LOP3.LUT R198, R156, R157, RZ, 0x3c, !PT ;  /* 0x0000009d9cc67212 */ /* 0x000fe200078e3cff */
[----:B------:R-:W-:Y:S01]  /*a060*/  IMAD.X R197, RZ, RZ, R223, P3 ;  /* 0x000000ffffc57224 */ /* 0x000fe200018e06df */
[C---:B------:R-:W-:Y:S02]  /*a070*/  IADD3 R157, P4, R154.reuse, 0x1000, RZ ;  /* 0x000010009a9d7810 */ /* 0x040fe40007f9e0ff */
[----:B------:R-:W-:Y:S01]  /*a080*/  HGMMA.64x256x16.F32 R24, R192, gdesc[UR4].tnspB, R24, gsb0 ;  /* 0x43e00004c0187df0 */ /* 0x000fe20008000818 */
[----:B------:R-:W-:Y:S01]  /*a090*/  IADD3 R159, P3, R154, 0x2000, RZ ;  /* 0x000020009a9f7810 */ /* 0x000fe20007f7e0ff */
[----:B------:R-:W-:Y:S01]  /*a0a0*/  UIMAD.WIDE.U32 UR6, UR10, UR8, URZ ;  /* 0x000000080a0672a5 */ /* 0x000fe2000f8e003f */
[----:B------:R-:W-:Y:S02]  /*a0b0*/  LOP3.LUT R156, R157, 0x380, RZ, 0xc0, !PT ;  /* 0x000003809d9c7812 */ /* 0x000fe400078ec0ff */
[----:B------:R-:W-:Y:S01]  /*a0c0*/  LOP3.LUT R158, R159, 0x380, RZ, 0xc0, !PT ;  /* 0x000003809f9e7812 */ /* 0x000fe200078ec0ff */
[----:B------:R-:W-:Y:S01]  /*a0d0*/  ULDC.64 UR8, c[0x0][0x208] ;  /* 0x0000820000087ab9 */ /* 0x000fe20000000a00 */
[----:B------:R-:W-:Y:S01]  /*a0e0*/  SHF.R.U64 R156, R156, 0x3, RZ ;  /* 0x000000039c9c7819 */ /* 0x000fe200000012ff */
[----:B------:R-:W-:Y:S01]  /*a0f0*/  IMAD.U32 R188, RZ, RZ, UR6 ;  /* 0x00000006ffbc7e24 */ /* 0x000fe2000f8e00ff */
[----:B------:R-:W-:Y:S01]  /*a100*/  SHF.R.U64 R158, R158, 0x3, RZ ;  /* 0x000000039e9e7819 */ /* 0x000fe200000012ff */
[----:B------:R-:W-:Y:S01]  /*a110*/  UIADD3 UR6, UR7, UR5, URZ ;  /* 0x0000000507067290 */ /* 0x000fe2000fffe03f */
[----:B------:R-:W-:Y:S01]  /*a120*/  LOP3.LUT R156, R156, R157, RZ, 0x3c, !PT ;  /* 0x0000009d9c9c7212 */ /* 0x000fe200078e3cff */
[--C-:B------:R-:W-:Y:S01]  /*a130*/  IMAD.X R157, RZ, RZ, R155.reuse, P4 ;  /* 0x000000ffff9d7224 */ /* 0x100fe200020e069b */
[----:B------:R-:W-:Y:S01]  /*a140*/  LOP3.LUT R158, R158, R159, RZ, 0x3c, !PT ;  /* 0x0000009f9e9e7212 */ /* 0x000fe200078e3cff */
[----:B------:R-:W-:Y:S01]  /*a150*/  IMAD.X R159, RZ, RZ, R155, P3 ;  /* 0x000000ffff9f7224 */ /* 0x000fe200018e069b */
[C---:B------:R-:W-:Y:S01]  /*a160*/  IADD3 R177, P4, R154.reuse, 0x7000, RZ ;  /* 0x000070009ab17810 */ /* 0x040fe20007f9e0ff */
[----:B------:R-:W-:Y:S01]  /*a170*/  IMAD.U32 R189, RZ, RZ, UR7 ;  /* 0x00000007ffbd7e24 */ /* 0x000fe2000f8e00ff */
[----:B------:R-:W-:Y:S01]  /*a180*/  IADD3 R181, P3, R154, 0x8000, RZ ;  /* 0x000080009ab57810 */ /* 0x000fe20007f7e0ff */
[----:B------:R-:W-:Y:S01]  /*a190*/  IMAD.U32 R189, RZ, RZ, UR6 ;  /* 0x00000006ffbd7e24 */ /* 0x000fe2000f8e00ff */
[----:B------:R-:W-:Y:S01]  /*a1a0*/  LOP3.LUT R176, R177, 0x380, RZ, 0xc0, !PT ;  /* 0x00000380b1b07812 */ /* 0x000fe200078ec0ff */
[----:B------:R-:W-:Y:S01]  /*a1b0*/  ULDC.64 UR6, c[0x0][0xb88] ;  /* 0x0002e20000067ab9 */ /* 0x000fe20000000a00 */
[----:B------:R-:W-:-:S02]  /*a1c0*/  LOP3.LUT R180, R181, 0x380, RZ, 0xc0, !PT ;  /* 0x00000380b5b47812 */ /* 0x000fc400078ec0ff */
[----:B------:R-:W-:Y:S02]  /*a1d0*/  SHF.R.U64 R176, R176, 0x3, RZ ;  /* 0x00000003b0b07819 */ /* 0x000fe400000012ff */
[----:B------:R-:W-:Y:S02]  /*a1e0*/  SHF.R.U64 R180, R180, 0x3, RZ ;  /* 0x00000003b4b47819 */ /* 0x000fe400000012ff */
[----:B------:R-:W-:Y:S01]  /*a1f0*/  LOP3.LUT R176, R176, R177, RZ, 0x3c, !PT ;  /* 0x000000b1b0b07212 */ /* 0x000fe200078e3cff */
[--C-:B------:R-:W-:Y:S01]  /*a200*/  IMAD.X R177, RZ, RZ, R155.reuse, P4 ;  /* 0x000000ffffb17224 */ /* 0x100fe200020e069b */
[----:B------:R-:W-:Y:S01]  /*a210*/  LOP3.LUT R180, R180, R181, RZ, 0x3c, !PT ;  /* 0x000000b5b4b47212 */ /* 0x000fe200078e3cff */
[----:B------:R-:W-:Y:S01]  /*a220*/  IMAD.X R181, RZ, RZ, R155, P3 ;  /* 0x000000ffffb57224 */ /* 0x000fe200018e069b */
[C---:B------:R-:W-:Y:S02]  /*a230*/  IADD3 R183, P4, R154.reuse, 0xd000, RZ ;  /* 0x0000d0009ab77810 */ /* 0x040fe40007f9e0ff */
[----:B------:R-:W-:-:S02]  /*a240*/  IADD3 R165, P3, R154, 0xe000, RZ ;  /* 0x0000e0009aa57810 */ /* 0x000fc40007f7e0ff */
[----:B------:R-:W-:Y:S02]  /*a250*/  LOP3.LUT R182, R183, 0x380, RZ, 0xc0, !PT ;  /* 0x00000380b7b67812 */ /* 0x000fe400078ec0ff */
[----:B------:R-:W-:Y:S02]  /*a260*/  LOP3.LUT R164, R165, 0x380, RZ, 0xc0, !PT ;  /* 0x00000380a5a47812 */ /* 0x000fe400078ec0ff */
[----:B------:R-:W-:Y:S02]  /*a270*/  LOP3.LUT R196, R7, R4, RZ, 0x3c, !PT ;  /* 0x0000000407c47212 */ /* 0x000fe400078e3cff */
[----:B------:R-:W-:Y:S02]  /*a280*/  SHF.R.U64 R182, R182, 0x3, RZ ;  /* 0x00000003b6b67819 */ /* 0x000fe400000012ff */
[----:B------:R-:W-:Y:S02]  /*a290*/  SHF.R.U64 R164, R164, 0x3, RZ ;  /* 0x00000003a4a47819 */ /* 0x000fe400000012ff */
[----:B------:R-:W-:-:S02]  /*a2a0*/  IADD3 R4, P2, R154, 0xf000, RZ ;  /* 0x0000f0009a047810 */ /* 0x000fc40007f5e0ff */
[----:B------:R-:W-:Y:S02]  /*a2b0*/  LOP3.LUT R182, R182, R183, RZ, 0x3c, !PT ;  /* 0x000000b7b6b67212 */ /* 0x000fe400078e3cff */
[----:B------:R-:W-:Y:S01]  /*a2c0*/  LOP3.LUT R164, R164, R165, RZ, 0x3c, !PT ;  /* 0x000000a5a4a47212 */ /* 0x000fe200078e3cff */
[--C-:B------:R-:W-:Y:S01]  /*a2d0*/  IMAD.X R165, RZ, RZ, R155.reuse, P3 ;  /* 0x000000ffffa57224 */ /* 0x100fe200018e069b */
[----:B------:R-:W-:Y:S01]  /*a2e0*/  IADD3.X R183, RZ, R155, RZ, P4, !PT ;  /* 0x0000009bffb77210 */ /* 0x000fe200027fe4ff */
[----:B------:R-:W-:Y:S01]  /*a2f0*/  IMAD.X R179, RZ, RZ, R155, P2 ;  /* 0x000000ffffb37224 */ /* 0x000fe200010e069b */
[----:B------:R-:W-:Y:S02]  /*a300*/  @!P1 PRMT R155, RZ, 0x654, R152 ;  /* 0x00000654ff9b9816 */ /* 0x000fe40000000098 */
[----:B------:R-:W-:Y:S02]  /*a310*/  MOV R154, R222 ;  /* 0x000000de009a7202 */ /* 0x000fe40000000f00 */
[----:B------:R-:W-:-:S02]  /*a320*/  R2UR UR5, R217 ;  /* 0x00000000d90572ca */ /* 0x000fc400000e0000 */
[----:B------:R-:W-:Y:S02]  /*a330*/  MOV R152, R190 ;  /* 0x000000be00987202 */ /* 0x000fe40000000f00 */
[----:B------:R-:W-:Y:S02]  /*a340*/  MOV R20, R196 ;  /* 0x000000c400147202 */ /* 0x000fe40000000f00 */
[----:B------:R-:W-:Y:S02]  /*a350*/  MOV R11, R198 ;  /* 0x000000c6000b7202 */ /* 0x000fe40000000f00 */
[----:B------:R-:W-:Y:S02]  /*a360*/  LOP3.LUT R3, R4, 0x380, RZ, 0xc0, !PT ;  /* 0x0000038004037812 */ /* 0x000fe400078ec0ff */
[----:B------:R-:W-:Y:S02]  /*a370*/  MOV R7, R208 ;  /* 0x000000d000077202 */ /* 0x000fe40000000f00 */
[----:B------:R-:W-:-:S04]  /*a380*/  SHF.R.U64 R3, R3, 0x3, RZ ;  /* 0x0000000303037819 */ /* 0x000fc800000012ff */
[----:B------:R-:W-:Y:S02]  /*a390*/  LOP3.LUT R178, R3, R4, RZ, 0x3c, !PT ;  /* 0x0000000403b27212 */ /* 0x000fe400078e3cff */
[----:B------:R-:W-:Y:S02]  /*a3a0*/  MOV R3, R206 ;  /* 0x000000ce00037202 */ /* 0x000fe40000000f00 */
[----:B------:R-:W-:Y:S01]  /*a3b0*/  MOV R4, R210 ;  /* 0x000000d200047202 */ /* 0x000fe20000000f00 */
[----:B------:R-:W-:Y:S02]  /*a3c0*/  UIADD3 UR60, UR60, 0x1, URZ ;  /* 0x000000013c3c7890 */ /* 0x000fe4000fffe03f */
[----:B------:R-:W-:Y:S02]  /*a3d0*/  UIADD3 UR4, UR4, 0x38820, URZ ;  /* 0x0003882004047890 */ /* 0x000fe4000fffe03f */
[----:B------:R-:W-:Y:S02]  /*a3e0*/  UISETP.NE.AND UP0, UPT, UR60, 0x2, UPT ;  /* 0x000000023c00788c */ /* 0x000fe4000bf05270 */
[----:B------:R-:W-:Y:S01]  /*a3f0*/  UPRMT UR4, URZ, 0x654, UR4 ;  /* 0x000006543f047896 */ /* 0x000fe20008000004 */
[----:B------:R-:W-:Y:S01]  /*a400*/  BSSY B0, `(.L_x_29) ;  /* 0x000015a000007945 */ /* 0x000fe20003800000 */
[----:B------:R-:W-:Y:S01]  /*a410*/  USEL UR60, UR60, URZ, UP0 ;  /* 0x0000003f3c3c7287 */ /* 0x000fe20008000000 */
[----:B------:R-:W-:-:S02]  /*a420*/  WARPGROUP.DEPBAR.LE gsb0, 0x0 ;  /* 0x00008000000079c5 */ /* 0x000fc40000010000 */
[----:B------:R-:W0:Y:S01]  /*a430*/  LDC R192, c[0x0][0xbe8] ;  /* 0x0002fa00ffc07b82 */ /* 0x000e220000000800 */
[-C--:B--2---:R-:W-:Y:S01]  /*a440*/  FMUL.FTZ R25, R25, R6.reuse ;  /* 0x0000000619197220 */ /* 0x084fe20000410000 */
[-C--:B------:R-:W-:Y:S01]  /*a450*/  FMUL.FTZ R24, R24, R6.reuse ;  /* 0x0000000618187220 */ /* 0x080fe20000410000 */
[-C--:B------:R-:W-:Y:S01]  /*a460*/  FMUL.FTZ R28, R28, R6.reuse ;  /* 0x000000061c1c7220 */ /* 0x080fe20000410000 */
[-C--:B------:R-:W-:Y:S01]  /*a470*/  FMUL.FTZ R33, R33, R6.reuse ;  /* 0x0000000621217220 */ /* 0x080fe20000410000 */
[-C--:B------:R-:W-:Y:S01]  /*a480*/  FMUL.FTZ R32, R32, R6.reuse ;  /* 0x0000000620207220 */ /* 0x080fe20000410000 */
[-C--:B------:R-:W-:Y:S01]  /*a490*/  FMUL.FTZ R37, R37, R6.reuse ;  /* 0x0000000625257220 */ /* 0x080fe20000410000 */
[-C--:B------:R-:W-:Y:S01]  /*a4a0*/  FMUL.FTZ R36, R36, R6.reuse ;  /* 0x0000000624247220 */ /* 0x080fe20000410000 */
[----:B------:R4:W-:Y:S01]  /*a4b0*/  @!P1 SYNCS.ARRIVE.TRANS64.RED.A1T0 RZ, [R155+URZ], RZ ;  /* 0x000000ff9bff99a7 */ /* 0x0009e2000810043f */
[-C--:B------:R-:W-:Y:S01]  /*a4c0*/  FMUL.FTZ R41, R41, R6.reuse ;  /* 0x0000000629297220 */ /* 0x080fe20000410000 */
[-C--:B------:R-:W-:Y:S01]  /*a4d0*/  FMUL.FTZ R40, R40, R6.reuse ;  /* 0x0000000628287220 */ /* 0x080fe20000410000 */
[-C--:B------:R-:W-:Y:S01]  /*a4e0*/  FMUL.FTZ R45, R45, R6.reuse ;  /* 0x000000062d2d7220 */ /* 0x080fe20000410000 */
[-C--:B------:R-:W-:Y:S01]  /*a4f0*/  FMUL.FTZ R44, R44, R6.reuse ;  /* 0x000000062c2c7220 */ /* 0x080fe20000410000 */
[-C--:B------:R-:W-:Y:S01]  /*a500*/  FMUL.FTZ R49, R49, R6.reuse ;  /* 0x0000000631317220 */ /* 0x080fe20000410000 */
[-C--:B------:R-:W-:Y:S01]  /*a510*/  FMUL.FTZ R48, R48, R6.reuse ;  /* 0x0000000630307220 */ /* 0x080fe20000410000 */
[-C--:B------:R-:W-:Y:S01]  /*a520*/  FMUL.FTZ R53, R53, R6.reuse ;  /* 0x0000000635357220 */ /* 0x080fe20000410000 */
[-C--:B----4-:R-:W-:Y:S01]  /*a530*/  FMUL.FTZ R155, R26, R5.reuse ;  /* 0x000000051a9b7220 */ /* 0x090fe20000410000 */
[-C--:B------:R-:W-:Y:S01]  /*a540*/  FMUL.FTZ R26, R29, R6.reuse ;  /* 0x000000061d1a7220 */ /* 0x080fe20000410000 */
[-C--:B------:R-:W-:Y:S01]  /*a550*/  FMUL.FTZ R52, R52, R6.reuse ;  /* 0x0000000634347220 */ /* 0x080fe20000410000 */
[-C--:B------:R-:W-:Y:S01]  /*a560*/  FMUL.FTZ R57, R57, R6.reuse ;  /* 0x0000000639397220 */ /* 0x080fe20000410000 */
[-C--:B------:R-:W-:Y:S01]  /*a570*/  FMUL.FTZ R56, R56, R6.reuse ;  /* 0x0000000638387220 */ /* 0x080fe20000410000 */
[-C--:B------:R-:W-:Y:S01]  /*a580*/  FMUL.FTZ R61, R61, R6.reuse ;  /* 0x000000063d3d7220 */ /* 0x080fe20000410000 */
[-C--:B------:R-:W-:Y:S01]  /*a590*/  FMUL.FTZ R60, R60, R6.reuse ;  /* 0x000000063c3c7220 */ /* 0x080fe20000410000 */
[-C--:B------:R-:W-:Y:S01]  /*a5a0*/  FMUL.FTZ R65, R65, R6.reuse ;  /* 0x0000000641417220 */ /* 0x080fe20000410000 */
[----:B0-----:R-:W-:Y:S01]  /*a5b0*/  ISETP.NE.AND P2, PT, R192, 0x1, PT ;  /* 0x00000001c000780c */ /* 0x001fe20003f45270 */
        /* <DEDUP_REMOVED lines=44> */
[----:B------:R-:W0:Y:S01]  /*a880*/  LDC R148, c[0x0][0xc38] ;  /* 0x00030e00ff947b82 */ /* 0x000e220000000800 */
[-C--:B------:R-:W-:Y:S01]  /*a890*/  FMUL.FTZ R31, R31, R5.reuse ;  /* 0x000000051f1f7220 */ /* 0x080fe20000410000 */
[----:B------:R-:W-:Y:S01]  /*a8a0*/  FMUL.FTZ R30, R30, R5 ;  /* 0x000000051e1e7220 */ /* 0x000fe20000410000 */
[----:B------:R-:W-:Y:S01]  /*a8b0*/  F2FP.F16.F32.PACK_AB R24, R25, R24 ;  /* 0x000000181918723e */ /* 0x000fe200000000ff */
[----:B------:R-:W-:Y:S01]  /*a8c0*/  IMAD R29, RZ, RZ, -UR14 ;  /* 0x8000000eff1d7e24 */ /* 0x000fe2000f8e02ff */
[----:B------:R-:W-:Y:S01]  /*a8d0*/  F2FP.F16.F32.PACK_AB R25, R27, R155 ;  /* 0x0000009b1b19723e */ /* 0x000fe200000000ff */
[-C--:B------:R-:W-:Y:S01]  /*a8e0*/  FMUL.FTZ R35, R35, R5.reuse ;  /* 0x0000000523237220 */ /* 0x080fe20000410000 */
[----:B------:R-:W-:Y:S01]  /*a8f0*/  F2FP.F16.F32.PACK_AB R27, R31, R30 ;  /* 0x0000001e1f1b723e */ /* 0x000fe200000000ff */
[----:B------:R-:W-:Y:S01]  /*a900*/  FMUL.FTZ R34, R34, R5 ;  /* 0x0000000522227220 */ /* 0x000fe20000410000 */
[----:B------:R-:W1:Y:S01]  /*a910*/  @P2 LDC R31, c[0x0][0xbec] ;  /* 0x0002fb00ff1f2b82 */ /* 0x000e620000000800 */
[----:B------:R-:W-:-:S07]  /*a920*/  F2FP.F16.F32.PACK_AB R26, R26, R28 ;  /* 0x0000001c1a1a723e */ /* 0x000fce00000000ff */
[----:B------:R-:W-:Y:S01]  /*a930*/  BAR.SYNC.DEFER_BLOCKING 0x1, 0x100 ;  /* 0x0044000000007b1d */ /* 0x000fe20000010000 */
[----:B------:R-:W-:Y:S01]  /*a940*/  F2FP.F16.F32.PACK_AB R32, R33, R32 ;  /* 0x000000202120723e */ /* 0x000fe200000000ff */
[-C--:B------:R-:W-:Y:S01]  /*a950*/  FMUL.FTZ R39, R39, R5.reuse ;  /* 0x0000000527277220 */ /* 0x080fe20000410000 */
[----:B------:R-:W-:Y:S01]  /*a960*/  F2FP.F16.F32.PACK_AB R33, R35, R34 ;  /* 0x000000222321723e */ /* 0x000fe200000000ff */
[----:B------:R-:W-:Y:S01]  /*a970*/  FMUL.FTZ R38, R38, R5 ;  /* 0x0000000526267220 */ /* 0x000fe20000410000 */
[----:B------:R-:W-:-:S03]  /*a980*/  F2FP.F16.F32.PACK_AB R34, R37, R36 ;  /* 0x000000242522723e */ /* 0x000fc600000000ff */
[----:B------:R-:W2:Y:S01]  /*a990*/  @P2 LDC R30, c[0x0][0xbf0] ;  /* 0x0002fc00ff1e2b82 */ /* 0x000ea20000000800 */
[-C--:B------:R-:W-:Y:S01]  /*a9a0*/  FMUL.FTZ R43, R43, R5.reuse ;  /* 0x000000052b2b7220 */ /* 0x080fe20000410000 */
[-C--:B------:R-:W-:Y:S01]  /*a9b0*/  FMUL.FTZ R42, R42, R5.reuse ;  /* 0x000000052a2a7220 */ /* 0x080fe20000410000 */
[-C--:B------:R-:W-:Y:S01]  /*a9c0*/  FMUL.FTZ R47, R47, R5.reuse ;  /* 0x000000052f2f7220 */ /* 0x080fe20000410000 */
[-C--:B------:R-:W-:Y:S01]  /*a9d0*/  FMUL.FTZ R46, R46, R5.reuse ;  /* 0x000000052e2e7220 */ /* 0x080fe20000410000 */
[-C--:B------:R-:W-:Y:S01]  /*a9e0*/  FMUL.FTZ R28, R51, R5.reuse ;  /* 0x00000005331c7220 */ /* 0x080fe20000410000 */
[----:B------:R-:W-:Y:S01]  /*a9f0*/  FMUL.FTZ R50, R50, R5 ;  /* 0x0000000532327220 */ /* 0x000fe20000410000 */
[----:B0-----:R-:W-:Y:S01]  /*aa00*/  IMAD R29, R148, R29, UR5 ;  /* 0x00000005941d7e24 */ /* 0x001fe2000f8e021d */
[----:B------:R-:W-:Y:S01]  /*aa10*/  F2FP.F16.F32.PACK_AB R35, R39, R38 ;  /* 0x000000262723723e */ /* 0x000fe200000000ff */
[-C--:B------:R-:W-:Y:S01]  /*aa20*/  FMUL.FTZ R51, R55, R5.reuse ;  /* 0x0000000537337220 */ /* 0x080fe20000410000 */
[----:B------:R-:W-:Y:S01]  /*aa30*/  FMUL.FTZ R54, R54, R5 ;  /* 0x0000000536367220 */ /* 0x000fe20000410000 */
[----:B------:R-:W-:-:S02]  /*aa40*/  IMAD R36, R29, 0x80, R221 ;  /* 0x000000801d247824 */ /* 0x000fc400078e02dd */
[-C--:B------:R-:W-:Y:S01]  /*aa50*/  FMUL.FTZ R59, R59, R5.reuse ;  /* 0x000000053b3b7220 */ /* 0x080fe20000410000 */
[-C--:B------:R-:W-:Y:S01]  /*aa60*/  FMUL.FTZ R58, R58, R5.reuse ;  /* 0x000000053a3a7220 */ /* 0x080fe20000410000 */
[-C--:B------:R-:W-:Y:S01]  /*aa70*/  FMUL.FTZ R63, R63, R5.reuse ;  /* 0x000000053f3f7220 */ /* 0x080fe20000410000 */
[----:B------:R-:W-:Y:S01]  /*aa80*/  FMUL.FTZ R62, R62, R5 ;  /* 0x000000053e3e7220 */ /* 0x000fe20000410000 */
[----:B-1----:R-:W-:-:S04]  /*aa90*/  @P2 IMAD.HI.U32 R31, R36, R31, RZ ;  /* 0x0000001f241f2227 */ /* 0x002fc800078e00ff */
[-C--:B------:R-:W-:Y:S01]  /*aaa0*/  FMUL.FTZ R67, R67, R5.reuse ;  /* 0x0000000543437220 */ /* 0x080fe20000410000 */
[----:B------:R0:W-:Y:S01]  /*aab0*/  STSM.16.M88.4 [R154], R24 ;  /* 0x000000189a007844 */ /* 0x0001e20000000200 */
[-C--:B------:R-:W-:Y:S01]  /*aac0*/  FMUL.FTZ R66, R66, R5.reuse ;  /* 0x0000000542427220 */ /* 0x080fe20000410000 */
[-C--:B------:R-:W-:Y:S01]  /*aad0*/  FMUL.FTZ R71, R71, R5.reuse ;  /* 0x0000000547477220 */ /* 0x080fe20000410000 */
[-C--:B------:R-:W-:Y:S01]  /*aae0*/  FMUL.FTZ R70, R70, R5.reuse ;  /* 0x0000000546467220 */ /* 0x080fe20000410000 */
[-C--:B------:R-:W-:Y:S01]  /*aaf0*/  FMUL.FTZ R75, R75, R5.reuse ;  /* 0x000000054b4b7220 */ /* 0x080fe20000410000 */
[-C--:B------:R-:W-:Y:S01]  /*ab00*/  FMUL.FTZ R74, R74, R5.reuse ;  /* 0x000000054a4a7220 */ /* 0x080fe20000410000 */
[----:B------:R-:W-:Y:S01]  /*ab10*/  F2FP.F16.F32.PACK_AB R40, R41, R40 ;  /* 0x000000282928723e */ /* 0x000fe200000000ff */
[-C--:B------:R-:W-:Y:S01]  /*ab20*/  FMUL.FTZ R79, R79, R5.reuse ;  /* 0x000000054f4f7220 */ /* 0x080fe20000410000 */
[-C--:B------:R-:W-:Y:S01]  /*ab30*/  FMUL.FTZ R78, R78, R5.reuse ;  /* 0x000000054e4e7220 */ /* 0x080fe20000410000 */
[----:B------:R-:W-:Y:S01]  /*ab40*/  F2FP.F16.F32.PACK_AB R41, R43, R42 ;  /* 0x0000002a2b29723e */ /* 0x000fe200000000ff */
[----:B------:R1:W-:Y:S01]  /*ab50*/  STSM.16.M88.4 [R15], R32 ;  /* 0x000000200f007844 */ /* 0x0003e20000000200 */
[----:B------:R-:W-:Y:S01]  /*ab60*/  F2FP.F16.F32.PACK_AB R48, R49, R48 ;  /* 0x000000303130723e */ /* 0x000fe200000000ff */
[-C--:B------:R-:W-:Y:S01]  /*ab70*/  FMUL.FTZ R83, R83, R5.reuse ;  /* 0x0000000553537220 */ /* 0x080fe20000410000 */
[----:B------:R-:W-:Y:S01]  /*ab80*/  F2FP.F16.F32.PACK_AB R42, R45, R44 ;  /* 0x0000002c2d2a723e */ /* 0x000fe200000000ff */
[-C--:B------:R-:W-:Y:S01]  /*ab90*/  FMUL.FTZ R82, R82, R5.reuse ;  /* 0x0000000552527220 */ /* 0x080fe20000410000 */
[----:B------:R-:W-:Y:S01]  /*aba0*/  F2FP.F16.F32.PACK_AB R43, R47, R46 ;  /* 0x0000002e2f2b723e */ /* 0x000fe200000000ff */
[----:B0-----:R-:W0:Y:S01]  /*abb0*/  LDC.64 R24, c[0x0][0xb98] ;  /* 0x0002e600ff187b82 */ /* 0x001e220000000a00 */
[--C-:B------:R-:W-:Y:S01]  /*abc0*/  IMAD.MOV.U32 R27, RZ, RZ, R36.reuse ;  /* 0x000000ffff1b7224 */ /* 0x100fe200078e0024 */
[----:B--2---:R-:W-:Y:S01]  /*abd0*/  @P2 SHF.R.U32.HI R27, RZ, R30, R31 ;  /* 0x0000001eff1b2219 */ /* 0x004fe2000001161f */
[-C--:B------:R-:W-:Y:S01]  /*abe0*/  FMUL.FTZ R87, R87, R5.reuse ;  /* 0x0000000557577220 */ /* 0x080fe20000410000 */
[----:B------:R-:W-:Y:S01]  /*abf0*/  F2FP.F16.F32.PACK_AB R49, R28, R50 ;  /* 0x000000321c31723e */ /* 0x000fe200000000ff */
[----:B------:R-:W-:Y:S01]  /*ac00*/  STSM.16.M88.4 [R153], R40 ;  /* 0x0000002899007844 */ /* 0x000fe20000000200 */
[----:B------:R-:W-:Y:S01]  /*ac10*/  F2FP.F16.F32.PACK_AB R56, R57, R56 ;  /* 0x000000383938723e */ /* 0x000fe200000000ff */
[-C--:B------:R-:W-:Y:S01]  /*ac20*/  FMUL.FTZ R86, R86, R5.reuse ;  /* 0x0000000556567220 */ /* 0x080fe20000410000 */
[----:B------:R-:W-:Y:S01]  /*ac30*/  F2FP.F16.F32.PACK_AB R50, R53, R52 ;  /* 0x000000343532723e */ /* 0x000fe200000000ff */
[-C--:B------:R-:W-:Y:S01]  /*ac40*/  FMUL.FTZ R91, R91, R5.reuse ;  /* 0x000000055b5b7220 */ /* 0x080fe20000410000 */
[----:B------:R-:W-:Y:S01]  /*ac50*/  F2FP.F16.F32.PACK_AB R51, R51, R54 ;  /* 0x000000363333723e */ /* 0x000fe200000000ff */
[----:B-1----:R-:W-:Y:S01]  /*ac60*/  IMAD.MOV R15, RZ, RZ, -R27 ;  /* 0x000000ffff0f7224 */ /* 0x002fe200078e0a1b */
[----:B------:R-:W-:Y:S01]  /*ac70*/  F2FP.F16.F32.PACK_AB R57, R59, R58 ;  /* 0x0000003a3b39723e */ /* 0x000fe200000000ff */
[----:B------:R-:W-:Y:S01]  /*ac80*/  FMUL.FTZ R90, R90, R5 ;  /* 0x000000055a5a7220 */ /* 0x000fe20000410000 */
[----:B------:R-:W-:Y:S01]  /*ac90*/  F2FP.F16.F32.PACK_AB R64, R65, R64 ;  /* 0x000000404140723e */ /* 0x000fe200000000ff */
[----:B------:R-:W-:Y:S01]  /*aca0*/  IMAD R15, R192, R15, R36 ;  /* 0x0000000fc00f7224 */ /* 0x000fe200078e0224 */
[----:B------:R-:W-:Y:S01]  /*acb0*/  F2FP.F16.F32.PACK_AB R58, R61, R60 ;  /* 0x0000003c3d3a723e */ /* 0x000fe200000000ff */
[----:B------:R-:W-:Y:S01]  /*acc0*/  STSM.16.M88.4 [R152], R48 ;  /* 0x0000003098007844 */ /* 0x000fe20000000200 */
[----:B------:R-:W-:Y:S01]  /*acd0*/  F2FP.F16.F32.PACK_AB R59, R63, R62 ;  /* 0x0000003e3f3b723e */ /* 0x000fe200000000ff */
[-C--:B------:R-:W-:Y:S01]  /*ace0*/  FMUL.FTZ R95, R95, R5.reuse ;  /* 0x000000055f5f7220 */ /* 0x080fe20000410000 */
[----:B------:R-:W-:Y:S01]  /*acf0*/  F2FP.F16.F32.PACK_AB R65, R67, R66 ;  /* 0x000000424341723e */ /* 0x000fe200000000ff */
[-C--:B------:R-:W-:Y:S01]  /*ad00*/  FMUL.FTZ R94, R94, R5.reuse ;  /* 0x000000055e5e7220 */ /* 0x080fe20000410000 */
[----:B------:R-:W-:Y:S01]  /*ad10*/  F2FP.F16.F32.PACK_AB R72, R73, R72 ;  /* 0x000000484948723e */ /* 0x000fe200000000ff */
[----:B------:R-:W-:Y:S01]  /*ad20*/  STSM.16.M88.4 [R20], R56 ;  /* 0x0000003814007844 */ /* 0x000fe20000000200 */
[C---:B0-----:R-:W-:Y:S01]  /*ad30*/  IMAD R26, R24.reuse, UR12, RZ ;  /* 0x0000000c181a7c24 */ /* 0x041fe2000f8e02ff */
[----:B------:R-:W-:Y:S01]  /*ad40*/  F2FP.F16.F32.PACK_AB R66, R69, R68 ;  /* 0x000000444542723e */ /* 0x000fe200000000ff */
[-C--:B------:R-:W-:Y:S01]  /*ad50*/  FMUL.FTZ R99, R99, R5.reuse ;  /* 0x0000000563637220 */ /* 0x080fe20000410000 */
[----:B------:R-:W-:Y:S01]  /*ad60*/  F2FP.F16.F32.PACK_AB R67, R71, R70 ;  /* 0x000000464743723e */ /* 0x000fe200000000ff */
[----:B------:R-:W-:Y:S01]  /*ad70*/  IMAD R26, R25, UR13, R26 ;  /* 0x0000000d191a7c24 */ /* 0x000fe2000f8e021a */
[----:B------:R-:W-:Y:S01]  /*ad80*/  F2FP.F16.F32.PACK_AB R73, R75, R74 ;  /* 0x0000004a4b49723e */ /* 0x000fe200000000ff */
[----:B------:R-:W-:Y:S01]  /*ad90*/  IMAD.WIDE.U32 R24, R24, UR13, R188 ;  /* 0x0000000d18187c25 */ /* 0x000fe2000f8e00bc */
[----:B------:R-:W-:Y:S01]  /*ada0*/  F2FP.F16.F32.PACK_AB R74, R77, R76 ;  /* 0x0000004c4d4a723e */ /* 0x000fe200000000ff */
[----:B------:R0:W-:Y:S01]  /*adb0*/  STSM.16.M88.4 [R11], R64 ;  /* 0x000000400b007844 */ /* 0x0001e20000000200 */
[----:B------:R-:W-:Y:S01]  /*adc0*/  F2FP.F16.F32.PACK_AB R75, R79, R78 ;  /* 0x0000004e4f4b723e */ /* 0x000fe200000000ff */
[-C--:B------:R-:W-:Y:S01]  /*add0*/  FMUL.FTZ R98, R98, R5.reuse ;  /* 0x0000000562627220 */ /* 0x080fe20000410000 */
[----:B------:R-:W-:Y:S01]  /*ade0*/  IADD3 R24, P0, R27, R24, RZ ;  /* 0x000000181b187210 */ /* 0x000fe20007f1e0ff */
[-C--:B------:R-:W-:Y:S01]  /*adf0*/  FMUL.FTZ R103, R103, R5.reuse ;  /* 0x0000000567677220 */ /* 0x080fe20000410000 */
[-C--:B------:R-:W-:Y:S01]  /*ae00*/  FMUL.FTZ R102, R102, R5.reuse ;  /* 0x0000000566667220 */ /* 0x080fe20000410000 */
[----:B------:R1:W-:Y:S01]  /*ae10*/  STSM.16.M88.4 [R21], R72 ;  /* 0x0000004815007844 */ /* 0x0003e20000000200 */
[----:B------:R-:W-:Y:S01]  /*ae20*/  F2FP.F16.F32.PACK_AB R80, R81, R80 ;  /* 0x000000505150723e */ /* 0x000fe200000000ff */
[-C--:B------:R-:W-:Y:S01]  /*ae30*/  FMUL.FTZ R107, R107, R5.reuse ;  /* 0x000000056b6b7220 */ /* 0x080fe20000410000 */
        /* <DEDUP_REMOVED lines=8> */
[----:B0-----:R-:W-:Y:S01]  /*aec0*/  SHF.R.S32.HI R11, RZ, 0x1f, R15 ;  /* 0x0000001fff0b7819 */ /* 0x001fe2000001140f */
[-C--:B------:R-:W-:Y:S01]  /*aed0*/  FMUL.FTZ R114, R114, R5.reuse ;  /* 0x0000000572727220 */ /* 0x080fe20000410000 */
[----:B------:R-:W-:Y:S01]  /*aee0*/  F2FP.F16.F32.PACK_AB R89, R91, R90 ;  /* 0x0000005a5b59723e */ /* 0x000fe200000000ff */
[-C--:B------:R-:W-:Y:S01]  /*aef0*/  FMUL.FTZ R119, R119, R5.reuse ;  /* 0x0000000577777220 */ /* 0x080fe20000410000 */
[----:B------:R-:W-:Y:S01]  /*af00*/  F2FP.F16.F32.PACK_AB R96, R97, R96 ;  /* 0x000000606160723e */ /* 0x000fe200000000ff */
[----:B------:R-:W-:Y:S01]  /*af10*/  IMAD R20, R11, UR6, RZ ;  /* 0x000000060b147c24 */ /* 0x000fe2000f8e02ff */
[----:B-1----:R-:W-:Y:S01]  /*af20*/  SHF.R.S32.HI R21, RZ, 0x1f, R27 ;  /* 0x0000001fff157819 */ /* 0x002fe2000001141b */
[-C--:B------:R-:W-:Y:S01]  /*af30*/  FMUL.FTZ R118, R118, R5.reuse ;  /* 0x0000000576767220 */ /* 0x080fe20000410000 */
[----:B------:R-:W-:Y:S01]  /*af40*/  F2FP.F16.F32.PACK_AB R90, R93, R92 ;  /* 0x0000005c5d5a723e */ /* 0x000fe200000000ff */
[----:B------:R-:W-:Y:S01]  /*af50*/  FMUL.FTZ R123, R123, R5 ;  /* 0x000000057b7b7220 */ /* 0x000fe20000410000 */
[----:B------:R-:W-:Y:S01]  /*af60*/  IADD3.X R25, R21, R25, R26, P0, !PT ;  /* 0x0000001915197210 */ /* 0x000fe200007fe41a */
        /* <DEDUP_REMOVED lines=8> */
[----:B------:R-:W-:Y:S01]  /*aff0*/  FMUL.FTZ R130, R130, R5 ;  /* 0x0000000582827220 */ /* 0x000fe20000410000 */
[----:B------:R-:W-:-:S02]  /*b000*/  IMAD R21, R15, UR7, R20 ;  /* 0x000000070f157c24 */ /* 0x000fc4000f8e0214 */
[----:B------:R-:W-:Y:S01]  /*b010*/  FMUL.FTZ R135, R135, R5 ;  /* 0x0000000587877220 */ /* 0x000fe20000410000 */
[----:B------:R-:W-:-:S04]  /*b020*/  IMAD.WIDE.U32 R24, R15, UR6, R24 ;  /* 0x000000060f187c25 */ /* 0x000fc8000f8e0018 */
[-C--:B------:R-:W-:Y:S01]  /*b030*/  FMUL.FTZ R134, R134, R5.reuse ;  /* 0x0000000586867220 */ /* 0x080fe20000410000 */
[-C--:B------:R-:W-:Y:S01]  /*b040*/  FMUL.FTZ R139, R139, R5.reuse ;  /* 0x000000058b8b7220 */ /* 0x080fe20000410000 */
[-C--:B------:R-:W-:Y:S01]  /*b050*/  FMUL.FTZ R138, R138, R5.reuse ;  /* 0x000000058a8a7220 */ /* 0x080fe20000410000 */
[----:B------:R-:W-:Y:S01]  /*b060*/  STSM.16.M88.4 [R12], R80 ;  /* 0x000000500c007844 */ /* 0x000fe20000000200 */
[----:B------:R-:W-:Y:S01]  /*b070*/  F2FP.F16.F32.PACK_AB R104, R105, R104 ;  /* 0x000000686968723e */ /* 0x000fe200000000ff */
[-C--:B------:R-:W-:Y:S01]  /*b080*/  FMUL.FTZ R143, R143, R5.reuse ;  /* 0x000000058f8f7220 */ /* 0x080fe20000410000 */
[-C--:B------:R-:W-:Y:S01]  /*b090*/  FMUL.FTZ R142, R142, R5.reuse ;  /* 0x000000058e8e7220 */ /* 0x080fe20000410000 */
[-C--:B------:R-:W-:Y:S01]  /*b0a0*/  FMUL.FTZ R147, R147, R5.reuse ;  /* 0x0000000593937220 */ /* 0x080fe20000410000 */
[-C--:B------:R-:W-:Y:S01]  /*b0b0*/  FMUL.FTZ R146, R146, R5.reuse ;  /* 0x0000000592927220 */ /* 0x080fe20000410000 */
[-C--:B------:R-:W-:Y:S01]  /*b0c0*/  FMUL.FTZ R151, R151, R5.reuse ;  /* 0x0000000597977220 */ /* 0x080fe20000410000 */
[----:B------:R-:W-:Y:S01]  /*b0d0*/  STSM.16.M88.4 [R14], R88 ;  /* 0x000000580e007844 */ /* 0x000fe20000000200 */
[----:B------:R-:W-:Y:S01]  /*b0e0*/  F2FP.F16.F32.PACK_AB R105, R107, R106 ;  /* 0x0000006a6b69723e */ /* 0x000fe200000000ff */
[----:B------:R-:W-:Y:S01]  /*b0f0*/  FMUL.FTZ R5, R150, R5 ;  /* 0x0000000596057220 */ /* 0x000fe20000410000 */
[----:B------:R-:W-:Y:S01]  /*b100*/  F2FP.F16.F32.PACK_AB R112, R113, R112 ;  /* 0x000000707170723e */ /* 0x000fe200000000ff */
[----:B------:R0:W-:Y:S01]  /*b110*/  STSM.16.M88.4 [R13], R96 ;  /* 0x000000600d007844 */ /* 0x0001e20000000200 */
[----:B------:R-:W-:Y:S01]  /*b120*/  F2FP.F16.F32.PACK_AB R106, R109, R108 ;  /* 0x0000006c6d6a723e */ /* 0x000fe200000000ff */
[----:B------:R-:W-:Y:S01]  /*b130*/  ULDC.64 UR6, c[0x0][0xb50] ;  /* 0x0002d40000067ab9 */ /* 0x000fe20000000a00 */
[----:B------:R-:W-:Y:S01]  /*b140*/  F2FP.F16.F32.PACK_AB R107, R111, R110 ;  /* 0x0000006e6f6b723e */ /* 0x000fe200000000ff */
[----:B------:R-:W-:Y:S01]  /*b150*/  IMAD R15, R29, 0x80, R220 ;  /* 0x000000801d0f7824 */ /* 0x000fe200078e02dc */
[----:B------:R-:W-:Y:S01]  /*b160*/  F2FP.F16.F32.PACK_AB R113, R115, R114 ;  /* 0x000000727371723e */ /* 0x000fe200000000ff */
[----:B------:R-:W-:Y:S01]  /*b170*/  ULDC UR5, c[0x0][0xa88] ;  /* 0x0002a20000057ab9 */ /* 0x000fe20000000800 */
[----:B------:R-:W-:Y:S01]  /*b180*/  F2FP.F16.F32.PACK_AB R120, R121, R120 ;  /* 0x000000787978723e */ /* 0x000fe200000000ff */
[----:B------:R-:W-:Y:S01]  /*b190*/  STSM.16.M88.4 [R9], R104 ;  /* 0x0000006809007844 */ /* 0x000fe20000000200 */
[----:B------:R-:W-:Y:S01]  /*b1a0*/  F2FP.F16.F32.PACK_AB R114, R117, R116 ;  /* 0x000000747572723e */ /* 0x000fe200000000ff */
[----:B------:R-:W-:Y:S01]  /*b1b0*/  IMAD R20, R192, UR5, RZ ;  /* 0x00000005c0147c24 */ /* 0x000fe2000f8e02ff */
[----:B------:R-:W-:Y:S01]  /*b1c0*/  F2FP.F16.F32.PACK_AB R115, R119, R118 ;  /* 0x000000767773723e */ /* 0x000fe200000000ff */
[----:B------:R-:W-:Y:S01]  /*b1d0*/  VIADD R11, R15, 0x8 ;  /* 0x000000080f0b7836 */ /* 0x000fe20000000000 */
[----:B------:R-:W-:-:S02]  /*b1e0*/  F2FP.F16.F32.PACK_AB R121, R123, R122 ;  /* 0x0000007a7b79723e */ /* 0x000fc400000000ff */
[----:B------:R-:W-:Y:S01]  /*b1f0*/  F2FP.F16.F32.PACK_AB R128, R129, R128 ;  /* 0x000000808180723e */ /* 0x000fe200000000ff */
[----:B0-----:R-:W-:Y:S01]  /*b200*/  IMAD.IADD R13, R25, 0x1, R21 ;  /* 0x00000001190d7824 */ /* 0x001fe200078e0215 */
[----:B------:R-:W-:Y:S01]  /*b210*/  LEA R12, P3, R24, UR6, 0x2 ;  /* 0x00000006180c7c11 */ /* 0x000fe2000f8610ff */
[----:B------:R0:W-:Y:S01]  /*b220*/  STSM.16.M88.4 [R3], R112 ;  /* 0x0000007003007844 */ /* 0x0001e20000000200 */
[----:B------:R-:W-:Y:S01]  /*b230*/  F2FP.F16.F32.PACK_AB R122, R125, R124 ;  /* 0x0000007c7d7a723e */ /* 0x000fe200000000ff */
[----:B------:R-:W1:Y:S01]  /*b240*/  @P2 LDC R21, c[0x0][0xbf0] ;  /* 0x0002fc00ff152b82 */ /* 0x000e620000000800 */
[----:B------:R-:W-:Y:S01]  /*b250*/  F2FP.F16.F32.PACK_AB R123, R127, R126 ;  /* 0x0000007e7f7b723e */ /* 0x000fe200000000ff */
[----:B------:R-:W-:Y:S01]  /*b260*/  SHFL.IDX PT, R30, R12, RZ, 0x1c1f ;  /* 0x001c1fff0c1e7589 */ /* 0x000fe200000e0000 */
[----:B------:R-:W-:Y:S02]  /*b270*/  F2FP.F16.F32.PACK_AB R129, R131, R130 ;  /* 0x000000828381723e */ /* 0x000fe400000000ff */
[----:B------:R-:W-:Y:S01]  /*b280*/  F2FP.F16.F32.PACK_AB R136, R137, R136 ;  /* 0x000000888988723e */ /* 0x000fe200000000ff */
[----:B------:R-:W-:Y:S01]  /*b290*/  STSM.16.M88.4 [R10], R120 ;  /* 0x000000780a007844 */ /* 0x000fe20000000200 */
[----:B------:R-:W-:-:S02]  /*b2a0*/  F2FP.F16.F32.PACK_AB R130, R133, R132 ;  /* 0x000000848582723e */ /* 0x000fc400000000ff */
[----:B------:R-:W-:Y:S01]  /*b2b0*/  F2FP.F16.F32.PACK_AB R131, R135, R134 ;  /* 0x000000868783723e */ /* 0x000fe200000000ff */
[----:B------:R-:W-:Y:S01]  /*b2c0*/  SHFL.IDX PT, R48, R12, 0x1, 0x1c1f ;  /* 0x003c1f000c307f89 */ /* 0x000fe200000e0000 */
[----:B------:R-:W-:Y:S02]  /*b2d0*/  F2FP.F16.F32.PACK_AB R137, R139, R138 ;  /* 0x0000008a8b89723e */ /* 0x000fe400000000ff */
[----:B------:R-:W-:Y:S01]  /*b2e0*/  F2FP.F16.F32.PACK_AB R144, R145, R144 ;  /* 0x000000909190723e */ /* 0x000fe200000000ff */
[----:B------:R-:W-:Y:S01]  /*b2f0*/  STSM.16.M88.4 [R8], R128 ;  /* 0x0000008008007844 */ /* 0x000fe20000000200 */
[----:B------:R-:W-:Y:S01]  /*b300*/  F2FP.F16.F32.PACK_AB R138, R141, R140 ;  /* 0x0000008c8d8a723e */ /* 0x000fe200000000ff */
[----:B0-----:R-:W0:Y:S01]  /*b310*/  @P2 LDC R3, c[0x0][0xbec] ;  /* 0x0002fb00ff032b82 */ /* 0x001e220000000800 */
[----:B------:R-:W-:Y:S02]  /*b320*/  F2FP.F16.F32.PACK_AB R139, R143, R142 ;  /* 0x0000008e8f8b723e */ /* 0x000fe400000000ff */
[----:B------:R-:W-:-:S02]  /*b330*/  F2FP.F16.F32.PACK_AB R145, R147, R146 ;  /* 0x000000929391723e */ /* 0x000fc400000000ff */
[----:B------:R-:W-:Y:S01]  /*b340*/  F2FP.F16.F32.PACK_AB R146, R149, R6 ;  /* 0x000000069592723e */ /* 0x000fe200000000ff */
[----:B------:R-:W-:Y:S01]  /*b350*/  STSM.16.M88.4 [R7], R136 ;  /* 0x0000008807007844 */ /* 0x000fe20000000200 */
[----:B------:R-:W-:Y:S02]  /*b360*/  F2FP.F16.F32.PACK_AB R147, R151, R5 ;  /* 0x000000059793723e */ /* 0x000fe400000000ff */
[----:B------:R-:W-:Y:S02]  /*b370*/  LEA.HI.X R13, R24, UR7, R13, 0x2, P3 ;  /* 0x00000007180d7c11 */ /* 0x000fe400098f140d */
[----:B------:R-:W-:Y:S01]  /*b380*/  LOP3.LUT P0, RZ, R218, 0x3, RZ, 0xc0, !PT ;  /* 0x00000003daff7812 */ /* 0x000fe2000780c0ff */
[----:B------:R-:W-:Y:S01]  /*b390*/  STSM.16.M88.4 [R4], R144 ;  /* 0x0000009004007844 */ /* 0x000fe20000000200 */
[----:B------:R-:W-:Y:S02]  /*b3a0*/  BAR.SYNC.DEFER_BLOCKING 0x1, 0x100 ;  /* 0x0044000000007b1d */ /* 0x000fe40000010000 */
[----:B------:R-:W-:-:S02]  /*b3b0*/  ISETP.GE.OR P1, PT, R15, R20, P0 ;  /* 0x000000140f00720c */ /* 0x000fc40000726670 */
[----:B------:R-:W-:Y:S02]  /*b3c0*/  ISETP.GE.OR P0, PT, R11, R20, P0 ;  /* 0x000000140b00720c */ /* 0x000fe40000706670 */
[----:B------:R-:W2:Y:S04]  /*b3d0*/  SHFL.IDX PT, R31, R13, RZ, 0x1c1f ;  /* 0x001c1fff0d1f7589 */ /* 0x000ea800000e0000 */
[----:B------:R-:W3:Y:S05]  /*b3e0*/  SHFL.IDX PT, R49, R13, 0x1, 0x1c1f ;  /* 0x003c1f000d317f89 */ /* 0x000eea00000e0000 */
[----:B--2---:R2:W-:Y:S04]  /*b3f0*/  @!P1 ST.E desc[UR8][R30.64], R2 ;  /* 0x000000021e009985 */ /* 0x0045e8000c101908 */
[----:B---3--:R3:W-:Y:S04]  /*b400*/  @!P0 ST.E desc[UR8][R48.64], R0 ;  /* 0x0000000030008985 */ /* 0x0087e8000c101908 */
[----:B------:R4:W5:Y:S01]  /*b410*/  LD.E.128 R12, desc[UR8][R186.64] ;  /* 0x00000008ba0c7980 */ /* 0x000962000c101d00 */
[----:B--2---:R-:W2:Y:S03]  /*b420*/  LDC.64 R30, c[0x0][0xae0] ;  /* 0x0002b800ff1e7b82 */ /* 0x004ea60000000a00 */
[----:B------:R4:W5:Y:S01]  /*b430*/  LD.E.128 R24, desc[UR8][R156.64] ;  /* 0x000000089c187980 */ /* 0x000962000c101d00 */
[----:B---3--:R-:W-:-:S03]  /*b440*/  IMAD R0, R23, 0x20, R213 ;  /* 0x0000002017007824 */ /* 0x008fc600078e02d5 */
[----:B------:R4:W5:Y:S04]  /*b450*/  LD.E.128 R32, desc[UR8][R158.64] ;  /* 0x000000089e207980 */ /* 0x000968000c101d00 */
[----:B------:R4:W5:Y:S01]  /*b460*/  LD.E.128 R36, desc[UR8][R162.64] ;  /* 0x00000008a2247980 */ /* 0x000962000c101d00 */
[----:B------:R-:W-:-:S03]  /*b470*/  IMAD R28, R29, 0x80, R0 ;  /* 0x000000801d1c7824 */ /* 0x000fc600078e0200 */
[----:B------:R4:W5:Y:S04]  /*b480*/  LD.E.128 R44, desc[UR8][R166.64] ;  /* 0x00000008a62c7980 */ /* 0x000968000c101d00 */
        /* <DEDUP_REMOVED lines=10> */
[----:B------:R4:W5:Y:S01]  /*b530*/  LD.E.128 R60, desc[UR8][R178.64] ;  /* 0x00000008b23c7980 */ /* 0x000962000c101d00 */
[----:B------:R-:W-:Y:S01]  /*b540*/  ULDC.64 UR8, c[0x0][0xae8] ;  /* 0x0002ba0000087ab9 */ /* 0x000fe20000000a00 */
[----:B0-----:R-:W-:Y:S01]  /*b550*/  @P2 IMAD.HI.U32 R0, R28, R3, RZ ;  /* 0x000000031c002227 */ /* 0x001fe200078e00ff */
[----:B------:R-:W-:Y:S01]  /*b560*/  UIMAD UR5, UR11, UR8, URZ ;  /* 0x000000080b0572a4 */ /* 0x000fe2000f8e023f */
[----:B------:R-:W-:Y:S01]  /*b570*/  @!PT LDS RZ, [RZ] ;  /* 0x00000000fffff984 */ /* 0x000fe20000000800 */
[----:B------:R-:W-:Y:S01]  /*b580*/  @!PT LDS RZ, [RZ] ;  /* 0x00000000fffff984 */ /* 0x000fe20000000800 */
[----:B------:R-:W-:Y:S01]  /*b590*/  @!PT LDS RZ, [RZ] ;  /* 0x00000000fffff984 */ /* 0x000fe20000000800 */
[----:B------:R-:W-:Y:S01]  /*b5a0*/  @!PT LDS RZ, [RZ] ;  /* 0x00000000fffff984 */ /* 0x000fe20000000800 */
[----:B------:R0:W-:Y:S06]  /*b5b0*/  MEMBAR.ALL.CTA ;  /* 0x0000000000007992 */ /* 0x0001ec0000008000 */
[----:B0-----:R-:W0:Y:S01]  /*b5c0*/  FENCE.VIEW.ASYNC.S ;  /* 0x00000000000073c6 */ /* 0x001e220000000000 */
[----:B------:R-:W-:Y:S01]  /*b5d0*/  UIMAD.WIDE.U32 UR6, UR10, UR8, URZ ;  /* 0x000000080a0672a5 */ /* 0x000fe2000f8e003f */
[----:B------:R-:W-:Y:S01]  /*b5e0*/  IMAD.MOV.U32 R2, RZ, RZ, R28 ;  /* 0x000000ffff027224 */ /* 0x000fe200078e001c */
[----:B------:R-:W-:Y:S01]  /*b5f0*/  UIMAD UR5, UR10, UR9, UR5 ;  /* 0x000000090a0572a4 */ /* 0x000fe2000f8e0205 */
[----:B-1----:R-:W-:Y:S01]  /*b600*/  @P2 SHF.R.U32.HI R2, RZ, R21, R0 ;  /* 0x00000015ff022219 */ /* 0x002fe20000011600 */
[----:B------:R-:W-:Y:S01]  /*b610*/  IMAD R85, R29, 0x80, R213 ;  /* 0x000000801d557824 */ /* 0x000fe200078e02d5 */
[----:B------:R-:W-:Y:S01]  /*b620*/  ULDC.64 UR8, c[0x0][0xaf0] ;  /* 0x0002bc0000087ab9 */ /* 0x000fe20000000a00 */
[----:B------:R-:W-:Y:S01]  /*b630*/  UIADD3 UR7, UR7, UR5, URZ ;  /* 0x0000000507077290 */ /* 0x000fe2000fffe03f */
[--C-:B------:R-:W-:Y:S01]  /*b640*/  SHF.R.S32.HI R3, RZ, 0x1f, R2.reuse ;  /* 0x0000001fff037819 */ /* 0x100fe20000011402 */
[----:B------:R-:W-:Y:S01]  /*b650*/  UIMAD UR5, UR12, UR8, URZ ;  /* 0x000000080c0572a4 */ /* 0x000fe2000f8e023f */
[----:B------:R-:W-:Y:S01]  /*b660*/  IMAD.MOV R21, RZ, RZ, -R2 ;  /* 0x000000ffff157224 */ /* 0x000fe200078e0a02 */
[----:B------:R-:W-:Y:S01]  /*b670*/  UIMAD.WIDE.U32 UR6, UR13, UR8, UR6 ;  /* 0x000000080d0672a5 */ /* 0x000fe2000f8e0006 */
[----:B------:R-:W-:Y:S01]  /*b680*/  R2UR UR10, R212 ;  /* 0x00000000d40a72ca */ /* 0x000fe200000e0000 */
[----:B------:R-:W-:Y:S01]  /*b690*/  UIMAD UR5, UR13, UR9, UR5 ;  /* 0x000000090d0572a4 */ /* 0x000fe2000f8e0205 */
[----:B------:R-:W-:Y:S01]  /*b6a0*/  IMAD R21, R192, R21, R28 ;  /* 0x00000015c0157224 */ /* 0x000fe200078e021c */
[----:B------:R-:W-:Y:S01]  /*b6b0*/  R2UR UR9, R16 ;  /* 0x00000000100972ca */ /* 0x000fe200000e0000 */
[----:B--2---:R-:W-:Y:S01]  /*b6c0*/  IMAD R3, R3, R30, RZ ;  /* 0x0000001e03037224 */ /* 0x004fe200078e02ff */
[----:B------:R-:W-:Y:S01]  /*b6d0*/  UIADD3 UR7, UR7, UR5, URZ ;  /* 0x0000000507077290 */ /* 0x000fe2000fffe03f */
[----:B------:R-:W-:-:S02]  /*b6e0*/  ISETP.GE.AND P2, PT, R85, R20, PT ;  /* 0x000000145500720c */ /* 0x000fc40003f46270 */
[C---:B------:R-:W-:Y:S01]  /*b6f0*/  IMAD R31, R2.reuse, R31, R3 ;  /* 0x0000001f021f7224 */ /* 0x040fe200078e0203 */
[----:B------:R-:W-:Y:S01]  /*b700*/  SHF.R.S32.HI R0, RZ, 0x1f, R21 ;  /* 0x0000001fff007819 */ /* 0x000fe20000011415 */
[----:B------:R-:W-:Y:S01]  /*b710*/  ULDC UR5, c[0x0][0xc] ;  /* 0x0000030000057ab9 */ /* 0x000fe20000000800 */
[----:B------:R-:W-:Y:S01]  /*b720*/  IMAD.WIDE.U32 R2, R2, R30, UR6 ;  /* 0x0000000602027e25 */ /* 0x000fe2000f8e001e */
[----:B------:R-:W-:Y:S01]  /*b730*/  ULDC.64 UR6, c[0x0][0xad8] ;  /* 0x0002b60000067ab9 */ /* 0x000fe20000000a00 */
[----:B------:R-:W-:Y:S01]  /*b740*/  UIADD3 UR10, UR5, UR10, URZ ;  /* 0x0000000a050a7290 */ /* 0x000fe2000fffe03f */
[----:B0-----:R-:W-:Y:S01]  /*b750*/  SYNCS.ARRIVE.TRANS64.RED.A1T0 RZ, [UR4], RZ ;  /* 0x000000ffffff79a7 */ /* 0x001fe20008100404 */
[----:B------:R-:W-:Y:S02]  /*b760*/  IMAD.IADD R3, R3, 0x1, R31 ;  /* 0x0000000103037824 */ /* 0x000fe400078e021f */
[----:B------:R-:W-:Y:S02]  /*b770*/  IMAD R0, R0, UR6, RZ ;  /* 0x0000000600007c24 */ /* 0x000fe4000f8e02ff */
[----:B------:R-:W-:-:S04]  /*b780*/  IMAD.WIDE.U32 R2, R21, UR6, R2 ;  /* 0x0000000615027c25 */ /* 0x000fc8000f8e0002 */
[----:B------:R-:W-:Y:S01]  /*b790*/  IMAD R29, R21, UR7, R0 ;  /* 0x00000007151d7c24 */ /* 0x000fe2000f8e0200 */
[----:B------:R-:W-:Y:S01]  /*b7a0*/  ULDC.64 UR6, c[0x0][0xa80] ;  /* 0x0002a00000067ab9 */ /* 0x000fe20000000a00 */
[----:B------:R-:W-:Y:S01]  /*b7b0*/  VIADD R21, R85, 0x20 ;  /* 0x0000002055157836 */ /* 0x000fe20000000000 */
[----:B------:R-:W-:Y:S01]  /*b7c0*/  LEA R0, P3, R2, UR6, 0x1 ;  /* 0x0000000602007c11 */ /* 0x000fe2000f8608ff */
[----:B------:R-:W-:Y:S01]  /*b7d0*/  IMAD.IADD R3, R3, 0x1, R29 ;  /* 0x0000000103037824 */ /* 0x000fe200078e021d */
[----:B------:R-:W-:Y:S01]  /*b7e0*/  USEL UR6, URZ, 0x1, UP0 ;  /* 0x000000013f067887 */ /* 0x000fe20008000000 */
[----:B------:R-:W-:Y:S01]  /*b7f0*/  IMAD.U32 R212, RZ, RZ, UR10 ;  /* 0x0000000affd47e24 */ /* 0x000fe2000f8e00ff */
[-C--:B------:R-:W-:Y:S01]  /*b800*/  ISETP.GE.AND P1, PT, R21, R20.reuse, PT ;  /* 0x000000141500720c */ /* 0x080fe20003f26270 */
[----:B------:R-:W-:Y:S01]  /*b810*/  VIADD R21, R85, 0x40 ;  /* 0x0000004055157836 */ /* 0x000fe20000000000 */
[----:B------:R-:W-:Y:S01]  /*b820*/  ULOP3.LUT UR9, UR9, UR6, URZ, 0x3c, !UPT ;  /* 0x0000000609097292 */ /* 0x000fe2000f8e3c3f */
[----:B------:R4:W0:Y:S03]  /*b830*/  SHFL.IDX PT, R28, R0, RZ, 0x181f ;  /* 0x00181fff001c7589 */ /* 0x00082600000e0000 */
[----:B------:R-:W-:-:S02]  /*b840*/  ISETP.GE.AND P0, PT, R21, R20, PT ;  /* 0x000000141500720c */ /* 0x000fc40003f06270 */
[----:B------:R-:W-:Y:S01]  /*b850*/  LEA.HI.X R21, R2, UR7, R3, 0x1, P3 ;  /* 0x0000000702157c11 */ /* 0x000fe200098f0c03 */
[----:B------:R-:W-:-:S04]  /*b860*/  IMAD.U32 R16, RZ, RZ, UR9 ;  /* 0x00000009ff107e24 */ /* 0x000fc8000f8e00ff */
[----:B------:R4:W1:Y:S01]  /*b870*/  SHFL.IDX PT, R29, R21, RZ, 0x181f ;  /* 0x00181fff151d7589 */ /* 0x00086200000e0000 */
[----:B------:R-:W-:Y:S05]  /*b880*/  @P2 BRA `(.L_x_30) ;  /* 0x0000000000442947 */ /* 0x000fea0003800000 */
[----:B------:R-:W-:Y:S01]  /*b890*/  ULDC UR4, c[0x0][0xac8] ;  /* 0x0002b20000047ab9 */ /* 0x000fe20000000800 */
[----:B------:R-:W-:Y:S01]  /*b8a0*/  ULDC.64 UR6, c[0x0][0x208] ;  /* 0x0000820000067ab9 */ /* 0x000fe20000000a00 */
[----:B------:R-:W-:Y:S02]  /*b8b0*/  ISETP.GE.AND P4, PT, R22, UR4, PT ;  /* 0x0000000416007c0c */ /* 0x000fe4000bf86270 */
[----:B------:R-:W-:Y:S02]  /*b8c0*/  ISETP.GE.AND P3, PT, R19, UR4, PT ;  /* 0x0000000413007c0c */ /* 0x000fe4000bf66270 */
[----:B------:R-:W-:Y:S02]  /*b8d0*/  ISETP.GE.AND P2, PT, R18, UR4, PT ;  /* 0x0000000412007c0c */ /* 0x000fe4000bf46270 */
[----:B------:R-:W-:-:S07]  /*b8e0*/  ISETP.GE.AND P5, PT, R17, UR4, PT ;  /* 0x0000000411007c0c */ /* 0x000fce000bfa6270 */
[----:B0-----:R-:W-:-:S04]  /*b8f0*/  @!P4 LEA R30, P6, R22, R28, 0x1 ;  /* 0x0000001c161ec211 */ /* 0x001fc800078c08ff */
[----:B-1----:R-:W-:Y:S02]  /*b900*/  @!P4 LEA.HI.X R31, R22, R29, R229, 0x1, P6 ;  /* 0x0000001d161fc211 */ /* 0x002fe400030f0ce5 */
[----:B------:R-:W-:Y:S01]  /*b910*/  @!P3 LEA R80, P6, R19, R28, 0x1 ;  /* 0x0000001c1350b211 */ /* 0x000fe200078c08ff */
[----:B------:R-:W-:-:S03]  /*b920*/  @!P5 IMAD.WIDE R2, R17, 0x2, R28 ;  /* 0x000000021102d825 */ /* 0x000fc600078e021c */
[-C--:B------:R-:W-:Y:S02]  /*b930*/  @!P3 LEA.HI.X R81, R19, R29.reuse, R228, 0x1, P6 ;  /* 0x0000001d1351b211 */ /* 0x080fe400030f0ce4 */
[C---:B------:R-:W-:Y:S01]  /*b940*/  @!P2 LEA R82, P6, R18.reuse, R28, 0x1 ;  /* 0x0000001c1252a211 */ /* 0x040fe200078c08ff */
[----:B-----5:R2:W-:Y:S03]  /*b950*/  @!P5 ST.E.128 desc[UR6][R2.64], R12 ;  /* 0x0000000c0200d985 */ /* 0x0205e6000c101d06 */
[----:B------:R-:W-:Y:S01]  /*b960*/  @!P2 LEA.HI.X R83, R18, R29, R227, 0x1, P6 ;  /* 0x0000001d1253a211 */ /* 0x000fe200030f0ce3 */
[----:B------:R2:W-:Y:S04]  /*b970*/  @!P4 ST.E.128 desc[UR6][R30.64], R44 ;  /* 0x0000002c1e00c985 */ /* 0x0005e8000c101d06 */
[----:B------:R2:W-:Y:S04]  /*b980*/  @!P3 ST.E.128 desc[UR6][R80.64], R68 ;  /* 0x000000445000b985 */ /* 0x0005e8000c101d06 */
[----:B------:R2:W-:Y:S02]  /*b990*/  @!P2 ST.E.128 desc[UR6][R82.64], R76 ;  /* 0x0000004c5200a985 */ /* 0x0005e4000c101d06 */
.L_x_30:
[----:B------:R-:W-:Y:S05]  /*b9a0*/  BSYNC B0 ;  /* 0x0000000000007941 */ /* 0x000fea0003800000 */
.L_x_29:
[----:B--2--5:R2:W3:Y:S01]  /*b9b0*/  SHFL.IDX PT, R13, R21, 0x1, 0x181f ;  /* 0x00381f00150d7f89 */ /* 0x0244e200000e0000 */
[----:B------:R-:W-:Y:S03]  /*b9c0*/  BSSY B0, `(.L_x_31) ;  /* 0x0000014000007945 */ /* 0x000fe60003800000 */
[----:B------:R2:W0:Y:S01]  /*b9d0*/  SHFL.IDX PT, R12, R0, 0x1, 0x181f ;  /* 0x00381f00000c7f89 */ /* 0x00042200000e0000 */
[----:B------:R-:W-:Y:S05]  /*b9e0*/  @P1 BRA `(.L_x_32) ;  /* 0x0000000000441947 */ /* 0x000fea0003800000 */
[----:B------:R-:W-:Y:S01]  /*b9f0*/  ULDC UR4, c[0x0][0xac8] ;  /* 0x0002b20000047ab9 */ /* 0x000fe20000000800 */
[----:B------:R-:W-:Y:S01]  /*ba00*/  ULDC.64 UR6, c[0x0][0x208] ;  /* 0x0000820000067ab9 */ /* 0x000fe20000000a00 */
[----:B------:R-:W-:Y:S02]  /*ba10*/  ISETP.GE.AND P3, PT, R22, UR4, PT ;  /* 0x0000000416007c0c */ /* 0x000fe4000bf66270 */
[----:B------:R-:W-:Y:S02]  /*ba20*/  ISETP.GE.AND P2, PT, R19, UR4, PT ;  /* 0x0000000413007c0c */ /* 0x000fe4000bf46270 */
[----:B------:R-:W-:Y:S02]  /*ba30*/  ISETP.GE.AND P1, PT, R18, UR4, PT ;  /* 0x0000000412007c0c */ /* 0x000fe4000bf26270 */
[----:B------:R-:W-:-:S07]  /*ba40*/  ISETP.GE.AND P4, PT, R17, UR4, PT ;  /* 0x0000000411007c0c */ /* 0x000fce000bf86270 */
[CC--:B0-----:R-:W-:Y:S02]  /*ba50*/  @!P3 LEA R14, P6, R22.reuse, R12.reuse, 0x1 ;  /* 0x0000000c160eb211 */ /* 0x0c1fe400078c08ff */
[-C--:B------:R-:W-:Y:S02]  /*ba60*/  @!P2 LEA R28, P5, R19, R12.reuse, 0x1 ;  /* 0x0000000c131ca211 */ /* 0x080fe400078a08ff */
[-C--:B---3--:R-:W-:Y:S02]  /*ba70*/  @!P3 LEA.HI.X R15, R22, R13.reuse, R229, 0x1, P6 ;  /* 0x0000000d160fb211 */ /* 0x088fe400030f0ce5 */
[C---:B------:R-:W-:Y:S01]  /*ba80*/  @!P1 LEA R30, P6, R18.reuse, R12, 0x1 ;  /* 0x0000000c121e9211 */ /* 0x040fe200078c08ff */
[----:B------:R-:W-:Y:S01]  /*ba90*/  @!P4 IMAD.WIDE R2, R17, 0x2, R12 ;  /* 0x000000021102c825 */ /* 0x000fe200078e020c */
[-C--:B-1----:R-:W-:Y:S02]  /*baa0*/  @!P2 LEA.HI.X R29, R19, R13.reuse, R228, 0x1, P5 ;  /* 0x0000000d131da211 */ /* 0x082fe400028f0ce4 */
[----:B------:R-:W-:-:S02]  /*bab0*/  @!P1 LEA.HI.X R31, R18, R13, R227, 0x1, P6 ;  /* 0x0000000d121f9211 */ /* 0x000fc400030f0ce3 */
[----:B------:R0:W-:Y:S04]  /*bac0*/  @!P4 ST.E.128 desc[UR6][R2.64], R24 ;  /* 0x000000180200c985 */ /* 0x0001e8000c101d06 */
[----:B------:R0:W-:Y:S04]  /*bad0*/  @!P3 ST.E.128 desc[UR6][R14.64], R8 ;  /* 0x000000080e00b985 */ /* 0x0001e8000c101d06 */
[----:B------:R0:W-:Y:S04]  /*bae0*/  @!P2 ST.E.128 desc[UR6][R28.64], R56 ;  /* 0x000000381c00a985 */ /* 0x0001e8000c101d06 */
[----:B------:R0:W-:Y:S02]  /*baf0*/  @!P1 ST.E.128 desc[UR6][R30.64], R72 ;  /* 0x000000481e009985 */ /* 0x0001e4000c101d06 */
.L_x_32:
[----:B------:R-:W-:Y:S05]  /*bb00*/  BSYNC B0 ;  /* 0x0000000000007941 */ /* 0x000fea0003800000 */
.L_x_31:
[----:B0-----:R0:W0:Y:S01]  /*bb10*/  SHFL.IDX PT, R9, R21, 0x2, 0x181f ;  /* 0x00581f0015097f89 */ /* 0x00102200000e0000 */
        /* <DEDUP_REMOVED lines=9> */
[-C--:B0-----:R-:W-:Y:S02]  /*bbb0*/  @!P4 LEA R10, P0, R22, R8.reuse, 0x1 ;  /* 0x00000008160ac211 */ /* 0x081fe400078008ff */
[-C--:B------:R-:W-:Y:S02]  /*bbc0*/  @!P5 LEA R12, P1, R19, R8.reuse, 0x1 ;  /* 0x00000008130cd211 */ /* 0x080fe400078208ff */
[----:B------:R-:W-:Y:S02]  /*bbd0*/  @!P6 LEA R14, P2, R18, R8, 0x1 ;  /* 0x00000008120ee211 */ /* 0x000fe400078408ff */
[----:B------:R-:W-:Y:S01]  /*bbe0*/  @!P3 IMAD.WIDE R2, R17, 0x2, R8 ;  /* 0x000000021102b825 */ /* 0x000fe200078e0208 */
[-C--:B------:R-:W-:Y:S02]  /*bbf0*/  @!P4 LEA.HI.X R11, R22, R9.reuse, R229, 0x1, P0 ;  /* 0x00000009160bc211 */ /* 0x080fe400000f0ce5 */
[-C--:B---3--:R-:W-:Y:S02]  /*bc00*/  @!P5 LEA.HI.X R13, R19, R9.reuse, R228, 0x1, P1 ;  /* 0x00000009130dd211 */ /* 0x088fe400008f0ce4 */
[----:B------:R-:W-:Y:S01]  /*bc10*/  @!P6 LEA.HI.X R15, R18, R9, R227, 0x1, P2 ;  /* 0x00000009120fe211 */ /* 0x000fe200010f0ce3 */
[----:B------:R0:W-:Y:S04]  /*bc20*/  @!P3 ST.E.128 desc[UR6][R2.64], R32 ;  /* 0x000000200200b985 */ /* 0x0001e8000c101d06 */
[----:B------:R0:W-:Y:S04]  /*bc30*/  @!P4 ST.E.128 desc[UR6][R10.64], R40 ;  /* 0x000000280a00c985 */ /* 0x0001e8000c101d06 */
[----:B------:R0:W-:Y:S04]  /*bc40*/  @!P5 ST.E.128 desc[UR6][R12.64], R48 ;  /* 0x000000300c00d985 */ /* 0x0001e8000c101d06 */
[----:B------:R0:W-:Y:S02]  /*bc50*/  @!P6 ST.E.128 desc[UR6][R14.64], R64 ;  /* 0x000000400e00e985 */ /* 0x0001e4000c101d06 */
.L_x_34:
[----:B------:R-:W-:Y:S05]  /*bc60*/  BSYNC B0 ;  /* 0x0000000000007941 */ /* 0x000fea0003800000 */
.L_x_33:
[----:B------:R-:W-:Y:S01]  /*bc70*/  R2UR UR4, R214 ;  /* 0x00000000d60472ca */ /* 0x000fe200000e0000 */
[----:B0-----:R-:W-:Y:S01]  /*bc80*/  VIADD R3, R85, 0x60 ;  /* 0x0000006055037836 */ /* 0x001fe20000000000 */
[----:B------:R0:W0:Y:S01]  /*bc90*/  SHFL.IDX PT, R9, R21, 0x3, 0x181f ;  /* 0x00781f0015097f89 */ /* 0x00002200000e0000 */
[----:B------:R-:W-:Y:S03]  /*bca0*/  BSSY B0, `(.L_x_35) ;  /* 0x0000017000007945 */ /* 0x000fe60003800000 */
[----:B------:R-:W-:Y:S01]  /*bcb0*/  ISETP.GE.AND P0, PT, R3, R20, PT ;  /* 0x000000140300720c */ /* 0x000fe20003f06270 */
[----:B------:R0:W0:Y:S06]  /*bcc0*/  SHFL.IDX PT, R8, R0, 0x3, 0x181f ;  /* 0x00781f0000087f89 */ /* 0x00002c00000e0000 */
[----:B------:R-:W-:-:S06]  /*bcd0*/  UIADD3 UR4, UR4, 0x1, URZ ;  /* 0x0000000104047890 */ /* 0x000fcc000fffe03f */
[----:B------:R-:W-:Y:S01]  /*bce0*/  IMAD.U32 R214, RZ, RZ, UR4 ;  /* 0x00000004ffd67e24 */ /* 0x000fe2000f8e00ff */
[----:B------:R-:W-:Y:S06]  /*bcf0*/  @P0 BRA `(.L_x_36) ;  /* 0x0000000000440947 */ /* 0x000fec0003800000 */
        /* <DEDUP_REMOVED lines=17> */
.L_x_36:
[----:B------:R-:W-:Y:S05]  /*be10*/  BSYNC B0 ;  /* 0x0000000000007941 */ /* 0x000fea0003800000 */
.L_x_35:
[----:B0-2-4-:R-:W0:Y:S01]  /*be20*/  LDC R0, c[0x0][0xc34] ;  /* 0x00030d00ff007b82 */ /* 0x015e220000000800 */
[----:B------:R-:W-:-:S13]  /*be30*/  R2UR UR4, R212 ;  /* 0x00000000d40472ca */ /* 0x000fda00000e0000 */
[----:B0-----:R-:W-:-:S13]  /*be40*/  ISETP.LE.AND P0, PT, R0, UR4, PT ;  /* 0x0000000400007c0c */ /* 0x001fda000bf03270 */
[----:B------:R-:W-:Y:S05]  /*be50*/  @!P0 BRA `(.L_x_37) ;  /* 0xffffff4c00e88947 */ /* 0x000fea000383ffff */
[----:B------:R-:W-:Y:S05]  /*be60*/  EXIT ;  /* 0x000000000000794d */ /* 0x000fea0003800000 */
.L_x_7:
[----:B------:R-:W-:-:S08]  /*be70*/  NOP ;  /* 0x0000000000007918 */ /* 0x000fd00000000000 */
[----:B0-----:R-:W0:-:S00]  /*be80*/  USETMAXREG.DEALLOC.CTAPOOL 0x18 ;  /* 0x00000018000079c8 */ /* 0x001e0000080e0500 */
[----:B------:R-:W1:Y:S01]  /*be90*/  S2UR UR5, SR_CTAID.X ;  /* 0x00000000000579c3 */ /* 0x000e620000002500 */
[----:B0-----:R-:W-:Y:S01]  /*bea0*/  IMAD.MOV.U32 R2, RZ, RZ, 0x1 ;  /* 0x00000001ff027424 */ /* 0x001fe200078e00ff */
[----:B------:R-:W-:-:S06]  /*beb0*/  MOV R18, RZ ;  /* 0x000000ff00127202 */ /* 0x000fcc0000000f00 */
[----:B------:R-:W1:Y:S02]  /*bec0*/  LDC R3, c[0x0][0xc34] ;  /* 0x00030d00ff037b82 */ /* 0x000e640000000800 */
[----:B-1----:R-:W-:Y:S01]  /*bed0*/  ISETP.LE.AND P0, PT, R3, UR5, PT ;  /* 0x0000000503007c0c */ /* 0x002fe2000bf03270 */
[----:B------:R-:W-:-:S05]  /*bee0*/  IMAD.MOV.U32 R3, RZ, RZ, 0x1 ;  /* 0x00000001ff037424 */ /* 0x000fca00078e00ff */
[----:B------:R0:W-:Y:S07]  /*bef0*/  STL [R1], R3 ;  /* 0x0000000301007387 */ /* 0x0001ee0000100800 */
[----:B------:R-:W-:Y:S05]  /*bf00*/  @P0 BRA `(.L_x_38) ;  /* 0x0000004800940947 */ /* 0x000fea0003800000 */
[----:B------:R-:W1:Y:S01]  /*bf10*/  S2UR UR4, SR_CgaCtaId ;  /* 0x00000000000479c3 */ /* 0x000e620000008800 */
[C---:B------:R-:W-:Y:S01]  /*bf20*/  IMAD.SHL.U32 R2, R0.reuse, 0x8, RZ ;  /* 0x0000000800027824 */ /* 0x040fe200078e00ff */
[----:B------:R-:W-:Y:S01]  /*bf30*/  LOP3.LUT R5, R0, 0x7f, RZ, 0xc0, !PT ;  /* 0x0000007f00057812 */ /* 0x000fe200078ec0ff */
[----:B------:R-:W-:Y:S01]  /*bf40*/  UMOV UR36, 0x400 ;  /* 0x0000040000247882 */ /* 0x000fe20000000000 */
[----:B------:R-:W-:Y:S01]  /*bf50*/  IMAD.MOV.U32 R18, RZ, RZ, RZ ;  /* 0x000000ffff127224 */ /* 0x000fe200078e00ff */
[----:B------:R-:W-:Y:S01]  /*bf60*/  ULDC.64 UR38, c[0x0][0x198] ;  /* 0x0000660000267ab9 */ /* 0x000fe20000000a00 */
[C---:B0-----:R-:W-:Y:S01]  /*bf70*/  LOP3.LUT R3, R2.reuse, 0x1f8, RZ, 0xc0, !PT ;  /* 0x000001f802037812 */ /* 0x041fe200078ec0ff */
[----:B------:R-:W-:Y:S01]  /*bf80*/  ULDC UR37, c[0x0][0xc] ;  /* 0x0000030000257ab9 */ /* 0x000fe20000000800 */
[----:B------:R-:W-:Y:S02]  /*bf90*/  LOP3.LUT R2, R2, 0x38, RZ, 0xc0, !PT ;  /* 0x0000003802027812 */ /* 0x000fe400078ec0ff */
[----:B------:R-:W-:Y:S01]  /*bfa0*/  LOP3.LUT R4, R3, 0x38, R0, 0x78, !PT ;  /* 0x0000003803047812 */ /* 0x000fe200078e7800 */
[----:B------:R-:W-:Y:S01]  /*bfb0*/  IMAD.SHL.U32 R3, R5, 0x8, RZ ;  /* 0x0000000805037824 */ /* 0x000fe200078e00ff */
[----:B------:R-:W-:-:S04]  /*bfc0*/  SHF.R.U32.HI R5, RZ, 0x3, R5 ;  /* 0x00000003ff057819 */ /* 0x000fc80000011605 */
[----:B------:R-:W-:Y:S01]  /*bfd0*/  LOP3.LUT R4, R4, 0x200, R3, 0xf8, !PT ;  /* 0x0000020004047812 */ /* 0x000fe200078ef803 */
[----:B------:R-:W-:-:S05]  /*bfe0*/  IMAD.SHL.U32 R3, R0, 0x10, RZ ;  /* 0x0000001000037824 */ /* 0x000fca00078e00ff */
[----:B------:R-:W-:Y:S01]  /*bff0*/  LOP3.LUT R0, R5, 0x70, R3, 0xf8, !PT ;  /* 0x0000007005007812 */ /* 0x000fe200078ef803 */
[----:B------:R-:W-:Y:S01]  /*c000*/  IMAD.U32 R3, RZ, RZ, UR5 ;  /* 0x00000005ff037e24 */ /* 0x000fe2000f8e00ff */
[----:B-1----:R-:W-:Y:S01]  /*c010*/  ULEA UR36, UR4, UR36, 0x18 ;  /* 0x0000002404247291 */ /* 0x002fe2000f8ec03f */
[----:B------:R-:W-:-:S05]  /*c020*/  IMAD.MOV.U32 R0, RZ, RZ, 0x1 ;  /* 0x00000001ff007424 */ /* 0x000fca00078e00ff */
[----:B------:R-:W-:-:S05]  /*c030*/  LEA R4, R4, UR36, 0x1 ;  /* 0x0000002404047c11 */ /* 0x000fca000f8e08ff */
[----:B------:R0:W-:Y:S04]  /*c040*/  STL [R1+0x14], R4 ;  /* 0x0000140401007387 */ /* 0x0001e80000100800 */
[----:B------:R1:W-:Y:S04]  /*c050*/  STL [R1+0x28], R3 ;  /* 0x0000280301007387 */ /* 0x0003e80000100800 */
[----:B------:R2:W-:Y:S01]  /*c060*/  STL [R1], R0 ;  /* 0x0000000001007387 */ /* 0x0005e20000100800 */
[----:B0-----:R-:W-:-:S03]  /*c070*/  LOP3.LUT R4, R2, 0x40, RZ, 0xfc, !PT ;  /* 0x0000004002047812 */ /* 0x001fc600078efcff */
[----:B------:R0:W-:Y:S01]  /*c080*/  STL [R1+0x30], RZ ;  /* 0x000030ff01007387 */ /* 0x0001e20000100800 */
[C---:B-1----:R-:W-:Y:S02]  /*c090*/  LOP3.LUT R3, R2.reuse, 0x80, RZ, 0xfc, !PT ;  /* 0x0000008002037812 */ /* 0x042fe400078efcff */
[----:B--2---:R-:W-:-:S07]  /*c0a0*/  LOP3.LUT R0, R2, 0xc0, RZ, 0xfc, !PT ;  /* 0x000000c002007812 */ /* 0x004fce00078efcff */
.L_x_125:
[----:B------:R-:W2:Y:S01]  /*c0b0*/  LDL R2, [R1+0x28] ;  /* 0x0000280001027983 */ /* 0x000ea20000100800 */
[----:B-1----:R-:W1:Y:S01]  /*c0c0*/  LDC R0, c[0x0][0xc38] ;  /* 0x00030e00ff007b82 */ /* 0x002e620000000800 */
[----:B------:R-:W-:Y:S05]  /*c0d0*/  YIELD ;  /* 0x0000000000007946 */ /* 0x000fea0003800000 */
[----:B------:R-:W-:Y:S02]  /*c0e0*/  ULDC.64 UR4, c[0x0][0x418] ;  /* 0x0001060000047ab9 */ /* 0x000fe40000000a00 */
[----:B------:R-:W3:Y:S01]  /*c0f0*/  LDC R16, c[0x0][0xc44] ;  /* 0x00031100ff107b82 */ /* 0x000ee20000000800 */
[----:B------:R-:W-:-:S03]  /*c100*/  UISETP.NE.U32.AND UP0, UPT, UR4, URZ, UPT ;  /* 0x0000003f0400728c */ /* 0x000fc6000bf05070 */
[----:B------:R-:W-:Y:S01]  /*c110*/  ULDC UR4, c[0x0][0x424] ;  /* 0x0001090000047ab9 */ /* 0x000fe20000000800 */
[----:B------:R-:W-:-:S04]  /*c120*/  UISETP.NE.AND.EX UP0, UPT, UR5, URZ, UPT, UP0 ;  /* 0x0000003f0500728c */ /* 0x000fc8000bf05300 */
[----:B------:R-:W-:Y:S01]  /*c130*/  USEL UR4, UR4, 0x1, UP0 ;  /* 0x0000000104047887 */ /* 0x000fe20008000000 */
[----:B-1----:R-:W-:-:S13]  /*c140*/  ISETP.NE.AND P0, PT, R0, 0x1, PT ;  /* 0x000000010000780c */ /* 0x002fda0003f05270 */
[----:B------:R-:W2:Y:S08]  /*c150*/  @P0 LDC R0, c[0x0][0xc3c] ;  /* 0x00030f00ff000b82 */ /* 0x000eb00000000800 */
[----:B------:R-:W1:Y:S01]  /*c160*/  @P0 LDC R3, c[0x0][0xc40] ;  /* 0x00031000ff030b82 */ /* 0x000e620000000800 */
[----:B--2---:R-:W-:-:S04]  /*c170*/  @P0 IMAD.HI.U32 R0, R2, R0, RZ ;  /* 0x0000000002000227 */ /* 0x004fc800078e00ff */
[----:B------:R-:W-:Y:S01]  /*c180*/  IMAD.MOV.U32 R4, RZ, RZ, R2 ;  /* 0x000000ffff047224 */ /* 0x000fe200078e0002 */
[----:B-1----:R-:W-:Y:S02]  /*c190*/  @P0 SHF.R.U32.HI R4, RZ, R3, R0 ;  /* 0x00000003ff040219 */ /* 0x002fe40000011600 */
[----:B---3--:R-:W-:Y:S01]  /*c1a0*/  ISETP.NE.AND P0, PT, R16, 0x1, PT ;  /* 0x000000011000780c */ /* 0x008fe20003f05270 */
[----:B------:R-:W1:Y:S02]  /*c1b0*/  LDC R0, c[0x0][0x2f0] ;  /* 0x0000bc00ff007b82 */ /* 0x000e640000000800 */
[----:B------:R-:W-:Y:S01]  /*c1c0*/  IMAD.MOV.U32 R19, RZ, RZ, R4 ;  /* 0x000000ffff137224 */ /* 0x000fe200078e0004 */
[----:B------:R-:W-:Y:S09]  /*c1d0*/  STL [R1+0x20], R4 ;  /* 0x0000200401007387 */ /* 0x000ff20000100800 */
[----:B------:R-:W2:Y:S02]  /*c1e0*/  @P0 LDC.64 R2, c[0x0][0xc48] ;  /* 0x00031200ff020b82 */ /* 0x000ea40000000a00 */
[----:B--2---:R-:W-:-:S05]  /*c1f0*/  @P0 IMAD.HI.U32 R2, R4, R2, RZ ;  /* 0x0000000204020227 */ /* 0x004fca00078e00ff */
[----:B------:R-:W-:Y:S01]  /*c200*/  @P0 SHF.R.U32.HI R19, RZ, R3, R2 ;  /* 0x00000003ff130219 */ /* 0x000fe20000011602 */
[----:B-1----:R-:W-:Y:S01]  /*c210*/  IMAD R2, R0, UR4, RZ ;  /* 0x0000000400027c24 */ /* 0x002fe2000f8e02ff */
[----:B------:R-:W-:-:S03]  /*c220*/  UIADD3 UR4, UR36, 0x24400, URZ ;  /* 0x0002440024047890 */ /* 0x000fc6000fffe03f */
[----:B------:R-:W-:Y:S01]  /*c230*/  VIADD R0, R2, 0x4f ;  /* 0x0000004f02007836 */ /* 0x000fe20000000000 */
[----:B------:R-:W-:Y:S01]  /*c240*/  STL [R1+0x18], R19 ;  /* 0x0000181301007387 */ /* 0x000fe20000100800 */
[----:B------:R-:W-:Y:S01]  /*c250*/  ULOP3.LUT UP0, URZ, UR4, 0x3ff, URZ, 0xc0, !UPT ;  /* 0x000003ff043f7892 */ /* 0x000fe2000f80c03f */
[----:B------:R-:W-:Y:S02]  /*c260*/  IMAD.MOV R3, RZ, RZ, -R19 ;  /* 0x000000ffff037224 */ /* 0x000fe400078e0a13 */
[----:B------:R-:W-:Y:S01]  /*c270*/  IMAD.HI R0, R0, 0x66666667, RZ ;  /* 0x6666666700007827 */ /* 0x000fe200078e02ff */
[----:B------:R1:W-:Y:S02]  /*c280*/  STL [R1+0x2c], R2 ;  /* 0x00002c0201007387 */ /* 0x0003e40000100800 */
[----:B------:R-:W-:Y:S01]  /*c290*/  PLOP3.LUT P0, PT, PT, PT, UP0, 0x80, 0x0 ;  /* 0x000000000000781c */ /* 0x000fe20003f0f008 */
[----:B------:R-:W-:Y:S01]  /*c2a0*/  IMAD R16, R16, R3, R4 ;  /* 0x0000000310107224 */ /* 0x000fe200078e0204 */
[----:B-1----:R-:W-:-:S04]  /*c2b0*/  SHF.R.U32.HI R2, RZ, 0x1f, R0 ;  /* 0x0000001fff027819 */ /* 0x002fc80000011600 */
[----:B------:R-:W-:-:S05]  /*c2c0*/  LEA.HI.SX32 R0, R0, R2, 0x1b ;  /* 0x0000000200007211 */ /* 0x000fca00078fdaff */
[----:B------:R1:W-:Y:S02]  /*c2d0*/  STL [R1+0x24], R0 ;  /* 0x0000240001007387 */ /* 0x0003e40000100800 */
[----:B------:R-:W-:Y:S05]  /*c2e0*/  @!P0 BRA `(.L_x_39) ;  /* 0x0000000000408947 */ /* 0x000fea0003800000 */
[----:B------:R-:W-:Y:S01]  /*c2f0*/  MOV R2, 0x0 ;  /* 0x0000000000027802 */ /* 0x000fe20000000f00 */
[----:B------:R-:W-:Y:S01]  /*c300*/  ULDC.64 UR6, c[0x4][0xa8] ;  /* 0x01002a0000067ab9 */ /* 0x000fe20000000a00 */
[----:B------:R-:W-:Y:S01]  /*c310*/  ULDC.64 UR8, c[0x4][0xb0] ;  /* 0x01002c0000087ab9 */ /* 0x000fe20000000a00 */
[----:B------:R-:W-:Y:S01]  /*c320*/  ULDC.64 UR4, c[0x4][0x8] ;  /* 0x0100020000047ab9 */ /* 0x000fe20000000a00 */
[----:B------:R-:W-:Y:S02]  /*c330*/  IMAD.U32 R4, RZ, RZ, UR6 ;  /* 0x00000006ff047e24 */ /* 0x000fe4000f8e00ff */
[----:B------:R-:W2:Y:S01]  /*c340*/  LDC.64 R2, c[0x4][R2] ;  /* 0x0100000002027b82 */ /* 0x000ea20000000a00 */
[----:B------:R-:W-:Y:S02]  /*c350*/  IMAD.U32 R5, RZ, RZ, UR7 ;  /* 0x00000007ff057e24 */ /* 0x000fe4000f8e00ff */
[----:B------:R-:W-:Y:S02]  /*c360*/  IMAD.U32 R6, RZ, RZ, UR8 ;  /* 0x00000008ff067e24 */ /* 0x000fe4000f8e00ff */
[----:B------:R-:W-:-:S02]  /*c370*/  IMAD.U32 R7, RZ, RZ, UR9 ;  /* 0x00000009ff077e24 */ /* 0x000fc4000f8e00ff */
[----:B------:R-:W-:Y:S02]  /*c380*/  IMAD.U32 R10, RZ, RZ, UR4 ;  /* 0x00000004ff0a7e24 */ /* 0x000fe4000f8e00ff */
[----:B------:R-:W-:Y:S02]  /*c390*/  IMAD.U32 R11, RZ, RZ, UR5 ;  /* 0x00000005ff0b7e24 */ /* 0x000fe4000f8e00ff */
[----:B------:R-:W-:Y:S02]  /*c3a0*/  IMAD.MOV.U32 R8, RZ, RZ, 0x70 ;  /* 0x00000070ff087424 */ /* 0x000fe400078e00ff */
[----:B------:R-:W-:Y:S02]  /*c3b0*/  IMAD.MOV.U32 R12, RZ, RZ, 0x1 ;  /* 0x00000001ff0c7424 */ /* 0x000fe400078e00ff */
[----:B------:R-:W-:-:S07]  /*c3c0*/  IMAD.MOV.U32 R13, RZ, RZ, RZ ;  /* 0x000000ffff0d7224 */ /* 0x000fce00078e00ff */
[----:B------:R-:W-:-:S07]  /*c3d0*/  LEPC R20, `(.L_x_39) ;  /* 0x000000001014794e */ /* 0x000fce0000000000 */
[----:B012---:R-:W-:Y:S05]  /*c3e0*/  CALL.ABS.NOINC R2 ;  /* 0x0000000002007343 */ /* 0x007fea0003c00000 */
.L_x_39:
[----:B------:R-:W-:-:S04]  /*c3f0*/  UIADD3 UR4, UR36, 0x400, URZ ;  /* 0x0000040024047890 */ /* 0x000fc8000fffe03f */
[----:B------:R-:W-:-:S06]  /*c400*/  ULOP3.LUT UP0, URZ, UR4, 0x3ff, URZ, 0xc0, !UPT ;  /* 0x000003ff043f7892 */ /* 0x000fcc000f80c03f */
[----:B------:R-:W-:-:S13]  /*c410*/  PLOP3.LUT P0, PT, PT, PT, UP0, 0x80, 0x0 ;  /* 0x000000000000781c */ /* 0x000fda0003f0f008 */
[----:B------:R-:W-:Y:S05]  /*c420*/  @!P0 BRA `(.L_x_40) ;  /* 0x00000000007c8947 */ /* 0x000fea0003800000 */
[----:B------:R-:W-:Y:S01]  /*c430*/  MOV R17, 0x0 ;  /* 0x0000000000117802 */ /* 0x000fe20000000f00 */
[----:B------:R-:W-:Y:S01]  /*c440*/  ULDC.64 UR6, c[0x4][0xa8] ;  /* 0x01002a0000067ab9 */ /* 0x000fe20000000a00 */
[----:B------:R-:W-:Y:S01]  /*c450*/  ULDC.64 UR8, c[0x4][0xb0] ;  /* 0x01002c0000087ab9 */ /* 0x000fe20000000a00 */
[----:B------:R-:W-:Y:S01]  /*c460*/  ULDC.64 UR4, c[0x4][0x10] ;  /* 0x0100040000047ab9 */ /* 0x000fe20000000a00 */
[----:B------:R2:W3:Y:S01]  /*c470*/  LDC.64 R2, c[0x4][R17] ;  /* 0x0100000011027b82 */ /* 0x0004e20000000a00 */
[----:B------:R-:W-:Y:S01]  /*c480*/  IMAD.U32 R4, RZ, RZ, UR6 ;  /* 0x00000006ff047e24 */ /* 0x000fe2000f8e00ff */
[----:B------:R-:W-:Y:S01]  /*c490*/  MOV R8, 0x70 ;  /* 0x0000007000087802 */ /* 0x000fe20000000f00 */
[----:B------:R-:W-:Y:S02]  /*c4a0*/  IMAD.U32 R5, RZ, RZ, UR7 ;  /* 0x00000007ff057e24 */ /* 0x000fe4000f8e00ff */
[----:B------:R-:W-:Y:S02]  /*c4b0*/  IMAD.U32 R6, RZ, RZ, UR8 ;  /* 0x00000008ff067e24 */ /* 0x000fe4000f8e00ff */
[----:B------:R-:W-:-:S02]  /*c4c0*/  IMAD.U32 R7, RZ, RZ, UR9 ;  /* 0x00000009ff077e24 */ /* 0x000fc4000f8e00ff */
[----:B------:R-:W-:Y:S02]  /*c4d0*/  IMAD.U32 R10, RZ, RZ, UR4 ;  /* 0x00000004ff0a7e24 */ /* 0x000fe4000f8e00ff */
[----:B------:R-:W-:Y:S02]  /*c4e0*/  IMAD.U32 R11, RZ, RZ, UR5 ;  /* 0x00000005ff0b7e24 */ /* 0x000fe4000f8e00ff */
[----:B------:R-:W-:Y:S02]  /*c4f0*/  IMAD.MOV.U32 R12, RZ, RZ, 0x1 ;  /* 0x00000001ff0c7424 */ /* 0x000fe400078e00ff */
[----:B--2---:R-:W-:-:S07]  /*c500*/  IMAD.MOV.U32 R13, RZ, RZ, RZ ;  /* 0x000000ffff0d7224 */ /* 0x004fce00078e00ff */
[----:B------:R-:W-:-:S07]  /*c510*/  LEPC R20, `(.L_x_41) ;  /* 0x000000001014794e */ /* 0x000fce0000000000 */
[----:B01-3--:R-:W-:Y:S05]  /*c520*/  CALL.ABS.NOINC R2 ;  /* 0x0000000002007343 */ /* 0x00bfea0003c00000 */
.L_x_41:
[----:B------:R0:W1:Y:S01]  /*c530*/  LDC.64 R2, c[0x4][R17] ;  /* 0x0100000011027b82 */ /* 0x0000620000000a00 */
[----:B------:R-:W-:Y:S01]  /*c540*/  ULDC.64 UR6, c[0x4][0xa8] ;  /* 0x01002a0000067ab9 */ /* 0x000fe20000000a00 */
[----:B------:R-:W-:Y:S01]  /*c550*/  ULDC.64 UR8, c[0x4][0xb0] ;  /* 0x01002c0000087ab9 */ /* 0x000fe20000000a00 */
[----:B------:R-:W-:Y:S01]  /*c560*/  ULDC.64 UR4, c[0x4][0x18] ;  /* 0x0100060000047ab9 */ /* 0x000fe20000000a00 */
[----:B------:R-:W-:Y:S02]  /*c570*/  IMAD.U32 R4, RZ, RZ, UR6 ;  /* 0x00000006ff047e24 */ /* 0x000fe4000f8e00ff */
[----:B------:R-:W-:Y:S02]  /*c580*/  IMAD.U32 R5, RZ, RZ, UR7 ;  /* 0x00000007ff057e24 */ /* 0x000fe4000f8e00ff */
[----:B------:R-:W-:Y:S02]  /*c590*/  IMAD.U32 R6, RZ, RZ, UR8 ;  /* 0x00000008ff067e24 */ /* 0x000fe4000f8e00ff */
[----:B------:R-:W-:-:S02]  /*c5a0*/  IMAD.U32 R7, RZ, RZ, UR9 ;  /* 0x00000009ff077e24 */ /* 0x000fc4000f8e00ff */
[----:B------:R-:W-:Y:S02]  /*c5b0*/  IMAD.U32 R10, RZ, RZ, UR4 ;  /* 0x00000004ff0a7e24 */ /* 0x000fe4000f8e00ff */
[----:B------:R-:W-:Y:S02]  /*c5c0*/  IMAD.U32 R11, RZ, RZ, UR5 ;  /* 0x00000005ff0b7e24 */ /* 0x000fe4000f8e00ff */
[----:B------:R-:W-:Y:S02]  /*c5d0*/  IMAD.MOV.U32 R8, RZ, RZ, 0x70 ;  /* 0x00000070ff087424 */ /* 0x000fe400078e00ff */
[----:B------:R-:W-:Y:S02]  /*c5e0*/  IMAD.MOV.U32 R12, RZ, RZ, 0x1 ;  /* 0x00000001ff0c7424 */ /* 0x000fe400078e00ff */
[----:B0-----:R-:W-:-:S07]  /*c5f0*/  IMAD.MOV.U32 R13, RZ, RZ, RZ ;  /* 0x000000ffff0d7224 */ /* 0x001fce00078e00ff */
[----:B------:R-:W-:-:S07]  /*c600*/  LEPC R20, `(.L_x_40) ;  /* 0x000000001014794e */ /* 0x000fce0000000000 */
[----:B-1----:R-:W-:Y:S05]  /*c610*/  CALL.ABS.NOINC R2 ;  /* 0x0000000002007343 */ /* 0x002fea0003c00000 */
.L_x_40:
[----:B------:R-:W-:Y:S01]  /*c620*/  ULDC.64 UR4, c[0x0][0x9f8] ;  /* 0x00027e0000047ab9 */ /* 0x000fe20000000a00 */
[----:B------:R-:W2:Y:S01]  /*c630*/  LDL R17, [R1+0x24] ;  /* 0x0000240001117983 */ /* 0x000ea20000100800 */
[----:B------:R-:W-:Y:S01]  /*c640*/  ISETP.NE.U32.AND P0, PT, RZ, UR4, PT ;  /* 0x00000004ff007c0c */ /* 0x000fe2000bf05070 */
[----:B------:R-:W-:-:S03]  /*c650*/  ULDC.64 UR6, c[0x0][0x208] ;  /* 0x0000820000067ab9 */ /* 0x000fc60000000a00 */
[----:B------:R-:W-:-:S13]  /*c660*/  ISETP.NE.AND.EX P0, PT, RZ, UR5, PT, P0 ;  /* 0x00000005ff007c0c */ /* 0x000fda000bf05300 */
[----:B------:R-:W3:Y:S02]  /*c670*/  @P0 LDC.64 R2, c[0x0][0x9f8] ;  /* 0x00027e00ff020b82 */ /* 0x000ee40000000a00 */
[----:B---3--:R-:W-:-:S05]  /*c680*/  @P0 IMAD.WIDE R2, R19, 0x4, R2 ;  /* 0x0000000413020825 */ /* 0x008fca00078e0202 */
[----:B------:R3:W4:Y:S01]  /*c690*/  @P0 LDG.E R19, desc[UR6][R2.64] ;  /* 0x0000000602130981 */ /* 0x000722000c1e1900 */
[----:B------:R-:W-:Y:S01]  /*c6a0*/  UMOV UR4, 0xffffffff ;  /* 0xffffffff00047882 */ /* 0x000fe20000000000 */
[----:B---3--:R-:W3:Y:S02]  /*c6b0*/  LDC.64 R2, c[0x0][0x418] ;  /* 0x00010600ff027b82 */ /* 0x008ee40000000a00 */
[----:B---3--:R-:W-:-:S04]  /*c6c0*/  ISETP.NE.U32.AND P0, PT, R2, RZ, PT ;  /* 0x000000ff0200720c */ /* 0x008fc80003f05070 */
[----:B------:R-:W-:-:S04]  /*c6d0*/  ISETP.NE.AND.EX P1, PT, R3, RZ, PT, P0 ;  /* 0x000000ff0300720c */ /* 0x000fc80003f25300 */
[----:B-1----:R-:W-:Y:S01]  /*c6e0*/  P2R R0, PR, RZ, 0x2 ;  /* 0x00000002ff007803 */ /* 0x002fe20000000000 */
[----:B--2---:R-:W-:-:S05]  /*c6f0*/  VIADD R8, R17, 0xffffffff ;  /* 0xffffffff11087836 */ /* 0x004fca0000000000 */
[----:B------:R1:W-:Y:S04]  /*c700*/  STL [R1+0x1c], R8 ;  /* 0x00001c0801007387 */ /* 0x0003e80000100800 */
[----:B------:R1:W-:Y:S01]  /*c710*/  STL [R1+0x10], R0 ;  /* 0x0000100001007387 */ /* 0x0003e20000100800 */
[----:B----4-:R-:W-:Y:S02]  /*c720*/  SHF.R.S32.HI R7, RZ, 0x1f, R19 ;  /* 0x0000001fff077819 */ /* 0x010fe40000011413 */
[----:B------:R-:W-:-:S03]  /*c730*/  SEL R17, R19, RZ, !P1 ;  /* 0x000000ff13117207 */ /* 0x000fc60004800000 */
[----:B------:R1:W-:Y:S01]  /*c740*/  STL [R1+0x8], R7 ;  /* 0x0000080701007387 */ /* 0x0003e20000100800 */
[----:B------:R-:W-:Y:S05]  /*c750*/  BRA.DIV UR4, `(.L_x_42) ;  /* 0x0000004604d87947 */ /* 0x000fea000b800000 */
[----:B-1----:R-:W1:Y:S02]  /*c760*/  S2R R0, SR_TID.X ;  /* 0x0000000000007919 */ /* 0x002e640000002100 */
[----:B-1----:R-:W-:-:S04]  /*c770*/  SHF.R.U32.HI R0, RZ, 0x5, R0 ;  /* 0x00000005ff007819 */ /* 0x002fc80000011600 */
[----:B------:R-:W-:-:S05]  /*c780*/  LOP3.LUT R0, R0, 0x3, RZ, 0xc0, !PT ;  /* 0x0000000300007812 */ /* 0x000fca00078ec0ff */
[----:B------:R1:W2:Y:S02]  /*c790*/  SHFL.IDX PT, R14, R0, RZ, 0x1f ;  /* 0x00001fff000e7589 */ /* 0x0002a400000e0000 */
.L_x_141:
[----:B------:R-:W-:Y:S02]  /*c7a0*/  PLOP3.LUT P2, PT, PT, PT, PT, 0x8, 0x0 ;  /* 0x000000000000781c */ /* 0x000fe40003f4e170 */
[----:B--2---:R-:W-:Y:S02]  /*c7b0*/  ISETP.NE.AND P0, PT, R14, RZ, PT ;  /* 0x000000ff0e00720c */ /* 0x004fe40003f05270 */
[----:B-1----:R-:W-:-:S05]  /*c7c0*/  P2R R0, PR, RZ, 0x4 ;  /* 0x00000004ff007803 */ /* 0x002fca0000000000 */
[----:B------:R1:W-:Y:S06]  /*c7d0*/  STL [R1+0xc], R0 ;  /* 0x00000c0001007387 */ /* 0x0003ec0000100800 */
[----:B------:R-:W-:Y:S05]  /*c7e0*/  @P0 BRA `(.L_x_43) ;  /* 0x0000000400380947 */ /* 0x000fea0003800000 */
[----:B------:R-:W-:-:S03]  /*c7f0*/  UMOV UR4, 0xffffffff ;  /* 0xffffffff00047882 */ /* 0x000fc60000000000 */
[----:B------:R-:W-:Y:S05]  /*c800*/  BRA.DIV UR4, `(.L_x_44) ;  /* 0x0000004604e07947 */ /* 0x000fea000b800000 */
[----:B------:R-:W-:-:S13]  /*c810*/  ELECT P6, URZ, PT ;  /* 0x00000000003f782f */ /* 0x000fda00038c0000 */
.L_x_144:
[----:B------:R-:W-:Y:S05]  /*c820*/  @!P6 BRA `(.L_x_43) ;  /* 0x000000040028e947 */ /* 0x000fea0003800000 */
[----:B------:R2:W-:Y:S01]  /*c830*/  STL [R1+0x4], R8 ;  /* 0x0000040801007387 */ /* 0x0005e20000100800 */
[----:B------:R-:W-:Y:S01]  /*c840*/  IMAD.MOV.U32 R17, RZ, RZ, R19 ;  /* 0x000000ffff117224 */ /* 0x000fe200078e0013 */
[----:B------:R-:W-:Y:S06]  /*c850*/  @!P1 BRA `(.L_x_45) ;  /* 0x0000000000509947 */ /* 0x000fec0003800000 */
[----:B------:R-:W3:Y:S01]  /*c860*/  LDC R6, c[0x0][0x43c] ;  /* 0x00010f00ff067b82 */ /* 0x000ee20000000800 */
[----:B-1----:R-:W-:Y:S01]  /*c870*/  IMAD.MOV.U32 R0, RZ, RZ, R8 ;  /* 0x000000ffff007224 */ /* 0x002fe200078e0008 */
[----:B------:R-:W-:Y:S01]  /*c880*/  ULDC.64 UR4, c[0x0][0x428] ;  /* 0x00010a0000047ab9 */ /* 0x000fe20000000a00 */
[----:B------:R-:W-:Y:S01]  /*c890*/  ULDC.64 UR6, c[0x0][0x208] ;  /* 0x0000820000067ab9 */ /* 0x000fe20000000a00 */
[----:B---3--:R-:W-:-:S13]  /*c8a0*/  ISETP.NE.AND P0, PT, R6, 0x1, PT ;  /* 0x000000010600780c */ /* 0x008fda0003f05270 */
[----:B------:R-:W1:Y:S02]  /*c8b0*/  @P0 LDC.64 R4, c[0x0][0x440] ;  /* 0x00011000ff040b82 */ /* 0x000e640000000a00 */
[----:B-1----:R-:W-:-:S05]  /*c8c0*/  @P0 IMAD.HI.U32 R4, R8, R4, RZ ;  /* 0x0000000408040227 */ /* 0x002fca00078e00ff */
[----:B------:R-:W-:-:S04]  /*c8d0*/  @P0 SHF.R.U32.HI R0, RZ, R5, R4 ;  /* 0x00000005ff000219 */ /* 0x000fc80000011604 */
[--C-:B------:R-:W-:Y:S01]  /*c8e0*/  SHF.R.S32.HI R5, RZ, 0x1f, R0.reuse ;  /* 0x0000001fff057819 */ /* 0x100fe20000011400 */
[----:B------:R-:W-:-:S04]  /*c8f0*/  IMAD.MOV R4, RZ, RZ, -R0 ;  /* 0x000000ffff047224 */ /* 0x000fc800078e0a00 */
[----:B------:R-:W-:Y:S02]  /*c900*/  IMAD R6, R6, R4, R8 ;  /* 0x0000000406067224 */ /* 0x000fe400078e0208 */
[----:B------:R-:W-:-:S03]  /*c910*/  IMAD.MOV.U32 R4, RZ, RZ, R0 ;  /* 0x000000ffff047224 */ /* 0x000fc600078e0000 */
[----:B------:R1:W-:Y:S01]  /*c920*/  STL [R1+0x4], R6 ;  /* 0x0000040601007387 */ /* 0x0003e20000100800 */
[----:B------:R-:W-:-:S03]  /*c930*/  IMAD.WIDE.U32 R4, R19, UR4, R4 ;  /* 0x0000000413047c25 */ /* 0x000fc6000f8e0004 */
[----:B------:R-:W-:Y:S01]  /*c940*/  LEA R2, P0, R4, R2, 0x2 ;  /* 0x0000000204027211 */ /* 0x000fe200078010ff */
[----:B-1----:R-:W-:-:S04]  /*c950*/  IMAD R6, R7, UR4, RZ ;  /* 0x0000000407067c24 */ /* 0x002fc8000f8e02ff */
[----:B------:R-:W-:-:S04]  /*c960*/  IMAD R0, R19, UR5, R6 ;  /* 0x0000000513007c24 */ /* 0x000fc8000f8e0206 */
[----:B------:R-:W-:-:S05]  /*c970*/  IMAD.IADD R0, R5, 0x1, R0 ;  /* 0x0000000105007824 */ /* 0x000fca00078e0200 */
[----:B------:R-:W-:-:S05]  /*c980*/  LEA.HI.X R3, R4, R3, R0, 0x2, P0 ;  /* 0x0000000304037211 */ /* 0x000fca00000f1400 */
[----:B------:R3:W5:Y:S02]  /*c990*/  LDG.E R17, desc[UR6][R2.64] ;  /* 0x0000000602117981 */ /* 0x000764000c1e1900 */
.L_x_45:
[----:B---3--:R-:W3:Y:S01]  /*c9a0*/  LDL R2, [R1] ;  /* 0x0000000001027983 */ /* 0x008ee20000100800 */
[----:B-1----:R-:W-:Y:S02]  /*c9b0*/  LEA R0, R18, UR36, 0x3 ;  /* 0x0000002412007c11 */ /* 0x002fe4000f8e18ff */
[----:B---3--:R-:W-:-:S04]  /*c9c0*/  SHF.L.U32 R2, R2, 0x1f, RZ ;  /* 0x0000001f02027819 */ /* 0x008fc800000006ff */
[----:B------:R-:W1:Y:S02]  /*c9d0*/  SYNCS.PHASECHK.TRANS64.TRYWAIT P0, [R0+URZ+0x38840], R2 ;  /* 0x03884002000075a7 */ /* 0x000e64000800017f */
[----:B-1----:R-:W-:Y:S05]  /*c9e0*/  @!P0 BRA `(.L_x_46) ;  /* 0x0000004400888947 */ /* 0x002fea0003800000 */
.L_x_145:
[----:B------:R-:W3:Y:S02]  /*c9f0*/  S2R R3, SR_TID.X ;  /* 0x0000000000037919 */ /* 0x000ee40000002100 */
[----:B---3--:R-:W-:-:S04]  /*ca00*/  LOP3.LUT R3, R3, 0x7f, RZ, 0xc0, !PT ;  /* 0x0000007f03037812 */ /* 0x008fc800078ec0ff */
[----:B------:R-:W-:-:S13]  /*ca10*/  ISETP.NE.AND P0, PT, R3, RZ, PT ;  /* 0x000000ff0300720c */ /* 0x000fda0003f05270 */
[----:B------:R-:W-:Y:S05]  /*ca20*/  @P0 BRA `(.L_x_47) ;  /* 0x00000000001c0947 */ /* 0x000fea0003800000 */
[----:B------:R-:W3:Y:S01]  /*ca30*/  S2R R3, SR_TID.X ;  /* 0x0000000000037919 */ /* 0x000ee20000002100 */
[----:B-1----:R-:W-:-:S04]  /*ca40*/  IMAD.MOV.U32 R2, RZ, RZ, 0xa000 ;  /* 0x0000a000ff027424 */ /* 0x002fc800078e00ff */
[----:B------:R4:W-:Y:S01]  /*ca50*/  SYNCS.ARRIVE.TRANS64 RZ, [R0+URZ+0x38830], R2 ;  /* 0x0388300200ff79a7 */ /* 0x0009e2000800003f */
[----:B---3--:R-:W-:-:S04]  /*ca60*/  LOP3.LUT R3, R3, 0x1f, RZ, 0xc0, !PT ;  /* 0x0000001f03037812 */ /* 0x008fc800078ec0ff */
[----:B------:R-:W-:-:S13]  /*ca70*/  ISETP.NE.AND P0, PT, R3, RZ, PT ;  /* 0x000000ff0300720c */ /* 0x000fda0003f05270 */
[----:B----4-:R-:W-:Y:S05]  /*ca80*/  @!P0 BRA `(.L_x_47) ;  /* 0x0000000000048947 */ /* 0x010fea0003800000 */
[----:B------:R-:W-:Y:S01]  /*ca90*/  BPT.TRAP 0x1 ;  /* 0x000000040000795c */ /* 0x000fe20000300000 */
.L_x_47:
[----:B-1----:R-:W3:Y:S01]  /*caa0*/  LDL R2, [R1+0x4] ;  /* 0x0000040001027983 */ /* 0x002ee20000100800 */
[----:B------:R-:W-:Y:S01]  /*cab0*/  R2UR UR14, R18 ;  /* 0x00000000120e72ca */ /* 0x000fe200000e0000 */
[----:B------:R-:W-:Y:S01]  /*cac0*/  UIADD3 UR4, UP0, UR38, 0x370, URZ ;  /* 0x0000037026047890 */ /* 0x000fe2000ff1e03f */
[----:B------:R-:W-:Y:S01]  /*cad0*/  R2UR UR9, R0 ;  /* 0x00000000000972ca */ /* 0x000fe200000e0000 */
[----:B------:R-:W-:Y:S01]  /*cae0*/  UMOV UR10, URZ ;  /* 0x0000003f000a7c82 */ /* 0x000fe20008000000 */
[----:B------:R-:W-:Y:S01]  /*caf0*/  R2UR UR12, R16 ;  /* 0x00000000100c72ca */ /* 0x000fe200000e0000 */
[----:B------:R-:W-:Y:S01]  /*cb00*/  UIADD3.X UR5, URZ, UR39, URZ, UP0, !UPT ;  /* 0x000000273f057290 */ /* 0x000fe200087fe43f */
[----:B-----5:R-:W-:Y:S01]  /*cb10*/  R2UR UR13, R17 ;  /* 0x00000000110d72ca */ /* 0x020fe200000e0000 */
[----:B------:R-:W-:Y:S01]  /*cb20*/  UMOV UR6, 0x0 ;  /* 0x0000000000067882 */ /* 0x000fe20000000000 */
[----:B------:R-:W-:Y:S01]  /*cb30*/  UMOV UR7, 0x14f00000 ;  /* 0x14f0000000077882 */ /* 0x000fe20000000000 */
[----:B------:R-:W-:Y:S01]  /*cb40*/  UMOV UR16, 0x40 ;  /* 0x0000004000107882 */ /* 0x000fe20000000000 */
[----:B------:R-:W-:-:S03]  /*cb50*/  PLOP3.LUT P0, PT, PT, PT, PT, 0x80, 0x0 ;  /* 0x000000000000781c */ /* 0x000fc60003f0f070 */
[----:B------:R-:W-:Y:S01]  /*cb60*/  UIMAD UR14, UR14, 0xa000, UR36 ;  /* 0x0000a0000e0e78a4 */ /* 0x000fe2000f8e0224 */
[----:B------:R-:W-:Y:S01]  /*cb70*/  P2R R0, PR, RZ, 0x1 ;  /* 0x00000001ff007803 */ /* 0x000fe20000000000 */
[----:B------:R-:W-:Y:S02]  /*cb80*/  UIADD3 UR9, UR9, 0x38830, URZ ;  /* 0x0003883009097890 */ /* 0x000fe4000fffe03f */
[----:B------:R-:W-:Y:S02]  /*cb90*/  UIADD3 UR8, UR14, 0x24400, URZ ;  /* 0x000244000e087890 */ /* 0x000fe4000fffe03f */
[----:B------:R-:W-:Y:S01]  /*cba0*/  UIADD3 UR15, UR14, 0x26c00, URZ ;  /* 0x00026c000e0f7890 */ /* 0x000fe2000fffe03f */
[----:B------:R4:W-:Y:S01]  /*cbb0*/  STL [R1+0xc], R0 ;  /* 0x00000c0001007387 */ /* 0x0009e20000100800 */
[----:B------:R-:W-:Y:S02]  /*cbc0*/  UIADD3 UR17, UR14, 0x29400, URZ ;  /* 0x000294000e117890 */ /* 0x000fe4000fffe03f */
[----:B------:R-:W-:-:S03]  /*cbd0*/  UIADD3 UR18, UR14, 0x2bc00, URZ ;  /* 0x0002bc000e127890 */ /* 0x000fc6000fffe03f */
[----:B------:R-:W-:Y:S01]  /*cbe0*/  UMOV UR14, 0x80 ;  /* 0x00000080000e7882 */ /* 0x000fe20000000000 */
[----:B---3--:R-:W-:-:S13]  /*cbf0*/  R2UR UR11, R2 ;  /* 0x00000000020b72ca */ /* 0x008fda00000e0000 */
[----:B------:R-:W-:-:S09]  /*cc00*/  UIMAD UR11, UR11, 0x50, URZ ;  /* 0x000000500b0b78a4 */ /* 0x000fd2000f8e023f */
[----:B------:R1:W-:Y:S02]  /*cc10*/  UTMALDG.4D [UR8], [UR4], desc[UR6] ;  /* 0x00000608040075b4 */ /* 0x0003e40008019000 */
[----:B-1----:R-:W-:Y:S01]  /*cc20*/  UMOV UR8, UR15 ;  /* 0x0000000f00087c82 */ /* 0x002fe20008000000 */
[----:B------:R-:W-:Y:S02]  /*cc30*/  UMOV UR10, UR16 ;  /* 0x00000010000a7c82 */ /* 0x000fe40008000000 */
[----:B------:R1:W-:Y:S02]  /*cc40*/  UTMALDG.4D [UR8], [UR4], desc[UR6] ;  /* 0x00000608040075b4 */ /* 0x0003e40008019000 */
[----:B-1----:R-:W-:Y:S01]  /*cc50*/  UMOV UR8, UR17 ;  /* 0x0000001100087c82 */ /* 0x002fe20008000000 */
[----:B------:R-:W-:Y:S01]  /*cc60*/  UMOV UR10, UR14 ;  /* 0x0000000e000a7c82 */ /* 0x000fe20008000000 */
[----:B------:R-:W-:Y:S01]  /*cc70*/  UMOV UR14, 0xc0 ;  /* 0x000000c0000e7882 */ /* 0x000fe20000000000 */
[----:B------:R1:W-:Y:S02]  /*cc80*/  UTMALDG.4D [UR8], [UR4], desc[UR6] ;  /* 0x00000608040075b4 */ /* 0x0003e40008019000 */
[----:B-1----:R-:W-:Y:S01]  /*cc90*/  UMOV UR8, UR18 ;  /* 0x0000001200087c82 */ /* 0x002fe20008000000 */
[----:B------:R-:W-:-:S02]  /*cca0*/  UMOV UR10, UR14 ;  /* 0x0000000e000a7c82 */ /* 0x000fc40008000000 */
[----:B------:R4:W-:Y:S02]  /*ccb0*/  UTMALDG.4D [UR8], [UR4], desc[UR6] ;  /* 0x00000608040075b4 */ /* 0x0009e40008019000 */
[----:B----4-:R-:W-:Y:S01]  /*ccc0*/  NOP ;  /* 0x0000000000007918 */ /* 0x010fe20000000000 */
.L_x_43:
[----:B------:R-:W-:Y:S05]  /*ccd0*/  WARPSYNC.ALL ;  /* 0x0000000000007948 */ /* 0x000fea0003800000 */
[----:B------:R-:W-:Y:S01]  /*cce0*/  UIADD3 UR4, UR36, 0x14400, URZ ;  /* 0x0001440024047890 */ /* 0x000fe2000fffe03f */
[----:B------:R-:W-:Y:S03]  /*ccf0*/  BAR.SYNC.DEFER_BLOCKING 0x8, 0x180 ;  /* 0x0206000000007b1d */ /* 0x000fe60000010000 */
[----:B------:R-:W-:-:S06]  /*cd00*/  ULOP3.LUT UP0, URZ, UR4, 0x3ff, URZ, 0xc0, !UPT ;  /* 0x000003ff043f7892 */ /* 0x000fcc000f80c03f */
[----:B------:R-:W-:-:S13]  /*cd10*/  PLOP3.LUT P0, PT, PT, PT, UP0, 0x80, 0x0 ;  /* 0x000000000000781c */ /* 0x000fda0003f0f008 */
[----:B------:R-:W-:Y:S05]  /*cd20*/  @!P0 BRA `(.L_x_48) ;  /* 0x0000000000408947 */ /* 0x000fea0003800000 */
[----:B------:R-:W-:Y:S01]  /*cd30*/  MOV R2, 0x0 ;  /* 0x0000000000027802 */ /* 0x000fe20000000f00 */
[----:B------:R-:W-:Y:S01]  /*cd40*/  ULDC.64 UR6, c[0x4][0xa8] ;  /* 0x01002a0000067ab9 */ /* 0x000fe20000000a00 */
[----:B------:R-:W-:Y:S01]  /*cd50*/  ULDC.64 UR8, c[0x4][0xb0] ;  /* 0x01002c0000087ab9 */ /* 0x000fe20000000a00 */
[----:B------:R-:W-:Y:S01]  /*cd60*/  ULDC.64 UR4, c[0x4][0x20] ;  /* 0x0100080000047ab9 */ /* 0x000fe20000000a00 */
[----:B------:R-:W-:Y:S01]  /*cd70*/  IMAD.U32 R4, RZ, RZ, UR6 ;  /* 0x00000006ff047e24 */ /* 0x000fe2000f8e00ff */
[----:B------:R-:W-:Y:S01]  /*cd80*/  MOV R13, RZ ;  /* 0x000000ff000d7202 */ /* 0x000fe20000000f00 */
[----:B------:R-:W3:Y:S01]  /*cd90*/  LDC.64 R2, c[0x4][R2] ;  /* 0x0100000002027b82 */ /* 0x000ee20000000a00 */
[----:B------:R-:W-:Y:S02]  /*cda0*/  IMAD.U32 R5, RZ, RZ, UR7 ;  /* 0x00000007ff057e24 */ /* 0x000fe4000f8e00ff */
[----:B------:R-:W-:Y:S02]  /*cdb0*/  IMAD.U32 R6, RZ, RZ, UR8 ;  /* 0x00000008ff067e24 */ /* 0x000fe4000f8e00ff */
[----:B------:R-:W-:-:S02]  /*cdc0*/  IMAD.U32 R7, RZ, RZ, UR9 ;  /* 0x00000009ff077e24 */ /* 0x000fc4000f8e00ff */
[----:B------:R-:W-:Y:S02]  /*cdd0*/  IMAD.U32 R10, RZ, RZ, UR4 ;  /* 0x00000004ff0a7e24 */ /* 0x000fe4000f8e00ff */
[----:B------:R-:W-:Y:S02]  /*cde0*/  IMAD.U32 R11, RZ, RZ, UR5 ;  /* 0x00000005ff0b7e24 */ /* 0x000fe4000f8e00ff */
[----:B--2---:R-:W-:Y:S02]  /*cdf0*/  IMAD.MOV.U32 R8, RZ, RZ, 0x70 ;  /* 0x00000070ff087424 */ /* 0x004fe400078e00ff */
[----:B------:R-:W-:-:S07]  /*ce00*/  IMAD.MOV.U32 R12, RZ, RZ, 0x1 ;  /* 0x00000001ff0c7424 */ /* 0x000fce00078e00ff */
[----:B------:R-:W-:-:S07]  /*ce10*/  LEPC R20, `(.L_x_48) ;  /* 0x000000001014794e */ /* 0x000fce0000000000 */
[----:B01-3--:R-:W-:Y:S05]  /*ce20*/  CALL.ABS.NOINC R2 ;  /* 0x0000000002007343 */ /* 0x00bfea0003c00000 */
.L_x_48:
[----:B------:R-:W3:Y:S01]  /*ce30*/  LDL.LU R4, [R1+0x18] ;  /* 0x0000180001047983 */ /* 0x000ee20000300800 */
[----:B-1----:R-:W-:Y:S01]  /*ce40*/  SHF.R.S32.HI R0, RZ, 0x1f, R16 ;  /* 0x0000001fff007819 */ /* 0x002fe20000011410 */
[----:B------:R-:W-:Y:S01]  /*ce50*/  ULDC.64 UR4, c[0x0][0x2d8] ;  /* 0x0000b60000047ab9 */ /* 0x000fe20000000a00 */
[----:B--2---:R-:W1:Y:S01]  /*ce60*/  LDC R8, c[0x0][0x448] ;  /* 0x00011200ff087b82 */ /* 0x004e620000000800 */
[----:B------:R-:W2:Y:S01]  /*ce70*/  LDL.LU R7, [R1+0x20] ;  /* 0x0000200001077983 */ /* 0x000ea20000300800 */
[----:B------:R-:W-:-:S03]  /*ce80*/  ULDC.64 UR6, c[0x0][0x280] ;  /* 0x0000a00000067ab9 */ /* 0x000fc60000000a00 */
[----:B------:R-:W4:Y:S01]  /*ce90*/  LDL R5, [R1+0x28] ;  /* 0x0000280001057983 */ /* 0x000f220000100800 */
[----:B------:R-:W-:Y:S02]  /*cea0*/  IMAD R0, R0, UR4, RZ ;  /* 0x0000000400007c24 */ /* 0x000fe4000f8e02ff */
[C---:B------:R-:W-:Y:S01]  /*ceb0*/  IMAD.WIDE.U32 R2, R16.reuse, UR4, RZ ;  /* 0x0000000410027c25 */ /* 0x040fe2000f8e00ff */
[----:B------:R-:W0:Y:S03]  /*cec0*/  S2R R10, SR_TID.X ;  /* 0x00000000000a7919 */ /* 0x000e260000002100 */
[----:B------:R-:W-:Y:S01]  /*ced0*/  IMAD R0, R16, UR5, R0 ;  /* 0x0000000510007c24 */ /* 0x000fe2000f8e0200 */
[----:B------:R-:W-:-:S03]  /*cee0*/  ULDC.64 UR4, c[0x0][0x2e0] ;  /* 0x0000b80000047ab9 */ /* 0x000fc60000000a00 */
[----:B------:R-:W-:Y:S01]  /*cef0*/  IMAD.IADD R3, R3, 0x1, R0 ;  /* 0x0000000103037824 */ /* 0x000fe200078e0200 */
[----:B-1----:R-:W-:-:S13]  /*cf00*/  ISETP.NE.AND P0, PT, R8, 0x1, PT ;  /* 0x000000010800780c */ /* 0x002fda0003f05270 */
[----:B------:R-:W1:Y:S01]  /*cf10*/  @P0 LDC R6, c[0x0][0x44c] ;  /* 0x00011300ff060b82 */ /* 0x000e620000000800 */
[----:B0-----:R-:W-:-:S05]  /*cf20*/  IMAD.SHL.U32 R10, R10, 0x8, RZ ;  /* 0x000000080a0a7824 */ /* 0x001fca00078e00ff */
[----:B------:R-:W-:Y:S02]  /*cf30*/  LOP3.LUT R10, R10, 0x38, RZ, 0xc0, !PT ;  /* 0x000000380a0a7812 */ /* 0x000fe400078ec0ff */
[----:B---3--:R-:W-:Y:S01]  /*cf40*/  SHF.R.S32.HI R0, RZ, 0x1f, R4 ;  /* 0x0000001fff007819 */ /* 0x008fe20000011404 */
[----:B------:R-:W-:-:S04]  /*cf50*/  IMAD.WIDE.U32 R2, R4, UR4, R2 ;  /* 0x0000000404027c25 */ /* 0x000fc8000f8e0002 */
[----:B------:R-:W-:Y:S01]  /*cf60*/  IMAD R0, R0, UR4, RZ ;  /* 0x0000000400007c24 */ /* 0x000fe2000f8e02ff */
[----:B------:R-:W-:-:S03]  /*cf70*/  ULDC UR4, c[0x0][0xc38] ;  /* 0x00030e0000047ab9 */ /* 0x000fc60000000800 */
[----:B------:R-:W-:Y:S02]  /*cf80*/  IMAD R0, R4, UR5, R0 ;  /* 0x0000000504007c24 */ /* 0x000fe4000f8e0200 */
[----:B------:R-:W0:Y:S02]  /*cf90*/  S2R R4, SR_TID.X ;  /* 0x0000000000047919 */ /* 0x000e240000002100 */
[----:B------:R-:W-:Y:S02]  /*cfa0*/  IMAD.IADD R3, R3, 0x1, R0 ;  /* 0x0000000103037824 */ /* 0x000fe400078e0200 */
[----:B--2---:R-:W-:Y:S02]  /*cfb0*/  IMAD.MOV R0, RZ, RZ, -R7 ;  /* 0x000000ffff007224 */ /* 0x004fe400078e0a07 */
[----:B------:R-:W2:Y:S02]  /*cfc0*/  @P0 LDC R7, c[0x0][0x450] ;  /* 0x00011400ff070b82 */ /* 0x000ea40000000800 */
[----:B----4-:R-:W-:Y:S01]  /*cfd0*/  IMAD R0, R0, UR4, R5 ;  /* 0x0000000400007c24 */ /* 0x010fe2000f8e0205 */
[----:B------:R-:W-:-:S03]  /*cfe0*/  ULDC.64 UR4, c[0x0][0x2d0] ;  /* 0x0000b40000047ab9 */ /* 0x000fc60000000a00 */
[----:B------:R-:W-:Y:S01]  /*cff0*/  IMAD.SHL.U32 R5, R0, 0x80, RZ ;  /* 0x0000008000057824 */ /* 0x000fe200078e00ff */
[----:B0-----:R-:W-:-:S04]  /*d000*/  LOP3.LUT R4, R4, 0x7f, RZ, 0xc0, !PT ;  /* 0x0000007f04047812 */ /* 0x001fc800078ec0ff */
[----:B------:R-:W-:Y:S02]  /*d010*/  SHF.R.U32.HI R9, RZ, 0x3, R4 ;  /* 0x00000003ff097819 */ /* 0x000fe40000011604 */
[----:B------:R-:W0:Y:S02]  /*d020*/  S2R R4, SR_TID.X ;  /* 0x0000000000047919 */ /* 0x000e240000002100 */
[----:B0-----:R-:W-:-:S05]  /*d030*/  IMAD.SHL.U32 R4, R4, 0x10, RZ ;  /* 0x0000001004047824 */ /* 0x001fca00078e00ff */
[----:B------:R-:W-:Y:S02]  /*d040*/  LOP3.LUT R4, R9, 0x70, R4, 0xf8, !PT ;  /* 0x0000007009047812 */ /* 0x000fe400078ef804 */
[----:B------:R-:W0:Y:S02]  /*d050*/  S2R R9, SR_TID.X ;  /* 0x0000000000097919 */ /* 0x000e240000002100 */
[----:B------:R-:W-:-:S05]  /*d060*/  LOP3.LUT R0, R4, R5, RZ, 0xfc, !PT ;  /* 0x0000000504007212 */ /* 0x000fca00078efcff */
[----:B-1----:R-:W-:-:S04]  /*d070*/  @P0 IMAD.HI.U32 R6, R0, R6, RZ ;  /* 0x0000000600060227 */ /* 0x002fc800078e00ff */
[----:B------:R-:W-:Y:S01]  /*d080*/  IMAD.MOV.U32 R4, RZ, RZ, R0 ;  /* 0x000000ffff047224 */ /* 0x000fe200078e0000 */
[----:B--2---:R-:W-:-:S05]  /*d090*/  @P0 SHF.R.U32.HI R4, RZ, R7, R6 ;  /* 0x00000007ff040219 */ /* 0x004fca0000011606 */
[----:B------:R-:W-:Y:S02]  /*d0a0*/  IMAD.MOV R6, RZ, RZ, -R4 ;  /* 0x000000ffff067224 */ /* 0x000fe400078e0a04 */
[----:B------:R-:W-:-:S04]  /*d0b0*/  IMAD.WIDE.U32 R2, R4, UR4, R2 ;  /* 0x0000000404027c25 */ /* 0x000fc8000f8e0002 */
[----:B------:R-:W-:Y:S01]  /*d0c0*/  IMAD R0, R8, R6, R0 ;  /* 0x0000000608007224 */ /* 0x000fe200078e0200 */
[----:B------:R-:W-:-:S05]  /*d0d0*/  SHF.R.S32.HI R6, RZ, 0x1f, R4 ;  /* 0x0000001fff067819 */ /* 0x000fca0000011404 */
[----:B------:R-:W-:Y:S02]  /*d0e0*/  IMAD R6, R6, UR4, RZ ;  /* 0x0000000406067c24 */ /* 0x000fe4000f8e02ff */
[----:B0-----:R-:W-:Y:S02]  /*d0f0*/  IMAD.SHL.U32 R9, R9, 0x8, RZ ;  /* 0x0000000809097824 */ /* 0x001fe400078e00ff */
[----:B------:R-:W-:Y:S01]  /*d100*/  IMAD R6, R4, UR5, R6 ;  /* 0x0000000504067c24 */ /* 0x000fe2000f8e0206 */
[----:B------:R-:W-:Y:S01]  /*d110*/  SHF.R.S32.HI R4, RZ, 0x1f, R0 ;  /* 0x0000001fff047819 */ /* 0x000fe20000011400 */
[----:B------:R-:W-:Y:S01]  /*d120*/  ULDC.64 UR4, c[0x0][0x2c8] ;  /* 0x0000b20000047ab9 */ /* 0x000fe20000000a00 */
[----:B------:R-:W-:Y:S01]  /*d130*/  LOP3.LUT R9, R9, 0x38, RZ, 0xc0, !PT ;  /* 0x0000003809097812 */ /* 0x000fe200078ec0ff */
[----:B------:R-:W-:Y:S02]  /*d140*/  IMAD.IADD R3, R3, 0x1, R6 ;  /* 0x0000000103037824 */ /* 0x000fe400078e0206 */
[----:B------:R-:W-:Y:S01]  /*d150*/  IMAD R4, R4, UR4, RZ ;  /* 0x0000000404047c24 */ /* 0x000fe2000f8e02ff */
[C---:B------:R-:W-:Y:S01]  /*d160*/  LOP3.LUT R12, R9.reuse, 0x40, RZ, 0xfc, !PT ;  /* 0x00000040090c7812 */ /* 0x040fe200078efcff */
[C---:B------:R-:W-:Y:S01]  /*d170*/  IMAD.WIDE.U32 R2, R0.reuse, UR4, R2 ;  /* 0x0000000400027c25 */ /* 0x040fe2000f8e0002 */
[C---:B------:R-:W-:Y:S01]  /*d180*/  LOP3.LUT R11, R9.reuse, 0x80, RZ, 0xfc, !PT ;  /* 0x00000080090b7812 */ /* 0x040fe200078efcff */
[----:B------:R-:W-:Y:S01]  /*d190*/  ULDC UR4, c[0x0][0x2b8] ;  /* 0x0000ae0000047ab9 */ /* 0x000fe20000000800 */
[----:B------:R-:W-:Y:S01]  /*d1a0*/  LOP3.LUT R9, R9, 0xc0, RZ, 0xfc, !PT ;  /* 0x000000c009097812 */ /* 0x000fe200078efcff */
[----:B------:R-:W-:Y:S01]  /*d1b0*/  IMAD R0, R0, UR5, R4 ;  /* 0x0000000500007c24 */ /* 0x000fe2000f8e0204 */
[----:B------:R-:W-:-:S02]  /*d1c0*/  ISETP.GE.AND P0, PT, R10, UR4, PT ;  /* 0x000000040a007c0c */ /* 0x000fc4000bf06270 */
[----:B------:R-:W-:Y:S02]  /*d1d0*/  ISETP.GE.AND P3, PT, R9, UR4, PT ;  /* 0x0000000409007c0c */ /* 0x000fe4000bf66270 */
[----:B------:R0:W5:Y:S01]  /*d1e0*/  LDL R9, [R1+0x14] ;  /* 0x0000140001097983 */ /* 0x0001620000100800 */
[----:B------:R-:W-:Y:S01]  /*d1f0*/  IMAD.IADD R0, R3, 0x1, R0 ;  /* 0x0000000103007824 */ /* 0x000fe200078e0200 */
[----:B------:R-:W-:Y:S02]  /*d200*/  LEA R4, P4, R2, UR6, 0x1 ;  /* 0x0000000602047c11 */ /* 0x000fe4000f8808ff */
[----:B------:R-:W-:Y:S02]  /*d210*/  ISETP.GE.AND P1, PT, R12, UR4, PT ;  /* 0x000000040c007c0c */ /* 0x000fe4000bf26270 */
[----:B------:R-:W-:Y:S01]  /*d220*/  ISETP.GE.AND P2, PT, R11, UR4, PT ;  /* 0x000000040b007c0c */ /* 0x000fe2000bf46270 */
[----:B------:R-:W-:Y:S01]  /*d230*/  UMOV UR4, 0xffffffff ;  /* 0xffffffff00047882 */ /* 0x000fe20000000000 */
[----:B------:R-:W-:-:S02]  /*d240*/  LEA.HI.X R3, R2, UR7, R0, 0x1, P4 ;  /* 0x0000000702037c11 */ /* 0x000fc4000a0f0c00 */
[----:B0-----:R-:W-:Y:S09]  /*d250*/  BRA.DIV UR4, `(.L_x_49) ;  /* 0x0000003e04807947 */ /* 0x001ff2000b800000 */
[----:B------:R-:W0:Y:S01]  /*d260*/  S2R R7, SR_TID.X ;  /* 0x0000000000077919 */ /* 0x000e220000002100 */
[----:B------:R-:W-:Y:S01]  /*d270*/  ULDC UR4, c[0x0][0x288] ;  /* 0x0000a20000047ab9 */ /* 0x000fe20000000800 */
[----:B------:R-:W-:Y:S01]  /*d280*/  ULDC.64 UR6, c[0x0][0x208] ;  /* 0x0000820000067ab9 */ /* 0x000fe20000000a00 */
[----:B------:R-:W-:Y:S01]  /*d290*/  IMAD R2, R8, UR4, RZ ;  /* 0x0000000408027c24 */ /* 0x000fe2000f8e02ff */
[----:B------:R-:W1:Y:S01]  /*d2a0*/  SHFL.IDX PT, R6, R4, RZ, 0x181f ;  /* 0x00181fff04067589 */ /* 0x000e6200000e0000 */
[----:B0-----:R-:W-:-:S04]  /*d2b0*/  LOP3.LUT R7, R7, 0x7f, RZ, 0xc0, !PT ;  /* 0x0000007f07077812 */ /* 0x001fc800078ec0ff */
[----:B------:R-:W-:Y:S02]  /*d2c0*/  SHF.R.U32.HI R11, RZ, 0x3, R7 ;  /* 0x00000003ff0b7819 */ /* 0x000fe40000011607 */
[----:B------:R-:W0:Y:S03]  /*d2d0*/  SHFL.IDX PT, R7, R3, RZ, 0x181f ;  /* 0x00181fff03077589 */ /* 0x000e2600000e0000 */
[----:B------:R-:W-:-:S04]  /*d2e0*/  IMAD.IADD R0, R11, 0x1, R5 ;  /* 0x000000010b007824 */ /* 0x000fc800078e0205 */
[C---:B------:R-:W-:Y:S01]  /*d2f0*/  VIADD R5, R0.reuse, 0x10 ;  /* 0x0000001000057836 */ /* 0x040fe20000000000 */
[----:B------:R-:W-:-:S13]  /*d300*/  ISETP.GE.AND P4, PT, R0, R2, PT ;  /* 0x000000020000720c */ /* 0x000fda0003f86270 */
[----:B-1----:R-:W-:-:S05]  /*d310*/  @!P4 LEA R6, P5, R10, R6, 0x1 ;  /* 0x000000060a06c211 */ /* 0x002fca00078a08ff */
[----:B0-----:R-:W-:-:S05]  /*d320*/  @!P4 IMAD.X R7, RZ, RZ, R7, P5 ;  /* 0x000000ffff07c224 */ /* 0x001fca00028e0607 */
[----:B------:R-:W-:Y:S01]  /*d330*/  @!PT LDS RZ, [RZ] ;  /* 0x00000000fffff984 */ /* 0x000fe20000000800 */
[----:B-----5:R-:W-:Y:S04]  /*d340*/  @!P4 LDGSTS.E.BYPASS.LTC128B.128 [R9+0x14400], desc[UR6][R6.64], !P0 ;  /* 0x144000000609cfae */ /* 0x020fe8000c101d46 */
[----:B------:R-:W-:Y:S04]  /*d350*/  @!P4 LDGSTS.E.BYPASS.LTC128B.128 [R9+0x18400], desc[UR6][R6.64+0x80], !P1 ;  /* 0x184000800609cfae */ /* 0x000fe8000c901d46 */
[----:B------:R-:W-:Y:S04]  /*d360*/  @!P4 LDGSTS.E.BYPASS.LTC128B.128 [R9+0x1c400], desc[UR6][R6.64+0x100], !P2 ;  /* 0x1c4001000609cfae */ /* 0x000fe8000d101d46 */
[----:B------:R0:W-:Y:S01]  /*d370*/  @!P4 LDGSTS.E.BYPASS.LTC128B.128 [R9+0x20400], desc[UR6][R6.64+0x180], !P3 ;  /* 0x204001800609cfae */ /* 0x0001e2000d901d46 */
[----:B------:R-:W-:-:S03]  /*d380*/  ISETP.GE.AND P4, PT, R5, R2, PT ;  /* 0x000000020500720c */ /* 0x000fc60003f86270 */
[----:B------:R-:W-:Y:S04]  /*d390*/  SHFL.IDX PT, R5, R3, 0x1, 0x181f ;  /* 0x00381f0003057f89 */ /* 0x000fe800000e0000 */
[----:B0-----:R-:W0:Y:S06]  /*d3a0*/  SHFL.IDX PT, R6, R4, 0x1, 0x181f ;  /* 0x00381f0004067f89 */ /* 0x001e2c00000e0000 */
[----:B0-----:R-:W-:-:S05]  /*d3b0*/  @!P4 LEA R6, P5, R10, R6, 0x1 ;  /* 0x000000060a06c211 */ /* 0x001fca00078a08ff */
[----:B------:R-:W-:-:S04]  /*d3c0*/  @!P4 IMAD.X R5, RZ, RZ, R5, P5 ;  /* 0x000000ffff05c224 */ /* 0x000fc800028e0605 */
[----:B------:R-:W-:Y:S02]  /*d3d0*/  @!P4 IMAD.MOV.U32 R7, RZ, RZ, R5 ;  /* 0x000000ffff07c224 */ /* 0x000fe400078e0005 */
[----:B------:R-:W-:-:S03]  /*d3e0*/  VIADD R5, R0, 0x20 ;  /* 0x0000002000057836 */ /* 0x000fc60000000000 */
[----:B------:R-:W-:Y:S04]  /*d3f0*/  @!P4 LDGSTS.E.BYPASS.LTC128B.128 [R9+0x14c00], desc[UR6][R6.64], !P0 ;  /* 0x14c000000609cfae */ /* 0x000fe8000c101d46 */
        /* <DEDUP_REMOVED lines=39> */
[----:B0-----:R-:W-:-:S04]  /*d670*/  @!P4 LEA R6, P5, R10, R6, 0x1 ;  /* 0x000000060a06c211 */ /* 0x001fc800078a08ff */
[----:B------:R-:W-:-:S05]  /*d680*/  @!P4 IADD3.X R5, RZ, R5, RZ, P5, !PT ;  /* 0x00000005ff05c210 */ /* 0x000fca0002ffe4ff */
        /* <DEDUP_REMOVED lines=12> */
[----:B------:R0:W1:Y:S04]  /*d750*/  SHFL.IDX PT, R5, R3, 0x7, 0x181f ;  /* 0x00f81f0003057f89 */ /* 0x00006800000e0000 */
[----:B------:R0:W-:Y:S04]  /*d760*/  @!P4 LDGSTS.E.BYPASS.LTC128B.128 [R9+0x17400], desc[UR6][R6.64], !P0 ;  /* 0x174000000609cfae */ /* 0x0001e8000c101d46 */
[----:B------:R0:W-:Y:S04]  /*d770*/  @!P4 LDGSTS.E.BYPASS.LTC128B.128 [R9+0x1b400], desc[UR6][R6.64+0x80], !P1 ;  /* 0x1b4000800609cfae */ /* 0x0001e8000c901d46 */
[----:B------:R0:W-:Y:S04]  /*d780*/  @!P4 LDGSTS.E.BYPASS.LTC128B.128 [R9+0x1f400], desc[UR6][R6.64+0x100], !P2 ;  /* 0x1f4001000609cfae */ /* 0x0001e8000d101d46 */
[----:B------:R0:W-:Y:S04]  /*d790*/  @!P4 LDGSTS.E.BYPASS.LTC128B.128 [R9+0x23400], desc[UR6][R6.64+0x180], !P3 ;  /* 0x234001800609cfae */ /* 0x0001e8000d901d46 */
[----:B------:R0:W2:Y:S02]  /*d7a0*/  SHFL.IDX PT, R3, R4, 0x7, 0x181f ;  /* 0x00f81f0004037f89 */ /* 0x0000a400000e0000 */
.L_x_162:
[----:B------:R-:W-:Y:S01]  /*d7b0*/  VIADD R0, R0, 0x70 ;  /* 0x0000007000007836 */ /* 0x000fe20000000000 */
[----:B------:R-:W-:Y:S04]  /*d7c0*/  BSSY B0, `(.L_x_50) ;  /* 0x000000d000007945 */ /* 0x000fe80003800000 */
[----:B------:R-:W-:-:S13]  /*d7d0*/  ISETP.GE.AND P4, PT, R0, R2, PT ;  /* 0x000000020000720c */ /* 0x000fda0003f86270 */
[----:B------:R-:W-:Y:S05]  /*d7e0*/  @P4 BRA `(.L_x_51) ;  /* 0x0000000000284947 */ /* 0x000fea0003800000 */
[----:B--2---:R-:W-:Y:S01]  /*d7f0*/  LEA R2, P4, R10, R3, 0x1 ;  /* 0x000000030a027211 */ /* 0x004fe200078808ff */
[----:B------:R-:W-:-:S04]  /*d800*/  ULDC.64 UR4, c[0x0][0x208] ;  /* 0x0000820000047ab9 */ /* 0x000fc80000000a00 */
[----:B01----:R-:W-:-:S05]  /*d810*/  IMAD.X R3, RZ, RZ, R5, P4 ;  /* 0x000000ffff037224 */ /* 0x003fca00020e0605 */
[----:B------:R-:W-:Y:S01]  /*d820*/  @!PT LDS RZ, [RZ] ;  /* 0x00000000fffff984 */ /* 0x000fe20000000800 */
[----:B------:R-:W-:Y:S01]  /*d830*/  @!PT LDS RZ, [RZ] ;  /* 0x00000000fffff984 */ /* 0x000fe20000000800 */
[----:B------:R-:W-:Y:S01]  /*d840*/  @!PT LDS RZ, [RZ] ;  /* 0x00000000fffff984 */ /* 0x000fe20000000800 */
[----:B------:R3:W-:Y:S04]  /*d850*/  LDGSTS.E.BYPASS.LTC128B.128 [R9+0x17c00], desc[UR4][R2.64], !P0 ;  /* 0x17c0000002097fae */ /* 0x0007e8000c101d44 */
[----:B------:R3:W-:Y:S04]  /*d860*/  LDGSTS.E.BYPASS.LTC128B.128 [R9+0x1bc00], desc[UR4][R2.64+0x80], !P1 ;  /* 0x1bc0008002097fae */ /* 0x0007e8000c901d44 */
[----:B------:R3:W-:Y:S04]  /*d870*/  LDGSTS.E.BYPASS.LTC128B.128 [R9+0x1fc00], desc[UR4][R2.64+0x100], !P2 ;  /* 0x1fc0010002097fae */ /* 0x0007e8000d101d44 */
[----:B------:R3:W-:Y:S02]  /*d880*/  LDGSTS.E.BYPASS.LTC128B.128 [R9+0x23c00], desc[UR4][R2.64+0x180], !P3 ;  /* 0x23c0018002097fae */ /* 0x0007e4000d901d44 */
.L_x_51:
[----:B------:R-:W-:Y:S05]  /*d890*/  BSYNC B0 ;  /* 0x0000000000007941 */ /* 0x000fea0003800000 */
.L_x_50:
[----:B---3--:R-:W3:Y:S01]  /*d8a0*/  LDL R2, [R1+0x30] ;  /* 0x0000300001027983 */ /* 0x008ee20000100800 */
[----:B------:R-:W-:Y:S01]  /*d8b0*/  NOP ;  /* 0x0000000000007918 */ /* 0x000fe20000000000 */
[----:B------:R-:W-:Y:S02]  /*d8c0*/  SYNCS.ARRIVE.TRANS64.RED.A0T1 RZ, [UR36+0x38800], RZ ;  /* 0x038800ffffff79a7 */ /* 0x000fe40008200424 */
[----:B------:R-:W-:Y:S01]  /*d8d0*/  ARRIVES.LDGSTSBAR.64.TRANSCNT [UR36+0x38800] ;  /* 0x03880000ff0079b0 */ /* 0x000fe20008000aa4 */
[----:B---3--:R-:W-:-:S04]  /*d8e0*/  LOP3.LUT R0, R2, 0x1, RZ, 0xc, !PT ;  /* 0x0000000102007812 */ /* 0x008fc800078e0cff */
[----:B------:R-:W-:Y:S01]  /*d8f0*/  SHF.L.U32 R0, R0, 0x1f, RZ ;  /* 0x0000001f00007819 */ /* 0x000fe200000006ff */
[----:B------:R-:W-:Y:S01]  /*d900*/  NOP ;  /* 0x0000000000007918 */ /* 0x000fe20000000000 */
[----:B------:R-:W3:Y:S01]  /*d910*/  LDL.LU R2, [R1+0x2c] ;  /* 0x00002c0001027983 */ /* 0x000ee20000300800 */
[----:B------:R-:W-:Y:S01]  /*d920*/  SYNCS.ARRIVE.TRANS64.A1T0 RZ, [UR36+0x38800], RZ ;  /* 0x038800ffffff79a7 */ /* 0x000fe20008100024 */
[----:B------:R-:W-:Y:S01]  /*d930*/  BSSY B0, `(.L_x_52) ;  /* 0x0000005000007945 */ /* 0x000fe20003800000 */
[----:B------:R-:W-:Y:S01]  /*d940*/  IMAD.U32 R12, RZ, RZ, UR36 ;  /* 0x00000024ff0c7e24 */ /* 0x000fe2000f8e00ff */
[----:B------:R-:W4:Y:S01]  /*d950*/  SYNCS.PHASECHK.TRANS64.TRYWAIT P0, [UR36+0x38820], R0 ;  /* 0x03882000ff0075a7 */ /* 0x000f220008000164 */
[----:B---3--:R-:W-:Y:S01]  /*d960*/  ISETP.GE.AND P1, PT, R2, 0x51, PT ;  /* 0x000000510200780c */ /* 0x008fe20003f26270 */
[----:B----4-:R-:W-:-:S12]  /*d970*/  @!P0 BRA `(.L_x_53) ;  /* 0x0000004000a08947 */ /* 0x010fd80003800000 */
.L_x_163:
[----:B------:R-:W-:Y:S05]  /*d980*/  BSYNC B0 ;  /* 0x0000000000007941 */ /* 0x000fea0003800000 */
.L_x_52:
[----:B------:R-:W-:Y:S01]  /*d990*/  VIADD R10, R12, 0x38800 ;  /* 0x000388000c0a7836 */ /* 0x000fe20000000000 */
[----:B------:R-:W-:Y:S06]  /*d9a0*/  @!P1 BRA `(.L_x_54) ;  /* 0x00000028003c9947 */ /* 0x000fec0003800000 */
[----:B------:R-:W0:Y:S01]  /*d9b0*/  LDL R2, [R1+0x24] ;  /* 0x0000240001027983 */ /* 0x000e220000100800 */
[----:B---3--:R-:W-:Y:S02]  /*d9c0*/  IMAD.MOV.U32 R0, RZ, RZ, 0x1 ;  /* 0x00000001ff007424 */ /* 0x008fe400078e00ff */
[----:B0-----:R-:W-:-:S05]  /*d9d0*/  IMAD.MOV R9, RZ, RZ, -R2 ;  /* 0x000000ffff097224 */ /* 0x001fca00078e0a02 */
[----:B------:R-:W-:-:S05]  /*d9e0*/  VIADDMNMX R9, R9, R0, 0xffffffff, !PT ;  /* 0xffffffff09097446 */ /* 0x000fca0007800100 */
[----:B------:R-:W-:-:S05]  /*d9f0*/  IMAD.IADD R0, R2, 0x1, R9 ;  /* 0x0000000102007824 */ /* 0x000fca00078e0209 */
[----:B------:R-:W-:-:S04]  /*da00*/  LOP3.LUT R0, R0, 0x1, RZ, 0xc0, !PT ;  /* 0x0000000100007812 */ /* 0x000fc800078ec0ff */
[----:B------:R-:W-:Y:S01]  /*da10*/  ISETP.NE.U32.AND P0, PT, R0, 0x1, PT ;  /* 0x000000010000780c */ /* 0x000fe20003f05070 */
[----:B------:R-:W-:-:S12]  /*da20*/  VIADD R0, R2, 0xfffffffe ;  /* 0xfffffffe02007836 */ /* 0x000fd80000000000 */
[----:B------:R-:W-:Y:S05]  /*da30*/  @P0 BRA `(.L_x_55) ;  /* 0x0000000c00600947 */ /* 0x000fea0003800000 */
[----:B--2---:R-:W2:Y:S04]  /*da40*/  LDL R3, [R1+0xc] ;  /* 0x00000c0001037983 */ /* 0x004ea80000100800 */
[----:B------:R-:W3:Y:S01]  /*da50*/  LDL R2, [R1] ;  /* 0x0000000001027983 */ /* 0x000ee20000100800 */
[----:B------:R-:W-:Y:S01]  /*da60*/  VIADD R4, R18, 0x1 ;  /* 0x0000000112047836 */ /* 0x000fe20000000000 */
[----:B------:R-:W-:Y:S04]  /*da70*/  BSSY B0, `(.L_x_56) ;  /* 0x00000d0000007945 */ /* 0x000fe80003800000 */
[----:B------:R-:W-:-:S04]  /*da80*/  ISETP.NE.AND P0, PT, R4, 0x2, PT ;  /* 0x000000020400780c */ /* 0x000fc80003f05270 */
[----:B------:R-:W-:Y:S02]  /*da90*/  SEL R8, RZ, 0x1, P0 ;  /* 0x00000001ff087807 */ /* 0x000fe40000000000 */
[----:B------:R-:W-:Y:S02]  /*daa0*/  SEL R4, R4, RZ, P0 ;  /* 0x000000ff04047207 */ /* 0x000fe40000000000 */
[----:B--2---:R-:W-:Y:S02]  /*dab0*/  ISETP.NE.AND P2, PT, R3, RZ, PT ;  /* 0x000000ff0300720c */ /* 0x004fe40003f45270 */
[----:B---3--:R-:W-:-:S11]  /*dac0*/  LOP3.LUT R8, R2, R8, RZ, 0x3c, !PT ;  /* 0x0000000802087212 */ /* 0x008fd600078e3cff */
[----:B------:R-:W-:Y:S05]  /*dad0*/  @!P2 BRA `(.L_x_57) ;  /* 0x0000000c0024a947 */ /* 0x000fea0003800000 */
[----:B------:R-:W2:Y:S01]  /*dae0*/  LDL R2, [R1+0x10] ;  /* 0x0000100001027983 */ /* 0x000ea20000100800 */
[----:B------:R-:W-:Y:S01]  /*daf0*/  IMAD.MOV.U32 R6, RZ, RZ, R17 ;  /* 0x000000ffff067224 */ /* 0x000fe200078e0011 */
[----:B--2---:R-:W-:-:S13]  /*db00*/  ISETP.NE.AND P2, PT, R2, RZ, PT ;  /* 0x000000ff0200720c */ /* 0x004fda0003f45270 */
[----:B------:R-:W-:Y:S05]  /*db10*/  @!P2 BRA `(.L_x_58) ;  /* 0x000000000050a947 */ /* 0x000fea0003800000 */
[----:B------:R-:W2:Y:S01]  /*db20*/  LDL R7, [R1+0x8] ;  /* 0x0000080001077983 */ /* 0x000ea20000100800 */
[----:B------:R-:W0:Y:S01]  /*db30*/  LDC R6, c[0x0][0x43c] ;  /* 0x00010f00ff067b82 */ /* 0x000e220000000800 */
[----:B------:R-:W-:Y:S01]  /*db40*/  ULDC.64 UR4, c[0x0][0x428] ;  /* 0x00010a0000047ab9 */ /* 0x000fe20000000a00 */
[----:B------:R-:W-:Y:S01]  /*db50*/  ULDC.64 UR6, c[0x0][0x208] ;  /* 0x0000820000067ab9 */ /* 0x000fe20000000a00 */
[----:B0-----:R-:W-:-:S13]  /*db60*/  ISETP.NE.AND P0, PT, R6, 0x1, PT ;  /* 0x000000010600780c */ /* 0x001fda0003f05270 */
[----:B------:R-:W1:Y:S02]  /*db70*/  @P0 LDC.64 R2, c[0x0][0x440] ;  /* 0x00011000ff020b82 */ /* 0x000e640000000a00 */
[----:B-1----:R-:W-:-:S04]  /*db80*/  @P0 IMAD.HI.U32 R5, R0, R2, RZ ;  /* 0x0000000200050227 */ /* 0x002fc800078e00ff */
[----:B------:R-:W-:Y:S01]  /*db90*/  IMAD.MOV.U32 R2, RZ, RZ, R0 ;  /* 0x000000ffff027224 */ /* 0x000fe200078e0000 */
[----:B------:R-:W-:-:S05]  /*dba0*/  @P0 SHF.R.U32.HI R2, RZ, R3, R5 ;  /* 0x00000003ff020219 */ /* 0x000fca0000011605 */
[----:B------:R-:W-:-:S04]  /*dbb0*/  IMAD.MOV R3, RZ, RZ, -R2 ;  /* 0x000000ffff037224 */ /* 0x000fc800078e0a02 */
[----:B------:R-:W-:Y:S01]  /*dbc0*/  IMAD R0, R6, R3, R0 ;  /* 0x0000000306007224 */ /* 0x000fe200078e0200 */
[----:B------:R-:W-:-:S03]  /*dbd0*/  SHF.R.S32.HI R3, RZ, 0x1f, R2 ;  /* 0x0000001fff037819 */ /* 0x000fc60000011402 */
[----:B------:R-:W-:-:S04]  /*dbe0*/  IMAD.WIDE.U32 R2, R19, UR4, R2 ;  /* 0x0000000413027c25 */ /* 0x000fc8000f8e0002 */
[----:B--2---:R-:W-:-:S04]  /*dbf0*/  IMAD R5, R7, UR4, RZ ;  /* 0x0000000407057c24 */ /* 0x004fc8000f8e02ff */
[----:B------:R-:W-:Y:S01]  /*dc00*/  IMAD R5, R19, UR5, R5 ;  /* 0x0000000513057c24 */ /* 0x000fe2000f8e0205 */
[----:B------:R-:W-:Y:S02]  /*dc10*/  ULDC.64 UR4, c[0x0][0x418] ;  /* 0x0001060000047ab9 */ /* 0x000fe40000000a00 */
[----:B------:R-:W-:Y:S01]  /*dc20*/  LEA R6, P0, R2, UR4, 0x2 ;  /* 0x0000000402067c11 */ /* 0x000fe2000f8010ff */
[----:B------:R-:W-:-:S05]  /*dc30*/  IMAD.IADD R3, R5, 0x1, R3 ;  /* 0x0000000105037824 */ /* 0x000fca00078e0203 */
[----:B------:R-:W-:-:S05]  /*dc40*/  LEA.HI.X R7, R2, UR5, R3, 0x2, P0 ;  /* 0x0000000502077c11 */ /* 0x000fca00080f1403 */
[----:B------:R0:W5:Y:S02]  /*dc50*/  LDG.E R6, desc[UR6][R6.64] ;  /* 0x0000000606067981 */ /* 0x000164000c1e1900 */
.L_x_58:
[----:B------:R-:W-:Y:S01]  /*dc60*/  LEA R3, R4, UR36, 0x3 ;  /* 0x0000002404037c11 */ /* 0x000fe2000f8e18ff */
[----:B------:R-:W-:Y:S01]  /*dc70*/  BSSY B1, `(.L_x_59) ;  /* 0x0000004000017945 */ /* 0x000fe20003800000 */
[----:B------:R-:W-:-:S04]  /*dc80*/  SHF.L.U32 R2, R8, 0x1f, RZ ;  /* 0x0000001f08027819 */ /* 0x000fc800000006ff */
[----:B------:R-:W2:Y:S02]  /*dc90*/  SYNCS.PHASECHK.TRANS64.TRYWAIT P0, [R3+URZ+0x38840], R2 ;  /* 0x03884002030075a7 */ /* 0x000ea4000800017f */
[----:B--2---:R-:W-:Y:S05]  /*dca0*/  @!P0 BRA `(.L_x_60) ;  /* 0x0000003c00e88947 */ /* 0x004fea0003800000 */
.L_x_164:
[----:B------:R-:W-:Y:S05]  /*dcb0*/  BSYNC B1 ;  /* 0x0000000000017941 */ /* 0x000fea0003800000 */
.L_x_59:
[----:B-1----:R-:W1:Y:S01]  /*dcc0*/  S2R R5, SR_TID.X ;  /* 0x0000000000057919 */ /* 0x002e620000002100 */
[----:B------:R-:W-:Y:S01]  /*dcd0*/  BSSY B1, `(.L_x_61) ;  /* 0x000000b000017945 */ /* 0x000fe20003800000 */
[----:B-1----:R-:W-:-:S04]  /*dce0*/  LOP3.LUT R5, R5, 0x7f, RZ, 0xc0, !PT ;  /* 0x0000007f05057812 */ /* 0x002fc800078ec0ff */
[----:B------:R-:W-:-:S13]  /*dcf0*/  ISETP.NE.AND P1, PT, R5, RZ, PT ;  /* 0x000000ff0500720c */ /* 0x000fda0003f25270 */
[----:B------:R-:W-:Y:S05]  /*dd00*/  @P1 BRA `(.L_x_62) ;  /* 0x00000000001c1947 */ /* 0x000fea0003800000 */
[----:B------:R-:W1:Y:S01]  /*dd10*/  S2R R5, SR_TID.X ;  /* 0x0000000000057919 */ /* 0x000e620000002100 */
[----:B--2---:R-:W-:-:S04]  /*dd20*/  IMAD.MOV.U32 R2, RZ, RZ, 0xa000 ;  /* 0x0000a000ff027424 */ /* 0x004fc800078e00ff */
[----:B------:R3:W-:Y:S01]  /*dd30*/  SYNCS.ARRIVE.TRANS64 RZ, [R3+URZ+0x38830], R2 ;  /* 0x0388300203ff79a7 */ /* 0x0007e2000800003f */
[----:B-1----:R-:W-:-:S04]  /*dd40*/  LOP3.LUT R5, R5, 0x1f, RZ, 0xc0, !PT ;  /* 0x0000001f05057812 */ /* 0x002fc800078ec0ff */
[----:B------:R-:W-:-:S13]  /*dd50*/  ISETP.NE.AND P0, PT, R5, RZ, PT ;  /* 0x000000ff0500720c */ /* 0x000fda0003f05270 */
[----:B---3--:R-:W-:Y:S05]  /*dd60*/  @!P0 BRA `(.L_x_62) ;  /* 0x0000000000048947 */ /* 0x008fea0003800000 */
[----:B------:R-:W-:Y:S01]  /*dd70*/  BPT.TRAP 0x1 ;  /* 0x000000040000795c */ /* 0x000fe20000300000 */
.L_x_62:
[----:B------:R-:W-:Y:S05]  /*dd80*/  BSYNC B1 ;  /* 0x0000000000017941 */ /* 0x000fea0003800000 */
.L_x_61:
[----:B------:R-:W-:Y:S01]  /*dd90*/  IMAD.MOV.U32 R11, RZ, RZ, RZ ;  /* 0x000000ffff0b7224 */ /* 0x000fe200078e00ff */
[----:B------:R-:W-:Y:S01]  /*dda0*/  UIADD3 UR4, UP0, UR38, 0x370, URZ ;  /* 0x0000037026047890 */ /* 0x000fe2000ff1e03f */
[----:B------:R-:W-:Y:S01]  /*ddb0*/  IMAD R5, R4, 0xa000, R12 ;  /* 0x0000a00004057824 */ /* 0x000fe200078e020c */
[----:B------:R-:W-:Y:S01]  /*ddc0*/  PLOP3.LUT P0, PT, PT, PT, PT, 0x80, 0x0 ;  /* 0x000000000000781c */ /* 0x000fe20003f0f070 */
[----:B--2---:R-:W-:Y:S01]  /*ddd0*/  VIADD R3, R3, 0x38830 ;  /* 0x0003883003037836 */ /* 0x004fe20000000000 */
[----:B------:R-:W-:Y:S01]  /*dde0*/  R2UR UR10, R11 ;  /* 0x000000000b0a72ca */ /* 0x000fe200000e0000 */
[----:B------:R-:W-:Y:S01]  /*ddf0*/  IMAD R2, R0, 0x50, RZ ;  /* 0x0000005000027824 */ /* 0x000fe200078e02ff */
[----:B------:R-:W-:Y:S01]  /*de00*/  UIADD3.X UR5, URZ, UR39, URZ, UP0, !UPT ;  /* 0x000000273f057290 */ /* 0x000fe200087fe43f */
[----:B0-----:R-:W-:Y:S01]  /*de10*/  VIADD R7, R5, 0x24400 ;  /* 0x0002440005077836 */ /* 0x001fe20000000000 */
[----:B------:R-:W-:Y:S01]  /*de20*/  UMOV UR6, 0x0 ;  /* 0x0000000000067882 */ /* 0x000fe20000000000 */
[----:B------:R-:W-:-:S10]  /*de30*/  UMOV UR7, 0x14f00000 ;  /* 0x14f0000000077882 */ /* 0x000fd40000000000 */
.L_x_63:
[----:B------:R-:W-:-:S13]  /*de40*/  @P0 ELECT P2, URZ, PT ;  /* 0x00000000003f082f */ /* 0x000fda0003840000 */
[----:B-----5:R-:W-:Y:S02]  /*de50*/  @P2 R2UR UR13, R6 ;  /* 0x00000000060d22ca */ /* 0x020fe400000e0000 */
[----:B------:R-:W-:Y:S02]  /*de60*/  @P2 R2UR UR12, R16 ;  /* 0x00000000100c22ca */ /* 0x000fe400000e0000 */
[----:B------:R-:W-:Y:S02]  /*de70*/  @P2 R2UR UR11, R2 ;  /* 0x00000000020b22ca */ /* 0x000fe400000e0000 */
[----:B------:R-:W-:Y:S02]  /*de80*/  @P2 R2UR UR9, R3 ;  /* 0x00000000030922ca */ /* 0x000fe400000e0000 */
[----:B------:R-:W-:Y:S02]  /*de90*/  @P2 R2UR UR8, R7 ;  /* 0x00000000070822ca */ /* 0x000fe400000e0000 */
[----:B------:R-:W-:-:S02]  /*dea0*/  @P2 PLOP3.LUT P0, PT, P2, PT, PT, 0x8, 0x0 ;  /* 0x000000000000281c */ /* 0x000fc4000170e170 */
[----:B------:R-:W-:-:S09]  /*deb0*/  PLOP3.LUT P2, PT, PT, PT, PT, 0x8, 0x0 ;  /* 0x000000000000781c */ /* 0x000fd20003f4e170 */
[----:B------:R0:W-:Y:S02]  /*dec0*/  UTMALDG.4D [UR8], [UR4], desc[UR6] ;  /* 0x00000608040075b4 */ /* 0x0001e40008019000 */
[----:B0-----:R-:W-:Y:S05]  /*ded0*/  @P0 BRA.U.ANY `(.L_x_63) ;  /* 0xfffffffd00d80947 */ /* 0x001fea000393ffff */
[----:B------:R-:W-:Y:S01]  /*dee0*/  IMAD.MOV.U32 R21, RZ, RZ, 0x40 ;  /* 0x00000040ff157424 */ /* 0x000fe200078e00ff */
[----:B------:R-:W-:Y:S01]  /*def0*/  PLOP3.LUT P0, PT, PT, PT, PT, 0x80, 0x0 ;  /* 0x000000000000781c */ /* 0x000fe20003f0f070 */
[----:B------:R-:W-:Y:S01]  /*df00*/  VIADD R7, R5, 0x26c00 ;  /* 0x00026c0005077836 */ /* 0x000fe20000000000 */
[----:B------:R-:W-:Y:S01]  /*df10*/  UMOV UR6, 0x0 ;  /* 0x0000000000067882 */ /* 0x000fe20000000000 */
[----:B------:R-:W-:Y:S01]  /*df20*/  UMOV UR7, 0x14f00000 ;  /* 0x14f0000000077882 */ /* 0x000fe20000000000 */
[----:B------:R-:W-:-:S15]  /*df30*/  R2UR UR10, R21 ;  /* 0x00000000150a72ca */ /* 0x000fde00000e0000 */
.L_x_64:
[----:B------:R-:W-:-:S13]  /*df40*/  @P0 ELECT P2, URZ, PT ;  /* 0x00000000003f082f */ /* 0x000fda0003840000 */
[----:B------:R-:W-:Y:S02]  /*df50*/  @P2 R2UR UR13, R6 ;  /* 0x00000000060d22ca */ /* 0x000fe400000e0000 */
        /* <DEDUP_REMOVED lines=14> */
.L_x_65:
        /* <DEDUP_REMOVED lines=12> */
[----:B------:R-:W-:Y:S01]  /*e100*/  UMOV UR6, 0x0 ;  /* 0x0000000000067882 */ /* 0x000fe20000000000 */
[----:B------:R-:W-:Y:S01]  /*e110*/  IADD3 R5, R5, 0x2bc00, RZ ;  /* 0x0002bc0005057810 */ /* 0x000fe20007ffe0ff */
[----:B------:R-:W-:Y:S01]  /*e120*/  UMOV UR7, 0x14f00000 ;  /* 0x14f0000000077882 */ /* 0x000fe20000000000 */
[----:B------:R-:W-:-:S15]  /*e130*/  R2UR UR10, R13 ;  /* 0x000000000d0a72ca */ /* 0x000fde00000e0000 */
.L_x_66:
        /* <DEDUP_REMOVED lines=10> */
[----:B------:R-:W2:Y:S01]  /*e1e0*/  LDL.LU R7, [R1] ;  /* 0x0000000001077983 */ /* 0x000ea20000300800 */
[----:B------:R-:W-:Y:S01]  /*e1f0*/  IMAD R3, R18, 0x8, R10 ;  /* 0x0000000812037824 */ /* 0x000fe200078e020a */
[----:B------:R-:W-:Y:S01]  /*e200*/  BSSY B1, `(.L_x_67) ;  /* 0x0000004000017945 */ /* 0x000fe20003800000 */
[----:B--2---:R-:W-:-:S04]  /*e210*/  SHF.L.U32 R2, R7, 0x1f, RZ ;  /* 0x0000001f07027819 */ /* 0x004fc800000006ff */
[----:B------:R-:W0:Y:S02]  /*e220*/  SYNCS.PHASECHK.TRANS64.TRYWAIT P0, [R3+URZ+0x60], R2 ;  /* 0x00006002030075a7 */ /* 0x000e24000800017f */
[----:B0-----:R-:W-:Y:S05]  /*e230*/  @!P0 BRA `(.L_x_68) ;  /* 0x0000003800988947 */ /* 0x001fea0003800000 */
.L_x_165:
[----:B------:R-:W-:Y:S05]  /*e240*/  BSYNC B1 ;  /* 0x0000000000017941 */ /* 0x000fea0003800000 */
.L_x_67:
[----:B------:R-:W-:Y:S01]  /*e250*/  BSSY B1, `(.L_x_69) ;  /* 0x000000c000017945 */ /* 0x000fe20003800000 */
[----:B------:R-:W-:Y:S02]  /*e260*/  IMAD.MOV.U32 R14, RZ, RZ, 0x0 ;  /* 0x00000000ff0e7424 */ /* 0x000fe400078e00ff */
[----:B------:R-:W-:Y:S01]  /*e270*/  IMAD.MOV.U32 R15, RZ, RZ, 0x14f00000 ;  /* 0x14f00000ff0f7424 */ /* 0x000fe200078e00ff */
[----:B------:R-:W-:Y:S06]  /*e280*/  @P1 BRA `(.L_x_70) ;  /* 0x0000000000201947 */ /* 0x000fec0003800000 */
[----:B------:R-:W1:Y:S01]  /*e290*/  S2R R5, SR_TID.X ;  /* 0x0000000000057919 */ /* 0x000e620000002100 */
[----:B0-----:R-:W-:Y:S01]  /*e2a0*/  LEA R2, R18, UR36, 0x3 ;  /* 0x0000002412027c11 */ /* 0x001fe2000f8e18ff */
[----:B------:R-:W-:-:S04]  /*e2b0*/  IMAD.MOV.U32 R3, RZ, RZ, 0xa000 ;  /* 0x0000a000ff037424 */ /* 0x000fc800078e00ff */
[----:B------:R2:W-:Y:S01]  /*e2c0*/  SYNCS.ARRIVE.TRANS64 RZ, [R2+URZ+0x38850], R3 ;  /* 0x0388500302ff79a7 */ /* 0x0005e2000800003f */
[----:B-1----:R-:W-:-:S04]  /*e2d0*/  LOP3.LUT R5, R5, 0x1f, RZ, 0xc0, !PT ;  /* 0x0000001f05057812 */ /* 0x002fc800078ec0ff */
[----:B------:R-:W-:-:S13]  /*e2e0*/  ISETP.NE.AND P0, PT, R5, RZ, PT ;  /* 0x000000ff0500720c */ /* 0x000fda0003f05270 */
[----:B--2---:R-:W-:Y:S05]  /*e2f0*/  @!P0 BRA `(.L_x_70) ;  /* 0x0000000000048947 */ /* 0x004fea0003800000 */
[----:B------:R-:W-:Y:S01]  /*e300*/  BPT.TRAP 0x1 ;  /* 0x000000040000795c */ /* 0x000fe20000300000 */
.L_x_70:
[----:B------:R-:W-:Y:S05]  /*e310*/  BSYNC B1 ;  /* 0x0000000000017941 */ /* 0x000fea0003800000 */
.L_x_69:
[----:B------:R-:W2:Y:S01]  /*e320*/  LDL.LU R5, [R1+0x4] ;  /* 0x0000040001057983 */ /* 0x000ea20000300800 */
[----:B------:R-:W-:Y:S01]  /*e330*/  R2UR UR10, R11 ;  /* 0x000000000b0a72ca */ /* 0x000fe200000e0000 */
[----:B0-----:R-:W-:Y:S01]  /*e340*/  IMAD R3, R18, 0xa000, R12 ;  /* 0x0000a00012037824 */ /* 0x001fe200078e020c */
[----:B------:R-:W-:Y:S01]  /*e350*/  R2UR UR6, R14 ;  /* 0x000000000e0672ca */ /* 0x000fe200000e0000 */
[----:B------:R-:W-:Y:S01]  /*e360*/  UIADD3 UR4, UP0, UR38, 0x470, URZ ;  /* 0x0000047026047890 */ /* 0x000fe2000ff1e03f */
[----:B------:R-:W-:Y:S01]  /*e370*/  R2UR UR7, R15 ;  /* 0x000000000f0772ca */ /* 0x000fe200000e0000 */
[----:B------:R-:W-:Y:S01]  /*e380*/  VIADD R7, R3, 0x400 ;  /* 0x0000040003077836 */ /* 0x000fe20000000000 */
[----:B------:R-:W-:Y:S01]  /*e390*/  LEA R2, R18, UR36, 0x3 ;  /* 0x0000002412027c11 */ /* 0x000fe2000f8e18ff */
[----:B------:R-:W-:Y:S01]  /*e3a0*/  UIADD3.X UR5, URZ, UR39, URZ, UP0, !UPT ;  /* 0x000000273f057290 */ /* 0x000fe200087fe43f */
[----:B------:R-:W-:-:S03]  /*e3b0*/  PLOP3.LUT P0, PT, PT, PT, PT, 0x80, 0x0 ;  /* 0x000000000000781c */ /* 0x000fc60003f0f070 */
[----:B------:R-:W-:Y:S02]  /*e3c0*/  VIADD R2, R2, 0x38850 ;  /* 0x0003885002027836 */ /* 0x000fe40000000000 */
[----:B--2---:R-:W-:-:S08]  /*e3d0*/  IMAD R5, R5, 0x50, RZ ;  /* 0x0000005005057824 */ /* 0x004fd000078e02ff */
.L_x_71:
        /* <DEDUP_REMOVED lines=10> */
[----:B------:R-:W-:Y:S01]  /*e480*/  R2UR UR10, R21 ;  /* 0x00000000150a72ca */ /* 0x000fe200000e0000 */
[----:B------:R-:W-:Y:S01]  /*e490*/  VIADD R7, R3, 0x2c00 ;  /* 0x00002c0003077836 */ /* 0x000fe20000000000 */
[----:B------:R-:W-:Y:S02]  /*e4a0*/  R2UR UR6, R14 ;  /* 0x000000000e0672ca */ /* 0x000fe400000e0000 */
[----:B------:R-:W-:Y:S02]  /*e4b0*/  R2UR UR7, R15 ;  /* 0x000000000f0772ca */ /* 0x000fe400000e0000 */
[----:B------:R-:W-:-:S13]  /*e4c0*/  PLOP3.LUT P0, PT, PT, PT, PT, 0x80, 0x0 ;  /* 0x000000000000781c */ /* 0x000fda0003f0f070 */
.L_x_72:
        /* <DEDUP_REMOVED lines=15> */
.L_x_73:
        /* <DEDUP_REMOVED lines=15> */
.L_x_74:
        /* <DEDUP_REMOVED lines=10> */
[----:B------:R0:W-:Y:S01]  /*e750*/  STL [R1+0x4], R0 ;  /* 0x0000040001007387 */ /* 0x0001e20000100800 */
[----:B------:R-:W-:-:S07]  /*e760*/  IMAD.MOV.U32 R17, RZ, RZ, R6 ;  /* 0x000000ffff117224 */ /* 0x000fce00078e0006 */
.L_x_57:
[----:B------:R-:W-:Y:S05]  /*e770*/  BSYNC B0 ;  /* 0x0000000000007941 */ /* 0x000fea0003800000 */
.L_x_56:
[----:B0-----:R-:W2:Y:S01]  /*e780*/  LDL.LU R0, [R1+0x24] ;  /* 0x0000240001007983 */ /* 0x001ea20000300800 */
[----:B------:R-:W-:-:S03]  /*e790*/  IMAD.MOV.U32 R18, RZ, RZ, R4 ;  /* 0x000000ffff127224 */ /* 0x000fc600078e0004 */
[----:B------:R0:W-:Y:S02]  /*e7a0*/  STL [R1], R8 ;  /* 0x0000000801007387 */ /* 0x0001e40000100800 */
[----:B0-2---:R-:W-:-:S07]  /*e7b0*/  VIADD R0, R0, 0xfffffffd ;  /* 0xfffffffd00007836 */ /* 0x005fce0000000000 */
.L_x_55:
[----:B------:R-:W3:Y:S01]  /*e7c0*/  LDL.LU R2, [R1+0x1c] ;  /* 0x00001c0001027983 */ /* 0x000ee20000300800 */
[----:B------:R-:W-:Y:S01]  /*e7d0*/  IMAD.MOV R9, RZ, RZ, -R9 ;  /* 0x000000ffff097224 */ /* 0x000fe200078e0a09 */
[----:B------:R-:W-:Y:S04]  /*e7e0*/  BSSY B0, `(.L_x_54) ;  /* 0x00001ab000007945 */ /* 0x000fe80003800000 */
[----:B---3--:R-:W-:-:S13]  /*e7f0*/  ISETP.NE.AND P0, PT, R2, R9, PT ;  /* 0x000000090200720c */ /* 0x008fda0003f05270 */
[----:B------:R-:W-:Y:S05]  /*e800*/  @!P0 BRA `(.L_x_75) ;  /* 0x0000001800a08947 */ /* 0x000fea0003800000 */
[----:B------:R-:W-:-:S07]  /*e810*/  IMAD.MOV.U32 R4, RZ, RZ, R17 ;  /* 0x000000ffff047224 */ /* 0x000fce00078e0011 */
.L_x_114:
[----:B--2---:R-:W2:Y:S04]  /*e820*/  LDL R3, [R1+0xc] ;  /* 0x00000c0001037983 */ /* 0x004ea80000100800 */
[----:B---3--:R-:W3:Y:S01]  /*e830*/  LDL R2, [R1] ;  /* 0x0000000001027983 */ /* 0x008ee20000100800 */
[----:B------:R-:W-:Y:S01]  /*e840*/  VIADD R6, R18, 0x1 ;  /* 0x0000000112067836 */ /* 0x000fe20000000000 */
[----:B------:R-:W-:Y:S04]  /*e850*/  BSSY B1, `(.L_x_76) ;  /* 0x00000ce000017945 */ /* 0x000fe80003800000 */
[----:B------:R-:W-:-:S04]  /*e860*/  ISETP.NE.AND P0, PT, R6, 0x2, PT ;  /* 0x000000020600780c */ /* 0x000fc80003f05270 */
[----:B------:R-:W-:Y:S02]  /*e870*/  SEL R7, RZ, 0x1, P0 ;  /* 0x00000001ff077807 */ /* 0x000fe40000000000 */
[----:B------:R-:W-:Y:S02]  /*e880*/  SEL R6, R6, RZ, P0 ;  /* 0x000000ff06067207 */ /* 0x000fe40000000000 */
[----:B--2---:R-:W-:Y:S02]  /*e890*/  ISETP.NE.AND P1, PT, R3, RZ, PT ;  /* 0x000000ff0300720c */ /* 0x004fe40003f25270 */
[----:B---3--:R-:W-:-:S11]  /*e8a0*/  LOP3.LUT R7, R2, R7, RZ, 0x3c, !PT ;  /* 0x0000000702077212 */ /* 0x008fd600078e3cff */
[----:B0-----:R-:W-:Y:S05]  /*e8b0*/  @!P1 BRA `(.L_x_77) ;  /* 0x0000000c001c9947 */ /* 0x001fea0003800000 */
[----:B------:R-:W2:Y:S01]  /*e8c0*/  LDL R2, [R1+0x10] ;  /* 0x0000100001027983 */ /* 0x000ea20000100800 */
[----:B------:R-:W-:Y:S01]  /*e8d0*/  IMAD.MOV.U32 R8, RZ, RZ, R0 ;  /* 0x000000ffff087224 */ /* 0x000fe200078e0000 */
[----:B--2---:R-:W-:-:S13]  /*e8e0*/  ISETP.NE.AND P1, PT, R2, RZ, PT ;  /* 0x000000ff0200720c */ /* 0x004fda0003f25270 */
[----:B------:R-:W-:Y:S05]  /*e8f0*/  @!P1 BRA `(.L_x_78) ;  /* 0x0000000000509947 */ /* 0x000fea0003800000 */
[----:B------:R-:W2:Y:S01]  /*e900*/  LDL R9, [R1+0x8] ;  /* 0x0000080001097983 */ /* 0x000ea20000100800 */
[----:B-1----:R-:W0:Y:S01]  /*e910*/  LDC R5, c[0x0][0x43c] ;  /* 0x00010f00ff057b82 */ /* 0x002e220000000800 */
[----:B------:R-:W-:Y:S01]  /*e920*/  ULDC.64 UR4, c[0x0][0x428] ;  /* 0x00010a0000047ab9 */ /* 0x000fe20000000a00 */
[----:B------:R-:W-:Y:S01]  /*e930*/  ULDC.64 UR6, c[0x0][0x208] ;  /* 0x0000820000067ab9 */ /* 0x000fe20000000a00 */
[----:B0-----:R-:W-:-:S13]  /*e940*/  ISETP.NE.AND P0, PT, R5, 0x1, PT ;  /* 0x000000010500780c */ /* 0x001fda0003f05270 */
[----:B------:R-:W0:Y:S02]  /*e950*/  @P0 LDC.64 R2, c[0x0][0x440] ;  /* 0x00011000ff020b82 */ /* 0x000e240000000a00 */
[----:B0-----:R-:W-:-:S04]  /*e960*/  @P0 IMAD.HI.U32 R4, R0, R2, RZ ;  /* 0x0000000200040227 */ /* 0x001fc800078e00ff */
[----:B------:R-:W-:Y:S01]  /*e970*/  IMAD.MOV.U32 R2, RZ, RZ, R0 ;  /* 0x000000ffff027224 */ /* 0x000fe200078e0000 */
[----:B------:R-:W-:-:S04]  /*e980*/  @P0 SHF.R.U32.HI R2, RZ, R3, R4 ;  /* 0x00000003ff020219 */ /* 0x000fc80000011604 */
[--C-:B------:R-:W-:Y:S01]  /*e990*/  SHF.R.S32.HI R3, RZ, 0x1f, R2.reuse ;  /* 0x0000001fff037819 */ /* 0x100fe20000011402 */
[--C-:B------:R-:W-:Y:S02]  /*e9a0*/  IMAD.MOV R8, RZ, RZ, -R2.reuse ;  /* 0x000000ffff087224 */ /* 0x100fe400078e0a02 */
[----:B------:R-:W-:-:S04]  /*e9b0*/  IMAD.WIDE.U32 R2, R19, UR4, R2 ;  /* 0x0000000413027c25 */ /* 0x000fc8000f8e0002 */
[----:B------:R-:W-:Y:S02]  /*e9c0*/  IMAD R8, R5, R8, R0 ;  /* 0x0000000805087224 */ /* 0x000fe400078e0200 */
[----:B--2---:R-:W-:-:S04]  /*e9d0*/  IMAD R4, R9, UR4, RZ ;  /* 0x0000000409047c24 */ /* 0x004fc8000f8e02ff */
[----:B------:R-:W-:Y:S01]  /*e9e0*/  IMAD R4, R19, UR5, R4 ;  /* 0x0000000513047c24 */ /* 0x000fe2000f8e0204 */
[----:B------:R-:W-:-:S03]  /*e9f0*/  ULDC.64 UR4, c[0x0][0x418] ;  /* 0x0001060000047ab9 */ /* 0x000fc60000000a00 */
[----:B------:R-:W-:Y:S01]  /*ea00*/  IMAD.IADD R3, R4, 0x1, R3 ;  /* 0x0000000104037824 */ /* 0x000fe200078e0203 */
[----:B------:R-:W-:-:S04]  /*ea10*/  LEA R4, P0, R2, UR4, 0x2 ;  /* 0x0000000402047c11 */ /* 0x000fc8000f8010ff */
[----:B------:R-:W-:-:S05]  /*ea20*/  LEA.HI.X R5, R2, UR5, R3, 0x2, P0 ;  /* 0x0000000502057c11 */ /* 0x000fca00080f1403 */
[----:B------:R0:W5:Y:S04]  /*ea30*/  LDG.E R4, desc[UR6][R4.64] ;  /* 0x0000000604047981 */ /* 0x000168000c1e1900 */
.L_x_78:
[----:B------:R-:W-:Y:S01]  /*ea40*/  LEA R3, R6, UR36, 0x3 ;  /* 0x0000002406037c11 */ /* 0x000fe2000f8e18ff */
[----:B------:R-:W-:Y:S01]  /*ea50*/  BSSY B2, `(.L_x_79) ;  /* 0x0000004000027945 */ /* 0x000fe20003800000 */
[----:B------:R-:W-:-:S04]  /*ea60*/  SHF.L.U32 R2, R7, 0x1f, RZ ;  /* 0x0000001f07027819 */ /* 0x000fc800000006ff */
[----:B------:R-:W2:Y:S02]  /*ea70*/  SYNCS.PHASECHK.TRANS64.TRYWAIT P0, [R3+URZ+0x38840], R2 ;  /* 0x03884002030075a7 */ /* 0x000ea4000800017f */
[----:B--2---:R-:W-:Y:S05]  /*ea80*/  @!P0 BRA `(.L_x_80) ;  /* 0x0000003000988947 */ /* 0x004fea0003800000 */
.L_x_166:
[----:B------:R-:W-:Y:S05]  /*ea90*/  BSYNC B2 ;  /* 0x0000000000027941 */ /* 0x000fea0003800000 */
.L_x_79:
[----:B01----:R-:W0:Y:S01]  /*eaa0*/  S2R R5, SR_TID.X ;  /* 0x0000000000057919 */ /* 0x003e220000002100 */
[----:B------:R-:W-:Y:S01]  /*eab0*/  BSSY B2, `(.L_x_81) ;  /* 0x000000b000027945 */ /* 0x000fe20003800000 */
[----:B0-----:R-:W-:-:S04]  /*eac0*/  LOP3.LUT R5, R5, 0x7f, RZ, 0xc0, !PT ;  /* 0x0000007f05057812 */ /* 0x001fc800078ec0ff */
[----:B------:R-:W-:-:S13]  /*ead0*/  ISETP.NE.AND P1, PT, R5, RZ, PT ;  /* 0x000000ff0500720c */ /* 0x000fda0003f25270 */
[----:B------:R-:W-:Y:S05]  /*eae0*/  @P1 BRA `(.L_x_82) ;  /* 0x00000000001c1947 */ /* 0x000fea0003800000 */
[----:B------:R-:W0:Y:S01]  /*eaf0*/  S2R R5, SR_TID.X ;  /* 0x0000000000057919 */ /* 0x000e220000002100 */
[----:B--2---:R-:W-:-:S04]  /*eb00*/  IMAD.MOV.U32 R2, RZ, RZ, 0xa000 ;  /* 0x0000a000ff027424 */ /* 0x004fc800078e00ff */
[----:B------:R1:W-:Y:S01]  /*eb10*/  SYNCS.ARRIVE.TRANS64 RZ, [R3+URZ+0x38830], R2 ;  /* 0x0388300203ff79a7 */ /* 0x0003e2000800003f */
[----:B0-----:R-:W-:-:S04]  /*eb20*/  LOP3.LUT R5, R5, 0x1f, RZ, 0xc0, !PT ;  /* 0x0000001f05057812 */ /* 0x001fc800078ec0ff */
[----:B------:R-:W-:-:S13]  /*eb30*/  ISETP.NE.AND P0, PT, R5, RZ, PT ;  /* 0x000000ff0500720c */ /* 0x000fda0003f05270 */
[----:B-1----:R-:W-:Y:S05]  /*eb40*/  @!P0 BRA `(.L_x_82) ;  /* 0x0000000000048947 */ /* 0x002fea0003800000 */
[----:B------:R-:W-:Y:S01]  /*eb50*/  BPT.TRAP 0x1 ;  /* 0x000000040000795c */ /* 0x000fe20000300000 */
.L_x_82:
[----:B------:R-:W-:Y:S05]  /*eb60*/  BSYNC B2 ;  /* 0x0000000000027941 */ /* 0x000fea0003800000 */
.L_x_81:
        /* <DEDUP_REMOVED lines=8> */
[----:B------:R-:W-:Y:S01]  /*ebf0*/  VIADD R9, R5, 0x24400 ;  /* 0x0002440005097836 */ /* 0x000fe20000000000 */
[----:B------:R-:W-:Y:S01]  /*ec00*/  UMOV UR6, 0x0 ;  /* 0x0000000000067882 */ /* 0x000fe20000000000 */
[----:B------:R-:W-:-:S10]  /*ec10*/  UMOV UR7, 0x14f00000 ;  /* 0x14f0000000077882 */ /* 0x000fd40000000000 */
.L_x_83:
        /* <DEDUP_REMOVED lines=16> */
.L_x_84:
        /* <DEDUP_REMOVED lines=16> */
.L_x_85:
        /* <DEDUP_REMOVED lines=16> */
.L_x_86:
        /* <DEDUP_REMOVED lines=16> */
.L_x_167:
[----:B------:R-:W-:Y:S05]  /*f020*/  BSYNC B2 ;  /* 0x0000000000027941 */ /* 0x000fea0003800000 */
.L_x_87:
[----:B------:R-:W-:Y:S01]  /*f030*/  BSSY B2, `(.L_x_89) ;  /* 0x000000b000027945 */ /* 0x000fe20003800000 */
[----:B0-----:R-:W-:Y:S02]  /*f040*/  IMAD.MOV.U32 R2, RZ, RZ, 0x0 ;  /* 0x00000000ff027424 */ /* 0x001fe400078e00ff */
[----:B------:R-:W-:Y:S01]  /*f050*/  IMAD.MOV.U32 R3, RZ, RZ, 0x14f00000 ;  /* 0x14f00000ff037424 */ /* 0x000fe200078e00ff */
[----:B------:R-:W-:Y:S06]  /*f060*/  @P1 BRA `(.L_x_90) ;  /* 0x00000000001c1947 */ /* 0x000fec0003800000 */
[----:B------:R-:W-:-:S04]  /*f070*/  IMAD.MOV.U32 R9, RZ, RZ, 0xa000 ;  /* 0x0000a000ff097424 */ /* 0x000fc800078e00ff */
[----:B------:R0:W-:Y:S02]  /*f080*/  SYNCS.ARRIVE.TRANS64 RZ, [R5+URZ+0x50], R9 ;  /* 0x0000500905ff79a7 */ /* 0x0001e4000800003f */
[----:B0-----:R-:W0:Y:S02]  /*f090*/  S2R R9, SR_TID.X ;  /* 0x0000000000097919 */ /* 0x001e240000002100 */
[----:B0-----:R-:W-:-:S04]  /*f0a0*/  LOP3.LUT R9, R9, 0x1f, RZ, 0xc0, !PT ;  /* 0x0000001f09097812 */ /* 0x001fc800078ec0ff */
[----:B------:R-:W-:-:S13]  /*f0b0*/  ISETP.NE.AND P0, PT, R9, RZ, PT ;  /* 0x000000ff0900720c */ /* 0x000fda0003f05270 */
[----:B------:R-:W-:Y:S05]  /*f0c0*/  @!P0 BRA `(.L_x_90) ;  /* 0x0000000000048947 */ /* 0x000fea0003800000 */
[----:B------:R-:W-:Y:S01]  /*f0d0*/  BPT.TRAP 0x1 ;  /* 0x000000040000795c */ /* 0x000fe20000300000 */
.L_x_90:
[----:B------:R-:W-:Y:S05]  /*f0e0*/  BSYNC B2 ;  /* 0x0000000000027941 */ /* 0x000fea0003800000 */
.L_x_89:
[----:B------:R-:W2:Y:S01]  /*f0f0*/  LDL.LU R9, [R1+0x4] ;  /* 0x0000040001097983 */ /* 0x000ea20000300800 */
[----:B------:R-:W-:Y:S01]  /*f100*/  R2UR UR6, R2 ;  /* 0x00000000020672ca */ /* 0x000fe200000e0000 */
[----:B------:R-:W-:Y:S01]  /*f110*/  IMAD R18, R18, 0xa000, R12 ;  /* 0x0000a00012127824 */ /* 0x000fe200078e020c */
[----:B------:R-:W-:Y:S01]  /*f120*/  R2UR UR7, R3 ;  /* 0x00000000030772ca */ /* 0x000fe200000e0000 */
[----:B------:R-:W-:Y:S01]  /*f130*/  UIADD3 UR4, UP0, UR38, 0x470, URZ ;  /* 0x0000047026047890 */ /* 0x000fe2000ff1e03f */
[----:B------:R-:W-:Y:S01]  /*f140*/  R2UR UR10, R11 ;  /* 0x000000000b0a72ca */ /* 0x000fe200000e0000 */
[----:B------:R-:W-:Y:S01]  /*f150*/  VIADD R5, R5, 0x50 ;  /* 0x0000005005057836 */ /* 0x000fe20000000000 */
[----:B------:R-:W-:Y:S01]  /*f160*/  PLOP3.LUT P0, PT, PT, PT, PT, 0x80, 0x0 ;  /* 0x000000000000781c */ /* 0x000fe20003f0f070 */
[----:B------:R-:W-:Y:S01]  /*f170*/  VIADD R11, R18, 0x400 ;  /* 0x00000400120b7836 */ /* 0x000fe20000000000 */
[----:B------:R-:W-:Y:S01]  /*f180*/  UIADD3.X UR5, URZ, UR39, URZ, UP0, !UPT ;  /* 0x000000273f057290 */ /* 0x000fe200087fe43f */
[----:B--2---:R-:W-:-:S11]  /*f190*/  IMAD R9, R9, 0x50, RZ ;  /* 0x0000005009097824 */ /* 0x004fd600078e02ff */
.L_x_91:
        /* <DEDUP_REMOVED lines=15> */
.L_x_92:
        /* <DEDUP_REMOVED lines=15> */
.L_x_93:
        /* <DEDUP_REMOVED lines=15> */
.L_x_94:
        /* <DEDUP_REMOVED lines=12> */
.L_x_77:
[----:B------:R-:W-:Y:S05]  /*f530*/  BSYNC B1 ;  /* 0x0000000000017941 */ /* 0x000fea0003800000 */
.L_x_76:
[----:B------:R-:W2:Y:S01]  /*f540*/  LDL R2, [R1+0xc] ;  /* 0x00000c0001027983 */ /* 0x000ea20000100800 */
[----:B------:R-:W-:Y:S01]  /*f550*/  VIADD R18, R6, 0x1 ;  /* 0x0000000106127836 */ /* 0x000fe20000000000 */
[----:B------:R-:W-:Y:S04]  /*f560*/  BSSY B1, `(.L_x_95) ;  /* 0x00000cf000017945 */ /* 0x000fe80003800000 */
[----:B------:R-:W-:-:S04]  /*f570*/  ISETP.NE.AND P0, PT, R18, 0x2, PT ;  /* 0x000000021200780c */ /* 0x000fc80003f05270 */
[----:B------:R-:W-:Y:S02]  /*f580*/  SEL R18, R18, RZ, P0 ;  /* 0x000000ff12127207 */ /* 0x000fe40000000000 */
[----:B--2---:R-:W-:Y:S02]  /*f590*/  ISETP.NE.AND P1, PT, R2, RZ, PT ;  /* 0x000000ff0200720c */ /* 0x004fe40003f25270 */
[----:B------:R-:W-:-:S04]  /*f5a0*/  SEL R2, RZ, 0x1, P0 ;  /* 0x00000001ff027807 */ /* 0x000fc80000000000 */
[----:B------:R-:W-:-:S05]  /*f5b0*/  LOP3.LUT R9, R7, R2, RZ, 0x3c, !PT ;  /* 0x0000000207097212 */ /* 0x000fca00078e3cff */
[----:B------:R2:W-:Y:S02]  /*f5c0*/  STL [R1], R9 ;  /* 0x0000000901007387 */ /* 0x0005e40000100800 */
[----:B------:R-:W-:Y:S05]  /*f5d0*/  @!P1 BRA `(.L_x_96) ;  /* 0x0000000c001c9947 */ /* 0x000fea0003800000 */
[----:B------:R-:W3:Y:S01]  /*f5e0*/  LDL R3, [R1+0x10] ;  /* 0x0000100001037983 */ /* 0x000ee20000100800 */
[----:B0-----:R-:W-:Y:S01]  /*f5f0*/  VIADD R8, R0, 0xffffffff ;  /* 0xffffffff00087836 */ /* 0x001fe20000000000 */
[----:B---3--:R-:W-:-:S13]  /*f600*/  ISETP.NE.AND P1, PT, R3, RZ, PT ;  /* 0x000000ff0300720c */ /* 0x008fda0003f25270 */
[----:B------:R-:W-:Y:S05]  /*f610*/  @!P1 BRA `(.L_x_97) ;  /* 0x0000000000509947 */ /* 0x000fea0003800000 */
[----:B------:R-:W3:Y:S01]  /*f620*/  LDL R11, [R1+0x8] ;  /* 0x00000800010b7983 */ /* 0x000ee20000100800 */
[----:B-1----:R-:W0:Y:S01]  /*f630*/  LDC R5, c[0x0][0x43c] ;  /* 0x00010f00ff057b82 */ /* 0x002e220000000800 */
[----:B------:R-:W-:Y:S01]  /*f640*/  ULDC.64 UR4, c[0x0][0x428] ;  /* 0x00010a0000047ab9 */ /* 0x000fe20000000a00 */
[----:B------:R-:W-:Y:S01]  /*f650*/  ULDC.64 UR6, c[0x0][0x208] ;  /* 0x0000820000067ab9 */ /* 0x000fe20000000a00 */
[----:B0-----:R-:W-:-:S13]  /*f660*/  ISETP.NE.AND P0, PT, R5, 0x1, PT ;  /* 0x000000010500780c */ /* 0x001fda0003f05270 */
[----:B------:R-:W0:Y:S02]  /*f670*/  @P0 LDC.64 R2, c[0x0][0x440] ;  /* 0x00011000ff020b82 */ /* 0x000e240000000a00 */
[----:B0-----:R-:W-:-:S04]  /*f680*/  @P0 IMAD.HI.U32 R4, R8, R2, RZ ;  /* 0x0000000208040227 */ /* 0x001fc800078e00ff */
[----:B------:R-:W-:Y:S01]  /*f690*/  IMAD.MOV.U32 R2, RZ, RZ, R8 ;  /* 0x000000ffff027224 */ /* 0x000fe200078e0008 */
[----:B------:R-:W-:-:S05]  /*f6a0*/  @P0 SHF.R.U32.HI R2, RZ, R3, R4 ;  /* 0x00000003ff020219 */ /* 0x000fca0000011604 */
[----:B------:R-:W-:-:S04]  /*f6b0*/  IMAD.MOV R3, RZ, RZ, -R2 ;  /* 0x000000ffff037224 */ /* 0x000fc800078e0a02 */
[----:B------:R-:W-:Y:S01]  /*f6c0*/  IMAD R8, R5, R3, R8 ;  /* 0x0000000305087224 */ /* 0x000fe200078e0208 */
[----:B------:R-:W-:-:S03]  /*f6d0*/  SHF.R.S32.HI R3, RZ, 0x1f, R2 ;  /* 0x0000001fff037819 */ /* 0x000fc60000011402 */
[----:B------:R-:W-:-:S04]  /*f6e0*/  IMAD.WIDE.U32 R2, R19, UR4, R2 ;  /* 0x0000000413027c25 */ /* 0x000fc8000f8e0002 */
[----:B---3--:R-:W-:-:S04]  /*f6f0*/  IMAD R4, R11, UR4, RZ ;  /* 0x000000040b047c24 */ /* 0x008fc8000f8e02ff */
[----:B------:R-:W-:Y:S01]  /*f700*/  IMAD R4, R19, UR5, R4 ;  /* 0x0000000513047c24 */ /* 0x000fe2000f8e0204 */
[----:B------:R-:W-:-:S03]  /*f710*/  ULDC.64 UR4, c[0x0][0x418] ;  /* 0x0001060000047ab9 */ /* 0x000fc60000000a00 */
[----:B------:R-:W-:Y:S01]  /*f720*/  IMAD.IADD R3, R4, 0x1, R3 ;  /* 0x0000000104037824 */ /* 0x000fe200078e0203 */
[----:B------:R-:W-:-:S04]  /*f730*/  LEA R4, P0, R2, UR4, 0x2 ;  /* 0x0000000402047c11 */ /* 0x000fc8000f8010ff */
[----:B------:R-:W-:-:S05]  /*f740*/  LEA.HI.X R5, R2, UR5, R3, 0x2, P0 ;  /* 0x0000000502057c11 */ /* 0x000fca00080f1403 */
[----:B------:R0:W5:Y:S04]  /*f750*/  LDG.E R4, desc[UR6][R4.64] ;  /* 0x0000000604047981 */ /* 0x000168000c1e1900 */
.L_x_97:
[----:B------:R-:W-:Y:S01]  /*f760*/  LEA R2, R18, UR36, 0x3 ;  /* 0x0000002412027c11 */ /* 0x000fe2000f8e18ff */
[----:B------:R-:W-:Y:S01]  /*f770*/  BSSY B2, `(.L_x_98) ;  /* 0x0000004000027945 */ /* 0x000fe20003800000 */
[----:B------:R-:W-:-:S04]  /*f780*/  SHF.L.U32 R3, R9, 0x1f, RZ ;  /* 0x0000001f09037819 */ /* 0x000fc800000006ff */
[----:B------:R-:W3:Y:S02]  /*f790*/  SYNCS.PHASECHK.TRANS64.TRYWAIT P0, [R2+URZ+0x38840], R3 ;  /* 0x03884003020075a7 */ /* 0x000ee4000800017f */
[----:B---3--:R-:W-:Y:S05]  /*f7a0*/  @!P0 BRA `(.L_x_99) ;  /* 0x0000002400788947 */ /* 0x008fea0003800000 */
.L_x_168:
[----:B------:R-:W-:Y:S05]  /*f7b0*/  BSYNC B2 ;  /* 0x0000000000027941 */ /* 0x000fea0003800000 */
.L_x_98:
[----:B01----:R-:W0:Y:S01]  /*f7c0*/  S2R R5, SR_TID.X ;  /* 0x0000000000057919 */ /* 0x003e220000002100 */
[----:B------:R-:W-:Y:S01]  /*f7d0*/  BSSY B2, `(.L_x_100) ;  /* 0x000000b000027945 */ /* 0x000fe20003800000 */
[----:B0-----:R-:W-:-:S04]  /*f7e0*/  LOP3.LUT R5, R5, 0x7f, RZ, 0xc0, !PT ;  /* 0x0000007f05057812 */ /* 0x001fc800078ec0ff */
[----:B------:R-:W-:-:S13]  /*f7f0*/  ISETP.NE.AND P1, PT, R5, RZ, PT ;  /* 0x000000ff0500720c */ /* 0x000fda0003f25270 */
[----:B------:R-:W-:Y:S05]  /*f800*/  @P1 BRA `(.L_x_101) ;  /* 0x00000000001c1947 */ /* 0x000fea0003800000 */
[----:B------:R-:W0:Y:S01]  /*f810*/  S2R R5, SR_TID.X ;  /* 0x0000000000057919 */ /* 0x000e220000002100 */
[----:B---3--:R-:W-:-:S04]  /*f820*/  IMAD.MOV.U32 R3, RZ, RZ, 0xa000 ;  /* 0x0000a000ff037424 */ /* 0x008fc800078e00ff */
[----:B------:R1:W-:Y:S01]  /*f830*/  SYNCS.ARRIVE.TRANS64 RZ, [R2+URZ+0x38830], R3 ;  /* 0x0388300302ff79a7 */ /* 0x0003e2000800003f */
[----:B0-----:R-:W-:-:S04]  /*f840*/  LOP3.LUT R5, R5, 0x1f, RZ, 0xc0, !PT ;  /* 0x0000001f05057812 */ /* 0x001fc800078ec0ff */
[----:B------:R-:W-:-:S13]  /*f850*/  ISETP.NE.AND P0, PT, R5, RZ, PT ;  /* 0x000000ff0500720c */ /* 0x000fda0003f05270 */
[----:B-1----:R-:W-:Y:S05]  /*f860*/  @!P0 BRA `(.L_x_101) ;  /* 0x0000000000048947 */ /* 0x002fea0003800000 */
[----:B------:R-:W-:Y:S01]  /*f870*/  BPT.TRAP 0x1 ;  /* 0x000000040000795c */ /* 0x000fe20000300000 */
.L_x_101:
[----:B------:R-:W-:Y:S05]  /*f880*/  BSYNC B2 ;  /* 0x0000000000027941 */ /* 0x000fea0003800000 */
.L_x_100:
[----:B------:R-:W-:Y:S01]  /*f890*/  IMAD.MOV.U32 R11, RZ, RZ, RZ ;  /* 0x000000ffff0b7224 */ /* 0x000fe200078e00ff */
[----:B------:R-:W-:Y:S01]  /*f8a0*/  UIADD3 UR4, UP0, UR38, 0x370, URZ ;  /* 0x0000037026047890 */ /* 0x000fe2000ff1e03f */
[C---:B---3--:R-:W-:Y:S01]  /*f8b0*/  IMAD R3, R18.reuse, 0x8, R10 ;  /* 0x0000000812037824 */ /* 0x048fe200078e020a */
[----:B------:R-:W-:Y:S01]  /*f8c0*/  PLOP3.LUT P0, PT, PT, PT, PT, 0x80, 0x0 ;  /* 0x000000000000781c */ /* 0x000fe20003f0f070 */
[----:B------:R-:W-:Y:S01]  /*f8d0*/  IMAD R5, R18, 0xa000, R12 ;  /* 0x0000a00012057824 */ /* 0x000fe200078e020c */
[----:B------:R-:W-:Y:S01]  /*f8e0*/  R2UR UR10, R11 ;  /* 0x000000000b0a72ca */ /* 0x000fe200000e0000 */
[----:B------:R-:W-:Y:S01]  /*f8f0*/  VIADD R3, R3, 0x30 ;  /* 0x0000003003037836 */ /* 0x000fe20000000000 */
[----:B------:R-:W-:Y:S01]  /*f900*/  UIADD3.X UR5, URZ, UR39, URZ, UP0, !UPT ;  /* 0x000000273f057290 */ /* 0x000fe200087fe43f */
[----:B------:R-:W-:Y:S01]  /*f910*/  IMAD R2, R8, 0x50, RZ ;  /* 0x0000005008027824 */ /* 0x000fe200078e02ff */
[----:B------:R-:W-:Y:S01]  /*f920*/  UMOV UR6, 0x0 ;  /* 0x0000000000067882 */ /* 0x000fe20000000000 */
[----:B--2---:R-:W-:Y:S01]  /*f930*/  VIADD R9, R5, 0x24400 ;  /* 0x0002440005097836 */ /* 0x004fe20000000000 */
[----:B------:R-:W-:-:S09]  /*f940*/  UMOV UR7, 0x14f00000 ;  /* 0x14f0000000077882 */ /* 0x000fd20000000000 */
.L_x_102:
        /* <DEDUP_REMOVED lines=16> */
.L_x_103:
        /* <DEDUP_REMOVED lines=16> */
.L_x_104:
        /* <DEDUP_REMOVED lines=10> */
[----:B------:R-:W-:Y:S01]  /*fbf0*/  MOV R13, 0xc0 ;  /* 0x000000c0000d7802 */ /* 0x000fe20000000f00 */
[----:B------:R-:W-:Y:S01]  /*fc00*/  VIADD R5, R5, 0x2bc00 ;  /* 0x0002bc0005057836 */ /* 0x000fe20000000000 */
[----:B------:R-:W-:Y:S01]  /*fc10*/  PLOP3.LUT P0, PT, PT, PT, PT, 0x80, 0x0 ;  /* 0x000000000000781c */ /* 0x000fe20003f0f070 */
[----:B------:R-:W-:Y:S01]  /*fc20*/  UMOV UR6, 0x0 ;  /* 0x0000000000067882 */ /* 0x000fe20000000000 */
[----:B------:R-:W-:Y:S01]  /*fc30*/  R2UR UR10, R13 ;  /* 0x000000000d0a72ca */ /* 0x000fe200000e0000 */
[----:B------:R-:W-:-:S14]  /*fc40*/  UMOV UR7, 0x14f00000 ;  /* 0x14f0000000077882 */ /* 0x000fdc0000000000 */
.L_x_105:
        /* <DEDUP_REMOVED lines=10> */
[----:B------:R-:W-:Y:S01]  /*fcf0*/  SHF.L.U32 R7, R7, 0x1f, RZ ;  /* 0x0000001f07077819 */ /* 0x000fe200000006ff */
[----:B------:R-:W-:Y:S01]  /*fd00*/  IMAD R5, R6, 0x8, R10 ;  /* 0x0000000806057824 */ /* 0x000fe200078e020a */
[----:B------:R-:W-:Y:S03]  /*fd10*/  BSSY B2, `(.L_x_106) ;  /* 0x0000003000027945 */ /* 0x000fe60003800000 */
[----:B------:R-:W0:Y:S02]  /*fd20*/  SYNCS.PHASECHK.TRANS64.TRYWAIT P0, [R5+URZ+0x60], R7 ;  /* 0x00006007050075a7 */ /* 0x000e24000800017f */
[----:B0-----:R-:W-:Y:S05]  /*fd30*/  @!P0 BRA `(.L_x_107) ;  /* 0x0000002000288947 */ /* 0x001fea0003800000 */
.L_x_169:
[----:B------:R-:W-:Y:S05]  /*fd40*/  BSYNC B2 ;  /* 0x0000000000027941 */ /* 0x000fea0003800000 */
.L_x_106:
[----:B------:R-:W-:Y:S01]  /*fd50*/  BSSY B2, `(.L_x_108) ;  /* 0x000000b000027945 */ /* 0x000fe20003800000 */
[----:B------:R-:W-:Y:S02]  /*fd60*/  IMAD.MOV.U32 R2, RZ, RZ, 0x0 ;  /* 0x00000000ff027424 */ /* 0x000fe400078e00ff */
[----:B------:R-:W-:Y:S01]  /*fd70*/  IMAD.MOV.U32 R3, RZ, RZ, 0x14f00000 ;  /* 0x14f00000ff037424 */ /* 0x000fe200078e00ff */
[----:B------:R-:W-:Y:S06]  /*fd80*/  @P1 BRA `(.L_x_109) ;  /* 0x00000000001c1947 */ /* 0x000fec0003800000 */
[----:B------:R-:W1:Y:S01]  /*fd90*/  S2R R9, SR_TID.X ;  /* 0x0000000000097919 */ /* 0x000e620000002100 */
[----:B0-----:R-:W-:-:S04]  /*fda0*/  IMAD.MOV.U32 R7, RZ, RZ, 0xa000 ;  /* 0x0000a000ff077424 */ /* 0x001fc800078e00ff */
[----:B------:R2:W-:Y:S01]  /*fdb0*/  SYNCS.ARRIVE.TRANS64 RZ, [R5+URZ+0x50], R7 ;  /* 0x0000500705ff79a7 */ /* 0x0005e2000800003f */
[----:B-1----:R-:W-:-:S04]  /*fdc0*/  LOP3.LUT R9, R9, 0x1f, RZ, 0xc0, !PT ;  /* 0x0000001f09097812 */ /* 0x002fc800078ec0ff */
[----:B------:R-:W-:-:S13]  /*fdd0*/  ISETP.NE.AND P0, PT, R9, RZ, PT ;  /* 0x000000ff0900720c */ /* 0x000fda0003f05270 */
[----:B--2---:R-:W-:Y:S05]  /*fde0*/  @!P0 BRA `(.L_x_109) ;  /* 0x0000000000048947 */ /* 0x004fea0003800000 */
[----:B------:R-:W-:Y:S01]  /*fdf0*/  BPT.TRAP 0x1 ;  /* 0x000000040000795c */ /* 0x000fe20000300000 */
.L_x_109:
[----:B------:R-:W-:Y:S05]  /*fe00*/  BSYNC B2 ;  /* 0x0000000000027941 */ /* 0x000fea0003800000 */
.L_x_108:
[----:B0-----:R-:W2:Y:S01]  /*fe10*/  LDL.LU R7, [R1+0x4] ;  /* 0x0000040001077983 */ /* 0x001ea20000300800 */
        /* <DEDUP_REMOVED lines=10> */
.L_x_110:
        /* <DEDUP_REMOVED lines=15> */
.L_x_111:
        /* <DEDUP_REMOVED lines=15> */
.L_x_112:
        /* <DEDUP_REMOVED lines=15> */
.L_x_113:
        /* <DEDUP_REMOVED lines=12> */
.L_x_96:
[----:B------:R-:W-:Y:S05]  /*10250*/  BSYNC B1 ;  /* 0x0000000000017941 */ /* 0x000fea0003800000 */
.L_x_95:
[C---:B------:R-:W-:Y:S01]  /*10260*/  ISETP.GT.AND P0, PT, R0.reuse, 0x1, PT ;  /* 0x000000010000780c */ /* 0x040fe20003f04270 */
[----:B------:R-:W-:-:S12]  /*10270*/  VIADD R0, R0, 0xfffffffe ;  /* 0xfffffffe00007836 */ /* 0x000fd80000000000 */
[----:B------:R-:W-:Y:S05]  /*10280*/  @P0 BRA `(.L_x_114) ;  /* 0xffffffe400640947 */ /* 0x000fea000383ffff */
.L_x_75:
[----:B------:R-:W-:Y:S05]  /*10290*/  BSYNC B0 ;  /* 0x0000000000007941 */ /* 0x000fea0003800000 */
.L_x_54:
[----:B---3--:R-:W3:Y:S01]  /*102a0*/  LDL.LU R0, [R1+0xc] ;  /* 0x00000c0001007983 */ /* 0x008ee20000300800 */
[----:B------:R-:W-:Y:S01]  /*102b0*/  BSSY B0, `(.L_x_115) ;  /* 0x0000059000007945 */ /* 0x000fe20003800000 */
[----:B---3--:R-:W-:-:S13]  /*102c0*/  ISETP.NE.AND P0, PT, R0, RZ, PT ;  /* 0x000000ff0000720c */ /* 0x008fda0003f05270 */
[----:B------:R-:W-:Y:S05]  /*102d0*/  @!P0 BRA `(.L_x_116) ;  /* 0x0000000400588947 */ /* 0x000fea0003800000 */
[----:B0-2---:R-:W2:Y:S01]  /*102e0*/  LDL R3, [R1] ;  /* 0x0000000001037983 */ /* 0x005ea20000100800 */
[----:B------:R-:W-:Y:S01]  /*102f0*/  LEA R2, R18, UR36, 0x3 ;  /* 0x0000002412027c11 */ /* 0x000fe2000f8e18ff */
[----:B------:R-:W-:Y:S01]  /*10300*/  BSSY B1, `(.L_x_117) ;  /* 0x0000007000017945 */ /* 0x000fe20003800000 */
[----:B------:R-:W0:Y:S02]  /*10310*/  S2R R0, SR_TID.X ;  /* 0x0000000000007919 */ /* 0x000e240000002100 */
[----:B0-----:R-:W-:-:S04]  /*10320*/  LOP3.LUT R0, R0, 0x7f, RZ, 0xc0, !PT ;  /* 0x0000007f00007812 */ /* 0x001fc800078ec0ff */
[----:B------:R-:W-:Y:S02]  /*10330*/  ISETP.NE.AND P1, PT, R0, RZ, PT ;  /* 0x000000ff0000720c */ /* 0x000fe40003f25270 */
[----:B--2---:R-:W-:-:S04]  /*10340*/  SHF.L.U32 R3, R3, 0x1f, RZ ;  /* 0x0000001f03037819 */ /* 0x004fc800000006ff */
[----:B------:R-:W0:Y:S02]  /*10350*/  SYNCS.PHASECHK.TRANS64.TRYWAIT P0, [R2+URZ+0x38860], R3 ;  /* 0x03886003020075a7 */ /* 0x000e24000800017f */
[----:B0-----:R-:W-:Y:S05]  /*10360*/  @!P0 BRA `(.L_x_118) ;  /* 0x0000001800b08947 */ /* 0x001fea0003800000 */
.L_x_170:
[----:B------:R-:W-:Y:S05]  /*10370*/  BSYNC B1 ;  /* 0x0000000000017941 */ /* 0x000fea0003800000 */
.L_x_117:
[----:B------:R-:W-:Y:S04]  /*10380*/  BSSY B1, `(.L_x_119) ;  /* 0x0000009000017945 */ /* 0x000fe80003800000 */
[----:B------:R-:W-:Y:S05]  /*10390*/  @P1 BRA `(.L_x_120) ;  /* 0x00000000001c1947 */ /* 0x000fea0003800000 */
[----:B------:R-:W2:Y:S01]  /*103a0*/  S2R R0, SR_TID.X ;  /* 0x0000000000007919 */ /* 0x000ea20000002100 */
[----:B0-----:R-:W-:-:S04]  /*103b0*/  IMAD.MOV.U32 R3, RZ, RZ, 0xa000 ;  /* 0x0000a000ff037424 */ /* 0x001fc800078e00ff */
[----:B------:R3:W-:Y:S01]  /*103c0*/  SYNCS.ARRIVE.TRANS64 RZ, [R2+URZ+0x38850], R3 ;  /* 0x0388500302ff79a7 */ /* 0x0007e2000800003f */
[----:B--2---:R-:W-:-:S04]  /*103d0*/  LOP3.LUT R0, R0, 0x1f, RZ, 0xc0, !PT ;  /* 0x0000001f00007812 */ /* 0x004fc800078ec0ff */
[----:B------:R-:W-:-:S13]  /*103e0*/  ISETP.NE.AND P0, PT, R0, RZ, PT ;  /* 0x000000ff0000720c */ /* 0x000fda0003f05270 */
[----:B---3--:R-:W-:Y:S05]  /*103f0*/  @!P0 BRA `(.L_x_120) ;  /* 0x0000000000048947 */ /* 0x008fea0003800000 */
[----:B------:R-:W-:Y:S01]  /*10400*/  BPT.TRAP 0x1 ;  /* 0x000000040000795c */ /* 0x000fe20000300000 */
.L_x_120:
[----:B------:R-:W-:Y:S05]  /*10410*/  BSYNC B1 ;  /* 0x0000000000017941 */ /* 0x000fea0003800000 */
.L_x_119:
[----:B------:R-:W2:Y:S01]  /*10420*/  LDL R0, [R1+0x4] ;  /* 0x0000040001007983 */ /* 0x000ea20000100800 */
[----:B------:R-:W-:Y:S01]  /*10430*/  IMAD R12, R18, 0xa000, R12 ;  /* 0x0000a000120c7824 */ /* 0x000fe200078e020c */
[----:B------:R-:W-:Y:S01]  /*10440*/  UIADD3 UR4, UP0, UR38, 0x470, URZ ;  /* 0x0000047026047890 */ /* 0x000fe2000ff1e03f */
[----:B------:R-:W-:Y:S01]  /*10450*/  PLOP3.LUT P0, PT, PT, PT, PT, 0x80, 0x0 ;  /* 0x000000000000781c */ /* 0x000fe20003f0f070 */
[----:B0-----:R-:W-:Y:S01]  /*10460*/  VIADD R2, R2, 0x38850 ;  /* 0x0003885002027836 */ /* 0x001fe20000000000 */
[----:B------:R-:W-:Y:S01]  /*10470*/  UMOV UR6, 0x0 ;  /* 0x0000000000067882 */ /* 0x000fe20000000000 */
[----:B------:R-:W-:Y:S01]  /*10480*/  VIADD R3, R12, 0x400 ;  /* 0x000004000c037836 */ /* 0x000fe20000000000 */
[----:B------:R-:W-:Y:S01]  /*10490*/  UIADD3.X UR5, URZ, UR39, URZ, UP0, !UPT ;  /* 0x000000273f057290 */ /* 0x000fe200087fe43f */
[----:B------:R-:W-:Y:S01]  /*104a0*/  UMOV UR7, 0x14f00000 ;  /* 0x14f0000000077882 */ /* 0x000fe20000000000 */
[----:B------:R-:W-:Y:S01]  /*104b0*/  UMOV UR10, URZ ;  /* 0x0000003f000a7c82 */ /* 0x000fe20008000000 */
[----:B--2---:R-:W-:-:S09]  /*104c0*/  IMAD R0, R0, 0x50, RZ ;  /* 0x0000005000007824 */ /* 0x004fd200078e02ff */
.L_x_121:
        /* <DEDUP_REMOVED lines=10> */
[----:B------:R-:W-:Y:S01]  /*10570*/  PLOP3.LUT P0, PT, PT, PT, PT, 0x80, 0x0 ;  /* 0x000000000000781c */ /* 0x000fe20003f0f070 */
[----:B------:R-:W-:Y:S01]  /*10580*/  VIADD R3, R12, 0x2c00 ;  /* 0x00002c000c037836 */ /* 0x000fe20000000000 */
[----:B------:R-:W-:Y:S01]  /*10590*/  UMOV UR6, 0x0 ;  /* 0x0000000000067882 */ /* 0x000fe20000000000 */
[----:B------:R-:W-:Y:S01]  /*105a0*/  UMOV UR7, 0x14f00000 ;  /* 0x14f0000000077882 */ /* 0x000fe20000000000 */
[----:B------:R-:W-:-:S09]  /*105b0*/  UMOV UR10, 0x40 ;  /* 0x00000040000a7882 */ /* 0x000fd20000000000 */
.L_x_122:
        /* <DEDUP_REMOVED lines=15> */
.L_x_123:
        /* <DEDUP_REMOVED lines=15> */
.L_x_124:
        /* <DEDUP_REMOVED lines=9> */
[----:B---3--:R-:W-:Y:S05]  /*10830*/  @P0 BRA.U.ANY `(.L_x_124) ;  /* 0xfffffffd00d80947 */ /* 0x008fea000393ffff */
.L_x_116:
[----:B------:R-:W-:Y:S05]  /*10840*/  BSYNC B0 ;  /* 0x0000000000007941 */ /* 0x000fea0003800000 */
.L_x_115:
[----:B-1----:R-:W3:Y:S01]  /*10850*/  LDL.LU R5, [R1+0x28] ;  /* 0x0000280001057983 */ /* 0x002ee20000300800 */
[----:B------:R-:W-:Y:S01]  /*10860*/  VIADD R18, R18, 0x1 ;  /* 0x0000000112127836 */ /* 0x000fe20000000000 */
[----:B------:R-:W-:Y:S02]  /*10870*/  ULDC UR4, c[0x0][0xc34] ;  /* 0x00030d0000047ab9 */ /* 0x000fe40000000800 */
[----:B0-----:R-:W4:Y:S04]  /*10880*/  LDL.LU R4, [R1] ;  /* 0x0000000001047983 */ /* 0x001f280000300800 */
[----:B--2---:R-:W2:Y:S01]  /*10890*/  LDL.LU R3, [R1+0x30] ;  /* 0x0000300001037983 */ /* 0x004ea20000300800 */
[----:B------:R-:W-:-:S04]  /*108a0*/  ISETP.NE.AND P0, PT, R18, 0x2, PT ;  /* 0x000000021200780c */ /* 0x000fc80003f05270 */
[----:B------:R-:W-:Y:S02]  /*108b0*/  SEL R0, RZ, 0x1, P0 ;  /* 0x00000001ff007807 */ /* 0x000fe40000000000 */
[----:B------:R-:W-:Y:S01]  /*108c0*/  SEL R18, R18, RZ, P0 ;  /* 0x000000ff12127207 */ /* 0x000fe20000000000 */
[----:B---3--:R-:W-:Y:S01]  /*108d0*/  VIADD R5, R5, UR37 ;  /* 0x0000002505057c36 */ /* 0x008fe20008000000 */
[----:B----4-:R-:W-:-:S04]  /*108e0*/  LOP3.LUT R4, R4, R0, RZ, 0x3c, !PT ;  /* 0x0000000004047212 */ /* 0x010fc800078e3cff */
[----:B------:R1:W-:Y:S01]  /*108f0*/  STL [R1+0x28], R5 ;  /* 0x0000280501007387 */ /* 0x0003e20000100800 */
[----:B------:R-:W-:Y:S01]  /*10900*/  ISETP.GE.AND P1, PT, R5, UR4, PT ;  /* 0x0000000405007c0c */ /* 0x000fe2000bf26270 */
[----:B--2---:R-:W-:-:S05]  /*10910*/  VIADD R3, R3, 0x1 ;  /* 0x0000000103037836 */ /* 0x004fca0000000000 */
[----:B------:R1:W-:Y:S04]  /*10920*/  STL [R1+0x30], R3 ;  /* 0x0000300301007387 */ /* 0x0003e80000100800 */
[----:B------:R1:W-:Y:S03]  /*10930*/  STL [R1], R4 ;  /* 0x0000000401007387 */ /* 0x0003e60000100800 */
[----:B------:R-:W-:Y:S05]  /*10940*/  @!P1 BRA `(.L_x_125) ;  /* 0xffffffb400d89947 */ /* 0x000fea000383ffff */
[----:B------:R-:W-:-:S07]  /*10950*/  LOP3.LUT R2, R3, 0x1, RZ, 0xc, !PT ;  /* 0x0000000103027812 */ /* 0x000fce00078e0cff */
.L_x_38:
[----:B01----:R-:W0:Y:S01]  /*10960*/  S2R R3, SR_CgaCtaId ;  /* 0x0000000000037919 */ /* 0x003e220000008800 */
[----:B------:R-:W-:Y:S01]  /*10970*/  MOV R0, 0x400 ;  /* 0x0000040000007802 */ /* 0x000fe20000000f00 */
[----:B------:R-:W-:Y:S03]  /*10980*/  BSSY B0, `(.L_x_126) ;  /* 0x0000005000007945 */ /* 0x000fe60003800000 */
[----:B0-----:R-:W-:Y:S02]  /*10990*/  LEA R0, R3, R0, 0x18 ;  /* 0x0000000003007211 */ /* 0x001fe400078ec0ff */
[----:B------:R-:W-:-:S04]  /*109a0*/  SHF.L.U32 R3, R2, 0x1f, RZ ;  /* 0x0000001f02037819 */ /* 0x000fc800000006ff */
[----:B------:R-:W0:Y:S02]  /*109b0*/  SYNCS.PHASECHK.TRANS64.TRYWAIT P0, [R0+URZ+0x38820], R3 ;  /* 0x03882003000075a7 */ /* 0x000e24000800017f */
[----:B0-----:R-:W-:Y:S05]  /*109c0*/  @!P0 BRA `(.L_x_127) ;  /* 0x00000014002c8947 */ /* 0x001fea0003800000 */
.L_x_171:
[----:B------:R-:W-:Y:S05]  /*109d0*/  BSYNC B0 ;  /* 0x0000000000007941 */ /* 0x000fea0003800000 */
.L_x_126:
[----:B------:R-:W-:-:S03]  /*109e0*/  UMOV UR4, 0xffffffff ;  /* 0xffffffff00047882 */ /* 0x000fc60000000000 */
[----:B------:R-:W-:Y:S05]  /*109f0*/  BRA.DIV UR4, `(.L_x_128) ;  /* 0x0000001604347947 */ /* 0x000fea000b800000 */
[----:B------:R-:W1:Y:S02]  /*10a00*/  S2R R2, SR_TID.X ;  /* 0x0000000000027919 */ /* 0x000e640000002100 */
[----:B-1----:R-:W-:-:S04]  /*10a10*/  SHF.R.U32.HI R2, RZ, 0x5, R2 ;  /* 0x00000005ff027819 */ /* 0x002fc80000011602 */
[----:B------:R-:W-:-:S05]  /*10a20*/  LOP3.LUT R2, R2, 0x3, RZ, 0xc0, !PT ;  /* 0x0000000302027812 */ /* 0x000fca00078ec0ff */
[----:B------:R1:W2:Y:S02]  /*10a30*/  SHFL.IDX PT, R14, R2, RZ, 0x1f ;  /* 0x00001fff020e7589 */ /* 0x0002a400000e0000 */
.L_x_174:
[----:B--2---:R-:W-:Y:S01]  /*10a40*/  ISETP.NE.AND P0, PT, R14, RZ, PT ;  /* 0x000000ff0e00720c */ /* 0x004fe20003f05270 */
[----:B------:R-:W-:-:S12]  /*10a50*/  BSSY B0, `(.L_x_129) ;  /* 0x0000027000007945 */ /* 0x000fd80003800000 */
[----:B------:R-:W-:Y:S05]  /*10a60*/  @P0 BRA `(.L_x_130) ;  /* 0x0000000000940947 */ /* 0x000fea0003800000 */
[----:B------:R-:W-:-:S03]  /*10a70*/  UMOV UR4, 0xffffffff ;  /* 0xffffffff00047882 */ /* 0x000fc60000000000 */
[----:B------:R-:W-:Y:S05]  /*10a80*/  BRA.DIV UR4, `(.L_x_131) ;  /* 0x0000001604447947 */ /* 0x000fea000b800000 */
[----:B------:R-:W-:-:S13]  /*10a90*/  ELECT P6, URZ, PT ;  /* 0x00000000003f782f */ /* 0x000fda00038c0000 */
.L_x_177:
[----:B------:R-:W-:Y:S05]  /*10aa0*/  @!P6 BRA `(.L_x_130) ;  /* 0x000000000084e947 */ /* 0x000fea0003800000 */
[----:B-1----:R-:W2:Y:S02]  /*10ab0*/  LDL R2, [R1+0x34] ;  /* 0x0000340001027983 */ /* 0x002ea40000100800 */
[----:B--2---:R-:W-:-:S13]  /*10ac0*/  R2UR UR4, R2 ;  /* 0x00000000020472ca */ /* 0x004fda00000e0000 */
[----:B------:R-:W-:-:S06]  /*10ad0*/  ULOP3.LUT UR4, UR4, 0x2, URZ, 0xfc, !UPT ;  /* 0x0000000204047892 */ /* 0x000fcc000f8efc3f */
[----:B------:R-:W-:-:S05]  /*10ae0*/  IMAD.U32 R2, RZ, RZ, UR4 ;  /* 0x00000004ff027e24 */ /* 0x000fca000f8e00ff */
[----:B------:R-:W-:-:S13]  /*10af0*/  ISETP.NE.AND P2, PT, R2, 0x3, PT ;  /* 0x000000030200780c */ /* 0x000fda0003f45270 */
[----:B------:R-:W-:Y:S05]  /*10b00*/  @!P2 BRA `(.L_x_132) ;  /* 0x000000000004a947 */ /* 0x000fea0003800000 */
[----:B------:R-:W-:Y:S01]  /*10b10*/  BPT.TRAP 0x1 ;  /* 0x000000040000795c */ /* 0x000fe20000300000 */
.L_x_132:
[----:B------:R-:W2:Y:S01]  /*10b20*/  LDL.LU R7, [R1] ;  /* 0x0000000001077983 */ /* 0x000ea20000300800 */
[----:B0-----:R-:W-:Y:S02]  /*10b30*/  VIADD R3, R0, 0x38840 ;  /* 0x0003884000037836 */ /* 0x001fe40000000000 */
[C---:B------:R-:W-:Y:S02]  /*10b40*/  VIADD R2, R18.reuse, 0x1 ;  /* 0x0000000112027836 */ /* 0x040fe40000000000 */
[----:B------:R-:W-:-:S03]  /*10b50*/  IMAD R6, R18, 0x8, R3 ;  /* 0x0000000812067824 */ /* 0x000fc600078e0203 */
[----:B------:R-:W-:-:S04]  /*10b60*/  ISETP.NE.AND P1, PT, R2, 0x2, PT ;  /* 0x000000020200780c */ /* 0x000fc80003f25270 */
[----:B------:R-:W-:Y:S02]  /*10b70*/  SEL R4, RZ, 0x1, P1 ;  /* 0x00000001ff047807 */ /* 0x000fe40000800000 */
[C---:B--2---:R-:W-:Y:S02]  /*10b80*/  SHF.L.U32 R5, R7.reuse, 0x1f, RZ ;  /* 0x0000001f07057819 */ /* 0x044fe400000006ff */
[----:B------:R-:W-:Y:S02]  /*10b90*/  LOP3.LUT R7, R7, R4, RZ, 0x3c, !PT ;  /* 0x0000000407077212 */ /* 0x000fe400078e3cff */
[----:B------:R-:W0:Y:S01]  /*10ba0*/  SYNCS.PHASECHK.TRANS64.TRYWAIT P0, [R6+URZ], R5 ;  /* 0x00000005060075a7 */ /* 0x000e22000800017f */
[----:B------:R-:W-:Y:S02]  /*10bb0*/  SEL R4, R2, RZ, P1 ;  /* 0x000000ff02047207 */ /* 0x000fe40000800000 */
[----:B------:R-:W-:-:S03]  /*10bc0*/  SHF.L.U32 R2, R7, 0x1f, RZ ;  /* 0x0000001f07027819 */ /* 0x000fc600000006ff */
[----:B------:R-:W-:Y:S01]  /*10bd0*/  IMAD R3, R4, 0x8, R3 ;  /* 0x0000000804037824 */ /* 0x000fe200078e0203 */
[----:B0-----:R-:W-:Y:S06]  /*10be0*/  @!P0 BRA `(.L_x_133) ;  /* 0x00000014000c8947 */ /* 0x001fec0003800000 */
.L_x_178:
[----:B------:R-:W1:Y:S02]  /*10bf0*/  SYNCS.PHASECHK.TRANS64.TRYWAIT P0, [R3+URZ], R2 ;  /* 0x00000002030075a7 */ /* 0x000e64000800017f */
[----:B-1----:R-:W-:Y:S05]  /*10c00*/  @!P0 BRA `(.L_x_134) ;  /* 0x0000001400188947 */ /* 0x002fea0003800000 */
.L_x_179:
[----:B------:R-:W-:Y:S05]  /*10c10*/  @!P2 BRA `(.L_x_135) ;  /* 0x000000000004a947 */ /* 0x000fea0003800000 */
[----:B------:R-:W-:Y:S01]  /*10c20*/  BPT.TRAP 0x1 ;  /* 0x000000040000795c */ /* 0x000fe20000300000 */
.L_x_135:
[----:B-1----:R-:W-:-:S05]  /*10c30*/  IADD3 R3, R0, 0x38860, RZ ;  /* 0x0003886000037810 */ /* 0x002fca0007ffe0ff */
[----:B------:R-:W-:-:S04]  /*10c40*/  IMAD R18, R18, 0x8, R3 ;  /* 0x0000000812127824 */ /* 0x000fc800078e0203 */
[----:B------:R-:W1:Y:S02]  /*10c50*/  SYNCS.PHASECHK.TRANS64.TRYWAIT P0, [R18+URZ], R5 ;  /* 0x00000005120075a7 */ /* 0x000e64000800017f */
[----:B-1----:R-:W-:Y:S05]  /*10c60*/  @!P0 BRA `(.L_x_136) ;  /* 0x0000001400148947 */ /* 0x002fea0003800000 */
.L_x_180:
[----:B------:R-:W-:-:S07]  /*10c70*/  IMAD R3, R4, 0x8, R3 ;  /* 0x0000000804037824 */ /* 0x000fce00078e0203 */
.L_x_137:
[----:B--2---:R2:W3:Y:S02]  /*10c80*/  SYNCS.PHASECHK.TRANS64.TRYWAIT P0, [R3+URZ], R2 ;  /* 0x00000002030075a7 */ /* 0x0044e4000800017f */
[----:B---3--:R-:W-:Y:S05]  /*10c90*/  @!P0 NANOSLEEP.SYNCS 0x989680 ;  /* 0x009896800000895d */ /* 0x008fea0003900000 */
[----:B------:R-:W3:Y:S02]  /*10ca0*/  @!P0 SYNCS.PHASECHK.TRANS64 P0, [R3+URZ], R2 ;  /* 0x00000002030085a7 */ /* 0x000ee4000800007f */
[----:B---3--:R-:W-:Y:S05]  /*10cb0*/  @!P0 BRA `(.L_x_137) ;  /* 0xfffffffc00f08947 */ /* 0x008fea000383ffff */
.L_x_130:
[----:B------:R-:W-:Y:S05]  /*10cc0*/  BSYNC B0 ;  /* 0x0000000000007941 */ /* 0x000fea0003800000 */
.L_x_129:
[----:B------:R-:W-:Y:S05]  /*10cd0*/  EXIT ;  /* 0x000000000000794d */ /* 0x000fea0003800000 */
.L_x_10:
[----:B0-----:R-:W-:-:S04]  /*10ce0*/  IMAD.U32 R3, RZ, RZ, UR36 ;  /* 0x00000024ff037e24 */ /* 0x001fc8000f8e00ff */
[----:B------:R0:W1:Y:S03]  /*10cf0*/  SYNCS.PHASECHK.TRANS64.TRYWAIT P1, [R3+URZ+0x38800], R0 ;  /* 0x03880000030075a7 */ /* 0x000066000802017f */
[----:B-1----:R-:W-:Y:S05]  /*10d00*/  @!P1 NANOSLEEP.SYNCS 0x989680 ;  /* 0x009896800000995d */ /* 0x002fea0003900000 */
[----:B------:R-:W1:Y:S02]  /*10d10*/  @!P1 SYNCS.PHASECHK.TRANS64 P1, [R3+URZ+0x38800], R0 ;  /* 0x03880000030095a7 */ /* 0x000e64000802007f */
[----:B-1----:R-:W-:Y:S05]  /*10d20*/  @!P1 BRA `(.L_x_10) ;  /* 0xfffffffc00ec9947 */ /* 0x002fea000383ffff */
[----:B------:R-:W-:Y:S05]  /*10d30*/  BRA `(.L_x_138) ;  /* 0xffffff0400487947 */ /* 0x000fea000383ffff */
.L_x_14:
[----:B-1----:R1:W2:Y:S02]  /*10d40*/  SYNCS.PHASECHK.TRANS64.TRYWAIT P2, [R0+URZ+0x38830], R3 ;  /* 0x03883003000075a7 */ /* 0x0022a4000804017f */
[----:B--2---:R-:W-:Y:S05]  /*10d50*/  @!P2 NANOSLEEP.SYNCS 0x989680 ;  /* 0x009896800000a95d */ /* 0x004fea0003900000 */
[----:B------:R-:W2:Y:S02]  /*10d60*/  @!P2 SYNCS.PHASECHK.TRANS64 P2, [R0+URZ+0x38830], R3 ;  /* 0x038830030000a5a7 */ /* 0x000ea4000804007f */
[----:B--2---:R-:W-:Y:S05]  /*10d70*/  @!P2 BRA `(.L_x_14) ;  /* 0xfffffffc00f0a947 */ /* 0x004fea000383ffff */
[----:B------:R-:W-:Y:S05]  /*10d80*/  BRA `(.L_x_13) ;  /* 0xffffff0400787947 */ /* 0x000fea000383ffff */
.L_x_19:
[----:B------:R-:W-:-:S13]  /*10d90*/  R2UR UR4, R223 ;  /* 0x00000000df0472ca */ /* 0x000fda00000e0000 */
[----:B-1----:R-:W-:-:S04]  /*10da0*/  IMAD.U32 R4, RZ, RZ, UR4 ;  /* 0x00000004ff047e24 */ /* 0x002fc8000f8e00ff */
[----:B------:R1:W2:Y:S03]  /*10db0*/  SYNCS.PHASECHK.TRANS64.TRYWAIT P2, [R4+URZ+0x38830], R3 ;  /* 0x03883003040075a7 */ /* 0x0002a6000804017f */
[----:B--2---:R-:W-:Y:S05]  /*10dc0*/  @!P2 NANOSLEEP.SYNCS 0x989680 ;  /* 0x009896800000a95d */ /* 0x004fea0003900000 */
[----:B------:R-:W2:Y:S02]  /*10dd0*/  @!P2 SYNCS.PHASECHK.TRANS64 P2, [R4+URZ+0x38830], R3 ;  /* 0x038830030400a5a7 */ /* 0x000ea4000804007f */
[----:B--2---:R-:W-:Y:S05]  /*10de0*/  @!P2 BRA `(.L_x_19) ;  /* 0xfffffffc00e8a947 */ /* 0x004fea000383ffff */
[----:B------:R-:W-:Y:S05]  /*10df0*/  BRA `(.L_x_18) ;  /* 0xffffff4400007947 */ /* 0x000fea000383ffff */
.L_x_23:
[----:B01----:R-:W-:-:S04]  /*10e00*/  IMAD.U32 R3, RZ, RZ, UR4 ;  /* 0x00000004ff037e24 */ /* 0x003fc8000f8e00ff */
[----:B------:R0:W1:Y:S03]  /*10e10*/  SYNCS.PHASECHK.TRANS64.TRYWAIT P2, [R3+URZ+0x38850], R0 ;  /* 0x03885000030075a7 */ /* 0x000066000804017f */
[----:B-1----:R-:W-:Y:S05]  /*10e20*/  @!P2 NANOSLEEP.SYNCS 0x989680 ;  /* 0x009896800000a95d */ /* 0x002fea0003900000 */
[----:B------:R-:W1:Y:S02]  /*10e30*/  @!P2 SYNCS.PHASECHK.TRANS64 P2, [R3+URZ+0x38850], R0 ;  /* 0x038850000300a5a7 */ /* 0x000e64000804007f */
[----:B-1----:R-:W-:Y:S05]  /*10e40*/  @!P2 BRA `(.L_x_23) ;  /* 0xfffffffc00eca947 */ /* 0x002fea000383ffff */
[----:B------:R-:W-:Y:S05]  /*10e50*/  BRA `(.L_x_22) ;  /* 0xffffff6c00247947 */ /* 0x000fea000383ffff */
.L_x_28:
[----:B-1----:R-:W-:-:S04]  /*10e60*/  IMAD.U32 R7, RZ, RZ, UR12 ;  /* 0x0000000cff077e24 */ /* 0x002fc8000f8e00ff */
[----:B------:R1:W2:Y:S03]  /*10e70*/  SYNCS.PHASECHK.TRANS64.TRYWAIT P0, [R7+URZ+0x38850], R0 ;  /* 0x03885000070075a7 */ /* 0x0002a6000800017f */
[----:B--2---:R-:W-:Y:S05]  /*10e80*/  @!P0 NANOSLEEP.SYNCS 0x989680 ;  /* 0x009896800000895d */ /* 0x004fea0003900000 */
[----:B------:R-:W2:Y:S02]  /*10e90*/  @!P0 SYNCS.PHASECHK.TRANS64 P0, [R7+URZ+0x38850], R0 ;  /* 0x03885000070085a7 */ /* 0x000ea4000800007f */
[----:B--2---:R-:W-:Y:S05]  /*10ea0*/  @!P0 BRA `(.L_x_28) ;  /* 0xfffffffc00ec8947 */ /* 0x004fea000383ffff */
[----:B------:R-:W-:Y:S05]  /*10eb0*/  BRA `(.L_x_27) ;  /* 0xffffff8400307947 */ /* 0x000fea000383ffff */
.L_x_42:
[----:B-1----:R-:W1:Y:S01]  /*10ec0*/  S2R R0, SR_TID.X ;  /* 0x0000000000007919 */ /* 0x002e620000002100 */
[----:B------:R-:W-:Y:S01]  /*10ed0*/  BSSY B0, `(.L_x_139) ;  /* 0x000000a000007945 */ /* 0x000fe20003800000 */
[----:B------:R-:W-:Y:S02]  /*10ee0*/  IMAD.MOV.U32 R12, RZ, RZ, RZ ;  /* 0x000000ffff0c7224 */ /* 0x000fe400078e00ff */
[----:B------:R-:W-:Y:S02]  /*10ef0*/  IMAD.MOV.U32 R11, RZ, RZ, 0x1f ;  /* 0x0000001fff0b7424 */ /* 0x000fe400078e00ff */
[----:B------:R-:W-:Y:S01]  /*10f00*/  IMAD.MOV.U32 R15, RZ, RZ, -0x1 ;  /* 0xffffffffff0f7424 */ /* 0x000fe200078e00ff */
[----:B-1----:R-:W-:-:S04]  /*10f10*/  SHF.R.U32.HI R0, RZ, 0x5, R0 ;  /* 0x00000005ff007819 */ /* 0x002fc80000011600 */
[----:B------:R-:W-:-:S05]  /*10f20*/  LOP3.LUT R0, R0, 0x3, RZ, 0xc0, !PT ;  /* 0x0000000300007812 */ /* 0x000fca00078ec0ff */
[----:B------:R-:W-:-:S07]  /*10f30*/  IMAD.MOV.U32 R13, RZ, RZ, R0 ;  /* 0x000000ffff0d7224 */ /* 0x000fce00078e0000 */
[----:B0-----:R-:W-:Y:S05]  /*10f40*/  WARPSYNC.COLLECTIVE R15, `(.L_x_140) ;  /* 0x000000000f087348 */ /* 0x001fea0003c00000 */
[----:B------:R1:W2:Y:S02]  /*10f50*/  SHFL.IDX P6, R14, R13, R12, R11 ;  /* 0x0000000c0d0e7389 */ /* 0x0002a400000c000b */
[----:B012---:R-:W-:Y:S01]  /*10f60*/  ENDCOLLECTIVE ;  /* 0x000000000000791b */ /* 0x007fe20003800000 */
.L_x_140:
[----:B------:R-:W-:Y:S05]  /*10f70*/  BSYNC B0 ;  /* 0x0000000000007941 */ /* 0x000fea0003800000 */
.L_x_139:
[----:B------:R-:W-:Y:S05]  /*10f80*/  BRA `(.L_x_141) ;  /* 0xffffffb800047947 */ /* 0x000fea000383ffff */
.L_x_44:
[----:B------:R-:W-:Y:S01]  /*10f90*/  BSSY B0, `(.L_x_142) ;  /* 0x0000006000007945 */ /* 0x000fe20003800000 */
[----:B------:R-:W-:-:S07]  /*10fa0*/  IMAD.MOV.U32 R15, RZ, RZ, -0x1 ;  /* 0xffffffffff0f7424 */ /* 0x000fce00078e00ff */
[----:B01----:R-:W-:Y:S05]  /*10fb0*/  WARPSYNC.COLLECTIVE R15, `(.L_x_143) ;  /* 0x000000000f0c7348 */ /* 0x003fea0003c00000 */
[----:B------:R-:W-:Y:S02]  /*10fc0*/  ELECT P6, UR62, PT ;  /* 0x00000000003e782f */ /* 0x000fe400038c0000 */
[----:B------:R-:W-:Y:S01]  /*10fd0*/  MOV R14, UR62 ;  /* 0x0000003e000e7c02 */ /* 0x000fe20008000f00 */
[----:B01----:R-:W-:Y:S10]  /*10fe0*/  ENDCOLLECTIVE ;  /* 0x000000000000791b */ /* 0x003ff40003800000 */
.L_x_143:
[----:B------:R-:W-:Y:S05]  /*10ff0*/  BSYNC B0 ;  /* 0x0000000000007941 */ /* 0x000fea0003800000 */
.L_x_142:
[----:B------:R-:W-:Y:S05]  /*11000*/  BRA `(.L_x_144) ;  /* 0xffffffb800047947 */ /* 0x000fea000383ffff */
.L_x_46:
[----:B-1----:R1:W3:Y:S02]  /*11010*/  SYNCS.PHASECHK.TRANS64.TRYWAIT P0, [R0+URZ+0x38840], R2 ;  /* 0x03884002000075a7 */ /* 0x0022e4000800017f */
[----:B---3--:R-:W-:Y:S05]  /*11020*/  @!P0 NANOSLEEP.SYNCS 0x989680 ;  /* 0x009896800000895d */ /* 0x008fea0003900000 */
[----:B------:R-:W3:Y:S02]  /*11030*/  @!P0 SYNCS.PHASECHK.TRANS64 P0, [R0+URZ+0x38840], R2 ;  /* 0x03884002000085a7 */ /* 0x000ee4000800007f */
[----:B---3--:R-:W-:Y:S05]  /*11040*/  @!P0 BRA `(.L_x_46) ;  /* 0xfffffffc00f08947 */ /* 0x008fea000383ffff */
[----:B------:R-:W-:Y:S05]  /*11050*/  BRA `(.L_x_145) ;  /* 0xffffffb800647947 */ /* 0x000fea000383ffff */
.L_x_49:
[----:B------:R-:W-:Y:S01]  /*11060*/  IMAD.MOV.U32 R13, RZ, RZ, R3 ;  /* 0x000000ffff0d7224 */ /* 0x000fe200078e0003 */
[----:B------:R-:W0:Y:S01]  /*11070*/  S2R R6, SR_TID.X ;  /* 0x0000000000067919 */ /* 0x000e220000002100 */
[----:B------:R-:W-:Y:S02]  /*11080*/  IMAD.MOV.U32 R12, RZ, RZ, RZ ;  /* 0x000000ffff0c7224 */ /* 0x000fe400078e00ff */
[----:B------:R-:W-:Y:S02]  /*11090*/  IMAD.MOV.U32 R11, RZ, RZ, 0x181f ;  /* 0x0000181fff0b7424 */ /* 0x000fe400078e00ff */
[----:B------:R-:W-:-:S07]  /*110a0*/  IMAD.MOV.U32 R15, RZ, RZ, -0x1 ;  /* 0xffffffffff0f7424 */ /* 0x000fce00078e00ff */
[----:B0----5:R-:W-:Y:S05]  /*110b0*/  WARPSYNC.COLLECTIVE R15, `(.L_x_146) ;  /* 0x000000000f087348 */ /* 0x021fea0003c00000 */
[----:B------:R1:W2:Y:S02]  /*110c0*/  SHFL.IDX P6, R14, R13, R12, R11 ;  /* 0x0000000c0d0e7389 */ /* 0x0002a400000c000b */
[----:B012--5:R-:W-:Y:S01]  /*110d0*/  ENDCOLLECTIVE ;  /* 0x000000000000791b */ /* 0x027fe20003800000 */
.L_x_146:
[----:B------:R-:W-:Y:S01]  /*110e0*/  IMAD.MOV.U32 R13, RZ, RZ, R4 ;  /* 0x000000ffff0d7224 */ /* 0x000fe200078e0004 */
[----:B------:R-:W-:Y:S01]  /*110f0*/  LOP3.LUT R6, R6, 0x7f, RZ, 0xc0, !PT ;  /* 0x0000007f06067812 */ /* 0x000fe200078ec0ff */
[----:B------:R-:W-:-:S07]  /*11100*/  IMAD.MOV.U32 R7, RZ, RZ, R14 ;  /* 0x000000ffff077224 */ /* 0x000fce00078e000e */
[----:B------:R-:W-:Y:S05]  /*11110*/  WARPSYNC.COLLECTIVE R15, `(.L_x_147) ;  /* 0x000000000f087348 */ /* 0x000fea0003c00000 */
[----:B------:R0:W1:Y:S02]  /*11120*/  SHFL.IDX P6, R14, R13, R12, R11 ;  /* 0x0000000c0d0e7389 */ /* 0x00006400000c000b */
[----:B01----:R-:W-:Y:S01]  /*11130*/  ENDCOLLECTIVE ;  /* 0x000000000000791b */ /* 0x003fe20003800000 */
.L_x_147:
[----:B------:R-:W-:Y:S01]  /*11140*/  SHF.R.U32.HI R0, RZ, 0x3, R6 ;  /* 0x00000003ff007819 */ /* 0x000fe20000011606 */
[----:B------:R-:W-:Y:S01]  /*11150*/  ULDC UR4, c[0x0][0x288] ;  /* 0x0000a20000047ab9 */ /* 0x000fe20000000800 */
[----:B------:R-:W-:Y:S01]  /*11160*/  ULDC.64 UR6, c[0x0][0x208] ;  /* 0x0000820000067ab9 */ /* 0x000fe20000000a00 */
[----:B------:R-:W-:Y:S02]  /*11170*/  IMAD R2, R8, UR4, RZ ;  /* 0x0000000408027c24 */ /* 0x000fe4000f8e02ff */
[----:B------:R-:W-:-:S04]  /*11180*/  IMAD.IADD R0, R0, 0x1, R5 ;  /* 0x0000000100007824 */ /* 0x000fc800078e0205 */
[C---:B------:R-:W-:Y:S01]  /*11190*/  VIADD R5, R0.reuse, 0x10 ;  /* 0x0000001000057836 */ /* 0x040fe20000000000 */
[----:B------:R-:W-:Y:S01]  /*111a0*/  ISETP.GE.AND P4, PT, R0, R2, PT ;  /* 0x000000020000720c */ /* 0x000fe20003f86270 */
[----:B------:R-:W-:Y:S02]  /*111b0*/  IMAD.MOV.U32 R13, RZ, RZ, R3 ;  /* 0x000000ffff0d7224 */ /* 0x000fe400078e0003 */
[----:B------:R-:W-:Y:S02]  /*111c0*/  IMAD.MOV.U32 R12, RZ, RZ, 0x1 ;  /* 0x00000001ff0c7424 */ /* 0x000fe400078e00ff */
[----:B------:R-:W-:-:S08]  /*111d0*/  IMAD.MOV.U32 R6, RZ, RZ, R14 ;  /* 0x000000ffff067224 */ /* 0x000fd000078e000e */
[----:B------:R-:W-:-:S05]  /*111e0*/  @!P4 LEA R6, P5, R10, R6, 0x1 ;  /* 0x000000060a06c211 */ /* 0x000fca00078a08ff */
[----:B------:R-:W-:-:S05]  /*111f0*/  @!P4 IMAD.X R7, RZ, RZ, R7, P5 ;  /* 0x000000ffff07c224 */ /* 0x000fca00028e0607 */
[----:B------:R-:W-:Y:S01]  /*11200*/  @!PT LDS RZ, [RZ] ;  /* 0x00000000fffff984 */ /* 0x000fe20000000800 */
[----:B------:R-:W-:Y:S01]  /*11210*/  @!PT LDS RZ, [RZ] ;  /* 0x00000000fffff984 */ /* 0x000fe20000000800 */
[----:B------:R-:W-:Y:S01]  /*11220*/  @!PT LDS RZ, [RZ] ;  /* 0x00000000fffff984 */ /* 0x000fe20000000800 */
[----:B------:R0:W-:Y:S04]  /*11230*/  @!P4 LDGSTS.E.BYPASS.LTC128B.128 [R9+0x14400], desc[UR6][R6.64], !P0 ;  /* 0x144000000609cfae */ /* 0x0001e8000c101d46 */
[----:B------:R0:W-:Y:S04]  /*11240*/  @!P4 LDGSTS.E.BYPASS.LTC128B.128 [R9+0x18400], desc[UR6][R6.64+0x80], !P1 ;  /* 0x184000800609cfae */ /* 0x0001e8000c901d46 */
[----:B------:R0:W-:Y:S04]  /*11250*/  @!P4 LDGSTS.E.BYPASS.LTC128B.128 [R9+0x1c400], desc[UR6][R6.64+0x100], !P2 ;  /* 0x1c4001000609cfae */ /* 0x0001e8000d101d46 */
[----:B------:R0:W-:Y:S01]  /*11260*/  @!P4 LDGSTS.E.BYPASS.LTC128B.128 [R9+0x20400], desc[UR6][R6.64+0x180], !P3 ;  /* 0x204001800609cfae */ /* 0x0001e2000d901d46 */
[----:B------:R-:W-:-:S13]  /*11270*/  ISETP.GE.AND P4, PT, R5, R2, PT ;  /* 0x000000020500720c */ /* 0x000fda0003f86270 */
[----:B0-----:R-:W-:Y:S05]  /*11280*/  WARPSYNC.COLLECTIVE R15, `(.L_x_148) ;  /* 0x000000000f087348 */ /* 0x001fea0003c00000 */
[----:B------:R1:W2:Y:S02]  /*11290*/  SHFL.IDX P6, R14, R13, R12, R11 ;  /* 0x0000000c0d0e7389 */ /* 0x0002a400000c000b */
[----:B012---:R-:W-:Y:S01]  /*112a0*/  ENDCOLLECTIVE ;  /* 0x000000000000791b */ /* 0x007fe20003800000 */
.L_x_148:
[----:B------:R-:W-:Y:S02]  /*112b0*/  IMAD.MOV.U32 R13, RZ, RZ, R4 ;  /* 0x000000ffff0d7224 */ /* 0x000fe400078e0004 */
[----:B------:R-:W-:-:S07]  /*112c0*/  IMAD.MOV.U32 R5, RZ, RZ, R14 ;  /* 0x000000ffff057224 */ /* 0x000fce00078e000e */
[----:B------:R-:W-:Y:S05]  /*112d0*/  WARPSYNC.COLLECTIVE R15, `(.L_x_149) ;  /* 0x000000000f087348 */ /* 0x000fea0003c00000 */
[----:B------:R0:W1:Y:S02]  /*112e0*/  SHFL.IDX P6, R14, R13, R12, R11 ;  /* 0x0000000c0d0e7389 */ /* 0x00006400000c000b */
[----:B01----:R-:W-:Y:S01]  /*112f0*/  ENDCOLLECTIVE ;  /* 0x000000000000791b */ /* 0x003fe20003800000 */
.L_x_149:
[----:B------:R-:W-:Y:S01]  /*11300*/  ULDC.64 UR4, c[0x0][0x208] ;  /* 0x0000820000047ab9 */ /* 0x000fe20000000a00 */
[----:B------:R-:W-:Y:S02]  /*11310*/  IMAD.MOV.U32 R13, RZ, RZ, R3 ;  /* 0x000000ffff0d7224 */ /* 0x000fe400078e0003 */
[----:B------:R-:W-:Y:S02]  /*11320*/  IMAD.MOV.U32 R12, RZ, RZ, 0x2 ;  /* 0x00000002ff0c7424 */ /* 0x000fe400078e00ff */
[----:B------:R-:W-:-:S05]  /*11330*/  IMAD.MOV.U32 R6, RZ, RZ, R14 ;  /* 0x000000ffff067224 */ /* 0x000fca00078e000e */
[----:B------:R-:W-:-:S04]  /*11340*/  @!P4 LEA R6, P5, R10, R6, 0x1 ;  /* 0x000000060a06c211 */ /* 0x000fc800078a08ff */
[----:B------:R-:W-:-:S05]  /*11350*/  @!P4 IADD3.X R5, RZ, R5, RZ, P5, !PT ;  /* 0x00000005ff05c210 */ /* 0x000fca0002ffe4ff */
[----:B------:R-:W-:Y:S02]  /*11360*/  @!P4 IMAD.MOV.U32 R7, RZ, RZ, R5 ;  /* 0x000000ffff07c224 */ /* 0x000fe400078e0005 */
[----:B------:R-:W-:-:S03]  /*11370*/  VIADD R5, R0, 0x20 ;  /* 0x0000002000057836 */ /* 0x000fc60000000000 */
        /* <DEDUP_REMOVED lines=11> */
.L_x_150:
[----:B------:R-:W-:Y:S02]  /*11430*/  IMAD.MOV.U32 R13, RZ, RZ, R4 ;  /* 0x000000ffff0d7224 */ /* 0x000fe400078e0004 */
[----:B------:R-:W-:-:S07]  /*11440*/  IMAD.MOV.U32 R5, RZ, RZ, R14 ;  /* 0x000000ffff057224 */ /* 0x000fce00078e000e */
[----:B------:R-:W-:Y:S05]  /*11450*/  WARPSYNC.COLLECTIVE R15, `(.L_x_151) ;  /* 0x000000000f087348 */ /* 0x000fea0003c00000 */
[----:B------:R0:W1:Y:S02]  /*11460*/  SHFL.IDX P6, R14, R13, R12, R11 ;  /* 0x0000000c0d0e7389 */ /* 0x00006400000c000b */
[----:B01----:R-:W-:Y:S01]  /*11470*/  ENDCOLLECTIVE ;  /* 0x000000000000791b */ /* 0x003fe20003800000 */
.L_x_151:
[----:B------:R-:W-:Y:S01]  /*11480*/  ULDC.64 UR4, c[0x0][0x208] ;  /* 0x0000820000047ab9 */ /* 0x000fe20000000a00 */
[----:B------:R-:W-:Y:S02]  /*11490*/  IMAD.MOV.U32 R13, RZ, RZ, R3 ;  /* 0x000000ffff0d7224 */ /* 0x000fe400078e0003 */
[----:B------:R-:W-:Y:S02]  /*114a0*/  IMAD.MOV.U32 R12, RZ, RZ, 0x3 ;  /* 0x00000003ff0c7424 */ /* 0x000fe400078e00ff */
[----:B------:R-:W-:-:S05]  /*114b0*/  IMAD.MOV.U32 R6, RZ, RZ, R14 ;  /* 0x000000ffff067224 */ /* 0x000fca00078e000e */
[----:B------:R-:W-:-:S05]  /*114c0*/  @!P4 LEA R6, P5, R10, R6, 0x1 ;  /* 0x000000060a06c211 */ /* 0x000fca00078a08ff */
[----:B------:R-:W-:-:S04]  /*114d0*/  @!P4 IMAD.X R5, RZ, RZ, R5, P5 ;  /* 0x000000ffff05c224 */ /* 0x000fc800028e0605 */
        /* <DEDUP_REMOVED lines=13> */
.L_x_152:
[----:B------:R-:W-:Y:S02]  /*115b0*/  IMAD.MOV.U32 R13, RZ, RZ, R4 ;  /* 0x000000ffff0d7224 */ /* 0x000fe400078e0004 */
[----:B------:R-:W-:-:S07]  /*115c0*/  IMAD.MOV.U32 R5, RZ, RZ, R14 ;  /* 0x000000ffff057224 */ /* 0x000fce00078e000e */
[----:B------:R-:W-:Y:S05]  /*115d0*/  WARPSYNC.COLLECTIVE R15, `(.L_x_153) ;  /* 0x000000000f087348 */ /* 0x000fea0003c00000 */
[----:B------:R0:W1:Y:S02]  /*115e0*/  SHFL.IDX P6, R14, R13, R12, R11 ;  /* 0x0000000c0d0e7389 */ /* 0x00006400000c000b */
[----:B01----:R-:W-:Y:S01]  /*115f0*/  ENDCOLLECTIVE ;  /* 0x000000000000791b */ /* 0x003fe20003800000 */
.L_x_153:
        /* <DEDUP_REMOVED lines=19> */
.L_x_154:
[----:B------:R-:W-:Y:S02]  /*11730*/  IMAD.MOV.U32 R13, RZ, RZ, R4 ;  /* 0x000000ffff0d7224 */ /* 0x000fe400078e0004 */
[----:B------:R-:W-:-:S07]  /*11740*/  IMAD.MOV.U32 R5, RZ, RZ, R14 ;  /* 0x000000ffff057224 */ /* 0x000fce00078e000e */
[----:B------:R-:W-:Y:S05]  /*11750*/  WARPSYNC.COLLECTIVE R15, `(.L_x_155) ;  /* 0x000000000f087348 */ /* 0x000fea0003c00000 */
[----:B------:R0:W1:Y:S02]  /*11760*/  SHFL.IDX P6, R14, R13, R12, R11 ;  /* 0x0000000c0d0e7389 */ /* 0x00006400000c000b */
[----:B01----:R-:W-:Y:S01]  /*11770*/  ENDCOLLECTIVE ;  /* 0x000000000000791b */ /* 0x003fe20003800000 */
.L_x_155:
[----:B------:R-:W-:Y:S01]  /*11780*/  ULDC.64 UR4, c[0x0][0x208] ;  /* 0x0000820000047ab9 */ /* 0x000fe20000000a00 */
[----:B------:R-:W-:Y:S01]  /*11790*/  MOV R13, R3 ;  /* 0x00000003000d7202 */ /* 0x000fe20000000f00 */
        /* <DEDUP_REMOVED lines=17> */
.L_x_156:
[----:B------:R-:W-:Y:S02]  /*118b0*/  IMAD.MOV.U32 R13, RZ, RZ, R4 ;  /* 0x000000ffff0d7224 */ /* 0x000fe400078e0004 */
[----:B------:R-:W-:-:S07]  /*118c0*/  IMAD.MOV.U32 R5, RZ, RZ, R14 ;  /* 0x000000ffff057224 */ /* 0x000fce00078e000e */
[----:B------:R-:W-:Y:S05]  /*118d0*/  WARPSYNC.COLLECTIVE R15, `(.L_x_157) ;  /* 0x000000000f087348 */ /* 0x000fea0003c00000 */
[----:B------:R0:W1:Y:S02]  /*118e0*/  SHFL.IDX P6, R14, R13, R12, R11 ;  /* 0x0000000c0d0e7389 */ /* 0x00006400000c000b */
[----:B01----:R-:W-:Y:S01]  /*118f0*/  ENDCOLLECTIVE ;  /* 0x000000000000791b */ /* 0x003fe20003800000 */
.L_x_157:
        /* <DEDUP_REMOVED lines=19> */
.L_x_158:
[----:B------:R-:W-:Y:S02]  /*11a30*/  IMAD.MOV.U32 R13, RZ, RZ, R4 ;  /* 0x000000ffff0d7224 */ /* 0x000fe400078e0004 */
[----:B------:R-:W-:-:S07]  /*11a40*/  IMAD.MOV.U32 R5, RZ, RZ, R14 ;  /* 0x000000ffff057224 */ /* 0x000fce00078e000e */
[----:B------:R-:W-:Y:S05]  /*11a50*/  WARPSYNC.COLLECTIVE R15, `(.L_x_159) ;  /* 0x000000000f087348 */ /* 0x000fea0003c00000 */
[----:B------:R0:W1:Y:S02]  /*11a60*/  SHFL.IDX P6, R14, R13, R12, R11 ;  /* 0x0000000c0d0e7389 */ /* 0x00006400000c000b */
[----:B01----:R-:W-:Y:S01]  /*11a70*/  ENDCOLLECTIVE ;  /* 0x000000000000791b */ /* 0x003fe20003800000 */
.L_x_159:
[----:B------:R-:W-:Y:S01]  /*11a80*/  ULDC.64 UR4, c[0x0][0x208] ;  /* 0x0000820000047ab9 */ /* 0x000fe20000000a00 */
[----:B------:R-:W-:Y:S02]  /*11a90*/  IMAD.MOV.U32 R13, RZ, RZ, R3 ;  /* 0x000000ffff0d7224 */ /* 0x000fe400078e0003 */
[----:B------:R-:W-:Y:S02]  /*11aa0*/  IMAD.MOV.U32 R12, RZ, RZ, 0x7 ;  /* 0x00000007ff0c7424 */ /* 0x000fe400078e00ff */
[----:B------:R-:W-:-:S05]  /*11ab0*/  IMAD.MOV.U32 R6, RZ, RZ, R14 ;  /* 0x000000ffff067224 */ /* 0x000fca00078e000e */
[----:B------:R-:W-:-:S05]  /*11ac0*/  @!P4 LEA R6, P5, R10, R6, 0x1 ;  /* 0x000000060a06c211 */ /* 0x000fca00078a08ff */
[----:B------:R-:W-:-:S04]  /*11ad0*/  @!P4 IMAD.X R5, RZ, RZ, R5, P5 ;  /* 0x000000ffff05c224 */ /* 0x000fc800028e0605 */
[----:B------:R-:W-:-:S05]  /*11ae0*/  @!P4 IMAD.MOV.U32 R7, RZ, RZ, R5 ;  /* 0x000000ffff07c224 */ /* 0x000fca00078e0005 */
[----:B------:R-:W-:Y:S01]  /*11af0*/  @!PT LDS RZ, [RZ] ;  /* 0x00000000fffff984 */ /* 0x000fe20000000800 */
[----:B------:R-:W-:Y:S01]  /*11b00*/  @!PT LDS RZ, [RZ] ;  /* 0x00000000fffff984 */ /* 0x000fe20000000800 */
[----:B------:R-:W-:Y:S01]  /*11b10*/  @!PT LDS RZ, [RZ] ;  /* 0x00000000fffff984 */ /* 0x000fe20000000800 */
[----:B------:R0:W-:Y:S04]  /*11b20*/  @!P4 LDGSTS.E.BYPASS.LTC128B.128 [R9+0x17400], desc[UR4][R6.64], !P0 ;  /* 0x174000000609cfae */ /* 0x0001e8000c101d44 */
[----:B------:R0:W-:Y:S04]  /*11b30*/  @!P4 LDGSTS.E.BYPASS.LTC128B.128 [R9+0x1b400], desc[UR4][R6.64+0x80], !P1 ;  /* 0x1b4000800609cfae */ /* 0x0001e8000c901d44 */
[----:B------:R0:W-:Y:S04]  /*11b40*/  @!P4 LDGSTS.E.BYPASS.LTC128B.128 [R9+0x1f400], desc[UR4][R6.64+0x100], !P2 ;  /* 0x1f4001000609cfae */ /* 0x0001e8000d101d44 */
[----:B------:R0:W-:Y:S02]  /*11b50*/  @!P4 LDGSTS.E.BYPASS.LTC128B.128 [R9+0x23400], desc[UR4][R6.64+0x180], !P3 ;  /* 0x234001800609cfae */ /* 0x0001e4000d901d44 */
[----:B0-----:R-:W-:Y:S05]  /*11b60*/  WARPSYNC.COLLECTIVE R15, `(.L_x_160) ;  /* 0x000000000f087348 */ /* 0x001fea0003c00000 */
[----:B------:R1:W2:Y:S02]  /*11b70*/  SHFL.IDX P6, R14, R13, R12, R11 ;  /* 0x0000000c0d0e7389 */ /* 0x0002a400000c000b */
[----:B012---:R-:W-:Y:S01]  /*11b80*/  ENDCOLLECTIVE ;  /* 0x000000000000791b */ /* 0x007fe20003800000 */
.L_x_160:
[----:B------:R-:W-:Y:S02]  /*11b90*/  IMAD.MOV.U32 R13, RZ, RZ, R4 ;  /* 0x000000ffff0d7224 */ /* 0x000fe400078e0004 */
[----:B------:R-:W-:-:S07]  /*11ba0*/  IMAD.MOV.U32 R5, RZ, RZ, R14 ;  /* 0x000000ffff057224 */ /* 0x000fce00078e000e */
[----:B------:R-:W-:Y:S05]  /*11bb0*/  WARPSYNC.COLLECTIVE R15, `(.L_x_161) ;  /* 0x000000000f087348 */ /* 0x000fea0003c00000 */
[----:B------:R0:W1:Y:S02]  /*11bc0*/  SHFL.IDX P6, R14, R13, R12, R11 ;  /* 0x0000000c0d0e7389 */ /* 0x00006400000c000b */
[----:B01----:R-:W-:Y:S01]  /*11bd0*/  ENDCOLLECTIVE ;  /* 0x000000000000791b */ /* 0x003fe20003800000 */
.L_x_161:
[----:B------:R-:W-:Y:S01]  /*11be0*/  IMAD.MOV.U32 R3, RZ, RZ, R14 ;  /* 0x000000ffff037224 */ /* 0x000fe200078e000e */
[----:B------:R-:W-:Y:S06]  /*11bf0*/  BRA `(.L_x_162) ;  /* 0xffffffb800ec7947 */ /* 0x000fec000383ffff */
.L_x_53:
[----:B---3--:R3:W4:Y:S02]  /*11c00*/  SYNCS.PHASECHK.TRANS64.TRYWAIT P0, [R12+URZ+0x38820], R0 ;  /* 0x038820000c0075a7 */ /* 0x008724000800017f */
[----:B----4-:R-:W-:Y:S05]  /*11c10*/  @!P0 NANOSLEEP.SYNCS 0x989680 ;  /* 0x009896800000895d */ /* 0x010fea0003900000 */
[----:B------:R-:W4:Y:S02]  /*11c20*/  @!P0 SYNCS.PHASECHK.TRANS64 P0, [R12+URZ+0x38820], R0 ;  /* 0x038820000c0085a7 */ /* 0x000f24000800007f */
[----:B----4-:R-:W-:Y:S05]  /*11c30*/  @!P0 BRA `(.L_x_53) ;  /* 0xfffffffc00f08947 */ /* 0x010fea000383ffff */
[----:B------:R-:W-:Y:S05]  /*11c40*/  BRA `(.L_x_163) ;  /* 0xffffffbc004c7947 */ /* 0x000fea000383ffff */
.L_x_60:
[----:B--2---:R2:W3:Y:S02]  /*11c50*/  SYNCS.PHASECHK.TRANS64.TRYWAIT P0, [R3+URZ+0x38840], R2 ;  /* 0x03884002030075a7 */ /* 0x0044e4000800017f */
[----:B---3--:R-:W-:Y:S05]  /*11c60*/  @!P0 NANOSLEEP.SYNCS 0x989680 ;  /* 0x009896800000895d */ /* 0x008fea0003900000 */
[----:B------:R-:W3:Y:S02]  /*11c70*/  @!P0 SYNCS.PHASECHK.TRANS64 P0, [R3+URZ+0x38840], R2 ;  /* 0x03884002030085a7 */ /* 0x000ee4000800007f */
[----:B---3--:R-:W-:Y:S05]  /*11c80*/  @!P0 BRA `(.L_x_60) ;  /* 0xfffffffc00f08947 */ /* 0x008fea000383ffff */
[----:B------:R-:W-:Y:S05]  /*11c90*/  BRA `(.L_x_164) ;  /* 0xffffffc000047947 */ /* 0x000fea000383ffff */
.L_x_68:
[----:B0-----:R0:W1:Y:S02]  /*11ca0*/  SYNCS.PHASECHK.TRANS64.TRYWAIT P0, [R3+URZ+0x60], R2 ;  /* 0x00006002030075a7 */ /* 0x001064000800017f */
[----:B-1----:R-:W-:Y:S05]  /*11cb0*/  @!P0 NANOSLEEP.SYNCS 0x989680 ;  /* 0x009896800000895d */ /* 0x002fea0003900000 */
[----:B------:R-:W1:Y:S02]  /*11cc0*/  @!P0 SYNCS.PHASECHK.TRANS64 P0, [R3+URZ+0x60], R2 ;  /* 0x00006002030085a7 */ /* 0x000e64000800007f */
[----:B-1----:R-:W-:Y:S05]  /*11cd0*/  @!P0 BRA `(.L_x_68) ;  /* 0xfffffffc00f08947 */ /* 0x002fea000383ffff */
[----:B------:R-:W-:Y:S05]  /*11ce0*/  BRA `(.L_x_165) ;  /* 0xffffffc400547947 */ /* 0x000fea000383ffff */
.L_x_80:
[----:B--2---:R2:W3:Y:S02]  /*11cf0*/  SYNCS.PHASECHK.TRANS64.TRYWAIT P0, [R3+URZ+0x38840], R2 ;  /* 0x03884002030075a7 */ /* 0x0044e4000800017f */
[----:B---3--:R-:W-:Y:S05]  /*11d00*/  @!P0 NANOSLEEP.SYNCS 0x989680 ;  /* 0x009896800000895d */ /* 0x008fea0003900000 */
[----:B------:R-:W3:Y:S02]  /*11d10*/  @!P0 SYNCS.PHASECHK.TRANS64 P0, [R3+URZ+0x38840], R2 ;  /* 0x03884002030085a7 */ /* 0x000ee4000800007f */
[----:B---3--:R-:W-:Y:S05]  /*11d20*/  @!P0 BRA `(.L_x_80) ;  /* 0xfffffffc00f08947 */ /* 0x008fea000383ffff */
[----:B------:R-:W-:Y:S05]  /*11d30*/  BRA `(.L_x_166) ;  /* 0xffffffcc00547947 */ /* 0x000fea000383ffff */
.L_x_88:
[----:B0-----:R0:W1:Y:S02]  /*11d40*/  SYNCS.PHASECHK.TRANS64.TRYWAIT P0, [R5+URZ+0x60], R2 ;  /* 0x00006002050075a7 */ /* 0x001064000800017f */
[----:B-1----:R-:W-:Y:S05]  /*11d50*/  @!P0 NANOSLEEP.SYNCS 0x989680 ;  /* 0x009896800000895d */ /* 0x002fea0003900000 */
[----:B------:R-:W1:Y:S02]  /*11d60*/  @!P0 SYNCS.PHASECHK.TRANS64 P0, [R5+URZ+0x60], R2 ;  /* 0x00006002050085a7 */ /* 0x000e64000800007f */
[----:B-1----:R-:W-:Y:S05]  /*11d70*/  @!P0 BRA `(.L_x_88) ;  /* 0xfffffffc00f08947 */ /* 0x002fea000383ffff */
[----:B------:R-:W-:Y:S05]  /*11d80*/  BRA `(.L_x_167) ;  /* 0xffffffd000a47947 */ /* 0x000fea000383ffff */
.L_x_99:
[----:B---3--:R3:W4:Y:S02]  /*11d90*/  SYNCS.PHASECHK.TRANS64.TRYWAIT P0, [R2+URZ+0x38840], R3 ;  /* 0x03884003020075a7 */ /* 0x008724000800017f */
[----:B----4-:R-:W-:Y:S05]  /*11da0*/  @!P0 NANOSLEEP.SYNCS 0x989680 ;  /* 0x009896800000895d */ /* 0x010fea0003900000 */
[----:B------:R-:W4:Y:S02]  /*11db0*/  @!P0 SYNCS.PHASECHK.TRANS64 P0, [R2+URZ+0x38840], R3 ;  /* 0x03884003020085a7 */ /* 0x000f24000800007f */
[----:B----4-:R-:W-:Y:S05]  /*11dc0*/  @!P0 BRA `(.L_x_99) ;  /* 0xfffffffc00f08947 */ /* 0x010fea000383ffff */
[----:B------:R-:W-:Y:S05]  /*11dd0*/  BRA `(.L_x_168) ;  /* 0xffffffd800747947 */ /* 0x000fea000383ffff */
.L_x_107:
[----:B0-----:R0:W1:Y:S02]  /*11de0*/  SYNCS.PHASECHK.TRANS64.TRYWAIT P0, [R5+URZ+0x60], R7 ;  /* 0x00006007050075a7 */ /* 0x001064000800017f */
[----:B-1----:R-:W-:Y:S05]  /*11df0*/  @!P0 NANOSLEEP.SYNCS 0x989680 ;  /* 0x009896800000895d */ /* 0x002fea0003900000 */
[----:B------:R-:W1:Y:S02]  /*11e00*/  @!P0 SYNCS.PHASECHK.TRANS64 P0, [R5+URZ+0x60], R7 ;  /* 0x00006007050085a7 */ /* 0x000e64000800007f */
[----:B-1----:R-:W-:Y:S05]  /*11e10*/  @!P0 BRA `(.L_x_107) ;  /* 0xfffffffc00f08947 */ /* 0x002fea000383ffff */
[----:B------:R-:W-:Y:S05]  /*11e20*/  BRA `(.L_x_169) ;  /* 0xffffffdc00c47947 */ /* 0x000fea000383ffff */
.L_x_118:
[----:B0-----:R0:W2:Y:S02]  /*11e30*/  SYNCS.PHASECHK.TRANS64.TRYWAIT P0, [R2+URZ+0x38860], R3 ;  /* 0x03886003020075a7 */ /* 0x0010a4000800017f */
[----:B--2---:R-:W-:Y:S05]  /*11e40*/  @!P0 NANOSLEEP.SYNCS 0x989680 ;  /* 0x009896800000895d */ /* 0x004fea0003900000 */
[----:B------:R-:W2:Y:S02]  /*11e50*/  @!P0 SYNCS.PHASECHK.TRANS64 P0, [R2+URZ+0x38860], R3 ;  /* 0x03886003020085a7 */ /* 0x000ea4000800007f */
[----:B--2---:R-:W-:Y:S05]  /*11e60*/  @!P0 BRA `(.L_x_118) ;  /* 0xfffffffc00f08947 */ /* 0x004fea000383ffff */
[----:B------:R-:W-:Y:S05]  /*11e70*/  BRA `(.L_x_170) ;  /* 0xffffffe4003c7947 */ /* 0x000fea000383ffff */
.L_x_127:
[----:B0-----:R0:W1:Y:S02]  /*11e80*/  SYNCS.PHASECHK.TRANS64.TRYWAIT P0, [R0+URZ+0x38820], R3 ;  /* 0x03882003000075a7 */ /* 0x001064000800017f */
[----:B-1----:R-:W-:Y:S05]  /*11e90*/  @!P0 NANOSLEEP.SYNCS 0x989680 ;  /* 0x009896800000895d */ /* 0x002fea0003900000 */
[----:B------:R-:W1:Y:S02]  /*11ea0*/  @!P0 SYNCS.PHASECHK.TRANS64 P0, [R0+URZ+0x38820], R3 ;  /* 0x03882003000085a7 */ /* 0x000e64000800007f */
[----:B-1----:R-:W-:Y:S05]  /*11eb0*/  @!P0 BRA `(.L_x_127) ;  /* 0xfffffffc00f08947 */ /* 0x002fea000383ffff */
[----:B------:R-:W-:Y:S05]  /*11ec0*/  BRA `(.L_x_171) ;  /* 0xffffffe800c07947 */ /* 0x000fea000383ffff */
.L_x_128:
[----:B------:R-:W1:Y:S01]  /*11ed0*/  S2R R2, SR_TID.X ;  /* 0x0000000000027919 */ /* 0x000e620000002100 */
        /* <DEDUP_REMOVED lines=10> */
.L_x_173:
[----:B------:R-:W-:Y:S05]  /*11f80*/  BSYNC B0 ;  /* 0x0000000000007941 */ /* 0x000fea0003800000 */
.L_x_172:
[----:B------:R-:W-:Y:S05]  /*11f90*/  BRA `(.L_x_174) ;  /* 0xffffffe800a87947 */ /* 0x000fea000383ffff */
.L_x_131:
[----:B------:R-:W-:Y:S01]  /*11fa0*/  BSSY B1, `(.L_x_175) ;  /* 0x0000006000017945 */ /* 0x000fe20003800000 */
[----:B------:R-:W-:-:S07]  /*11fb0*/  IMAD.MOV.U32 R15, RZ, RZ, -0x1 ;  /* 0xffffffffff0f7424 */ /* 0x000fce00078e00ff */
[----:B01----:R-:W-:Y:S05]  /*11fc0*/  WARPSYNC.COLLECTIVE R15, `(.L_x_176) ;  /* 0x000000000f0c7348 */ /* 0x003fea0003c00000 */
[----:B------:R-:W-:Y:S02]  /*11fd0*/  ELECT P6, UR62, PT ;  /* 0x00000000003e782f */ /* 0x000fe400038c0000 */
[----:B------:R-:W-:Y:S01]  /*11fe0*/  MOV R14, UR62 ;  /* 0x0000003e000e7c02 */ /* 0x000fe20008000f00 */
[----:B01----:R-:W-:Y:S10]  /*11ff0*/  ENDCOLLECTIVE ;  /* 0x000000000000791b */ /* 0x003ff40003800000 */
.L_x_176:
[----:B------:R-:W-:Y:S05]  /*12000*/  BSYNC B1 ;  /* 0x0000000000017941 */ /* 0x000fea0003800000 */
.L_x_175:
[----:B------:R-:W-:Y:S05]  /*12010*/  BRA `(.L_x_177) ;  /* 0xffffffe800a07947 */ /* 0x000fea000383ffff */
.L_x_133:
[----:B0-----:R0:W1:Y:S02]  /*12020*/  SYNCS.PHASECHK.TRANS64.TRYWAIT P0, [R6+URZ], R5 ;  /* 0x00000005060075a7 */ /* 0x001064000800017f */
[----:B-1----:R-:W-:Y:S05]  /*12030*/  @!P0 NANOSLEEP.SYNCS 0x989680 ;  /* 0x009896800000895d */ /* 0x002fea0003900000 */
[----:B------:R-:W1:Y:S02]  /*12040*/  @!P0 SYNCS.PHASECHK.TRANS64 P0, [R6+URZ], R5 ;  /* 0x00000005060085a7 */ /* 0x000e64000800007f */
[----:B-1----:R-:W-:Y:S05]  /*12050*/  @!P0 BRA `(.L_x_133) ;  /* 0xfffffffc00f08947 */ /* 0x002fea000383ffff */
[----:B------:R-:W-:Y:S05]  /*12060*/  BRA `(.L_x_178) ;  /* 0xffffffe800e07947 */ /* 0x000fea000383ffff */
.L_x_134:
[----:B-1----:R1:W2:Y:S02]  /*12070*/  SYNCS.PHASECHK.TRANS64.TRYWAIT P0, [R3+URZ], R2 ;  /* 0x00000002030075a7 */ /* 0x0022a4000800017f */
[----:B--2---:R-:W-:Y:S05]  /*12080*/  @!P0 NANOSLEEP.SYNCS 0x989680 ;  /* 0x009896800000895d */ /* 0x004fea0003900000 */
[----:B------:R-:W2:Y:S02]  /*12090*/  @!P0 SYNCS.PHASECHK.TRANS64 P0, [R3+URZ], R2 ;  /* 0x00000002030085a7 */ /* 0x000ea4000800007f */
[----:B--2---:R-:W-:Y:S05]  /*120a0*/  @!P0 BRA `(.L_x_134) ;  /* 0xfffffffc00f08947 */ /* 0x004fea000383ffff */
[----:B------:R-:W-:Y:S05]  /*120b0*/  BRA `(.L_x_179) ;  /* 0xffffffe800d47947 */ /* 0x000fea000383ffff */
.L_x_136:
[----:B-1----:R1:W2:Y:S02]  /*120c0*/  SYNCS.PHASECHK.TRANS64.TRYWAIT P0, [R18+URZ], R5 ;  /* 0x00000005120075a7 */ /* 0x0022a4000800017f */
[----:B--2---:R-:W-:Y:S05]  /*120d0*/  @!P0 NANOSLEEP.SYNCS 0x989680 ;  /* 0x009896800000895d */ /* 0x004fea0003900000 */
[----:B------:R-:W2:Y:S02]  /*120e0*/  @!P0 SYNCS.PHASECHK.TRANS64 P0, [R18+URZ], R5 ;  /* 0x00000005120085a7 */ /* 0x000ea4000800007f */
[----:B--2---:R-:W-:Y:S05]  /*120f0*/  @!P0 BRA `(.L_x_136) ;  /* 0xfffffffc00f08947 */ /* 0x004fea000383ffff */
[----:B------:R-:W-:Y:S05]  /*12100*/  BRA `(.L_x_180) ;  /* 0xffffffe800d87947 */ /* 0x000fea000383ffff */
.L_x_181:
[----:B------:R-:W-:-:S00]  /*12110*/  BRA `(.L_x_181) ;  /* 0xfffffffc00fc7947 */ /* 0x000fc0000383ffff */
[----:B------:R-:W-:-:S00]  /*12120*/  NOP ;  /* 0x0000000000007918 */ /* 0x000fc00000000000 */
        /* <DEDUP_REMOVED lines=13> */
.L_x_3424:


//--------------------- .text._ZN7cutlass13device_kernelIN5flash11enable_sm90INS1_16FlashAttnFwdSm90INS1_25CollectiveMainloopFwdSm90ILi2EN4cute5tupleIJNS5_1CILi2EEENS7_ILi1EEES9_EEENS6_IJNS7_ILi128EEENS7_ILi80EEENS7_ILi256EEEEEELi256ENS_6half_tEfNS_4arch4Sm90ELb0ELb0ELb0ELb0ELb0ELb0ELb0ELb1ELb1ELb1ELb0ELb0EEENS1_21CollectiveEpilogueFwdINS6_IJSB_SD_SC_EEESA_SF_SH_Li256ELb0ELb1ELb0ELb0EEENS1_29StaticPersistentTileSchedulerILb0EEEEEEEEEvNT_6ParamsE --------------------------
	.section	.text._ZN7cutlass13device_kernelIN5flash11enable_sm90INS1_16FlashAttnFwdSm90INS1_25CollectiveMainloopFwdSm90ILi2EN4cute5tupleIJNS5_1CILi2EEENS7_ILi1EEES9_EEENS6_IJNS7_ILi128EEENS7_ILi80EEENS7_ILi256EEEEEELi256ENS_6half_tEfNS_4arch4Sm90ELb0ELb0ELb0ELb0ELb0ELb0ELb0ELb1ELb1ELb1ELb0ELb0EEENS1_21CollectiveEpilogueFwdINS6_IJSB_SD_SC_EEESA_SF_SH_Li256ELb0ELb1ELb0ELb0EEENS1_29StaticPersistentTileSchedulerILb0EEEEEEEEEvNT_6ParamsE,"ax",@progbits
	.align	128
.text._ZN7cutlass13device_kernelIN5flash11enable_sm90INS1_16FlashAttnFwdSm90INS1_25CollectiveMainloopFwdSm90ILi2EN4cute5tupleIJNS5_1CILi2EEENS7_ILi1EEES9_EEENS6_IJNS7_ILi128EEENS7_ILi80EEENS7_ILi256EEEEEELi256ENS_6half_tEfNS_4arch4Sm90ELb0ELb0ELb0ELb0ELb0ELb0ELb0ELb1ELb1ELb1ELb0ELb0EEENS1_21CollectiveEpilogueFwdINS6_IJSB_SD_SC_EEESA_SF_SH_Li256ELb0ELb1ELb0ELb0EEENS1_29StaticPersistentTileSchedulerILb0EEEEEEEEEvNT_6ParamsE:
        .type           _ZN7cutlass13device_kernelIN5flash11enable_sm90INS1_16FlashAttnFwdSm90INS1_25CollectiveMainloopFwdSm90ILi2EN4cute5tupleIJNS5_1CILi2EEENS7_ILi1EEES9_EEENS6_IJNS7_ILi128EEENS7_ILi80EEENS7_ILi256EEEEEELi256ENS_6half_tEfNS_4arch4Sm90ELb0ELb0ELb0ELb0ELb0ELb0ELb0ELb1ELb1ELb1ELb0ELb0EEENS1_21CollectiveEpilogueFwdINS6_IJSB_SD_SC_EEESA_SF_SH_Li256ELb0ELb1ELb0ELb0EEENS1_29StaticPersistentTileSchedulerILb0EEEEEEEEEvNT_6ParamsE,@function
        .size           _ZN7cutlass13device_kernelIN5flash11enable_sm90INS1_16FlashAttnFwdSm90INS1_25CollectiveMainloopFwdSm90ILi2EN4cute5tupleIJNS5_1CILi2EEENS7_ILi1EEES9_EEENS6_IJNS7_ILi128EEENS7_ILi80EEENS7_ILi256EEEEEELi256ENS_6half_tEfNS_4arch4Sm90ELb0ELb0ELb0ELb0ELb0ELb0ELb0ELb1ELb1ELb1ELb0ELb0EEENS1_21CollectiveEpilogueFwdINS6_IJSB_SD_SC_EEESA_SF_SH_Li256ELb0ELb1ELb0ELb0EEENS1_29StaticPersistentTileSchedulerILb0EEEEEEEEEvNT_6ParamsE,(.L_x_3425 - _ZN7cutlass13device_kernelIN5flash11enable_sm90INS1_16FlashAttnFwdSm90INS1_25CollectiveMainloopFwdSm90ILi2EN4cute5tupleIJNS5_1CILi2EEENS7_ILi1EEES9_EEENS6_IJNS7_ILi128EEENS7_ILi80EEENS7_ILi256EEEEEELi256ENS_6half_tEfNS_4arch4Sm90ELb0ELb0ELb0ELb0ELb0ELb0ELb0ELb1ELb1ELb1ELb0ELb0EEENS1_21CollectiveEpilogueFwdINS6_IJSB_SD_SC_EEESA_SF_SH_Li256ELb0ELb1ELb0ELb0EEENS1_29StaticPersistentTileSchedulerILb0EEEEEEEEEvNT_6ParamsE)
        .other          _ZN7cutlass13device_kernelIN5flash11enable_sm90INS1_16FlashAttnFwdSm90INS1_25CollectiveMainloopFwdSm90ILi2EN4cute5tupleIJNS5_1CILi2EEENS7_ILi1EEES9_EEENS6_IJNS7_ILi128EEENS7_ILi80EEENS7_ILi256EEEEEELi256ENS_6half_tEfNS_4arch4Sm90ELb0ELb0ELb0ELb0ELb0ELb0ELb0ELb1ELb1ELb1ELb0ELb0EEENS1_21CollectiveEpilogueFwdINS6_IJSB_SD_SC_EEESA_SF_SH_Li256ELb0ELb1ELb0ELb0EEENS1_29StaticPersistentTileSchedulerILb0EEEEEEEEEvNT_6ParamsE,@"STO_CUDA_ENTRY STV_DEFAULT"
_ZN7cutlass13device_kernelIN5flash11enable_sm90INS1_16FlashAttnFwdSm90INS1_25CollectiveMainloopFwdSm90ILi2EN4cute5tupleIJNS5_1CILi2EEENS7_ILi1EEES9_EEENS6_IJNS7_ILi128EEENS7_ILi80EEENS7_ILi256EEEEEELi256ENS_6half_tEfNS_4arch4Sm90ELb0ELb0ELb0ELb0ELb0ELb0ELb0ELb1ELb1ELb1ELb0ELb0EEENS1_21CollectiveEpilogueFwdINS6_IJSB_SD_SC_EEESA_SF_SH_Li256ELb0ELb1ELb0ELb0EEENS1_29StaticPersistentTileSchedulerILb0EEEEEEEEEvNT_6ParamsE:
        /* <DEDUP_REMOVED lines=18> */
.L_x_183:
[----:B------:R-:W-:Y:S05]  /*0120*/  BSYNC B0 ;  /* 0x0000000000007941 */ /* 0x000fea0003800000 */
.L_x_182:
        /* <DEDUP_REMOVED lines=41> */
.L_x_184:
[----:B0-----:R-:W0:Y:S01]  /*03c0*/  S2UR UR4, SR_CTAID.Y ;  /* 0x00000000000479c3 */ /* 0x001e220000002600 */
[----:B------:R-:W3:Y:S01]  /*03d0*/  SHFL.IDX PT, R8, R2, RZ, 0x1f ;  /* 0x00001fff02087589 */ /* 0x000ee200000e0000 */
[----:B------:R-:W-:Y:S01]  /*03e0*/  ULDC UR5, c[0x0][0x154] ;  /* 0x0000550000057ab9 */ /* 0x000fe20000000800 */
[----:B------:R-:W-:-:S05]  /*03f0*/  NOP ;  /* 0x0000000000007918 */ /* 0x000fca0000000000 */
[----:B------:R-:W5:Y:S08]  /*0400*/  S2UR UR6, SR_CTAID.X ;  /* 0x00000000000679c3 */ /* 0x000f700000002500 */
[----:B------:R-:W1:Y:S01]  /*0410*/  LDC R7, c[0x0][0x148] ;  /* 0x00005200ff077b82 */ /* 0x000e620000000800 */
[----:B0-----:R-:W-:Y:S02]  /*0420*/  I2FP.F32.U32 R3, UR4 ;  /* 0x0000000400037c45 */ /* 0x001fe40008201000 */
[----:B---3--:R-:W-:-:S03]  /*0430*/  ISETP.NE.AND P0, PT, R8, RZ, PT ;  /* 0x000000ff0800720c */ /* 0x008fc60003f05270 */
[----:B------:R-:W-:Y:S01]  /*0440*/  FMUL R6, R3, UR5 ;  /* 0x0000000503067c20 */ /* 0x000fe20008400000 */
[----:B------:R-:W-:Y:S02]  /*0450*/  SHF.R.S32.HI R3, RZ, 0x1f, R0 ;  /* 0x0000001fff037819 */ /* 0x000fe40000011400 */
[----:B-----5:R-:W-:Y:S02]  /*0460*/  I2FP.F32.U32 R5, UR6 ;  /* 0x0000000600057c45 */ /* 0x020fe40008201000 */
[----:B------:R-:W-:Y:S01]  /*0470*/  LEA.HI R3, R3, R0, RZ, 0x7 ;  /* 0x0000000003037211 */ /* 0x000fe200078f38ff */
[----:B------:R-:W0:Y:S02]  /*0480*/  F2I.U32.TRUNC.NTZ R6, R6 ;  /* 0x0000000600067305 */ /* 0x000e24000020f000 */
[----:B0-----:R-:W-:-:S04]  /*0490*/  IMAD.MOV R12, RZ, RZ, -R6 ;  /* 0x000000ffff0c7224 */ /* 0x001fc800078e0a06 */
[----:B-1----:R-:W-:Y:S01]  /*04a0*/  IMAD R12, R7, R12, UR4 ;  /* 0x00000004070c7e24 */ /* 0x002fe2000f8e020c */
[----:B------:R-:W-:Y:S02]  /*04b0*/  ULDC UR4, c[0x0][0x150] ;  /* 0x0000540000047ab9 */ /* 0x000fe40000000800 */
[----:B------:R-:W-:Y:S01]  /*04c0*/  FMUL R10, R5, UR4 ;  /* 0x00000004050a7c20 */ /* 0x000fe20008400000 */
[----:B------:R-:W-:Y:S06]  /*04d0*/  @P0 BRA `(.L_x_185) ;  /* 0x0000000000480947 */ /* 0x000fec0003800000 */
[----:B------:R-:W0:Y:S01]  /*04e0*/  S2UR UR5, SR_CgaCtaId ;  /* 0x00000000000579c3 */ /* 0x000e220000008800 */
        /* <DEDUP_REMOVED lines=12> */
[----:B0-----:R0:W1:Y:S08]  /*05b0*/  SYNCS.EXCH.64 URZ, [UR8+0x38850], UR4 ;  /* 0x03885004083f75b2 */ /* 0x0010700008000100 */
[----:B------:R0:W3:Y:S01]  /*05c0*/  SYNCS.EXCH.64 URZ, [UR8+0x38860], UR6 ;  /* 0x03886006083f75b2 */ /* 0x0000e20008000100 */
[----:B------:R0:W0:Y:S01]  /*05d0*/  SYNCS.EXCH.64 URZ, [UR8+0x38858], UR4 ;  /* 0x03885804083f75b2 */ /* 0x0000220008000100 */
[----:B------:R0:W0:Y:S01]  /*05e0*/  SYNCS.EXCH.64 URZ, [UR8+0x38868], UR6 ;  /* 0x03886806083f75b2 */ /* 0x0000220008000100 */
[----:B------:R-:W-:Y:S01]  /*05f0*/  NOP ;  /* 0x0000000000007918 */ /* 0x000fe20000000000 */
.L_x_185:
[----:B------:R-:W5:Y:S01]  /*0600*/  SHFL.IDX PT, R7, R2, RZ, 0x1f ;  /* 0x00001fff02077589 */ /* 0x000f6200000e0000 */
[----:B------:R-:W-:Y:S01]  /*0610*/  LOP3.LUT R3, R3, 0xffffff80, RZ, 0xc0, !PT ;  /* 0xffffff8003037812 */ /* 0x000fe200078ec0ff */
[----:B------:R-:W0:Y:S01]  /*0620*/  LDC R11, c[0x0][0x144] ;  /* 0x00005100ff0b7b82 */ /* 0x000e220000000800 */
[----:B------:R-:W0:Y:S01]  /*0630*/  F2I.U32.TRUNC.NTZ R10, R10 ;  /* 0x0000000a000a7305 */ /* 0x000e22000020f000 */
[----:B------:R-:W-:Y:S01]  /*0640*/  SHF.R.S32.HI R9, RZ, 0x1f, R8 ;  /* 0x0000001fff097819 */ /* 0x000fe20000011408 */
[----:B------:R-:W-:Y:S01]  /*0650*/  NOP ;  /* 0x0000000000007918 */ /* 0x000fe20000000000 */
[----:B------:R-:W-:-:S05]  /*0660*/  IMAD.IADD R3, R0, 0x1, -R3 ;  /* 0x0000000100037824 */ /* 0x000fca00078e0a03 */
[----:B------:R-:W-:-:S04]  /*0670*/  SHF.R.S32.HI R6, RZ, 0x1f, R3 ;  /* 0x0000001fff067819 */ /* 0x000fc80000011403 */
[----:B------:R-:W-:-:S04]  /*0680*/  LEA.HI R6, R6, R3, RZ, 0x3 ;  /* 0x0000000306067211 */ /* 0x000fc800078f18ff */
[--C-:B------:R-:W-:Y:S02]  /*0690*/  SHF.R.S32.HI R5, RZ, 0x3, R6.reuse ;  /* 0x00000003ff057819 */ /* 0x100fe40000011406 */
[----:B------:R-:W-:Y:S02]  /*06a0*/  SHF.R.S32.HI R6, RZ, 0x1f, R6 ;  /* 0x0000001fff067819 */ /* 0x000fe40000011406 */
[----:B-----5:R-:W-:Y:S02]  /*06b0*/  ISETP.NE.AND P0, PT, R7, RZ, PT ;  /* 0x000000ff0700720c */ /* 0x020fe40003f05270 */
[----:B------:R-:W-:Y:S02]  /*06c0*/  LEA.HI R6, R6, R5, RZ, 0x2 ;  /* 0x0000000506067211 */ /* 0x000fe400078f10ff */
[----:B------:R-:W-:Y:S02]  /*06d0*/  SHF.R.S32.HI R7, RZ, 0x1f, R4 ;  /* 0x0000001fff077819 */ /* 0x000fe40000011404 */
[----:B------:R-:W-:-:S02]  /*06e0*/  LOP3.LUT R6, R6, 0xfffffffc, RZ, 0xc0, !PT ;  /* 0xfffffffc06067812 */ /* 0x000fc400078ec0ff */
[----:B------:R-:W-:-:S05]  /*06f0*/  LEA.HI R7, R7, R4, RZ, 0x2 ;  /* 0x0000000407077211 */ /* 0x000fca00078f10ff */
[----:B------:R-:W-:Y:S05]  /*0700*/  @P0 BRA `(.L_x_186) ;  /* 0x0000000000480947 */ /* 0x000fea0003800000 */
[----:B0-----:R-:W0:Y:S01]  /*0710*/  S2UR UR5, SR_CgaCtaId ;  /* 0x00000000000579c3 */ /* 0x001e220000008800 */
[----:B------:R-:W-:Y:S01]  /*0720*/  UMOV UR4, 0x400 ;  /* 0x0000040000047882 */ /* 0x000fe20000000000 */
[----:B------:R-:W-:Y:S01]  /*0730*/  UMOV UR6, 0x1 ;  /* 0x0000000100067882 */ /* 0x000fe20000000000 */
[----:B------:R-:W-:Y:S01]  /*0740*/  UMOV UR9, 0x2 ;  /* 0x0000000200097882 */ /* 0x000fe20000000000 */
[----:B------:R-:W-:-:S04]  /*0750*/  UIADD3 UR6, -UR6, 0x100000, URZ ;  /* 0x0010000006067890 */ /* 0x000fc8000fffe13f */
[----:B------:R-:W-:Y:S02]  /*0760*/  USHF.L.U32 UR7, UR6, 0xb, URZ ;  /* 0x0000000b06077899 */ /* 0x000fe4000800063f */
[----:B------:R-:W-:Y:S01]  /*0770*/  USHF.L.U32 UR6, UR6, 0x1, URZ ;  /* 0x0000000106067899 */ /* 0x000fe2000800063f */
[----:B------:R-:W-:Y:S01]  /*0780*/  ELECT P0, URZ, PT ;  /* 0x00000000003f782f */ /* 0x000fe20003800000 */
[----:B0-----:R-:W-:Y:S02]  /*0790*/  ULEA UR8, UR5, UR4, 0x18 ;  /* 0x0000000405087291 */ /* 0x001fe4000f8ec03f */
[----:B------:R-:W-:-:S04]  /*07a0*/  UIADD3 UR4, -UR9, 0x100000, URZ ;  /* 0x0010000009047890 */ /* 0x000fc8000fffe13f */
[----:B------:R-:W-:Y:S02]  /*07b0*/  USHF.L.U32 UR5, UR4, 0xb, URZ ;  /* 0x0000000b04057899 */ /* 0x000fe4000800063f */
[----:B------:R-:W-:Y:S01]  /*07c0*/  USHF.L.U32 UR4, UR4, 0x1, URZ ;  /* 0x0000000104047899 */ /* 0x000fe2000800063f */
[----:B------:R-:W0:Y:S03]  /*07d0*/  FENCE.VIEW.ASYNC.S ;  /* 0x00000000000073c6 */ /* 0x000e260000000000 */
[----:B0-----:R0:W0:Y:S08]  /*07e0*/  SYNCS.EXCH.64 URZ, [UR8+0x38870], UR6 ;  /* 0x03887006083f75b2 */ /* 0x0010300008000100 */
[----:B------:R0:W0:Y:S01]  /*07f0*/  SYNCS.EXCH.64 URZ, [UR8+0x38880], UR4 ;  /* 0x03888004083f75b2 */ /* 0x0000220008000100 */
[----:B------:R0:W0:Y:S01]  /*0800*/  SYNCS.EXCH.64 URZ, [UR8+0x38878], UR6 ;  /* 0x03887806083f75b2 */ /* 0x0000220008000100 */
[----:B------:R0:W0:Y:S01]  /*0810*/  SYNCS.EXCH.64 URZ, [UR8+0x38888], UR4 ;  /* 0x03888804083f75b2 */ /* 0x0000220008000100 */
[----:B------:R-:W-:Y:S01]  /*0820*/  NOP ;  /* 0x0000000000007918 */ /* 0x000fe20000000000 */
.L_x_186:
[----:B------:R-:W5:Y:S01]  /*0830*/  SHFL.IDX PT, R13, R2, RZ, 0x1f ;  /* 0x00001fff020d7589 */ /* 0x000f6200000e0000 */
[----:B0-----:R-:W0:Y:S01]  /*0840*/  S2UR UR4, SR_CTAID.X ;  /* 0x00000000000479c3 */ /* 0x001e220000002500 */
[----:B------:R-:W-:Y:S01]  /*0850*/  LOP3.LUT R7, R7, 0x3ffffffc, RZ, 0xc0, !PT ;  /* 0x3ffffffc07077812 */ /* 0x000fe200078ec0ff */
[----:B------:R-:W-:Y:S01]  /*0860*/  IMAD.IADD R6, R5, 0x1, -R6 ;  /* 0x0000000105067824 */ /* 0x000fe200078e0a06 */
[----:B------:R-:W-:Y:S01]  /*0870*/  LEA.HI R9, R9, R8, RZ, 0x2 ;  /* 0x0000000809097211 */ /* 0x000fe200078f10ff */
[----:B------:R-:W-:Y:S01]  /*0880*/  IMAD.MOV R10, RZ, RZ, -R10 ;  /* 0x000000ffff0a7224 */ /* 0x000fe200078e0a0a */
[----:B------:R-:W-:Y:S01]  /*0890*/  NOP ;  /* 0x0000000000007918 */ /* 0x000fe20000000000 */
[----:B------:R-:W-:Y:S01]  /*08a0*/  IMAD.IADD R7, R4, 0x1, -R7 ;  /* 0x0000000104077824 */ /* 0x000fe200078e0a07 */
[----:B------:R-:W-:-:S03]  /*08b0*/  LOP3.LUT R9, R9, 0x3ffffffc, RZ, 0xc0, !PT ;  /* 0x3ffffffc09097812 */ /* 0x000fc600078ec0ff */
[--C-:B------:R-:W-:Y:S02]  /*08c0*/  IMAD R7, R7, 0x4, R6.reuse ;  /* 0x0000000407077824 */ /* 0x100fe400078e0206 */
[----:B------:R-:W-:Y:S02]  /*08d0*/  IMAD.IADD R9, R8, 0x1, -R9 ;  /* 0x0000000108097824 */ /* 0x000fe400078e0a09 */
[----:B------:R-:W1:Y:S01]  /*08e0*/  LDC R8, c[0x0][0x140] ;  /* 0x00005000ff087b82 */ /* 0x000e620000000800 */
[----:B------:R-:W-:Y:S01]  /*08f0*/  LEA.HI R4, R7, R7, RZ, 0x1 ;  /* 0x0000000707047211 */ /* 0x000fe200078f08ff */
[----:B------:R-:W-:-:S03]  /*0900*/  IMAD R9, R9, 0x4, R6 ;  /* 0x0000000409097824 */ /* 0x000fc600078e0206 */
[----:B------:R-:W-:Y:S02]  /*0910*/  LOP3.LUT R4, R4, 0xfffffffe, RZ, 0xc0, !PT ;  /* 0xfffffffe04047812 */ /* 0x000fe400078ec0ff */
[----:B------:R-:W-:Y:S02]  /*0920*/  LEA.HI R5, R9, R9, RZ, 0x1 ;  /* 0x0000000909057211 */ /* 0x000fe400078f08ff */
[----:B-----5:R-:W-:Y:S01]  /*0930*/  ISETP.NE.AND P0, PT, R13, RZ, PT ;  /* 0x000000ff0d00720c */ /* 0x020fe20003f05270 */
[----:B0-----:R-:W-:Y:S02]  /*0940*/  IMAD R11, R11, R10, UR4 ;  /* 0x000000040b0b7e24 */ /* 0x001fe4000f8e020a */
[----:B------:R-:W-:-:S05]  /*0950*/  IMAD.IADD R4, R7, 0x1, -R4 ;  /* 0x0000000107047824 */ /* 0x000fca00078e0a04 */
[----:B------:R-:W-:Y:S02]  /*0960*/  ISETP.NE.AND P5, PT, R4, R11, PT ;  /* 0x0000000b0400720c */ /* 0x000fe40003fa5270 */
[----:B------:R-:W-:-:S05]  /*0970*/  LOP3.LUT R4, R5, 0xfffffffe, RZ, 0xc0, !PT ;  /* 0xfffffffe05047812 */ /* 0x000fca00078ec0ff */
[----:B------:R-:W-:Y:S01]  /*0980*/  IMAD.IADD R4, R9, 0x1, -R4 ;  /* 0x0000000109047824 */ /* 0x000fe200078e0a04 */
        /* <DEDUP_REMOVED lines=19> */
.L_x_187:
[----:B------:R-:W5:Y:S01]  /*0ac0*/  SHFL.IDX PT, R6, R2, RZ, 0x1f ;  /* 0x00001fff02067589 */ /* 0x000f6200000e0000 */
[----:B------:R-:W-:Y:S01]  /*0ad0*/  ISETP.NE.AND P2, PT, R4, R11, PT ;  /* 0x0000000b0400720c */ /* 0x000fe20003f45270 */
[----:B------:R-:W-:Y:S01]  /*0ae0*/  IMAD.SHL.U32 R4, R7, 0x4, RZ ;  /* 0x0000000407047824 */ /* 0x000fe200078e00ff */
[----:B------:R-:W-:Y:S01]  /*0af0*/  LOP3.LUT P0, RZ, R3, 0x7, RZ, 0xc0, !PT ;  /* 0x0000000703ff7812 */ /* 0x000fe2000780c0ff */
[----:B------:R-:W-:Y:S01]  /*0b00*/  IMAD.SHL.U32 R22, R9, 0x4, RZ ;  /* 0x0000000409167824 */ /* 0x000fe200078e00ff */
[----:B-1----:R-:W-:Y:S01]  /*0b10*/  ISETP.EQ.U32.AND P1, PT, R8, 0x1, PT ;  /* 0x000000010800780c */ /* 0x002fe20003f22070 */
[----:B------:R-:W-:Y:S01]  /*0b20*/  IMAD.MOV.U32 R19, RZ, RZ, 0x1 ;  /* 0x00000001ff137424 */ /* 0x000fe200078e00ff */
[----:B------:R-:W-:Y:S01]  /*0b30*/  LOP3.LUT R23, R7, 0xc, R4, 0x78, !PT ;  /* 0x0000000c07177812 */ /* 0x000fe200078e7804 */
[----:B------:R-:W-:Y:S01]  /*0b40*/  IMAD.MOV.U32 R18, RZ, RZ, 0x1 ;  /* 0x00000001ff127424 */ /* 0x000fe200078e00ff */
[----:B------:R-:W-:Y:S01]  /*0b50*/  LOP3.LUT R22, R9, 0xc, R22, 0x78, !PT ;  /* 0x0000000c09167812 */ /* 0x000fe200078e7816 */
[----:B------:R-:W-:Y:S01]  /*0b60*/  NOP ;  /* 0x0000000000007918 */ /* 0x000fe20000000000 */
[----:B------:R-:W-:-:S02]  /*0b70*/  @P5 LEA.HI R4, R23, R23, RZ, 0x1 ;  /* 0x0000001717045211 */ /* 0x000fc400078f08ff */
[----:B------:R-:W-:Y:S02]  /*0b80*/  ISETP.LT.U32.AND P4, PT, R23, 0x2, !P0 ;  /* 0x000000021700780c */ /* 0x000fe40004781070 */
[----:B------:R-:W-:Y:S02]  /*0b90*/  @P5 SHF.R.S32.HI R4, RZ, 0x1, R4 ;  /* 0x00000001ff045819 */ /* 0x000fe40000011404 */
[----:B------:R-:W-:Y:S02]  /*0ba0*/  @P2 LEA.HI R5, R22, R22, RZ, 0x1 ;  /* 0x0000001616052211 */ /* 0x000fe400078f08ff */
[----:B------:R-:W-:Y:S02]  /*0bb0*/  @P5 ISETP.NE.AND P6, PT, R4, R12, PT ;  /* 0x0000000c0400520c */ /* 0x000fe40003fc5270 */
[----:B------:R-:W-:Y:S02]  /*0bc0*/  SEL R4, RZ, 0x1, !P4 ;  /* 0x00000001ff047807 */ /* 0x000fe40006000000 */
[----:B------:R-:W-:-:S02]  /*0bd0*/  @P2 SHF.R.S32.HI R5, RZ, 0x1, R5 ;  /* 0x00000001ff052819 */ /* 0x000fc40000011405 */
[----:B-----5:R-:W-:Y:S02]  /*0be0*/  ISETP.NE.AND P4, PT, R6, RZ, PT ;  /* 0x000000ff0600720c */ /* 0x020fe40003f85270 */
[----:B------:R-:W-:Y:S02]  /*0bf0*/  @P2 ISETP.NE.AND P3, PT, R5, R12, PT ;  /* 0x0000000c0500220c */ /* 0x000fe40003f65270 */
[----:B------:R-:W-:Y:S02]  /*0c00*/  @P5 SEL R19, RZ, 0x1, P6 ;  /* 0x00000001ff135807 */ /* 0x000fe40003000000 */
[----:B------:R-:W-:Y:S02]  /*0c10*/  ISETP.LT.U32.AND P0, PT, R22, 0x2, !P0 ;  /* 0x000000021600780c */ /* 0x000fe40004701070 */
[----:B------:R-:W-:Y:S02]  /*0c20*/  LOP3.LUT R19, R19, R4, RZ, 0xc0, !PT ;  /* 0x0000000413137212 */ /* 0x000fe400078ec0ff */
[----:B------:R-:W-:-:S02]  /*0c30*/  SEL R3, RZ, 0x1, !P0 ;  /* 0x00000001ff037807 */ /* 0x000fc40004000000 */
[----:B------:R-:W-:Y:S01]  /*0c40*/  @P2 SEL R18, RZ, 0x1, P3 ;  /* 0x00000001ff122807 */ /* 0x000fe20001800000 */
[----:B------:R-:W-:Y:S06]  /*0c50*/  @P4 BRA `(.L_x_188) ;  /* 0x0000000000484947 */ /* 0x000fec0003800000 */
        /* <DEDUP_REMOVED lines=17> */
[----:B-1----:R-:W-:Y:S01]  /*0d70*/  NOP ;  /* 0x0000000000007918 */ /* 0x002fe20000000000 */
.L_x_188:
[----:B------:R-:W-:Y:S01]  /*0d80*/  LOP3.LUT R18, R18, R3, RZ, 0xc0, !PT ;  /* 0x0000000312127212 */ /* 0x000fe200078ec0ff */
[----:B------:R-:W-:Y:S01]  /*0d90*/  NOP ;  /* 0x0000000000007918 */ /* 0x000fe20000000000 */
[----:B------:R-:W-:Y:S05]  /*0da0*/  @!P1 BRA `(.L_x_189) ;  /* 0x0000000000089947 */ /* 0x000fea0003800000 */
[----:B0-234-:R-:W-:Y:S01]  /*0db0*/  UCGABAR_ARV ;  /* 0x00000000000079c7 */ /* 0x01dfe20008000000 */
[----:B------:R-:W-:Y:S05]  /*0dc0*/  BRA `(.L_x_190) ;  /* 0x0000000000047947 */ /* 0x000fea0003800000 */
.L_x_189:
[----:B0-234-:R-:W-:Y:S01]  /*0dd0*/  NOP ;  /* 0x0000000000007918 */ /* 0x01dfe20000000000 */
.L_x_190:
[----:B------:R-:W-:Y:S05]  /*0de0*/  @!P1 BRA `(.L_x_191) ;  /* 0x00000000000c9947 */ /* 0x000fea0003800000 */
[----:B------:R-:W-:Y:S01]  /*0df0*/  UCGABAR_WAIT ;  /* 0x0000000000007dc7 */ /* 0x000fe20008000000 */
[----:B------:R-:W-:Y:S01]  /*0e00*/  CCTL.IVALL ;  /* 0x00000000ff00798f */ /* 0x000fe20002000000 */
[----:B------:R-:W-:Y:S05]  /*0e10*/  BRA `(.L_x_192) ;  /* 0x0000000000047947 */ /* 0x000fea0003800000 */
.L_x_191:
[----:B------:R-:W-:Y:S06]  /*0e20*/  BAR.SYNC.DEFER_BLOCKING 0x0 ;  /* 0x0000000000007b1d */ /* 0x000fec0000010000 */
.L_x_192:
[----:B------:R-:W-:Y:S01]  /*0e30*/  UMOV UR4, 0x1 ;  /* 0x0000000100047882 */ /* 0x000fe20000000000 */
[----:B------:R-:W-:Y:S01]  /*0e40*/  PLOP3.LUT P0, PT, PT, PT, UP0, 0x80, 0x0 ;  /* 0x000000000000781c */ /* 0x000fe20003f0f008 */
[----:B------:R-:W-:-:S06]  /*0e50*/  USEL UR4, UR4, 0x2, !UP0 ;  /* 0x0000000204047887 */ /* 0x000fcc000c000000 */
[----:B------:R-:W-:-:S05]  /*0e60*/  IMAD.U32 R3, RZ, RZ, UR4 ;  /* 0x00000004ff037e24 */ /* 0x000fca000f8e00ff */
[----:B------:R0:W-:Y:S01]  /*0e70*/  STL [R1+0x30], R3 ;  /* 0x0000300301007387 */ /* 0x0001e20000100800 */
[----:B------:R-:W-:Y:S05]  /*0e80*/  @!P0 BRA `(.L_x_193) ;  /* 0x000000b000508947 */ /* 0x000fea0003800000 */
.L_x_194:
        /* <DEDUP_REMOVED lines=72> */
.L_x_227:
        /* <DEDUP_REMOVED lines=35> */
[----:B------:R-:W-:Y:S01]  /*1540*/  IMAD.U32 R218, RZ, RZ, UR10 ;  /* 0x0000000affda7e24 */ /* 0x000fe2000f8e00ff */
        /* <DEDUP_REMOVED lines=8> */
[----:B--2---:R-:W-:Y:S06]  /*15d0*/  @!P0 BRA `(.L_x_195) ;  /* 0x0000000000408947 */ /* 0x004fec0003800000 */
        /* <DEDUP_REMOVED lines=16> */
.L_x_195:
        /* <DEDUP_REMOVED lines=9> */
.L_x_336:
[----:B------:R-:W-:Y:S05]  /*1770*/  @!P0 BRA `(.L_x_197) ;  /* 0x0000000000048947 */ /* 0x000fea0003800000 */
[----:B------:R-:W-:Y:S01]  /*1780*/  BPT.TRAP 0x1 ;  /* 0x000000040000795c */ /* 0x000fe20000300000 */
.L_x_197:
        /* <DEDUP_REMOVED lines=8> */
.L_x_198:
[----:B-1----:R-:W-:Y:S05]  /*1810*/  @P1 BRA `(.L_x_199) ;  /* 0x0000000000081947 */ /* 0x002fea0003800000 */
[----:B------:R-:W1:Y:S02]  /*1820*/  SYNCS.PHASECHK.TRANS64.TRYWAIT P1, [R0+URZ+0x38830], R3 ;  /* 0x03883003000075a7 */ /* 0x000e64000802017f */
[----:B-1----:R-:W-:Y:S05]  /*1830*/  @!P1 BRA `(.L_x_200) ;  /* 0x000000fc00689947 */ /* 0x002fea0003800000 */
.L_x_199:
[----:B------:R-:W-:Y:S05]  /*1840*/  WARPSYNC.ALL ;  /* 0x0000000000007948 */ /* 0x000fea0003800000 */
[----:B------:R-:W-:Y:S01]  /*1850*/  UIADD3 UR36, UR36, 0x24400, URZ ;  /* 0x0002440024247890 */ /* 0x000fe2000fffe03f */
[----:B------:R-:W-:Y:S01]  /*1860*/  WARPGROUP.ARRIVE ;  /* 0x00000000000079c5 */ /* 0x000fe20000000000 */
[----:B------:R-:W-:Y:S02]  /*1870*/  ULOP3.LUT UR5, UR37, 0x10000, URZ, 0xfc, !UPT ;  /* 0x0001000025057892 */ /* 0x000fe4000f8efc3f */
[----:B------:R-:W-:Y:S01]  /*1880*/  USHF.R.U32.HI UR36, URZ, 0x4, UR36 ;  /* 0x000000043f247899 */ /* 0x000fe20008011624 */
[----:B------:R-:W-:Y:S01]  /*1890*/  UMOV UR17, 0x40000040 ;  /* 0x4000004000117882 */ /* 0x000fe20000000000 */
[----:B------:R-:W-:-:S02]  /*18a0*/  UMOV UR19, 0x40000040 ;  /* 0x4000004000137882 */ /* 0x000fc40000000000 */
[----:B------:R-:W-:Y:S01]  /*18b0*/  ULOP3.LUT UR36, UR36, 0x3fff, URZ, 0xc0, !UPT ;  /* 0x00003fff24247892 */ /* 0x000fe2000f8ec03f */
[----:B------:R-:W-:Y:S01]  /*18c0*/  IMAD.U32 R13, RZ, RZ, UR17 ;  /* 0x00000011ff0d7e24 */ /* 0x000fe2000f8e00ff */
[----:B------:R-:W-:Y:S01]  /*18d0*/  UMOV UR16, UR5 ;  /* 0x0000000500107c82 */ /* 0x000fe20008000000 */
[----:B------:R-:W-:Y:S01]  /*18e0*/  UMOV UR9, UR17 ;  /* 0x0000001100097c82 */ /* 0x000fe20008000000 */
[----:B------:R-:W-:Y:S01]  /*18f0*/  ULOP3.LUT UR4, UR36, 0x10000, URZ, 0xfc, !UPT ;  /* 0x0001000024047892 */ /* 0x000fe2000f8efc3f */
[----:B------:R-:W-:Y:S01]  /*1900*/  IMAD.U32 R12, RZ, RZ, UR16 ;  /* 0x00000010ff0c7e24 */ /* 0x000fe2000f8e00ff */
[----:B------:R-:W-:Y:S01]  /*1910*/  UMOV UR8, UR16 ;  /* 0x0000001000087c82 */ /* 0x000fe20008000000 */
[----:B------:R-:W-:Y:S01]  /*1920*/  UMOV UR11, 0x40000040 ;  /* 0x40000040000b7882 */ /* 0x000fe20000000000 */
[----:B------:R-:W-:Y:S01]  /*1930*/  UMOV UR12, UR16 ;  /* 0x00000010000c7c82 */ /* 0x000fe20008000000 */
[----:B------:R-:W-:Y:S01]  /*1940*/  UMOV UR13, UR17 ;  /* 0x00000011000d7c82 */ /* 0x000fe20008000000 */
[----:B------:R-:W-:Y:S01]  /*1950*/  IMAD.U32 R15, RZ, RZ, UR4 ;  /* 0x00000004ff0f7e24 */ /* 0x000fe2000f8e00ff */
[----:B------:R-:W-:Y:S01]  /*1960*/  UIMAD UR4, UR60, 0xa00, UR4 ;  /* 0x00000a003c0478a4 */ /* 0x000fe2000f8e0204 */
[----:B------:R-:W-:Y:S01]  /*1970*/  UMOV UR15, 0x40000040 ;  /* 0x40000040000f7882 */ /* 0x000fe20000000000 */
[----:B------:R-:W-:-:S02]  /*1980*/  UMOV UR23, 0x40000040 ;  /* 0x4000004000177882 */ /* 0x000fc40000000000 */
[----:B------:R-:W-:Y:S02]  /*1990*/  UIADD3 UR10, UR4, 0x80, URZ ;  /* 0x00000080040a7890 */ /* 0x000fe4000fffe03f */
[----:B------:R-:W-:Y:S02]  /*19a0*/  UIADD3 UR14, UR4, 0x100, URZ ;  /* 0x00000100040e7890 */ /* 0x000fe4000fffe03f */
[----:B------:R-:W-:Y:S01]  /*19b0*/  UMOV UR18, UR4 ;  /* 0x0000000400127c82 */ /* 0x000fe20008000000 */
[----:B------:R-:W-:Y:S01]  /*19c0*/  UIADD3 UR6, UR4, 0x180, URZ ;  /* 0x0000018004067890 */ /* 0x000fe2000fffe03f */
[----:B------:R-:W-:Y:S01]  /*19d0*/  HGMMA.64x16x16.F32 R56, gdesc[UR16], RZ, !UPT, gsb0 ;  /* 0x00200000103879f0 */ /* 0x000fe2000c0008ff */
[----:B------:R-:W-:Y:S01]  /*19e0*/  UIADD3 UR7, UR4, 0x200, URZ ;  /* 0x0000020004077890 */ /* 0x000fe2000fffe03f */
[----:B------:R-:W-:Y:S01]  /*19f0*/  UMOV UR19, 0x40000040 ;  /* 0x4000004000137882 */ /* 0x000fe20000000000 */
[----:B------:R-:W-:Y:S02]  /*1a00*/  UIADD3 UR22, UR4, 0x382, URZ ;  /* 0x0000038204167890 */ /* 0x000fe4000fffe03f */
[----:B------:R-:W-:Y:S01]  /*1a10*/  UIADD3 UR26, UR4, 0x384, URZ ;  /* 0x00000384041a7890 */ /* 0x000fe2000fffe03f */
[----:B------:R-:W-:Y:S01]  /*1a20*/  UMOV UR27, 0x40000040 ;  /* 0x40000040001b7882 */ /* 0x000fe20000000000 */
        /* <DEDUP_REMOVED lines=16> */
[----:B------:R-:W-:-:S02]  /*1b30*/  WARPGROUP.DEPBAR.LE gsb0, 0x0 ;  /* 0x00008000000079c5 */ /* 0x000fc40000010000 */
[----:B------:R-:W-:-:S06]  /*1b40*/  WARPGROUP.ARRIVE ;  /* 0x00000000000079c5 */ /* 0x000fcc0000000000 */
[----:B------:R-:W-:Y:S01]  /*1b50*/  HGMMA.64x16x16.F32 R48, gdesc[UR8], RZ, !UPT, gsb0 ;  /* 0x00200000083079f0 */ /* 0x000fe2000c0008ff */
[----:B------:R-:W-:Y:S01]  /*1b60*/  UMOV UR8, UR16 ;  /* 0x0000001000087c82 */ /* 0x000fe20008000000 */
[----:B------:R-:W-:Y:S01]  /*1b70*/  UMOV UR9, UR17 ;  /* 0x0000001100097c82 */ /* 0x000fe20008000000 */
[----:B------:R-:W-:Y:S01]  /*1b80*/  UMOV UR10, UR6 ;  /* 0x00000006000a7c82 */ /* 0x000fe20008000000 */
[----:B------:R-:W-:Y:S01]  /*1b90*/  UMOV UR11, 0x40000040 ;  /* 0x40000040000b7882 */ /* 0x000fe20000000000 */
[----:B------:R-:W-:Y:S01]  /*1ba0*/  UIADD3 UR6, UR5, 0x2, URZ ;  /* 0x0000000205067890 */ /* 0x000fe2000fffe03f */
[----:B------:R-:W-:Y:S02]  /*1bb0*/  WARPGROUP.DEPBAR.LE gsb0, 0x0 ;  /* 0x00008000000079c5 */ /* 0x000fe40000010000 */
[----:B------:R-:W-:-:S06]  /*1bc0*/  WARPGROUP.ARRIVE ;  /* 0x00000000000079c5 */ /* 0x000fcc0000000000 */
[----:B------:R-:W-:Y:S01]  /*1bd0*/  HGMMA.64x16x16.F32 R40, gdesc[UR12], RZ, !UPT, gsb0 ;  /* 0x002000000c2879f0 */ /* 0x000fe2000c0008ff */
[----:B------:R-:W-:Y:S01]  /*1be0*/  UIADD3 UR14, UR4, 0x102, URZ ;  /* 0x00000102040e7890 */ /* 0x000fe2000fffe03f */
[----:B------:R-:W-:Y:S01]  /*1bf0*/  UMOV UR15, 0x40000040 ;  /* 0x40000040000f7882 */ /* 0x000fe20000000000 */
[----:B------:R-:W-:Y:S02]  /*1c00*/  WARPGROUP.DEPBAR.LE gsb0, 0x0 ;  /* 0x00008000000079c5 */ /* 0x000fe40000010000 */
[----:B------:R-:W-:-:S06]  /*1c10*/  WARPGROUP.ARRIVE ;  /* 0x00000000000079c5 */ /* 0x000fcc0000000000 */
[----:B------:R-:W-:Y:S01]  /*1c20*/  HGMMA.64x16x16.F32 R32, gdesc[UR8], RZ, !UPT, gsb0 ;  /* 0x00200000082079f0 */ /* 0x000fe2000c0008ff */
[----:B------:R-:W-:Y:S01]  /*1c30*/  UMOV UR8, UR16 ;  /* 0x0000001000087c82 */ /* 0x000fe20008000000 */
[----:B------:R-:W-:Y:S01]  /*1c40*/  UMOV UR9, UR17 ;  /* 0x0000001100097c82 */ /* 0x000fe20008000000 */
[----:B------:R-:W-:Y:S01]  /*1c50*/  UMOV UR10, UR7 ;  /* 0x00000007000a7c82 */ /* 0x000fe20008000000 */
[----:B------:R-:W-:Y:S01]  /*1c60*/  UMOV UR11, 0x40000040 ;  /* 0x40000040000b7882 */ /* 0x000fe20000000000 */
[----:B------:R-:W-:Y:S01]  /*1c70*/  UMOV UR16, UR6 ;  /* 0x0000000600107c82 */ /* 0x000fe20008000000 */
[----:B------:R-:W-:Y:S01]  /*1c80*/  UIADD3 UR6, UR4, 0x2, URZ ;  /* 0x0000000204067890 */ /* 0x000fe2000fffe03f */
[----:B------:R-:W-:Y:S01]  /*1c90*/  IMAD.U32 R10, RZ, RZ, UR16 ;  /* 0x00000010ff0a7e24 */ /* 0x000fe2000f8e00ff */
[----:B------:R-:W-:Y:S01]  /*1ca0*/  UMOV UR17, 0x40000040 ;  /* 0x4000004000117882 */ /* 0x000fe20000000000 */
[----:B------:R-:W-:Y:S01]  /*1cb0*/  UMOV UR12, UR16 ;  /* 0x00000010000c7c82 */ /* 0x000fe20008000000 */
[----:B------:R-:W-:Y:S01]  /*1cc0*/  UMOV UR13, UR17 ;  /* 0x00000011000d7c82 */ /* 0x000fe20008000000 */
[----:B------:R-:W-:Y:S01]  /*1cd0*/  UIADD3 UR7, UR4, 0x202, URZ ;  /* 0x0000020204077890 */ /* 0x000fe2000fffe03f */
[----:B------:R-:W-:Y:S01]  /*1ce0*/  IMAD.U32 R11, RZ, RZ, UR17 ;  /* 0x00000011ff0b7e24 */ /* 0x000fe2000f8e00ff */
[----:B------:R-:W-:Y:S01]  /*1cf0*/  UMOV UR18, UR6 ;  /* 0x0000000600127c82 */ /* 0x000fe20008000000 */
[----:B------:R-:W-:Y:S01]  /*1d00*/  UIADD3 UR6, UR4, 0x182, URZ ;  /* 0x0000018204067890 */ /* 0x000fe2000fffe03f */
[----:B------:R-:W-:-:S02]  /*1d10*/  WARPGROUP.DEPBAR.LE gsb0, 0x0 ;  /* 0x00008000000079c5 */ /* 0x000fc40000010000 */
        /* <DEDUP_REMOVED lines=9> */
[----:B------:R-:W-:Y:S02]  /*1db0*/  UMOV UR19, 0x40000040 ;  /* 0x4000004000137882 */ /* 0x000fe40000000000 */
        /* <DEDUP_REMOVED lines=66> */
[----:B------:R-:W-:Y:S02]  /*21e0*/  UIADD3 UR8, UR5, 0x6, URZ ;  /* 0x0000000605087890 */ /* 0x000fe4000fffe03f */
[----:B------:R-:W-:Y:S01]  /*21f0*/  UIADD3 UR10, UR4, 0x6, URZ ;  /* 0x00000006040a7890 */ /* 0x000fe2000fffe03f */
[----:B------:R-:W-:Y:S01]  /*2200*/  UMOV UR9, 0x40000040 ;  /* 0x4000004000097882 */ /* 0x000fe20000000000 */
[----:B------:R-:W-:Y:S01]  /*2210*/  UMOV UR11, 0x40000040 ;  /* 0x40000040000b7882 */ /* 0x000fe20000000000 */
        /* <DEDUP_REMOVED lines=23> */
[----:B01----:R-:W-:Y:S02]  /*2390*/  MOV R3, UR12 ;  /* 0x0000000c00037c02 */ /* 0x003fe40008000f00 */
[----:B------:R-:W-:Y:S01]  /*23a0*/  MOV R2, UR13 ;  /* 0x0000000d00027c02 */ /* 0x000fe20008000f00 */
[----:B------:R-:W-:-:S02]  /*23b0*/  WARPGROUP.DEPBAR.LE gsb0, 0x0 ;  /* 0x00008000000079c5 */ /* 0x000fc40000010000 */
        /* <DEDUP_REMOVED lines=30> */
[----:B------:R-:W-:Y:S02]  /*25a0*/  MOV R4, UR17 ;  /* 0x0000001100047c02 */ /* 0x000fe40008000f00 */
        /* <DEDUP_REMOVED lines=10> */
[----:B------:R-:W-:Y:S01]  /*2650*/  UMOV UR13, 0x40000040 ;  /* 0x40000040000d7882 */ /* 0x000fe20000000000 */
[----:B------:R-:W-:Y:S01]  /*2660*/  UMOV UR15, 0x40000040 ;  /* 0x40000040000f7882 */ /* 0x000fe20000000000 */
[----:B------:R-:W-:Y:S01]  /*2670*/  IMAD.U32 R7, RZ, RZ, UR13 ;  /* 0x0000000dff077e24 */ /* 0x000fe2000f8e00ff */
        /* <DEDUP_REMOVED lines=257> */
[----:B------:R-:W-:-:S07]  /*3690*/  UIADD3 UR5, UR5, 0xc06, URZ ;  /* 0x00000c0605057890 */ /* 0x000fce000fffe03f */
[----:B------:R-:W-:Y:S01]  /*36a0*/  UMOV UR12, UR5 ;  /* 0x00000005000c7c82 */ /* 0x000fe20008000000 */
[----:B------:R-:W-:Y:S01]  /*36b0*/  UIADD3 UR5, UR4, 0x786, URZ ;  /* 0x0000078604057890 */ /* 0x000fe2000fffe03f */
[----:B------:R-:W-:Y:S01]  /*36c0*/  IMAD.U32 R6, RZ, RZ, UR12 ;  /* 0x0000000cff067e24 */ /* 0x000fe2000f8e00ff */
[----:B------:R-:W-:-:S05]  /*36d0*/  UMOV UR16, UR12 ;  /* 0x0000000c00107c82 */ /* 0x000fca0008000000 */
        /* <DEDUP_REMOVED lines=40> */
[----:B------:R-:W-:-:S07]  /*3960*/  UIADD3 UR7, UR4, 0x806, URZ ;  /* 0x0000080604077890 */ /* 0x000fce000fffe03f */
        /* <DEDUP_REMOVED lines=11> */
[----:B------:R-:W-:Y:S01]  /*3a20*/  UMOV UR5, UR15 ;  /* 0x0000000f00057c82 */ /* 0x000fe20008000000 */
[----:B------:R-:W-:Y:S02]  /*3a30*/  R2UR UR13, R2 ;  /* 0x00000000020d72ca */ /* 0x000fe400000e0000 */
[----:B------:R-:W-:Y:S01]  /*3a40*/  R2UR UR12, R3 ;  /* 0x00000000030c72ca */ /* 0x000fe200000e0000 */
[----:B------:R-:W-:Y:S02]  /*3a50*/  WARPGROUP.DEPBAR.LE gsb0, 0x0 ;  /* 0x00008000000079c5 */ /* 0x000fe40000010000 */
[----:B------:R-:W-:-:S06]  /*3a60*/  WARPGROUP.ARRIVE ;  /* 0x00000000000079c5 */ /* 0x000fcc0000000000 */
[----:B------:R-:W-:Y:S01]  /*3a70*/  HGMMA.64x16x16.F32 R48, gdesc[UR16], R48, gsb0 ;  /* 0x00200000103079f0 */ /* 0x000fe20008000830 */
[----:B------:R-:W-:Y:S02]  /*3a80*/  R2UR UR17, R4 ;  /* 0x00000000041172ca */ /* 0x000fe400000e0000 */
[----:B------:R-:W-:Y:S01]  /*3a90*/  R2UR UR16, R5 ;  /* 0x00000000051072ca */ /* 0x000fe200000e0000 */
        /* <DEDUP_REMOVED lines=16> */
.L_x_201:
[----:B------:R-:W-:Y:S01]  /*3ba0*/  R2UR UR4, R152 ;  /* 0x00000000980472ca */ /* 0x000fe200000e0000 */
[----:B------:R-:W-:Y:S01]  /*3bb0*/  VIADD R2, R227, UR61 ;  /* 0x0000003de3027c36 */ /* 0x000fe20008000000 */
[----:B------:R-:W-:Y:S01]  /*3bc0*/  ULDC UR5, c[0x0][0x988] ;  /* 0x0002620000057ab9 */ /* 0x000fe20000000800 */
[----:B------:R-:W-:Y:S01]  /*3bd0*/  P2R R21, PR, RZ, 0x1 ;  /* 0x00000001ff157803 */ /* 0x000fe20000000000 */
[----:B------:R-:W-:Y:S01]  /*3be0*/  UISETP.GE.AND UP0, UPT, UR61, 0x51, UPT ;  /* 0x000000513d00788c */ /* 0x000fe2000bf06270 */
[----:B------:R-:W-:Y:S02]  /*3bf0*/  CS2R R150, SRZ ;  /* 0x0000000000967805 */ /* 0x000fe4000001ff00 */
[----:B------:R-:W-:Y:S02]  /*3c00*/  CS2R R148, SRZ ;  /* 0x0000000000947805 */ /* 0x000fe4000001ff00 */
[----:B------:R-:W-:Y:S02]  /*3c10*/  CS2R R146, SRZ ;  /* 0x0000000000927805 */ /* 0x000fe4000001ff00 */
[----:B------:R-:W-:-:S02]  /*3c20*/  CS2R R144, SRZ ;  /* 0x0000000000907805 */ /* 0x000fc4000001ff00 */
[----:B------:R-:W-:Y:S02]  /*3c30*/  CS2R R142, SRZ ;  /* 0x00000000008e7805 */ /* 0x000fe4000001ff00 */
[----:B------:R-:W-:Y:S02]  /*3c40*/  CS2R R140, SRZ ;  /* 0x00000000008c7805 */ /* 0x000fe4000001ff00 */
[----:B------:R-:W-:Y:S02]  /*3c50*/  CS2R R138, SRZ ;  /* 0x00000000008a7805 */ /* 0x000fe4000001ff00 */
[----:B------:R-:W-:Y:S01]  /*3c60*/  CS2R R136, SRZ ;  /* 0x0000000000887805 */ /* 0x000fe2000001ff00 */
[----:B------:R-:W-:Y:S01]  /*3c70*/  IMAD.U32 R3, RZ, RZ, UR4 ;  /* 0x00000004ff037e24 */ /* 0x000fe2000f8e00ff */
[----:B------:R-:W-:Y:S02]  /*3c80*/  CS2R R134, SRZ ;  /* 0x0000000000867805 */ /* 0x000fe4000001ff00 */
[----:B------:R-:W-:-:S02]  /*3c90*/  CS2R R132, SRZ ;  /* 0x0000000000847805 */ /* 0x000fc4000001ff00 */
[----:B------:R-:W-:Y:S01]  /*3ca0*/  CS2R R130, SRZ ;  /* 0x0000000000827805 */ /* 0x000fe2000001ff00 */
[----:B------:R-:W-:Y:S01]  /*3cb0*/  IMAD R2, R3, -0x50, R2 ;  /* 0xffffffb003027824 */ /* 0x000fe200078e0202 */
[----:B------:R-:W-:Y:S02]  /*3cc0*/  CS2R R128, SRZ ;  /* 0x0000000000807805 */ /* 0x000fe4000001ff00 */
[----:B------:R-:W-:Y:S02]  /*3cd0*/  CS2R R126, SRZ ;  /* 0x00000000007e7805 */ /* 0x000fe4000001ff00 */
[----:B------:R-:W-:Y:S02]  /*3ce0*/  CS2R R124, SRZ ;  /* 0x00000000007c7805 */ /* 0x000fe4000001ff00 */
[----:B------:R-:W-:Y:S02]  /*3cf0*/  CS2R R122, SRZ ;  /* 0x00000000007a7805 */ /* 0x000fe4000001ff00 */
[----:B------:R-:W-:-:S02]  /*3d00*/  ISETP.GT.AND P2, PT, R2, RZ, PT ;  /* 0x000000ff0200720c */ /* 0x000fc40003f44270 */
[----:B------:R-:W-:Y:S02]  /*3d10*/  CS2R R120, SRZ ;  /* 0x0000000000787805 */ /* 0x000fe4000001ff00 */
[C---:B------:R-:W-:Y:S02]  /*3d20*/  ISETP.GT.AND P1, PT, R2.reuse, 0x1, PT ;  /* 0x000000010200780c */ /* 0x040fe40003f24270 */
[----:B------:R-:W-:Y:S02]  /*3d30*/  CS2R R118, SRZ ;  /* 0x0000000000767805 */ /* 0x000fe4000001ff00 */
[----:B------:R-:W-:Y:S02]  /*3d40*/  ISETP.GT.AND P6, PT, R2, 0x8, PT ;  /* 0x000000080200780c */ /* 0x000fe40003fc4270 */
[----:B------:R-:W-:Y:S02]  /*3d50*/  CS2R R116, SRZ ;  /* 0x0000000000747805 */ /* 0x000fe4000001ff00 */
[----:B------:R-:W-:-:S02]  /*3d60*/  FSEL R56, R56, -INF , P2 ;  /* 0xff80000038387808 */ /* 0x000fc40001000000 */
[----:B------:R-:W-:Y:S02]  /*3d70*/  CS2R R114, SRZ ;  /* 0x0000000000727805 */ /* 0x000fe4000001ff00 */
[----:B------:R-:W-:Y:S02]  /*3d80*/  FSEL R57, R57, -INF , P1 ;  /* 0xff80000039397808 */ /* 0x000fe40000800000 */
[----:B------:R-:W-:Y:S02]  /*3d90*/  CS2R R112, SRZ ;  /* 0x0000000000707805 */ /* 0x000fe4000001ff00 */
[----:B------:R-:W-:Y:S02]  /*3da0*/  ISETP.GT.AND P5, PT, R2, 0x9, PT ;  /* 0x000000090200780c */ /* 0x000fe40003fa4270 */
[----:B------:R-:W-:Y:S02]  /*3db0*/  CS2R R110, SRZ ;  /* 0x00000000006e7805 */ /* 0x000fe4000001ff00 */
[----:B------:R-:W-:-:S02]  /*3dc0*/  FSEL R60, R60, -INF , P6 ;  /* 0xff8000003c3c7808 */ /* 0x000fc40003000000 */
[----:B------:R-:W-:Y:S02]  /*3dd0*/  CS2R R108, SRZ ;  /* 0x00000000006c7805 */ /* 0x000fe4000001ff00 */
[----:B------:R-:W-:Y:S02]  /*3de0*/  FMNMX.FTZ R3, R56, R57, !PT ;  /* 0x0000003938037209 */ /* 0x000fe40007810000 */
        /* <DEDUP_REMOVED lines=13> */
[----:B------:R-:W-:Y:S02]  /*3ec0*/  FSEL R58, R58, -INF , P2 ;  /* 0xff8000003a3a7808 */ /* 0x000fe40001000000 */
[----:B------:R-:W-:Y:S02]  /*3ed0*/  CS2R R92, SRZ ;  /* 0x00000000005c7805 */ /* 0x000fe4000001ff00 */
[----:B------:R-:W-:-:S02]  /*3ee0*/  ISETP.GT.AND P2, PT, R2, 0x18, PT ;  /* 0x000000180200780c */ /* 0x000fc40003f44270 */
[----:B------:R-:W-:Y:S02]  /*3ef0*/  CS2R R90, SRZ ;  /* 0x00000000005a7805 */ /* 0x000fe4000001ff00 */
[----:B------:R-:W-:Y:S02]  /*3f00*/  FSEL R49, R49, -INF , P3 ;  /* 0xff80000031317808 */ /* 0x000fe40001800000 */
[----:B------:R-:W-:Y:S02]  /*3f10*/  CS2R R88, SRZ ;  /* 0x0000000000587805 */ /* 0x000fe4000001ff00 */
[----:B------:R-:W-:Y:S02]  /*3f20*/  FMNMX.FTZ R4, R48, R3, !PT ;  /* 0x0000000330047209 */ /* 0x000fe40007810000 */
[----:B------:R-:W-:Y:S02]  /*3f30*/  CS2R R86, SRZ ;  /* 0x0000000000567805 */ /* 0x000fe4000001ff00 */
[----:B------:R-:W-:-:S02]  /*3f40*/  FSEL R59, R59, -INF , P1 ;  /* 0xff8000003b3b7808 */ /* 0x000fc40000800000 */
[----:B------:R-:W-:Y:S02]  /*3f50*/  CS2R R84, SRZ ;  /* 0x0000000000547805 */ /* 0x000fe4000001ff00 */
[----:B------:R-:W-:Y:S02]  /*3f60*/  ISETP.GT.AND P1, PT, R2, 0x19, PT ;  /* 0x000000190200780c */ /* 0x000fe40003f24270 */
[----:B------:R-:W-:Y:S02]  /*3f70*/  CS2R R82, SRZ ;  /* 0x0000000000527805 */ /* 0x000fe4000001ff00 */
[----:B------:R-:W-:Y:S02]  /*3f80*/  FSEL R52, R52, -INF , P2 ;  /* 0xff80000034347808 */ /* 0x000fe40001000000 */
[----:B------:R-:W-:Y:S02]  /*3f90*/  CS2R R80, SRZ ;  /* 0x0000000000507805 */ /* 0x000fe4000001ff00 */
[----:B------:R-:W-:-:S02]  /*3fa0*/  FMNMX.FTZ R3, R49, R4, !PT ;  /* 0x0000000431037209 */ /* 0x000fc40007810000 */
        /* <DEDUP_REMOVED lines=16> */
[----:B------:R-:W-:Y:S02]  /*40b0*/  FSEL R50, R50, -INF , P4 ;  /* 0xff80000032327808 */ /* 0x000fe40002000000 */
[----:B------:R-:W-:-:S02]  /*40c0*/  ISETP.GT.AND P4, PT, R2, 0x28, PT ;  /* 0x000000280200780c */ /* 0x000fc40003f84270 */
[----:B------:R-:W-:Y:S02]  /*40d0*/  FSEL R41, R41, -INF , P5 ;  /* 0xff80000029297808 */ /* 0x000fe40002800000 */
[----:B------:R-:W-:Y:S02]  /*40e0*/  FMNMX.FTZ R4, R40, R3, !PT ;  /* 0x0000000328047209 */ /* 0x000fe40007810000 */
[----:B------:R-:W-:Y:S02]  /*40f0*/  FSEL R51, R51, -INF , P3 ;  /* 0xff80000033337808 */ /* 0x000fe40001800000 */
[----:B------:R-:W-:Y:S02]  /*4100*/  ISETP.GT.AND P3, PT, R2, 0x29, PT ;  /* 0x000000290200780c */ /* 0x000fe40003f64270 */
[----:B------:R-:W-:Y:S02]  /*4110*/  FSEL R44, R44, -INF , P4 ;  /* 0xff8000002c2c7808 */ /* 0x000fe40002000000 */
[----:B------:R-:W-:-:S02]  /*4120*/  FMNMX.FTZ R3, R41, R4, !PT ;  /* 0x0000000429037209 */ /* 0x000fc40007810000 */
[----:B------:R-:W-:Y:S02]  /*4130*/  FSEL R54, R54, -INF , P2 ;  /* 0xff80000036367808 */ /* 0x000fe40001000000 */
[----:B------:R-:W-:Y:S02]  /*4140*/  ISETP.GT.AND P2, PT, R2, 0x30, PT ;  /* 0x000000300200780c */ /* 0x000fe40003f44270 */
[----:B------:R-:W-:Y:S02]  /*4150*/  FSEL R45, R45, -INF , P3 ;  /* 0xff8000002d2d7808 */ /* 0x000fe40001800000 */
        /* <DEDUP_REMOVED lines=30> */
[----:B------:R-:W-:Y:S02]  /*4340*/  FMNMX.FTZ R2, R28, R3, !PT ;  /* 0x000000031c027209 */ /* 0x000fe40007810000 */
[----:B------:R-:W-:Y:S02]  /*4350*/  FSEL R38, R38, -INF , P6 ;  /* 0xff80000026267808 */ /* 0x000fe40003000000 */
[----:B------:R-:W-:-:S02]  /*4360*/  FMNMX.FTZ R5, R29, R2, !PT ;  /* 0x000000021d057209 */ /* 0x000fc40007810000 */
[----:B------:R-:W-:Y:S02]  /*4370*/  FSEL R39, R39, -INF , P5 ;  /* 0xff80000027277808 */ /* 0x000fe40002800000 */
[----:B------:R-:W-:Y:S01]  /*4380*/  FSEL R26, R26, -INF , P4 ;  /* 0xff8000001a1a7808 */ /* 0x000fe20002000000 */
[----:B------:R-:W0:Y:S01]  /*4390*/  SHFL.BFLY PT, R2, R5, 0x2, 0x1f ;  /* 0x0c401f0005027f89 */ /* 0x000e2200000e0000 */
[----:B------:R-:W-:Y:S02]  /*43a0*/  FSEL R27, R27, -INF , P3 ;  /* 0xff8000001b1b7808 */ /* 0x000fe40001800000 */
[----:B------:R-:W-:Y:S02]  /*43b0*/  FSEL R30, R30, -INF , P2 ;  /* 0xff8000001e1e7808 */ /* 0x000fe40001000000 */
[----:B------:R-:W-:Y:S02]  /*43c0*/  FSEL R31, R31, -INF , P1 ;  /* 0xff8000001f1f7808 */ /* 0x000fe40000800000 */
[----:B0-----:R-:W-:-:S05]  /*43d0*/  FMNMX.FTZ R14, R5, R2, !PT ;  /* 0x00000002050e7209 */ /* 0x001fca0007810000 */
[----:B------:R-:W0:Y:S02]  /*43e0*/  SHFL.BFLY PT, R3, R14, 0x1, 0x1f ;  /* 0x0c201f000e037f89 */ /* 0x000e2400000e0000 */
[----:B0-----:R-:W-:Y:S02]  /*43f0*/  FMNMX.FTZ R4, R14, R3, !PT ;  /* 0x000000030e047209 */ /* 0x001fe40007810000 */
        /* <DEDUP_REMOVED lines=20> */
[----:B------:R-:W0:Y:S01]  /*4540*/  MUFU.EX2 R57, R57 ;  /* 0x0000003900397308 */ /* 0x000e220000000800 */
        /* <DEDUP_REMOVED lines=16> */
[----:B0-----:R-:W-:Y:S01]  /*4650*/  FADD.FTZ R21, R56, R57 ;  /* 0x0000003938157221 */ /* 0x001fe20000010000 */
[----:B------:R-:W-:Y:S01]  /*4660*/  FFMA.FTZ R20, R29, UR5, -R20 ;  /* 0x000000051d147c23 */ /* 0x000fe20008010814 */
[----:B------:R-:W-:-:S02]  /*4670*/  FMNMX.FTZ R3, R47, R2, !PT ;  /* 0x000000022f037209 */ /* 0x000fc40007810000 */
[----:B------:R-:W-:Y:S02]  /*4680*/  F2FP.F16.F32.PACK_AB R208, R57, R56 ;  /* 0x0000003839d0723e */ /* 0x000fe400000000ff */
[----:B------:R-:W-:Y:S02]  /*4690*/  CS2R R56, SRZ ;  /* 0x0000000000387805 */ /* 0x000fe4000001ff00 */
[----:B------:R-:W-:Y:S01]  /*46a0*/  FMNMX.FTZ R2, R34, R3, !PT ;  /* 0x0000000322027209 */ /* 0x000fe20007810000 */
[----:B------:R-:W0:Y:S01]  /*46b0*/  MUFU.EX2 R48, R48 ;  /* 0x0000003000307308 */ /* 0x000e220000000800 */
[----:B-1----:R-:W-:Y:S02]  /*46c0*/  FADD.FTZ R14, R60, R21 ;  /* 0x000000153c0e7221 */ /* 0x002fe40000010000 */
[----:B------:R-:W-:-:S04]  /*46d0*/  FMNMX.FTZ R3, R35, R2, !PT ;  /* 0x0000000223037209 */ /* 0x000fc80007810000 */
[----:B------:R-:W-:Y:S01]  /*46e0*/  FMNMX.FTZ R2, R38, R3, !PT ;  /* 0x0000000326027209 */ /* 0x000fe20007810000 */
[----:B------:R-:W1:Y:S01]  /*46f0*/  MUFU.EX2 R49, R49 ;  /* 0x0000003100317308 */ /* 0x000e620000000800 */
[C---:B--2---:R-:W-:Y:S01]  /*4700*/  FADD.FTZ R21, R61.reuse, R14 ;  /* 0x0000000e3d157221 */ /* 0x044fe20000010000 */
[----:B------:R-:W-:Y:S02]  /*4710*/  F2FP.F16.F32.PACK_AB R210, R61, R60 ;  /* 0x0000003c3dd2723e */ /* 0x000fe400000000ff */
[----:B------:R-:W-:Y:S02]  /*4720*/  CS2R R60, SRZ ;  /* 0x00000000003c7805 */ /* 0x000fe4000001ff00 */
[----:B------:R-:W-:-:S04]  /*4730*/  FMNMX.FTZ R3, R39, R2, !PT ;  /* 0x0000000227037209 */ /* 0x000fc80007810000 */
[----:B------:R-:W-:Y:S01]  /*4740*/  FMNMX.FTZ R2, R26, R3, !PT ;  /* 0x000000031a027209 */ /* 0x000fe20007810000 */
[----:B------:R-:W-:Y:S01]  /*4750*/  MUFU.EX2 R52, R52 ;  /* 0x0000003400347308 */ /* 0x000fe20000000800 */
[----:B0-----:R-:W-:Y:S02]  /*4760*/  FADD.FTZ R14, R48, R21 ;  /* 0x00000015300e7221 */ /* 0x001fe40000010000 */
[----:B------:R-:W-:-:S04]  /*4770*/  FMNMX.FTZ R3, R27, R2, !PT ;  /* 0x000000021b037209 */ /* 0x000fc80007810000 */
[----:B------:R-:W-:Y:S01]  /*4780*/  FMNMX.FTZ R2, R30, R3, !PT ;  /* 0x000000031e027209 */ /* 0x000fe20007810000 */
[----:B------:R-:W0:Y:S01]  /*4790*/  MUFU.EX2 R53, R53 ;  /* 0x0000003500357308 */ /* 0x000e220000000800 */
[C---:B-1----:R-:W-:Y:S01]  /*47a0*/  FADD.FTZ R29, R49.reuse, R14 ;  /* 0x0000000e311d7221 */ /* 0x042fe20000010000 */
[----:B------:R-:W-:Y:S02]  /*47b0*/  F2FP.F16.F32.PACK_AB R204, R49, R48 ;  /* 0x0000003031cc723e */ /* 0x000fe400000000ff */
[----:B------:R-:W-:Y:S02]  /*47c0*/  CS2R R48, SRZ ;  /* 0x0000000000307805 */ /* 0x000fe4000001ff00 */
[----:B------:R-:W-:Y:S02]  /*47d0*/  FMNMX.FTZ R2, R31, R2, !PT ;  /* 0x000000021f027209 */ /* 0x000fe40007810000 */
[----:B------:R-:W-:Y:S03]  /*47e0*/  MUFU.EX2 R40, R40 ;  /* 0x0000002800287308 */ /* 0x000fe60000000800 */
[----:B------:R-:W1:Y:S05]  /*47f0*/  SHFL.BFLY PT, R3, R2, 0x2, 0x1f ;  /* 0x0c401f0002037f89 */ /* 0x000e6a00000e0000 */
[----:B------:R-:W2:Y:S01]  /*4800*/  MUFU.EX2 R41, R41 ;  /* 0x0000002900297308 */ /* 0x000ea20000000800 */
[----:B0-----:R-:W-:-:S07]  /*4810*/  F2FP.F16.F32.PACK_AB R206, R53, R52 ;  /* 0x0000003435ce723e */ /* 0x001fce00000000ff */
[----:B------:R-:W-:Y:S08]  /*4820*/  MUFU.EX2 R44, R44 ;  /* 0x0000002c002c7308 */ /* 0x000ff00000000800 */
[----:B------:R-:W0:Y:S01]  /*4830*/  MUFU.EX2 R45, R45 ;  /* 0x0000002d002d7308 */ /* 0x000e220000000800 */
[----:B-1----:R-:W-:Y:S02]  /*4840*/  FMNMX.FTZ R5, R2, R3, !PT ;  /* 0x0000000302057209 */ /* 0x002fe40007810000 */
[----:B--2---:R-:W-:-:S03]  /*4850*/  F2FP.F16.F32.PACK_AB R200, R41, R40 ;  /* 0x0000002829c8723e */ /* 0x004fc600000000ff */
[----:B------:R-:W1:Y:S02]  /*4860*/  SHFL.BFLY PT, R2, R5, 0x1, 0x1f ;  /* 0x0c201f0005027f89 */ /* 0x000e6400000e0000 */
[----:B------:R-:W-:Y:S08]  /*4870*/  MUFU.EX2 R32, R32 ;  /* 0x0000002000207308 */ /* 0x000ff00000000800 */
[----:B------:R-:W2:Y:S01]  /*4880*/  MUFU.EX2 R33, R33 ;  /* 0x0000002100217308 */ /* 0x000ea20000000800 */
[----:B0-----:R-:W-:-:S07]  /*4890*/  F2FP.F16.F32.PACK_AB R202, R45, R44 ;  /* 0x0000002c2dca723e */ /* 0x001fce00000000ff */
[----:B------:R-:W-:Y:S01]  /*48a0*/  MUFU.EX2 R36, R36 ;  /* 0x0000002400247308 */ /* 0x000fe20000000800 */
[----:B-1----:R-:W-:-:S07]  /*48b0*/  FMNMX.FTZ R3, R5, R2, !PT ;  /* 0x0000000205037209 */ /* 0x002fce0007810000 */
[----:B------:R0:W-:Y:S01]  /*48c0*/  MUFU.EX2 R5, R20 ;  /* 0x0000001400057308 */ /* 0x0001e20000000800 */
[----:B--2---:R-:W-:Y:S01]  /*48d0*/  F2FP.F16.F32.PACK_AB R196, R33, R32 ;  /* 0x0000002021c4723e */ /* 0x004fe200000000ff */
[C---:B------:R-:W-:Y:S01]  /*48e0*/  FMUL.FTZ R2, R3.reuse, UR5 ;  /* 0x0000000503027c20 */ /* 0x040fe20008410000 */
[----:B------:R-:W-:-:S04]  /*48f0*/  FSETP.NEU.FTZ.AND P1, PT, R3, -INF , PT ;  /* 0xff8000000300780b */ /* 0x000fc80003f3d000 */
[----:B------:R-:W-:Y:S01]  /*4900*/  FSEL R2, R2, RZ, P1 ;  /* 0x000000ff02027208 */ /* 0x000fe20000800000 */
[----:B0-----:R-:W-:Y:S01]  /*4910*/  FADD.FTZ R20, R52, R29 ;  /* 0x0000001d34147221 */ /* 0x001fe20000010000 */
[----:B------:R-:W-:Y:S01]  /*4920*/  ISETP.NE.AND P1, PT, R19, RZ, PT ;  /* 0x000000ff1300720c */ /* 0x000fe20003f25270 */
[----:B------:R-:W-:Y:S02]  /*4930*/  MUFU.EX2 R37, R37 ;  /* 0x0000002500257308 */ /* 0x000fe40000000800 */
        /* <DEDUP_REMOVED lines=13> */
[----:B------:R-:W-:Y:S01]  /*4a10*/  @P1 VIADD R0, R0, 0x38840 ;  /* 0x0003884000001836 */ /* 0x000fe20000000000 */
[----:B------:R-:W0:Y:S01]  /*4a20*/  MUFU.EX2 R59, R59 ;  /* 0x0000003b003b7308 */ /* 0x000e220000000800 */
[----:B------:R-:W-:Y:S01]  /*4a30*/  FADD.FTZ R20, R40, R29 ;  /* 0x0000001d28147221 */ /* 0x000fe20000010000 */
[--C-:B------:R-:W-:Y:S01]  /*4a40*/  FFMA.FTZ R47, R47, UR5, -R2.reuse ;  /* 0x000000052f2f7c23 */ /* 0x100fe20008010802 */
[----:B------:R-:W-:Y:S01]  /*4a50*/  FFMA.FTZ R34, R34, UR5, -R2 ;  /* 0x0000000522227c23 */ /* 0x000fe20008010802 */
[----:B------:R-:W-:Y:S01]  /*4a60*/  @P1 PRMT R0, R23, 0x654, R0 ;  /* 0x0000065417001816 */ /* 0x000fe20000000000 */
[----:B------:R-:W-:Y:S01]  /*4a70*/  FADD.FTZ R29, R41, R20 ;  /* 0x00000014291d7221 */ /* 0x000fe20000010000 */
[--C-:B------:R-:W-:Y:S01]  /*4a80*/  FFMA.FTZ R35, R35, UR5, -R2.reuse ;  /* 0x0000000523237c23 */ /* 0x100fe20008010802 */
[--C-:B------:R-:W-:Y:S01]  /*4a90*/  FFMA.FTZ R38, R38, UR5, -R2.reuse ;  /* 0x0000000526267c23 */ /* 0x100fe20008010802 */
[----:B------:R-:W1:Y:S01]  /*4aa0*/  MUFU.EX2 R62, R62 ;  /* 0x0000003e003e7308 */ /* 0x000e620000000800 */
[----:B------:R2:W-:Y:S01]  /*4ab0*/  @P1 SYNCS.ARRIVE.TRANS64.RED.A1T0 RZ, [R0+URZ], RZ ;  /* 0x000000ff00ff19a7 */ /* 0x0005e2000810043f */
[--C-:B------:R-:W-:Y:S01]  /*4ac0*/  FFMA.FTZ R39, R39, UR5, -R2.reuse ;  /* 0x0000000527277c23 */ /* 0x100fe20008010802 */
[--C-:B------:R-:W-:Y:S01]  /*4ad0*/  FFMA.FTZ R26, R26, UR5, -R2.reuse ;  /* 0x000000051a1a7c23 */ /* 0x100fe20008010802 */
[--C-:B------:R-:W-:Y:S01]  /*4ae0*/  FFMA.FTZ R27, R27, UR5, -R2.reuse ;  /* 0x000000051b1b7c23 */ /* 0x100fe20008010802 */
[--C-:B------:R-:W-:Y:S01]  /*4af0*/  FFMA.FTZ R30, R30, UR5, -R2.reuse ;  /* 0x000000051e1e7c23 */ /* 0x100fe20008010802 */
[----:B------:R-:W-:Y:S01]  /*4b00*/  FFMA.FTZ R2, R31, UR5, -R2 ;  /* 0x000000051f027c23 */ /* 0x000fe20008010802 */
[----:B------:R-:W-:Y:S01]  /*4b10*/  PLOP3.LUT P1, PT, PT, PT, UP0, 0x80, 0x0 ;  /* 0x000000000000781c */ /* 0x000fe20003f2f008 */
[----:B------:R-:W3:Y:S01]  /*4b20*/  MUFU.EX2 R63, R63 ;  /* 0x0000003f003f7308 */ /* 0x000ee20000000800 */
[----:B0-----:R-:W-:Y:S01]  /*4b30*/  FADD.FTZ R21, R58, R59 ;  /* 0x0000003b3a157221 */ /* 0x001fe20000010000 */
[----:B--2---:R-:W-:Y:S01]  /*4b40*/  FADD.FTZ R0, R44, R29 ;  /* 0x0000001d2c007221 */ /* 0x004fe20000010000 */
[----:B------:R-:W-:-:S02]  /*4b50*/  F2FP.F16.F32.PACK_AB R198, R37, R36 ;  /* 0x0000002425c6723e */ /* 0x000fc400000000ff */
[----:B------:R-:W-:Y:S02]  /*4b60*/  CS2R R52, SRZ ;  /* 0x0000000000347805 */ /* 0x000fe4000001ff00 */
[----:B------:R-:W-:Y:S01]  /*4b70*/  F2FP.F16.F32.PACK_AB R209, R59, R58 ;  /* 0x0000003a3bd1723e */ /* 0x000fe200000000ff */
[----:B------:R-:W-:Y:S01]  /*4b80*/  FADD.FTZ R29, R45, R0 ;  /* 0x000000002d1d7221 */ /* 0x000fe20000010000 */
[----:B------:R-:W-:Y:S01]  /*4b90*/  CS2R R58, SRZ ;  /* 0x00000000003a7805 */ /* 0x000fe2000001ff00 */
[----:B------:R-:W0:Y:S01]  /*4ba0*/  MUFU.EX2 R50, R50 ;  /* 0x0000003200327308 */ /* 0x000e220000000800 */
[----:B-1----:R-:W-:Y:S01]  /*4bb0*/  FADD.FTZ R14, R62, R21 ;  /* 0x000000153e0e7221 */ /* 0x002fe20000010000 */
[----:B------:R-:W-:Y:S02]  /*4bc0*/  CS2R R44, SRZ ;  /* 0x00000000002c7805 */ /* 0x000fe4000001ff00 */
[----:B------:R-:W-:-:S04]  /*4bd0*/  CS2R R40, SRZ ;  /* 0x0000000000287805 */ /* 0x000fc8000001ff00 */
[----:B------:R-:W1:Y:S01]  /*4be0*/  MUFU.EX2 R51, R51 ;  /* 0x0000003300337308 */ /* 0x000e620000000800 */
[C---:B---3--:R-:W-:Y:S01]  /*4bf0*/  FADD.FTZ R21, R63.reuse, R14 ;  /* 0x0000000e3f157221 */ /* 0x048fe20000010000 */
[----:B------:R-:W-:Y:S02]  /*4c00*/  F2FP.F16.F32.PACK_AB R211, R63, R62 ;  /* 0x0000003e3fd3723e */ /* 0x000fe400000000ff */
[----:B------:R-:W-:-:S04]  /*4c10*/  CS2R R62, SRZ ;  /* 0x00000000003e7805 */ /* 0x000fc8000001ff00 */
[----:B------:R-:W2:Y:S01]  /*4c20*/  MUFU.EX2 R54, R54 ;  /* 0x0000003600367308 */ /* 0x000ea20000000800 */
[----:B0-----:R-:W-:-:S07]  /*4c30*/  FADD.FTZ R14, R50, R21 ;  /* 0x00000015320e7221 */ /* 0x001fce0000010000 */
[----:B------:R-:W0:Y:S01]  /*4c40*/  MUFU.EX2 R55, R55 ;  /* 0x0000003700377308 */ /* 0x000e220000000800 */
[C---:B-1----:R-:W-:Y:S01]  /*4c50*/  FADD.FTZ R21, R51.reuse, R14 ;  /* 0x0000000e33157221 */ /* 0x042fe20000010000 */
[----:B------:R-:W-:Y:S02]  /*4c60*/  F2FP.F16.F32.PACK_AB R205, R51, R50 ;  /* 0x0000003233cd723e */ /* 0x000fe400000000ff */
[----:B------:R-:W-:-:S04]  /*4c70*/  CS2R R50, SRZ ;  /* 0x0000000000327805 */ /* 0x000fc8000001ff00 */
[----:B------:R-:W1:Y:S01]  /*4c80*/  MUFU.EX2 R42, R42 ;  /* 0x0000002a002a7308 */ /* 0x000e620000000800 */
[----:B--2---:R-:W-:-:S07]  /*4c90*/  FADD.FTZ R14, R54, R21 ;  /* 0x00000015360e7221 */ /* 0x004fce0000010000 */
[----:B------:R-:W2:Y:S01]  /*4ca0*/  MUFU.EX2 R43, R43 ;  /* 0x0000002b002b7308 */ /* 0x000ea20000000800 */
[C---:B0-----:R-:W-:Y:S01]  /*4cb0*/  FADD.FTZ R21, R55.reuse, R14 ;  /* 0x0000000e37157221 */ /* 0x041fe20000010000 */
[----:B------:R-:W-:Y:S01]  /*4cc0*/  FADD.FTZ R14, R32, R29 ;  /* 0x0000001d200e7221 */ /* 0x000fe20000010000 */
[----:B------:R-:W-:Y:S02]  /*4cd0*/  F2FP.F16.F32.PACK_AB R207, R55, R54 ;  /* 0x0000003637cf723e */ /* 0x000fe400000000ff */
[----:B------:R-:W-:Y:S01]  /*4ce0*/  CS2R R54, SRZ ;  /* 0x0000000000367805 */ /* 0x000fe2000001ff00 */
[----:B------:R-:W-:Y:S01]  /*4cf0*/  FADD.FTZ R29, R33, R14 ;  /* 0x0000000e211d7221 */ /* 0x000fe20000010000 */
[----:B------:R-:W-:Y:S01]  /*4d00*/  CS2R R32, SRZ ;  /* 0x0000000000207805 */ /* 0x000fe2000001ff00 */
[----:B------:R-:W0:Y:S01]  /*4d10*/  MUFU.EX2 R46, R46 ;  /* 0x0000002e002e7308 */ /* 0x000e220000000800 */
[----:B-1----:R-:W-:Y:S01]  /*4d20*/  FADD.FTZ R0, R42, R21 ;  /* 0x000000152a007221 */ /* 0x002fe20000010000 */
[----:B------:R-:W-:-:S04]  /*4d30*/  FADD.FTZ R14, R36, R29 ;  /* 0x0000001d240e7221 */ /* 0x000fc80000010000 */
[----:B------:R-:W-:Y:S01]  /*4d40*/  FADD.FTZ R29, R37, R14 ;  /* 0x0000000e251d7221 */ /* 0x000fe20000010000 */
[----:B------:R-:W-:Y:S01]  /*4d50*/  CS2R R36, SRZ ;  /* 0x0000000000247805 */ /* 0x000fe2000001ff00 */
[----:B------:R-:W1:Y:S01]  /*4d60*/  MUFU.EX2 R47, R47 ;  /* 0x0000002f002f7308 */ /* 0x000e620000000800 */
[C---:B--2---:R-:W-:Y:S01]  /*4d70*/  FADD.FTZ R21, R43.reuse, R0 ;  /* 0x000000002b157221 */ /* 0x044fe20000010000 */
        /* <DEDUP_REMOVED lines=12> */
[----:B------:R-:W-:Y:S02]  /*4e40*/  F2FP.F16.F32.PACK_AB R197, R35, R34 ;  /* 0x0000002223c5723e */ /* 0x000fe400000000ff */
[----:B------:R-:W-:-:S04]  /*4e50*/  CS2R R34, SRZ ;  /* 0x0000000000227805 */ /* 0x000fc8000001ff00 */
[----:B------:R-:W0:Y:S01]  /*4e60*/  MUFU.EX2 R25, R25 ;  /* 0x0000001900197308 */ /* 0x000e220000000800 */
[----:B-1----:R-:W-:-:S07]  /*4e70*/  FADD.FTZ R14, R24, R29 ;  /* 0x0000001d180e7221 */ /* 0x002fce0000010000 */
[----:B------:R-:W1:Y:S01]  /*4e80*/  MUFU.EX2 R39, R39 ;  /* 0x0000002700277308 */ /* 0x000e620000000800 */
[----:B--2---:R-:W-:-:S07]  /*4e90*/  FADD.FTZ R0, R38, R21 ;  /* 0x0000001526007221 */ /* 0x004fce0000010000 */
[----:B------:R-:W2:Y:S01]  /*4ea0*/  MUFU.EX2 R28, R28 ;  /* 0x0000001c001c7308 */ /* 0x000ea20000000800 */
[C---:B0-----:R-:W-:Y:S01]  /*4eb0*/  FADD.FTZ R29, R25.reuse, R14 ;  /* 0x0000000e191d7221 */ /* 0x041fe20000010000 */
[----:B------:R-:W-:Y:S02]  /*4ec0*/  F2FP.F16.F32.PACK_AB R192, R25, R24 ;  /* 0x0000001819c0723e */ /* 0x000fe400000000ff */
[----:B------:R-:W-:-:S04]  /*4ed0*/  CS2R R24, SRZ ;  /* 0x0000000000187805 */ /* 0x000fc8000001ff00 */
[----:B------:R-:W0:Y:S01]  /*4ee0*/  MUFU.EX2 R26, R26 ;  /* 0x0000001a001a7308 */ /* 0x000e220000000800 */
[C---:B-1----:R-:W-:Y:S01]  /*4ef0*/  FADD.FTZ R21, R39.reuse, R0 ;  /* 0x0000000027157221 */ /* 0x042fe20000010000 */
[----:B------:R-:W-:Y:S02]  /*4f00*/  F2FP.F16.F32.PACK_AB R199, R39, R38 ;  /* 0x0000002627c7723e */ /* 0x000fe400000000ff */
[----:B------:R-:W-:-:S04]  /*4f10*/  CS2R R38, SRZ ;  /* 0x0000000000267805 */ /* 0x000fc8000001ff00 */
[----:B------:R-:W1:Y:S01]  /*4f20*/  MUFU.EX2 R27, R27 ;  /* 0x0000001b001b7308 */ /* 0x000e620000000800 */
[----:B--2---:R-:W-:Y:S01]  /*4f30*/  FADD.FTZ R14, R28, R29 ;  /* 0x0000001d1c0e7221 */ /* 0x004fe20000010000 */
[C---:B------:R-:W-:Y:S02]  /*4f40*/  F2FP.F16.F32.PACK_AB R194, R5.reuse, R28 ;  /* 0x0000001c05c2723e */ /* 0x040fe400000000ff */
[----:B------:R-:W-:Y:S01]  /*4f50*/  CS2R R28, SRZ ;  /* 0x00000000001c7805 */ /* 0x000fe2000001ff00 */
[----:B------:R-:W-:-:S03]  /*4f60*/  FADD.FTZ R14, R5, R14 ;  /* 0x0000000e050e7221 */ /* 0x000fc60000010000 */
[----:B------:R-:W2:Y:S01]  /*4f70*/  MUFU.EX2 R30, R30 ;  /* 0x0000001e001e7308 */ /* 0x000ea20000000800 */
[----:B0-----:R-:W-:-:S07]  /*4f80*/  FADD.FTZ R0, R26, R21 ;  /* 0x000000151a007221 */ /* 0x001fce0000010000 */
[----:B------:R0:W3:Y:S01]  /*4f90*/  MUFU.EX2 R195, R2 ;  /* 0x0000000200c37308 */ /* 0x0000e20000000800 */
[C---:B-1----:R-:W-:Y:S01]  /*4fa0*/  FADD.FTZ R5, R27.reuse, R0 ;  /* 0x000000001b057221 */ /* 0x042fe20000010000 */
[----:B------:R-:W-:Y:S02]  /*4fb0*/  F2FP.F16.F32.PACK_AB R193, R27, R26 ;  /* 0x0000001a1bc1723e */ /* 0x000fe400000000ff */
[----:B------:R-:W-:Y:S01]  /*4fc0*/  CS2R R26, SRZ ;  /* 0x00000000001a7805 */ /* 0x000fe2000001ff00 */
[----:B--2---:R-:W-:Y:S01]  /*4fd0*/  FADD.FTZ R0, R30, R5 ;  /* 0x000000051e007221 */ /* 0x004fe20000010000 */
[----:B0-----:R-:W-:-:S03]  /*4fe0*/  IMAD.MOV.U32 R2, RZ, RZ, 0x3f800000 ;  /* 0x3f800000ff027424 */ /* 0x001fc600078e00ff */
[C---:B---3--:R-:W-:Y:S01]  /*4ff0*/  FADD.FTZ R5, R195.reuse, R0 ;  /* 0x00000000c3057221 */ /* 0x048fe20000010000 */
[----:B------:R-:W-:Y:S01]  /*5000*/  F2FP.F16.F32.PACK_AB R195, R195, R30 ;  /* 0x0000001ec3c3723e */ /* 0x000fe200000000ff */
[----:B------:R-:W-:Y:S01]  /*5010*/  IMAD.MOV.U32 R0, RZ, RZ, 0x3f800000 ;  /* 0x3f800000ff007424 */ /* 0x000fe200078e00ff */
[----:B------:R-:W-:Y:S01]  /*5020*/  CS2R R30, SRZ ;  /* 0x00000000001e7805 */ /* 0x000fe2000001ff00 */
[----:B------:R-:W-:Y:S06]  /*5030*/  @!P1 BRA `(.L_x_202) ;  /* 0x0000003800c89947 */ /* 0x000fec0003800000 */
[----:B------:R-:W-:Y:S01]  /*5040*/  R2UR UR4, R152 ;  /* 0x00000000980472ca */ /* 0x000fe200000e0000 */
[----:B------:R-:W-:Y:S01]  /*5050*/  IMAD.MOV.U32 R232, RZ, RZ, R3 ;  /* 0x000000ffffe87224 */ /* 0x000fe200078e0003 */
[----:B------:R-:W-:Y:S01]  /*5060*/  UMOV UR61, UR60 ;  /* 0x0000003c003d7c82 */ /* 0x000fe20008000000 */
[----:B------:R-:W-:Y:S02]  /*5070*/  IMAD.MOV.U32 R21, RZ, RZ, R4 ;  /* 0x000000ffff157224 */ /* 0x000fe400078e0004 */
[----:B------:R-:W-:Y:S02]  /*5080*/  IMAD.MOV.U32 R0, RZ, RZ, 0x3f800000 ;  /* 0x3f800000ff007424 */ /* 0x000fe400078e00ff */
[----:B------:R-:W-:-:S06]  /*5090*/  IMAD.MOV.U32 R151, RZ, RZ, RZ ;  /* 0x000000ffff977224 */ /* 0x000fcc00078e00ff */
[----:B------:R-:W-:-:S06]  /*50a0*/  UIADD3 UR4, UR4, -0x2, URZ ;  /* 0xfffffffe04047890 */ /* 0x000fcc000fffe03f */
[----:B------:R-:W-:Y:S01]  /*50b0*/  IMAD.U32 R20, RZ, RZ, UR4 ;  /* 0x00000004ff147e24 */ /* 0x000fe2000f8e00ff */
[----:B------:R-:W-:-:S13]  /*50c0*/  R2UR UR4, R16 ;  /* 0x00000000100472ca */ /* 0x000fda00000e0000 */
[----:B------:R-:W-:-:S07]  /*50d0*/  IMAD.U32 R234, RZ, RZ, UR4 ;  /* 0x00000004ffea7e24 */ /* 0x000fce000f8e00ff */
.L_x_213:
        /* <DEDUP_REMOVED lines=9> */
.L_x_203:
        /* <DEDUP_REMOVED lines=12> */
.L_x_204:
[----:B-1----:R-:W-:Y:S05]  /*5230*/  @P1 BRA `(.L_x_205) ;  /* 0x00000000000c1947 */ /* 0x002fea0003800000 */
[----:B------:R-:W-:-:S13]  /*5240*/  R2UR UR4, R233 ;  /* 0x00000000e90472ca */ /* 0x000fda00000e0000 */
[----:B------:R-:W1:Y:S02]  /*5250*/  SYNCS.PHASECHK.TRANS64.TRYWAIT P1, [UR4+0x38830], R3 ;  /* 0x03883003ff0075a7 */ /* 0x000e640008020144 */
[----:B-1----:R-:W-:Y:S05]  /*5260*/  @!P1 BRA `(.L_x_206) ;  /* 0x000000c000f09947 */ /* 0x002fea0003800000 */
.L_x_205:
        /* <DEDUP_REMOVED lines=51> */
[----:B------:R-:W-:Y:S01]  /*55a0*/  UMOV UR7, 0x40000040 ;  /* 0x4000004000077882 */ /* 0x000fe20000000000 */
        /* <DEDUP_REMOVED lines=143> */
[----:B-1----:R-:W-:-:S06]  /*5ea0*/  WARPGROUP.ARRIVE ;  /* 0x00000000000079c5 */ /* 0x002fcc0000000000 */
        /* <DEDUP_REMOVED lines=421> */
[----:B------:R-:W-:-:S03]  /*7900*/  UIADD3 UR6, UR4, 0x906, URZ ;  /* 0x0000090604067890 */ /* 0x000fc6000fffe03f */
        /* <DEDUP_REMOVED lines=25> */
.L_x_207:
[----:B------:R-:W-:Y:S02]  /*7aa0*/  R2UR UR4, R4 ;  /* 0x00000000040472ca */ /* 0x000fe400000e0000 */
[----:B------:R-:W-:-:S11]  /*7ab0*/  R2UR UR5, R234 ;  /* 0x00000000ea0572ca */ /* 0x000fd600000e0000 */
[----:B------:R-:W-:Y:S02]  /*7ac0*/  ULEA UR4, UR61, UR4, 0x3 ;  /* 0x000000043d047291 */ /* 0x000fe4000f8e183f */
[----:B------:R-:W-:-:S05]  /*7ad0*/  IMAD.U32 R0, RZ, RZ, UR5 ;  /* 0x00000005ff007e24 */ /* 0x000fca000f8e00ff */
[----:B------:R-:W-:-:S04]  /*7ae0*/  SHF.L.U32 R0, R0, 0x1f, RZ ;  /* 0x0000001f00007819 */ /* 0x000fc800000006ff */
[----:B------:R1:W2:Y:S01]  /*7af0*/  SYNCS.PHASECHK.TRANS64.TRYWAIT P1, [UR4+0x38850], R0 ;  /* 0x03885000ff0075a7 */ /* 0x0002a20008020144 */
[----:B------:R-:W-:Y:S05]  /*7b00*/  @!P0 BRA `(.L_x_208) ;  /* 0x0000000000048947 */ /* 0x000fea0003800000 */
[----:B------:R-:W-:Y:S01]  /*7b10*/  BPT.TRAP 0x1 ;  /* 0x000000040000795c */ /* 0x000fe20000300000 */
.L_x_208:
[----:B--2---:R-:W-:Y:S05]  /*7b20*/  @P1 BRA `(.L_x_209) ;  /* 0x0000000000081947 */ /* 0x004fea0003800000 */
[----:B------:R-:W2:Y:S02]  /*7b30*/  SYNCS.PHASECHK.TRANS64.TRYWAIT P1, [UR4+0x38850], R0 ;  /* 0x03885000ff0075a7 */ /* 0x000ea40008020144 */
[----:B--2---:R-:W-:Y:S05]  /*7b40*/  @!P1 BRA `(.L_x_210) ;  /* 0x0000009800d49947 */ /* 0x004fea0003800000 */
.L_x_209:
[----:B------:R-:W-:Y:S01]  /*7b50*/  R2UR UR5, R4 ;  /* 0x00000000040572ca */ /* 0x000fe200000e0000 */
[----:B------:R-:W-:Y:S01]  /*7b60*/  WARPGROUP.ARRIVE ;  /* 0x00000000000079c5 */ /* 0x000fe20000000000 */
[----:B------:R-:W-:-:S11]  /*7b70*/  UMOV UR7, 0x40000040 ;  /* 0x4000004000077882 */ /* 0x000fd60000000000 */
[----:B------:R-:W-:-:S04]  /*7b80*/  UIADD3 UR5, UR5, 0x400, URZ ;  /* 0x0000040005057890 */ /* 0x000fc8000fffe03f */
[----:B------:R-:W-:-:S04]  /*7b90*/  USHF.R.U32.HI UR5, URZ, 0x4, UR5 ;  /* 0x000000043f057899 */ /* 0x000fc80008011605 */
[----:B------:R-:W-:-:S04]  /*7ba0*/  ULOP3.LUT UR5, UR5, 0x3fff, URZ, 0xc0, !UPT ;  /* 0x00003fff05057892 */ /* 0x000fc8000f8ec03f */
[----:B------:R-:W-:-:S04]  /*7bb0*/  ULOP3.LUT UR5, UR5, 0x2800000, URZ, 0xfc, !UPT ;  /* 0x0280000005057892 */ /* 0x000fc8000f8efc3f */
[----:B------:R-:W-:-:S07]  /*7bc0*/  UIMAD UR5, UR61, 0xa00, UR5 ;  /* 0x00000a003d0578a4 */ /* 0x000fce000f8e0205 */
[----:B------:R-:W-:Y:S02]  /*7bd0*/  UMOV UR6, UR5 ;  /* 0x0000000500067c82 */ /* 0x000fe40008000000 */
        /* <DEDUP_REMOVED lines=24> */
[----:B------:R-:W-:Y:S03]  /*7d60*/  HGMMA.64x256x16.F32 R24, R192, gdesc[UR4].tnspB, R24, gsb0 ;  /* 0x43e00004c0187df0 */ /* 0x000fe60008000818 */
[----:B------:R-:W-:Y:S02]  /*7d70*/  WARPGROUP.DEPBAR.LE gsb0, 0x0 ;  /* 0x00008000000079c5 */ /* 0x000fe40000010000 */
[----:B------:R-:W-:Y:S05]  /*7d80*/  @!P0 BRA `(.L_x_211) ;  /* 0x0000000000048947 */ /* 0x000fea0003800000 */
[----:B------:R-:W-:Y:S01]  /*7d90*/  BPT.TRAP 0x1 ;  /* 0x000000040000795c */ /* 0x000fe20000300000 */
.L_x_211:
[----:B01----:R-:W-:Y:S01]  /*7da0*/  FMNMX.FTZ R0, R184, R21, !PT ;  /* 0x00000015b8007209 */ /* 0x003fe20007810000 */
[----:B------:R-:W-:Y:S01]  /*7db0*/  ULDC UR5, c[0x0][0x988] ;  /* 0x0002620000057ab9 */ /* 0x000fe20000000800 */
[----:B------:R-:W-:Y:S02]  /*7dc0*/  FMNMX.FTZ R2, R186, R232, !PT ;  /* 0x000000e8ba027209 */ /* 0x000fe40007810000 */
[----:B------:R-:W-:Y:S02]  /*7dd0*/  FMNMX.FTZ R3, R185, R0, !PT ;  /* 0x00000000b9037209 */ /* 0x000fe40007810000 */
[----:B------:R-:W-:Y:S02]  /*7de0*/  FMNMX.FTZ R193, R187, R2, !PT ;  /* 0x00000002bbc17209 */ /* 0x000fe40007810000 */
[----:B------:R-:W-:Y:S02]  /*7df0*/  FMNMX.FTZ R0, R188, R3, !PT ;  /* 0x00000003bc007209 */ /* 0x000fe40007810000 */
[----:B------:R-:W-:-:S02]  /*7e00*/  FMNMX.FTZ R2, R190, R193, !PT ;  /* 0x000000c1be027209 */ /* 0x000fc40007810000 */
[----:B------:R-:W-:Y:S02]  /*7e10*/  FMNMX.FTZ R3, R189, R0, !PT ;  /* 0x00000000bd037209 */ /* 0x000fe40007810000 */
        /* <DEDUP_REMOVED lines=33> */
[----:B------:R-:W-:Y:S01]  /*8030*/  R2UR UR6, R233 ;  /* 0x00000000e90672ca */ /* 0x000fe200000e0000 */
[----:B------:R-:W0:Y:S01]  /*8040*/  SHFL.BFLY PT, R3, R0, 0x2, 0x1f ;  /* 0x0c401f0000037f89 */ /* 0x000e2200000e0000 */
[----:B------:R-:W-:-:S03]  /*8050*/  ISETP.NE.AND P1, PT, R19, RZ, PT ;  /* 0x000000ff1300720c */ /* 0x000fc60003f25270 */
[----:B------:R-:W1:Y:S01]  /*8060*/  SHFL.BFLY PT, R193, R2, 0x2, 0x1f ;  /* 0x0c401f0002c17f89 */ /* 0x000e6200000e0000 */
[----:B0-----:R-:W-:Y:S02]  /*8070*/  FMNMX.FTZ R192, R0, R3, !PT ;  /* 0x0000000300c07209 */ /* 0x001fe40007810000 */
[----:B-1----:R-:W-:-:S03]  /*8080*/  FMNMX.FTZ R194, R2, R193, !PT ;  /* 0x000000c102c27209 */ /* 0x002fc60007810000 */
[----:B------:R-:W0:Y:S04]  /*8090*/  SHFL.BFLY PT, R3, R192, 0x1, 0x1f ;  /* 0x0c201f00c0037f89 */ /* 0x000e2800000e0000 */
[----:B------:R-:W1:Y:S01]  /*80a0*/  SHFL.BFLY PT, R193, R194, 0x1, 0x1f ;  /* 0x0c201f00c2c17f89 */ /* 0x000e6200000e0000 */
[----:B0-----:R-:W-:Y:S02]  /*80b0*/  FMNMX.FTZ R4, R192, R3, !PT ;  /* 0x00000003c0047209 */ /* 0x001fe40007810000 */
[----:B-1----:R-:W-:-:S03]  /*80c0*/  FMNMX.FTZ R3, R194, R193, !PT ;  /* 0x000000c1c2037209 */ /* 0x002fc60007810000 */
[C---:B------:R-:W-:Y:S01]  /*80d0*/  FMUL.FTZ R193, R4.reuse, UR5 ;  /* 0x0000000504c17c20 */ /* 0x040fe20008410000 */
[----:B------:R-:W-:-:S03]  /*80e0*/  FADD.FTZ R21, -R4, R21 ;  /* 0x0000001504157221 */ /* 0x000fc60000010100 */
[--C-:B------:R-:W-:Y:S01]  /*80f0*/  FFMA.FTZ R192, R152, UR5, -R193.reuse ;  /* 0x0000000598c07c23 */ /* 0x100fe200080108c1 */
[C---:B------:R-:W-:Y:S01]  /*8100*/  FADD.FTZ R0, -R3.reuse, R232 ;  /* 0x000000e803007221 */ /* 0x040fe20000010100 */
[----:B------:R-:W-:Y:S01]  /*8110*/  FMUL.FTZ R152, R3, UR5 ;  /* 0x0000000503987c20 */ /* 0x000fe20008410000 */
[----:B------:R-:W-:Y:S01]  /*8120*/  FMUL.FTZ R195, R21, UR5 ;  /* 0x0000000515c37c20 */ /* 0x000fe20008410000 */
[--C-:B------:R-:W-:Y:S01]  /*8130*/  FFMA.FTZ R21, R184, UR5, -R193.reuse ;  /* 0x00000005b8157c23 */ /* 0x100fe200080108c1 */
[----:B------:R-:W-:Y:S01]  /*8140*/  FMUL.FTZ R0, R0, UR5 ;  /* 0x0000000500007c20 */ /* 0x000fe20008410000 */
        /* <DEDUP_REMOVED lines=8> */
[--C-:B------:R-:W-:Y:S01]  /*81d0*/  FFMA.FTZ R196, R160, UR5, -R193.reuse ;  /* 0x00000005a0c47c23 */ /* 0x100fe200080108c1 */
[--C-:B------:R-:W-:Y:S01]  /*81e0*/  FFMA.FTZ R160, R191, UR5, -R152.reuse ;  /* 0x00000005bfa07c23 */ /* 0x100fe20008010898 */
[--C-:B------:R-:W-:Y:S01]  /*81f0*/  FFMA.FTZ R204, R176, UR5, -R193.reuse ;  /* 0x00000005b0cc7c23 */ /* 0x100fe200080108c1 */
[--C-:B------:R-:W-:Y:S01]  /*8200*/  FFMA.FTZ R205, R178, UR5, -R152.reuse ;  /* 0x00000005b2cd7c23 */ /* 0x100fe20008010898 */
[----:B------:R-:W0:Y:S01]  /*8210*/  MUFU.EX2 R21, R21 ;  /* 0x0000001500157308 */ /* 0x000e220000000800 */
[--C-:B------:R-:W-:Y:S01]  /*8220*/  FFMA.FTZ R185, R177, UR5, -R193.reuse ;  /* 0x00000005b1b97c23 */ /* 0x100fe200080108c1 */
        /* <DEDUP_REMOVED lines=9> */
[----:B------:R-:W-:Y:S01]  /*82c0*/  FFMA.FTZ R200, R168, UR5, -R193 ;  /* 0x00000005a8c87c23 */ /* 0x000fe200080108c1 */
[--C-:B------:R-:W-:Y:S01]  /*82d0*/  FFMA.FTZ R168, R183, UR5, -R152.reuse ;  /* 0x00000005b7a87c23 */ /* 0x100fe20008010898 */
[--C-:B------:R-:W-:Y:S01]  /*82e0*/  FFMA.FTZ R203, R174, UR5, -R152.reuse ;  /* 0x00000005aecb7c23 */ /* 0x100fe20008010898 */
[--C-:B------:R-:W-:Y:S01]  /*82f0*/  FFMA.FTZ R201, R170, UR5, -R152.reuse ;  /* 0x00000005aac97c23 */ /* 0x100fe20008010898 */
[--C-:B------:R-:W-:Y:S01]  /*8300*/  FFMA.FTZ R197, R162, UR5, -R152.reuse ;  /* 0x00000005a2c57c23 */ /* 0x100fe20008010898 */
[----:B------:R-:W1:Y:S01]  /*8310*/  MUFU.EX2 R209, R209 ;  /* 0x000000d100d17308 */ /* 0x000e620000000800 */
[----:B0-----:R-:W-:Y:S01]  /*8320*/  FFMA.FTZ R165, R2, R14, R21 ;  /* 0x0000000e02a57223 */ /* 0x001fe20000010015 */
        /* <DEDUP_REMOVED lines=8> */
[----:B------:R-:W-:Y:S01]  /*83b0*/  FFMA.FTZ R157, R157, UR5, -R193 ;  /* 0x000000059d9d7c23 */ /* 0x000fe200080108c1 */
[--C-:B------:R-:W-:Y:S01]  /*83c0*/  FFMA.FTZ R193, R154, UR5, -R152.reuse ;  /* 0x000000059ac17c23 */ /* 0x100fe20008010898 */
[----:B------:R-:W-:-:S04]  /*83d0*/  FFMA.FTZ R195, R158, UR5, -R152 ;  /* 0x000000059ec37c23 */ /* 0x000fc80008010898 */
[----:B------:R-:W2:Y:S01]  /*83e0*/  MUFU.EX2 R156, R156 ;  /* 0x0000009c009c7308 */ /* 0x000ea20000000800 */
[----:B-1----:R-:W-:-:S07]  /*83f0*/  FFMA.FTZ R5, R0, R5, R209 ;  /* 0x0000000500057223 */ /* 0x002fce00000100d1 */
[----:B------:R-:W1:Y:S01]  /*8400*/  MUFU.EX2 R210, R210 ;  /* 0x000000d200d27308 */ /* 0x000e620000000800 */
[----:B0-----:R-:W-:-:S07]  /*8410*/  FADD.FTZ R165, R208, R165 ;  /* 0x000000a5d0a57221 */ /* 0x001fce0000010000 */
[----:B------:R-:W0:Y:S01]  /*8420*/  MUFU.EX2 R211, R211 ;  /* 0x000000d300d37308 */ /* 0x000e220000000800 */
[----:B--2---:R-:W-:-:S07]  /*8430*/  FADD.FTZ R14, R156, R5 ;  /* 0x000000059c0e7221 */ /* 0x004fce0000010000 */
[----:B------:R-:W2:Y:S01]  /*8440*/  MUFU.EX2 R189, R189 ;  /* 0x000000bd00bd7308 */ /* 0x000ea20000000800 */
[----:B-1----:R-:W-:-:S07]  /*8450*/  FADD.FTZ R174, R210, R165 ;  /* 0x000000a5d2ae7221 */ /* 0x002fce0000010000 */
        /* <DEDUP_REMOVED lines=11> */
[----:B-1----:R-:W-:Y:S01]  /*8510*/  FADD.FTZ R163, R185, R166 ;  /* 0x000000a6b9a37221 */ /* 0x002fe20000010000 */
[----:B------:R-:W-:-:S06]  /*8520*/  FFMA.FTZ R166, R167, UR5, -R152 ;  /* 0x00000005a7a67c23 */ /* 0x000fcc0008010898 */
        /* <DEDUP_REMOVED lines=15> */
[----:B--2---:R-:W-:Y:S01]  /*8620*/  FADD.FTZ R163, R177, R154 ;  /* 0x0000009ab1a37221 */ /* 0x004fe20000010000 */
[--C-:B------:R-:W-:Y:S01]  /*8630*/  FFMA.FTZ R154, R155, UR5, -R152.reuse ;  /* 0x000000059b9a7c23 */ /* 0x100fe20008010898 */
[----:B------:R-:W-:-:S05]  /*8640*/  FFMA.FTZ R152, R159, UR5, -R152 ;  /* 0x000000059f987c23 */ /* 0x000fca0008010898 */
[----:B------:R-:W2:Y:S01]  /*8650*/  MUFU.EX2 R203, R203 ;  /* 0x000000cb00cb7308 */ /* 0x000ea20000000800 */
[----:B-1----:R-:W-:-:S07]  /*8660*/  FADD.FTZ R14, R170, R5 ;  /* 0x00000005aa0e7221 */ /* 0x002fce0000010000 */
[----:B------:R-:W1:Y:S01]  /*8670*/  MUFU.EX2 R173, R173 ;  /* 0x000000ad00ad7308 */ /* 0x000e620000000800 */
[----:B0-----:R-:W-:Y:S01]  /*8680*/  FADD.FTZ R174, R202, R163 ;  /* 0x000000a3caae7221 */ /* 0x001fe20000010000 */
[----:B------:R-:W-:-:S06]  /*8690*/  IMAD.U32 R163, RZ, RZ, UR6 ;  /* 0x00000006ffa37e24 */ /* 0x000fcc000f8e00ff */
        /* <DEDUP_REMOVED lines=10> */
[----:B------:R-:W-:-:S05]  /*8740*/  @P1 VIADD R14, R163, 0x38840 ;  /* 0x00038840a30e1836 */ /* 0x000fca0000000000 */
[----:B------:R-:W-:Y:S01]  /*8750*/  @P1 PRMT R14, R23, 0x654, R14 ;  /* 0x00000654170e1816 */ /* 0x000fe2000000000e */
[----:B------:R-:W1:Y:S01]  /*8760*/  MUFU.EX2 R198, R198 ;  /* 0x000000c600c67308 */ /* 0x000e620000000800 */
[----:B0-----:R-:W-:Y:S02]  /*8770*/  FADD.FTZ R155, R169, R158 ;  /* 0x0000009ea99b7221 */ /* 0x001fe40000010000 */
[----:B------:R0:W-:Y:S05]  /*8780*/  @P1 SYNCS.ARRIVE.TRANS64.RED.A1T0 RZ, [R14+URZ], RZ ;  /* 0x000000ff0eff19a7 */ /* 0x0001ea000810043f */
[----:B------:R-:W3:Y:S01]  /*8790*/  MUFU.EX2 R199, R199 ;  /* 0x000000c700c77308 */ /* 0x000ee20000000800 */
[----:B--2---:R-:W-:-:S07]  /*87a0*/  FADD.FTZ R158, R162, R5 ;  /* 0x00000005a29e7221 */ /* 0x004fce0000010000 */
[----:B------:R-:W2:Y:S01]  /*87b0*/  MUFU.EX2 R161, R161 ;  /* 0x000000a100a17308 */ /* 0x000ea20000000800 */
[----:B-1----:R-:W-:-:S07]  /*87c0*/  FADD.FTZ R174, R198, R155 ;  /* 0x0000009bc6ae7221 */ /* 0x002fce0000010000 */
[----:B------:R-:W0:Y:S01]  /*87d0*/  MUFU.EX2 R166, R166 ;  /* 0x000000a600a67308 */ /* 0x000e220000000800 */
[----:B---3--:R-:W-:-:S07]  /*87e0*/  FADD.FTZ R5, R199, R158 ;  /* 0x0000009ec7057221 */ /* 0x008fce0000010000 */
[----:B------:R-:W1:Y:S01]  /*87f0*/  MUFU.EX2 R192, R192 ;  /* 0x000000c000c07308 */ /* 0x000e620000000800 */
[----:B--2---:R-:W-:-:S07]  /*8800*/  FADD.FTZ R155, R161, R174 ;  /* 0x000000aea19b7221 */ /* 0x004fce0000010000 */
[----:B------:R-:W2:Y:S01]  /*8810*/  MUFU.EX2 R193, R193 ;  /* 0x000000c100c17308 */ /* 0x000ea20000000800 */
[----:B0-----:R-:W-:-:S07]  /*8820*/  FADD.FTZ R14, R166, R5 ;  /* 0x00000005a60e7221 */ /* 0x001fce0000010000 */
[----:B------:R-:W0:Y:S01]  /*8830*/  MUFU.EX2 R153, R153 ;  /* 0x0000009900997308 */ /* 0x000e220000000800 */
[----:B-1----:R-:W-:-:S07]  /*8840*/  FADD.FTZ R158, R192, R155 ;  /* 0x0000009bc09e7221 */ /* 0x002fce0000010000 */
        /* <DEDUP_REMOVED lines=9> */
[----:B0-----:R-:W-:Y:S01]  /*88e0*/  FADD.FTZ R5, R195, R14 ;  /* 0x0000000ec3057221 */ /* 0x001fe20000010000 */
[----:B-1----:R-:W-:-:S03]  /*88f0*/  FADD.FTZ R14, R157, R158 ;  /* 0x0000009e9d0e7221 */ /* 0x002fc60000010000 */
[----:B--2---:R-:W-:Y:S01]  /*8900*/  FADD.FTZ R5, R152, R5 ;  /* 0x0000000598057221 */ /* 0x004fe20000010000 */
[----:B------:R-:W-:Y:S06]  /*8910*/  @!P0 BRA `(.L_x_212) ;  /* 0x0000000000048947 */ /* 0x000fec0003800000 */
[----:B------:R-:W-:Y:S01]  /*8920*/  BPT.TRAP 0x1 ;  /* 0x000000040000795c */ /* 0x000fe20000300000 */
.L_x_212:
[----:B------:R-:W-:Y:S01]  /*8930*/  ISETP.NE.AND P1, PT, R18, RZ, PT ;  /* 0x000000ff1200720c */ /* 0x000fe20003f25270 */
[----:B------:R-:W-:Y:S01]  /*8940*/  IMAD.U32 R155, RZ, RZ, UR4 ;  /* 0x00000004ff9b7e24 */ /* 0x000fe2000f8e00ff */
[----:B------:R-:W-:Y:S01]  /*8950*/  R2UR UR6, R20 ;  /* 0x00000000140672ca */ /* 0x000fe200000e0000 */
[----:B------:R-:W-:Y:S01]  /*8960*/  UMOV UR61, UR60 ;  /* 0x0000003c003d7c82 */ /* 0x000fe20008000000 */
[----:B------:R-:W-:Y:S01]  /*8970*/  F2FP.F16.F32.PACK_AB R208, R208, R21 ;  /* 0x00000015d0d0723e */ /* 0x000fe200000000ff */
[----:B------:R-:W-:Y:S01]  /*8980*/  IMAD.MOV.U32 R232, RZ, RZ, R3 ;  /* 0x000000ffffe87224 */ /* 0x000fe200078e0003 */
[----:B------:R-:W-:Y:S01]  /*8990*/  F2FP.F16.F32.PACK_AB R209, R156, R209 ;  /* 0x000000d19cd1723e */ /* 0x000fe200000000ff */
[----:B------:R-:W-:Y:S01]  /*89a0*/  IMAD.MOV.U32 R21, RZ, RZ, R4 ;  /* 0x000000ffff157224 */ /* 0x000fe200078e0004 */
[----:B------:R-:W-:Y:S02]  /*89b0*/  F2FP.F16.F32.PACK_AB R210, R189, R210 ;  /* 0x000000d2bdd2723e */ /* 0x000fe400000000ff */
[----:B------:R-:W-:-:S02]  /*89c0*/  F2FP.F16.F32.PACK_AB R211, R160, R211 ;  /* 0x000000d3a0d3723e */ /* 0x000fc400000000ff */
[----:B------:R-:W-:Y:S01]  /*89d0*/  F2FP.F16.F32.PACK_AB R204, R185, R204 ;  /* 0x000000ccb9cc723e */ /* 0x000fe200000000ff */
[----:B------:R-:W-:Y:S01]  /*89e0*/  @P1 VIADD R155, R155, 0x38860 ;  /* 0x000388609b9b1836 */ /* 0x000fe20000000000 */
[----:B------:R-:W-:Y:S01]  /*89f0*/  F2FP.F16.F32.PACK_AB R205, R164, R205 ;  /* 0x000000cda4cd723e */ /* 0x000fe200000000ff */
[----:B------:R-:W-:Y:S01]  /*8a00*/  UIADD3 UR4, UR6, -0x1, URZ ;  /* 0xffffffff06047890 */ /* 0x000fe2000fffe03f */
[----:B------:R-:W-:Y:S02]  /*8a10*/  F2FP.F16.F32.PACK_AB R206, R181, R206 ;  /* 0x000000ceb5ce723e */ /* 0x000fe400000000ff */
[----:B------:R-:W-:Y:S02]  /*8a20*/  @P1 PRMT R155, R22, 0x654, R155 ;  /* 0x00000654169b1816 */ /* 0x000fe4000000009b */
[----:B------:R-:W-:Y:S01]  /*8a30*/  F2FP.F16.F32.PACK_AB R207, R168, R207 ;  /* 0x000000cfa8cf723e */ /* 0x000fe200000000ff */
[----:B------:R-:W-:Y:S01]  /*8a40*/  IMAD.U32 R20, RZ, RZ, UR4 ;  /* 0x00000004ff147e24 */ /* 0x000fe2000f8e00ff */
[----:B------:R0:W-:Y:S01]  /*8a50*/  @P1 SYNCS.ARRIVE.TRANS64.RED.A1T0 RZ, [R155+URZ], RZ ;  /* 0x000000ff9bff19a7 */ /* 0x0001e2000810043f */
[----:B------:R-:W-:-:S02]  /*8a60*/  ISETP.LT.AND P1, PT, RZ, UR6, PT ;  /* 0x00000006ff007c0c */ /* 0x000fc4000bf21270 */
[----:B------:R-:W-:Y:S02]  /*8a70*/  R2UR UR6, R16 ;  /* 0x00000000100672ca */ /* 0x000fe400000e0000 */
[----:B------:R-:W-:Y:S02]  /*8a80*/  F2FP.F16.F32.PACK_AB R200, R177, R200 ;  /* 0x000000c8b1c8723e */ /* 0x000fe400000000ff */
[----:B------:R-:W-:Y:S02]  /*8a90*/  F2FP.F16.F32.PACK_AB R201, R170, R201 ;  /* 0x000000c9aac9723e */ /* 0x000fe400000000ff */
[----:B------:R-:W-:Y:S02]  /*8aa0*/  F2FP.F16.F32.PACK_AB R202, R173, R202 ;  /* 0x000000caadca723e */ /* 0x000fe400000000ff */
[----:B------:R-:W-:Y:S02]  /*8ab0*/  F2FP.F16.F32.PACK_AB R203, R172, R203 ;  /* 0x000000cbaccb723e */ /* 0x000fe400000000ff */
[----:B------:R-:W-:-:S02]  /*8ac0*/  F2FP.F16.F32.PACK_AB R196, R169, R196 ;  /* 0x000000c4a9c4723e */ /* 0x000fc400000000ff */
[----:B------:R-:W-:Y:S01]  /*8ad0*/  F2FP.F16.F32.PACK_AB R197, R162, R197 ;  /* 0x000000c5a2c5723e */ /* 0x000fe200000000ff */
[----:B------:R-:W-:Y:S01]  /*8ae0*/  IMAD.U32 R234, RZ, RZ, UR6 ;  /* 0x00000006ffea7e24 */ /* 0x000fe2000f8e00ff */
[----:B------:R-:W-:Y:S02]  /*8af0*/  F2FP.F16.F32.PACK_AB R198, R161, R198 ;  /* 0x000000c6a1c6723e */ /* 0x000fe400000000ff */
[----:B------:R-:W-:Y:S02]  /*8b00*/  F2FP.F16.F32.PACK_AB R199, R166, R199 ;  /* 0x000000c7a6c7723e */ /* 0x000fe400000000ff */
[----:B------:R-:W-:Y:S02]  /*8b10*/  F2FP.F16.F32.PACK_AB R192, R153, R192 ;  /* 0x000000c099c0723e */ /* 0x000fe400000000ff */
[----:B------:R-:W-:Y:S02]  /*8b20*/  F2FP.F16.F32.PACK_AB R193, R154, R193 ;  /* 0x000000c19ac1723e */ /* 0x000fe400000000ff */
[----:B------:R-:W-:-:S02]  /*8b30*/  F2FP.F16.F32.PACK_AB R194, R157, R194 ;  /* 0x000000c29dc2723e */ /* 0x000fc400000000ff */
[----:B------:R-:W-:Y:S01]  /*8b40*/  F2FP.F16.F32.PACK_AB R195, R152, R195 ;  /* 0x000000c398c3723e */ /* 0x000fe200000000ff */
[----:B0-----:R-:W-:Y:S06]  /*8b50*/  @P1 BRA `(.L_x_213) ;  /* 0xffffffc400601947 */ /* 0x001fec000383ffff */
.L_x_202:
        /* <DEDUP_REMOVED lines=131> */
.L_x_214:
        /* <DEDUP_REMOVED lines=10> */
.L_x_215:
[----:B-1----:R-:W-:Y:S05]  /*9430*/  @P1 BRA `(.L_x_216) ;  /* 0x0000000000081947 */ /* 0x002fea0003800000 */
[----:B------:R-:W1:Y:S02]  /*9440*/  SYNCS.PHASECHK.TRANS64.TRYWAIT P1, [UR9+0x38850], R0 ;  /* 0x03885000ff0075a7 */ /* 0x000e640008020149 */
[----:B-1----:R-:W-:Y:S05]  /*9450*/  @!P1 BRA `(.L_x_217) ;  /* 0x0000008000a89947 */ /* 0x002fea0003800000 */
.L_x_216:
[----:B------:R-:W-:Y:S01]  /*9460*/  UIADD3 UR6, UR4, 0x400, URZ ;  /* 0x0000040004067890 */ /* 0x000fe2000fffe03f */
[----:B------:R-:W-:Y:S01]  /*9470*/  WARPGROUP.ARRIVE ;  /* 0x00000000000079c5 */ /* 0x000fe20000000000 */
[----:B------:R-:W-:Y:S01]  /*9480*/  UMOV UR7, 0x40000040 ;  /* 0x4000004000077882 */ /* 0x000fe20000000000 */
[----:B-1----:R-:W1:Y:S01]  /*9490*/  SHFL.BFLY PT, R7, R14, 0x2, 0x1f ;  /* 0x0c401f000e077f89 */ /* 0x002e6200000e0000 */
[----:B------:R-:W-:Y:S01]  /*94a0*/  USHF.R.U32.HI UR6, URZ, 0x4, UR6 ;  /* 0x000000043f067899 */ /* 0x000fe20008011606 */
[----:B------:R-:W-:Y:S02]  /*94b0*/  IMAD.MOV.U32 R6, RZ, RZ, RZ ;  /* 0x000000ffff067224 */ /* 0x000fe400078e00ff */
[----:B0-----:R-:W0:Y:S01]  /*94c0*/  SHFL.BFLY PT, R0, R5, 0x2, 0x1f ;  /* 0x0c401f0005007f89 */ /* 0x001e2200000e0000 */
[----:B------:R-:W-:Y:S01]  /*94d0*/  ULOP3.LUT UR6, UR6, 0x3fff, URZ, 0xc0, !UPT ;  /* 0x00003fff06067892 */ /* 0x000fe2000f8ec03f */
[----:B------:R-:W-:-:S03]  /*94e0*/  IMAD.U32 R13, RZ, RZ, UR5 ;  /* 0x00000005ff0d7e24 */ /* 0x000fc6000f8e00ff */
[----:B------:R-:W-:-:S04]  /*94f0*/  ULOP3.LUT UR6, UR6, 0x2800000, URZ, 0xfc, !UPT ;  /* 0x0280000006067892 */ /* 0x000fc8000f8efc3f */
[----:B------:R-:W-:-:S07]  /*9500*/  UIMAD UR8, UR60, 0xa00, UR6 ;  /* 0x00000a003c0878a4 */ /* 0x000fce000f8e0206 */
[----:B------:R-:W-:Y:S02]  /*9510*/  UMOV UR6, UR8 ;  /* 0x0000000800067c82 */ /* 0x000fe40008000000 */
[----:B------:R-:W-:Y:S01]  /*9520*/  HGMMA.64x256x16.F32 R24, R208, gdesc[UR4].tnspB, R24, gsb0 ;  /* 0x43e00004d0187df0 */ /* 0x000fe20008000818 */
[----:B------:R-:W-:Y:S01]  /*9530*/  UIADD3 UR6, UR8, 0x80, URZ ;  /* 0x0000008008067890 */ /* 0x000fe2000fffe03f */
[----:B-1----:R-:W-:Y:S01]  /*9540*/  FADD.FTZ R7, R7, R14 ;  /* 0x0000000e07077221 */ /* 0x002fe20000010000 */
[----:B------:R-:W-:Y:S01]  /*9550*/  UMOV UR7, 0x40000040 ;  /* 0x4000004000077882 */ /* 0x000fe20000000000 */
[----:B0-----:R-:W-:Y:S01]  /*9560*/  FADD.FTZ R2, R0, R5 ;  /* 0x0000000500027221 */ /* 0x001fe20000010000 */
[----:B------:R-:W-:Y:S02]  /*9570*/  IMAD.MOV.U32 R5, RZ, RZ, RZ ;  /* 0x000000ffff057224 */ /* 0x000fe400078e00ff */
[----:B------:R-:W0:Y:S04]  /*9580*/  SHFL.BFLY PT, R0, R7, 0x1, 0x1f ;  /* 0x0c201f0007007f89 */ /* 0x000e2800000e0000 */
[----:B------:R-:W1:Y:S01]  /*9590*/  SHFL.BFLY PT, R9, R2, 0x1, 0x1f ;  /* 0x0c201f0002097f89 */ /* 0x000e6200000e0000 */
[----:B0-----:R-:W-:Y:S01]  /*95a0*/  FADD.FTZ R11, R7, R0 ;  /* 0x00000000070b7221 */ /* 0x001fe20000010000 */
[----:B------:R-:W-:-:S02]  /*95b0*/  IMAD.U32 R7, RZ, RZ, UR5 ;  /* 0x00000005ff077e24 */ /* 0x000fc4000f8e00ff */
[----:B------:R-:W-:Y:S02]  /*95c0*/  IMAD.MOV.U32 R0, RZ, RZ, -0x800000 ;  /* 0xff800000ff007424 */ /* 0x000fe400078e00ff */
[----:B-1----:R-:W-:Y:S01]  /*95d0*/  FADD.FTZ R12, R2, R9 ;  /* 0x00000009020c7221 */ /* 0x002fe20000010000 */
[----:B------:R-:W-:Y:S01]  /*95e0*/  FSETP.NE.FTZ.AND P1, PT, R11, RZ, PT ;  /* 0x000000ff0b00720b */ /* 0x000fe20003f35000 */
[----:B------:R-:W-:-:S03]  /*95f0*/  IMAD.MOV.U32 R2, RZ, RZ, -0x800000 ;  /* 0xff800000ff027424 */ /* 0x000fc600078e00ff */
[----:B------:R-:W-:-:S09]  /*9600*/  FSETP.NE.FTZ.AND P2, PT, R12, RZ, PT ;  /* 0x000000ff0c00720b */ /* 0x000fd20003f55000 */
[----:B------:R-:W0:Y:S01]  /*9610*/  @P1 MUFU.LG2 R8, R11 ;  /* 0x0000000b00081308 */ /* 0x000e220000000c00 */
[----:B------:R-:W-:-:S03]  /*9620*/  @P1 FMUL.FTZ R7, R7, 0.69314718246459960938 ;  /* 0x3f31721807071820 */ /* 0x000fc60000410000 */
[----:B------:R-:W-:-:S04]  /*9630*/  @P2 FMUL.FTZ R13, R13, 0.69314718246459960938 ;  /* 0x3f3172180d0d2820 */ /* 0x000fc80000410000 */
[----:B------:R-:W1:Y:S08]  /*9640*/  @P2 MUFU.LG2 R9, R12 ;  /* 0x0000000c00092308 */ /* 0x000e700000000c00 */
[----:B------:R2:W3:Y:S01]  /*9650*/  @P1 MUFU.RCP R6, R11 ;  /* 0x0000000b00061308 */ /* 0x0004e20000001000 */
[----:B0-----:R-:W-:-:S04]  /*9660*/  @P1 FMUL.FTZ R8, R8, 0.69314718246459960938 ;  /* 0x3f31721808081820 */ /* 0x001fc80000410000 */
[----:B------:R-:W-:-:S03]  /*9670*/  @P1 FFMA.FTZ R2, R7, R4, R8 ;  /* 0x0000000407021223 */ /* 0x000fc60000010008 */
[----:B------:R2:W0:Y:S01]  /*9680*/  @P2 MUFU.RCP R5, R12 ;  /* 0x0000000c00052308 */ /* 0x0004220000001000 */
[----:B-1----:R-:W-:-:S04]  /*9690*/  @P2 FMUL.FTZ R10, R9, 0.69314718246459960938 ;  /* 0x3f317218090a2820 */ /* 0x002fc80000410000 */
        /* <DEDUP_REMOVED lines=18> */
[----:B------:R-:W-:Y:S01]  /*97c0*/  UMOV UR7, 0x40000040 ;  /* 0x4000004000077882 */ /* 0x000fe20000000000 */
[----:B------:R-:W-:Y:S02]  /*97d0*/  WARPGROUP.DEPBAR.LE gsb0, 0x0 ;  /* 0x00008000000079c5 */ /* 0x000fe40000010000 */
[----:B------:R-:W-:-:S15]  /*97e0*/  WARPGROUP.ARRIVE ;  /* 0x00000000000079c5 */ /* 0x000fde0000000000 */
[----:B------:R-:W-:-:S08]  /*97f0*/  NOP ;  /* 0x0000000000007918 */ /* 0x000fd00000000000 */
[----:B------:R-:W-:Y:S03]  /*9800*/  HGMMA.64x256x16.F32 R24, R192, gdesc[UR4].tnspB, R24, gsb0 ;  /* 0x43e00004c0187df0 */ /* 0x000fe60008000818 */
[----:B------:R-:W-:Y:S02]  /*9810*/  WARPGROUP.DEPBAR.LE gsb0, 0x0 ;  /* 0x00008000000079c5 */ /* 0x000fe40000010000 */
[----:B0-23--:R-:W-:Y:S05]  /*9820*/  @!P0 BRA `(.L_x_218) ;  /* 0x0000000000048947 */ /* 0x00dfea0003800000 */
[----:B------:R-:W-:Y:S01]  /*9830*/  BPT.TRAP 0x1 ;  /* 0x000000040000795c */ /* 0x000fe20000300000 */
.L_x_218:
[----:B------:R-:W0:Y:S01]  /*9840*/  S2UR UR5, SR_SWINHI ;  /* 0x00000000000579c3 */ /* 0x000e220000002f00 */
[----:B------:R-:W-:Y:S01]  /*9850*/  ISETP.NE.AND P0, PT, R18, RZ, PT ;  /* 0x000000ff1200720c */ /* 0x000fe20003f05270 */
[----:B------:R-:W-:Y:S02]  /*9860*/  IMAD.U32 R7, RZ, RZ, UR9 ;  /* 0x00000009ff077e24 */ /* 0x000fe4000f8e00ff */
        /* <DEDUP_REMOVED lines=11> */
[----:B------:R-:W-:-:S02]  /*9920*/  @P0 VIADD R7, R7, 0x38860 ;  /* 0x0003886007070836 */ /* 0x000fc40000000000 */
[-C--:B------:R-:W-:Y:S01]  /*9930*/  FMUL.FTZ R185, R125, R6.reuse ;  /* 0x000000067db97220 */ /* 0x080fe20000410000 */
[----:B------:R-:W-:Y:S01]  /*9940*/  FMUL.FTZ R184, R129, R6 ;  /* 0x0000000681b87220 */ /* 0x000fe20000410000 */
[-C--:B------:R-:W-:Y:S01]  /*9950*/  FMUL.FTZ R27, R27, R5.reuse ;  /* 0x000000051b1b7220 */ /* 0x080fe20000410000 */
[-C--:B------:R-:W-:Y:S01]  /*9960*/  FMUL.FTZ R26, R26, R5.reuse ;  /* 0x000000051a1a7220 */ /* 0x080fe20000410000 */
[----:B------:R-:W-:Y:S01]  /*9970*/  @P0 PRMT R7, R22, 0x654, R7 ;  /* 0x0000065416070816 */ /* 0x000fe20000000007 */
[-C--:B------:R-:W-:Y:S01]  /*9980*/  FMUL.FTZ R3, R31, R5.reuse ;  /* 0x000000051f037220 */ /* 0x080fe20000410000 */
[-C--:B------:R-:W-:Y:S01]  /*9990*/  FMUL.FTZ R21, R30, R5.reuse ;  /* 0x000000051e157220 */ /* 0x080fe20000410000 */
[-C--:B------:R-:W-:Y:S01]  /*99a0*/  FMUL.FTZ R35, R35, R5.reuse ;  /* 0x0000000523237220 */ /* 0x080fe20000410000 */
[-C--:B------:R-:W-:Y:S01]  /*99b0*/  FMUL.FTZ R34, R34, R5.reuse ;  /* 0x0000000522227220 */ /* 0x080fe20000410000 */
[----:B------:R-:W-:Y:S01]  /*99c0*/  UMOV UR6, UR4 ;  /* 0x0000000400067c82 */ /* 0x000fe20008000000 */
[----:B0-----:R-:W-:Y:S01]  /*99d0*/  UMOV UR7, UR5 ;  /* 0x0000000500077c82 */ /* 0x001fe20008000000 */
[----:B------:R-:W-:Y:S01]  /*99e0*/  FMUL.FTZ R39, R39, R5 ;  /* 0x0000000527277220 */ /* 0x000fe20000410000 */
[----:B------:R-:W-:-:S02]  /*99f0*/  IMAD.U32 R164, RZ, RZ, UR6 ;  /* 0x00000006ffa47e24 */ /* 0x000fc4000f8e00ff */
[-C--:B------:R-:W-:Y:S01]  /*9a00*/  FMUL.FTZ R38, R38, R5.reuse ;  /* 0x0000000526267220 */ /* 0x080fe20000410000 */
[----:B------:R-:W-:Y:S02]  /*9a10*/  IMAD.U32 R165, RZ, RZ, UR7 ;  /* 0x00000007ffa57e24 */ /* 0x000fe4000f8e00ff */
[-C--:B------:R-:W-:Y:S01]  /*9a20*/  FMUL.FTZ R43, R43, R5.reuse ;  /* 0x000000052b2b7220 */ /* 0x080fe20000410000 */
[-C--:B------:R-:W-:Y:S01]  /*9a30*/  FMUL.FTZ R42, R42, R5.reuse ;  /* 0x000000052a2a7220 */ /* 0x080fe20000410000 */
[----:B------:R-:W-:Y:S01]  /*9a40*/  FMUL.FTZ R47, R47, R5 ;  /* 0x000000052f2f7220 */ /* 0x000fe20000410000 */
[----:B------:R-:W-:-:S04]  /*9a50*/  IMAD.WIDE R12, R226, 0x2, R164 ;  /* 0x00000002e20c7825 */ /* 0x000fc800078e02a4 */
[-C--:B------:R-:W-:Y:S01]  /*9a60*/  FMUL.FTZ R46, R46, R5.reuse ;  /* 0x000000052e2e7220 */ /* 0x080fe20000410000 */
[-C--:B------:R-:W-:Y:S01]  /*9a70*/  FMUL.FTZ R51, R51, R5.reuse ;  /* 0x0000000533337220 */ /* 0x080fe20000410000 */
[-C--:B------:R-:W-:Y:S01]  /*9a80*/  FMUL.FTZ R50, R50, R5.reuse ;  /* 0x0000000532327220 */ /* 0x080fe20000410000 */
[-C--:B------:R-:W-:Y:S01]  /*9a90*/  FMUL.FTZ R55, R55, R5.reuse ;  /* 0x0000000537377220 */ /* 0x080fe20000410000 */
[----:B------:R-:W-:Y:S01]  /*9aa0*/  IADD3 R11, P3, R12, 0xc060, RZ ;  /* 0x0000c0600c0b7810 */ /* 0x000fe20007f7e0ff */
[-C--:B------:R-:W-:Y:S01]  /*9ab0*/  FMUL.FTZ R54, R54, R5.reuse ;  /* 0x0000000536367220 */ /* 0x080fe20000410000 */
[-C--:B------:R-:W-:Y:S01]  /*9ac0*/  FMUL.FTZ R59, R59, R5.reuse ;  /* 0x000000053b3b7220 */ /* 0x080fe20000410000 */
[-C--:B------:R-:W-:Y:S01]  /*9ad0*/  FMUL.FTZ R58, R58, R5.reuse ;  /* 0x000000053a3a7220 */ /* 0x080fe20000410000 */
[----:B------:R-:W-:Y:S01]  /*9ae0*/  LOP3.LUT R4, R11, 0x380, RZ, 0xc0, !PT ;  /* 0x000003800b047812 */ /* 0x000fe200078ec0ff */
        /* <DEDUP_REMOVED lines=49> */
[----:B------:R0:W-:Y:S01]  /*9e00*/  @P0 SYNCS.ARRIVE.TRANS64.RED.A1T0 RZ, [R7+URZ], RZ ;  /* 0x000000ff07ff09a7 */ /* 0x0001e2000810043f */
[----:B------:R-:W-:Y:S01]  /*9e10*/  IMAD.X R5, RZ, RZ, R13, P3 ;  /* 0x000000ffff057224 */ /* 0x000fe200018e060d */
[----:B------:R-:W-:Y:S01]  /*9e20*/  SHF.R.U64 R4, R4, 0x3, RZ ;  /* 0x0000000304047819 */ /* 0x000fe200000012ff */
[----:B------:R-:W-:Y:S01]  /*9e30*/  IMAD R9, R220, 0x40, R17 ;  /* 0x00000040dc097824 */ /* 0x000fe200078e0211 */
[C---:B------:R-:W-:Y:S01]  /*9e40*/  IADD3 R115, P4, R12.reuse, 0xc040, RZ ;  /* 0x0000c0400c737810 */ /* 0x040fe20007f9e0ff */
[----:B------:R-:W-:Y:S01]  /*9e50*/  FMUL.FTZ R199, R53, R6 ;  /* 0x0000000635c77220 */ /* 0x000fe20000410000 */
[C---:B------:R-:W-:Y:S01]  /*9e60*/  IADD3 R111, P5, R12.reuse, 0xc020, RZ ;  /* 0x0000c0200c6f7810 */ /* 0x040fe20007fbe0ff */
[----:B------:R-:W-:Y:S01]  /*9e70*/  IMAD.WIDE R164, R9, 0x2, R164 ;  /* 0x0000000209a47825 */ /* 0x000fe200078e02a4 */
[----:B------:R-:W-:-:S03]  /*9e80*/  IADD3 R107, P6, R12, 0xc000, RZ ;  /* 0x0000c0000c6b7810 */ /* 0x000fc60007fde0ff */
[-C--:B------:R-:W-:Y:S01]  /*9e90*/  FMUL.FTZ R198, R57, R6.reuse ;  /* 0x0000000639c67220 */ /* 0x080fe20000410000 */
[C---:B------:R-:W-:Y:S01]  /*9ea0*/  IADD3 R69, P0, R12.reuse, 0x8060, RZ ;  /* 0x000080600c457810 */ /* 0x040fe20007f1e0ff */
[----:B------:R-:W-:Y:S01]  /*9eb0*/  FMUL.FTZ R197, R61, R6 ;  /* 0x000000063dc57220 */ /* 0x000fe20000410000 */
[C---:B------:R-:W-:Y:S01]  /*9ec0*/  IADD3 R31, P1, R12.reuse, 0x20, RZ ;  /* 0x000000200c1f7810 */ /* 0x040fe20007f3e0ff */
[--C-:B0-----:R-:W-:Y:S01]  /*9ed0*/  IMAD.X R7, RZ, RZ, R13.reuse, P4 ;  /* 0x000000ffff077224 */ /* 0x101fe200020e060d */
[C---:B------:R-:W-:Y:S01]  /*9ee0*/  IADD3 R56, P2, R12.reuse, 0x8040, RZ ;  /* 0x000080400c387810 */ /* 0x040fe20007f5e0ff */
[--C-:B------:R-:W-:Y:S01]  /*9ef0*/  IMAD.X R9, RZ, RZ, R13.reuse, P5 ;  /* 0x000000ffff097224 */ /* 0x100fe200028e060d */
[C---:B------:R-:W-:Y:S01]  /*9f00*/  IADD3 R65, P3, R12.reuse, 0x8020, RZ ;  /* 0x000080200c417810 */ /* 0x040fe20007f7e0ff */
[--C-:B------:R-:W-:Y:S01]  /*9f10*/  IMAD.X R135, RZ, RZ, R13.reuse, P0 ;  /* 0x000000ffff877224 */ /* 0x100fe200000e060d */
[----:B------:R-:W-:Y:S01]  /*9f20*/  LOP3.LUT R131, R12, 0x380, RZ, 0xc0, !PT ;  /* 0x000003800c837812 */ /* 0x000fe200078ec0ff */
[--C-:B------:R-:W-:Y:S01]  /*9f30*/  IMAD.X R139, RZ, RZ, R13.reuse, P1 ;  /* 0x000000ffff8b7224 */ /* 0x100fe200008e060d */
[----:B------:R-:W-:Y:S01]  /*9f40*/  LOP3.LUT R4, R4, R11, RZ, 0x3c, !PT ;  /* 0x0000000b04047212 */ /* 0x000fe200078e3cff */
[--C-:B------:R-:W-:Y:S01]  /*9f50*/  IMAD.X R11, RZ, RZ, R13.reuse, P6 ;  /* 0x000000ffff0b7224 */ /* 0x100fe200030e060d */
[C---:B------:R-:W-:Y:S01]  /*9f60*/  IADD3 R30, P4, R12.reuse, 0x8000, RZ ;  /* 0x000080000c1e7810 */ /* 0x040fe20007f9e0ff */
        /* <DEDUP_REMOVED lines=14> */
[----:B------:R-:W-:-:S02]  /*a050*/  IMAD.X R161, RZ, RZ, R13, P2 ;  /* 0x000000ffffa17224 */ /* 0x000fc400010e060d */
[----:B------:R-:W-:Y:S01]  /*a060*/  FMUL.FTZ R183, R52, R6 ;  /* 0x0000000634b77220 */ /* 0x000fe20000410000 */
[--C-:B------:R-:W-:Y:S01]  /*a070*/  IMAD.X R163, RZ, RZ, R13.reuse, P3 ;  /* 0x000000ffffa37224 */ /* 0x100fe200018e060d */
[----:B------:R-:W-:Y:S01]  /*a080*/  LOP3.LUT R130, R131, R12, RZ, 0x3c, !PT ;  /* 0x0000000c83827212 */ /* 0x000fe200078e3cff */
[----:B------:R-:W-:Y:S01]  /*a090*/  IMAD.MOV.U32 R131, RZ, RZ, R13 ;  /* 0x000000ffff837224 */ /* 0x000fe200078e000d */
[----:B------:R-:W-:Y:S01]  /*a0a0*/  LOP3.LUT R13, R56, 0x380, RZ, 0xc0, !PT ;  /* 0x00000380380d7812 */ /* 0x000fe200078ec0ff */
[-C--:B------:R-:W-:Y:S01]  /*a0b0*/  FMUL.FTZ R25, R25, R6.reuse ;  /* 0x0000000619197220 */ /* 0x080fe20000410000 */
[----:B------:R-:W-:Y:S01]  /*a0c0*/  LOP3.LUT R12, R31, 0x380, RZ, 0xc0, !PT ;  /* 0x000003801f0c7812 */ /* 0x000fe200078ec0ff */
[-C--:B------:R-:W-:Y:S01]  /*a0d0*/  FMUL.FTZ R24, R24, R6.reuse ;  /* 0x0000000618187220 */ /* 0x080fe20000410000 */
[----:B------:R-:W-:Y:S01]  /*a0e0*/  SHF.R.U64 R13, R13, 0x3, RZ ;  /* 0x000000030d0d7819 */ /* 0x000fe200000012ff */
[-C--:B------:R-:W-:Y:S01]  /*a0f0*/  FMUL.FTZ R29, R29, R6.reuse ;  /* 0x000000061d1d7220 */ /* 0x080fe20000410000 */
[----:B------:R-:W-:Y:S01]  /*a100*/  SHF.R.U64 R12, R12, 0x3, RZ ;  /* 0x000000030c0c7819 */ /* 0x000fe200000012ff */
[----:B------:R-:W-:Y:S01]  /*a110*/  FMUL.FTZ R28, R28, R6 ;  /* 0x000000061c1c7220 */ /* 0x000fe20000410000 */
[----:B------:R-:W-:Y:S01]  /*a120*/  LOP3.LUT R142, R13, R56, RZ, 0x3c, !PT ;  /* 0x000000380d8e7212 */ /* 0x000fe200078e3cff */
[-C--:B------:R-:W-:Y:S01]  /*a130*/  FMUL.FTZ R33, R33, R6.reuse ;  /* 0x0000000621217220 */ /* 0x080fe20000410000 */
[----:B------:R-:W-:Y:S01]  /*a140*/  LOP3.LUT R13, R30, 0x380, RZ, 0xc0, !PT ;  /* 0x000003801e0d7812 */ /* 0x000fe200078ec0ff */
[-C--:B------:R-:W-:Y:S01]  /*a150*/  FMUL.FTZ R32, R32, R6.reuse ;  /* 0x0000000620207220 */ /* 0x080fe20000410000 */
[----:B------:R-:W-:Y:S01]  /*a160*/  LOP3.LUT R138, R12, R31, RZ, 0x3c, !PT ;  /* 0x0000001f0c8a7212 */ /* 0x000fe200078e3cff */
[-C--:B------:R-:W-:Y:S01]  /*a170*/  FMUL.FTZ R36, R36, R6.reuse ;  /* 0x0000000624247220 */ /* 0x080fe20000410000 */
[----:B------:R-:W-:Y:S01]  /*a180*/  SHF.R.U64 R13, R13, 0x3, RZ ;  /* 0x000000030d0d7819 */ /* 0x000fe200000012ff */
[-C--:B------:R-:W-:Y:S01]  /*a190*/  FMUL.FTZ R41, R41, R6.reuse ;  /* 0x0000000629297220 */ /* 0x080fe20000410000 */
[----:B------:R-:W-:Y:S01]  /*a1a0*/  LOP3.LUT R12, R61, 0x380, RZ, 0xc0, !PT ;  /* 0x000003803d0c7812 */ /* 0x000fe200078ec0ff */
[----:B------:R-:W-:Y:S01]  /*a1b0*/  FMUL.FTZ R40, R40, R6 ;  /* 0x0000000628287220 */ /* 0x000fe20000410000 */
[----:B------:R-:W-:Y:S01]  /*a1c0*/  LOP3.LUT R150, R13, R30, RZ, 0x3c, !PT ;  /* 0x0000001e0d967212 */ /* 0x000fe200078e3cff */
[-C--:B------:R-:W-:Y:S01]  /*a1d0*/  FMUL.FTZ R44, R44, R6.reuse ;  /* 0x000000062c2c7220 */ /* 0x080fe20000410000 */
[----:B------:R-:W-:Y:S01]  /*a1e0*/  LOP3.LUT R30, R57, 0x380, RZ, 0xc0, !PT ;  /* 0x00000380391e7812 */ /* 0x000fe200078ec0ff */
[-C--:B------:R-:W-:Y:S01]  /*a1f0*/  FMUL.FTZ R49, R49, R6.reuse ;  /* 0x0000000631317220 */ /* 0x080fe20000410000 */
[----:B------:R-:W-:Y:S01]  /*a200*/  LOP3.LUT R52, R65, 0x380, RZ, 0xc0, !PT ;  /* 0x0000038041347812 */ /* 0x000fe200078ec0ff */
[-C--:B------:R-:W-:Y:S01]  /*a210*/  FMUL.FTZ R48, R48, R6.reuse ;  /* 0x0000000630307220 */ /* 0x080fe20000410000 */
[----:B------:R-:W-:Y:S01]  /*a220*/  SHF.R.U64 R12, R12, 0x3, RZ ;  /* 0x000000030c0c7819 */ /* 0x000fe200000012ff */
[-C--:B------:R-:W-:Y:S01]  /*a230*/  FMUL.FTZ R181, R60, R6.reuse ;  /* 0x000000063cb57220 */ /* 0x080fe20000410000 */
[----:B------:R-:W-:Y:S01]  /*a240*/  LOP3.LUT R13, R20, 0x380, RZ, 0xc0, !PT ;  /* 0x00000380140d7812 */ /* 0x000fe200078ec0ff */
[-C--:B------:R-:W-:Y:S01]  /*a250*/  FMUL.FTZ R180, R64, R6.reuse ;  /* 0x0000000640b47220 */ /* 0x080fe20000410000 */
[----:B------:R-:W-:Y:S01]  /*a260*/  SHF.R.U64 R30, R30, 0x3, RZ ;  /* 0x000000031e1e7819 */ /* 0x000fe200000012ff */
[-C--:B------:R-:W-:Y:S01]  /*a270*/  FMUL.FTZ R179, R68, R6.reuse ;  /* 0x0000000644b37220 */ /* 0x080fe20000410000 */
[----:B------:R-:W-:Y:S01]  /*a280*/  SHF.R.U64 R52, R52, 0x3, RZ ;  /* 0x0000000334347819 */ /* 0x000fe200000012ff */
[-C--:B------:R-:W-:Y:S01]  /*a290*/  FMUL.FTZ R73, R73, R6.reuse ;  /* 0x0000000649497220 */ /* 0x080fe20000410000 */
[----:B------:R-:W-:Y:S01]  /*a2a0*/  LOP3.LUT R152, R12, R61, RZ, 0x3c, !PT ;  /* 0x0000003d0c987212 */ /* 0x000fe200078e3cff */
[-C--:B------:R-:W-:Y:S01]  /*a2b0*/  FMUL.FTZ R72, R72, R6.reuse ;  /* 0x0000000648487220 */ /* 0x080fe20000410000 */
[----:B------:R-:W-:Y:S01]  /*a2c0*/  LOP3.LUT R12, R53, 0x380, RZ, 0xc0, !PT ;  /* 0x00000380350c7812 */ /* 0x000fe200078ec0ff */
[-C--:B------:R-:W-:Y:S01]  /*a2d0*/  FMUL.FTZ R76, R76, R6.reuse ;  /* 0x000000064c4c7220 */ /* 0x080fe20000410000 */
[----:B------:R-:W-:Y:S01]  /*a2e0*/  SHF.R.U64 R13, R13, 0x3, RZ ;  /* 0x000000030d0d7819 */ /* 0x000fe200000012ff */
[-C--:B------:R-:W-:Y:S01]  /*a2f0*/  FMUL.FTZ R81, R81, R6.reuse ;  /* 0x0000000651517220 */ /* 0x080fe20000410000 */
[----:B------:R-:W-:Y:S01]  /*a300*/  LOP3.LUT R156, R30, R57, RZ, 0x3c, !PT ;  /* 0x000000391e9c7212 */ /* 0x000fe200078e3cff */
[-C--:B------:R-:W-:Y:S01]  /*a310*/  FMUL.FTZ R80, R80, R6.reuse ;  /* 0x0000000650507220 */ /* 0x080fe20000410000 */
[----:B------:R-:W-:Y:S01]  /*a320*/  IADD3 R30, P3, R164, 0x1000, RZ ;  /* 0x00001000a41e7810 */ /* 0x000fe20007f7e0ff */
[-C--:B------:R-:W-:Y:S01]  /*a330*/  FMUL.FTZ R84, R84, R6.reuse ;  /* 0x0000000654547220 */ /* 0x080fe20000410000 */
[----:B------:R-:W-:Y:S01]  /*a340*/  LOP3.LUT R31, R14, 0x380, RZ, 0xc0, !PT ;  /* 0x000003800e1f7812 */ /* 0x000fe200078ec0ff */
[-C--:B------:R-:W-:Y:S01]  /*a350*/  FMUL.FTZ R89, R89, R6.reuse ;  /* 0x0000000659597220 */ /* 0x080fe20000410000 */
[----:B------:R-:W-:Y:S01]  /*a360*/  LOP3.LUT R146, R52, R65, RZ, 0x3c, !PT ;  /* 0x0000004134927212 */ /* 0x000fe200078e3cff */
[-C--:B------:R-:W-:Y:S01]  /*a370*/  FMUL.FTZ R88, R88, R6.reuse ;  /* 0x0000000658587220 */ /* 0x080fe20000410000 */
[----:B------:R-:W-:Y:S01]  /*a380*/  SHF.R.U64 R12, R12, 0x3, RZ ;  /* 0x000000030c0c7819 */ /* 0x000fe200000012ff */
[----:B------:R-:W-:Y:S01]  /*a390*/  FMUL.FTZ R92, R92, R6 ;  /* 0x000000065c5c7220 */ /* 0x000fe20000410000 */
[----:B------:R-:W-:Y:S01]  /*a3a0*/  LOP3.LUT R158, R13, R20, RZ, 0x3c, !PT ;  /* 0x000000140d9e7212 */ /* 0x000fe200078e3cff */
[-C--:B------:R-:W-:Y:S01]  /*a3b0*/  FMUL.FTZ R97, R97, R6.reuse ;  /* 0x0000000661617220 */ /* 0x080fe20000410000 */
[----:B------:R-:W-:Y:S01]  /*a3c0*/  LOP3.LUT R52, R15, 0x380, RZ, 0xc0, !PT ;  /* 0x000003800f347812 */ /* 0x000fe200078ec0ff */
[-C--:B------:R-:W-:Y:S01]  /*a3d0*/  FMUL.FTZ R96, R96, R6.reuse ;  /* 0x0000000660607220 */ /* 0x080fe20000410000 */
[----:B------:R-:W-:Y:S01]  /*a3e0*/  IADD3 R20, P4, R164, 0x2000, RZ ;  /* 0x00002000a4147810 */ /* 0x000fe20007f9e0ff */
[-C--:B------:R-:W-:Y:S01]  /*a3f0*/  FMUL.FTZ R100, R100, R6.reuse ;  /* 0x0000000664647220 */ /* 0x080fe20000410000 */
[----:B------:R-:W-:Y:S01]  /*a400*/  LOP3.LUT R13, R30, 0x380, RZ, 0xc0, !PT ;  /* 0x000003801e0d7812 */ /* 0x000fe200078ec0ff */
[-C--:B------:R-:W-:Y:S01]  /*a410*/  FMUL.FTZ R104, R104, R6.reuse ;  /* 0x0000000668687220 */ /* 0x080fe20000410000 */
[----:B------:R-:W-:Y:S01]  /*a420*/  SHF.R.U64 R31, R31, 0x3, RZ ;  /* 0x000000031f1f7819 */ /* 0x000fe200000012ff */
[-C--:B------:R-:W-:Y:S01]  /*a430*/  FMUL.FTZ R108, R108, R6.reuse ;  /* 0x000000066c6c7220 */ /* 0x080fe20000410000 */
[----:B------:R-:W-:Y:S01]  /*a440*/  LOP3.LUT R154, R12, R53, RZ, 0x3c, !PT ;  /* 0x000000350c9a7212 */ /* 0x000fe200078e3cff */
[-C--:B------:R-:W-:Y:S01]  /*a450*/  FMUL.FTZ R112, R112, R6.reuse ;  /* 0x0000000670707220 */ /* 0x080fe20000410000 */
[----:B------:R-:W-:Y:S01]  /*a460*/  SHF.R.U64 R52, R52, 0x3, RZ ;  /* 0x0000000334347819 */ /* 0x000fe200000012ff */
[-C--:B------:R-:W-:Y:S01]  /*a470*/  FMUL.FTZ R116, R116, R6.reuse ;  /* 0x0000000674747220 */ /* 0x080fe20000410000 */
[----:B------:R-:W-:Y:S01]  /*a480*/  LOP3.LUT R12, R20, 0x380, RZ, 0xc0, !PT ;  /* 0x00000380140c7812 */ /* 0x000fe200078ec0ff */
[-C--:B------:R-:W-:Y:S01]  /*a490*/  FMUL.FTZ R120, R120, R6.reuse ;  /* 0x0000000678787220 */ /* 0x080fe20000410000 */
[----:B------:R-:W-:Y:S01]  /*a4a0*/  SHF.R.U64 R13, R13, 0x3, RZ ;  /* 0x000000030d0d7819 */ /* 0x000fe200000012ff */
[----:B------:R-:W-:Y:S01]  /*a4b0*/  FMUL.FTZ R124, R124, R6 ;  /* 0x000000067c7c7220 */ /* 0x000fe20000410000 */
[----:B------:R-:W-:Y:S01]  /*a4c0*/  LOP3.LUT R162, R31, R14, RZ, 0x3c, !PT ;  /* 0x0000000e1fa27212 */ /* 0x000fe200078e3cff */
[-C--:B------:R-:W-:Y:S01]  /*a4d0*/  FMUL.FTZ R128, R128, R6.reuse ;  /* 0x0000000680807220 */ /* 0x080fe20000410000 */
[----:B------:R-:W-:Y:S01]  /*a4e0*/  IADD3 R31, P5, R164, 0x3000, RZ ;  /* 0x00003000a41f7810 */ /* 0x000fe20007fbe0ff */
        /* <DEDUP_REMOVED lines=17> */
[----:B------:R-:W-:Y:S01]  /*a600*/  LOP3.LUT R30, R30, R31, RZ, 0x3c, !PT ;  /* 0x0000001f1e1e7212 */ /* 0x000fe200078e3cff */
[--C-:B------:R-:W-:Y:S01]  /*a610*/  IMAD.X R31, RZ, RZ, R165.reuse, P5 ;  /* 0x000000ffff1f7224 */ /* 0x100fe200028e06a5 */
[----:B------:R-:W-:Y:S01]  /*a620*/  IADD3 R111, P2, R164, 0x7000, RZ ;  /* 0x00007000a46f7810 */ /* 0x000fe20007f5e0ff */
[----:B------:R-:W-:Y:S01]  /*a630*/  FMUL.FTZ R148, R148, R6 ;  /* 0x0000000694947220 */ /* 0x000fe20000410000 */
[----:B------:R-:W-:Y:S01]  /*a640*/  IADD3 R53, P5, R164, 0xa000, RZ ;  /* 0x0000a000a4357810 */ /* 0x000fe20007fbe0ff */
[----:B------:R-:W0:Y:S01]  /*a650*/  LDC R200, c[0x0][0xbe8] ;  /* 0x0002fa00ffc87b82 */ /* 0x000e220000000800 */
[----:B------:R-:W-:Y:S01]  /*a660*/  LOP3.LUT R6, R115, 0x380, RZ, 0xc0, !PT ;  /* 0x0000038073067812 */ /* 0x000fe200078ec0ff */
[--C-:B------:R-:W-:Y:S01]  /*a670*/  IMAD.X R13, RZ, RZ, R165.reuse, P3 ;  /* 0x000000ffff0d7224 */ /* 0x100fe200018e06a5 */
[----:B------:R-:W-:Y:S01]  /*a680*/  LOP3.LUT R14, R15, R20, RZ, 0x3c, !PT ;  /* 0x000000140f0e7212 */ /* 0x000fe200078e3cff */
[----:B------:R-:W-:Y:S01]  /*a690*/  ULDC UR10, c[0x0][0xc44] ;  /* 0x00031100000a7ab9 */ /* 0x000fe20000000800 */
[----:B------:R-:W-:Y:S01]  /*a6a0*/  LOP3.LUT R110, R111, 0x380, RZ, 0xc0, !PT ;  /* 0x000003806f6e7812 */ /* 0x000fe200078ec0ff */
[----:B------:R-:W-:Y:S01]  /*a6b0*/  ULDC.64 UR8, c[0x0][0xb90] ;  /* 0x0002e40000087ab9 */ /* 0x000fe20000000a00 */
[----:B------:R-:W-:Y:S01]  /*a6c0*/  LOP3.LUT R20, R53, 0x380, RZ, 0xc0, !PT ;  /* 0x0000038035147812 */ /* 0x000fe200078ec0ff */
[----:B------:R-:W-:Y:S01]  /*a6d0*/  IMAD.X R15, RZ, RZ, R165, P4 ;  /* 0x000000ffff0f7224 */ /* 0x000fe200020e06a5 */
[----:B------:R-:W-:-:S02]  /*a6e0*/  SHF.R.U64 R6, R6, 0x3, RZ ;  /* 0x0000000306067819 */ /* 0x000fc400000012ff */
[----:B------:R-:W-:Y:S02]  /*a6f0*/  SHF.R.U64 R110, R110, 0x3, RZ ;  /* 0x000000036e6e7819 */ /* 0x000fe400000012ff */
[----:B------:R-:W-:Y:S02]  /*a700*/  SHF.R.U64 R20, R20, 0x3, RZ ;  /* 0x0000000314147819 */ /* 0x000fe400000012ff */
[----:B------:R-:W-:Y:S02]  /*a710*/  LOP3.LUT R6, R6, R115, RZ, 0x3c, !PT ;  /* 0x0000007306067212 */ /* 0x000fe400078e3cff */
[----:B------:R-:W-:Y:S01]  /*a720*/  LOP3.LUT R110, R110, R111, RZ, 0x3c, !PT ;  /* 0x0000006f6e6e7212 */ /* 0x000fe200078e3cff */
[----:B------:R-:W-:Y:S01]  /*a730*/  IMAD.X R111, RZ, RZ, R165, P2 ;  /* 0x000000ffff6f7224 */ /* 0x000fe200010e06a5 */
[----:B------:R-:W-:Y:S02]  /*a740*/  IADD3 R115, P3, R164, 0x8000, RZ ;  /* 0x00008000a4737810 */ /* 0x000fe40007f7e0ff */
[----:B------:R-:W-:-:S02]  /*a750*/  LOP3.LUT R20, R20, R53, RZ, 0x3c, !PT ;  /* 0x0000003514147212 */ /* 0x000fc400078e3cff */
[----:B------:R-:W-:Y:S02]  /*a760*/  IADD3 R53, P2, R164, 0xe000, RZ ;  /* 0x0000e000a4357810 */ /* 0x000fe40007f5e0ff */
[----:B------:R-:W-:Y:S02]  /*a770*/  LOP3.LUT R114, R115, 0x380, RZ, 0xc0, !PT ;  /* 0x0000038073727812 */ /* 0x000fe400078ec0ff */
[----:B------:R-:W-:Y:S02]  /*a780*/  LOP3.LUT R52, R53, 0x380, RZ, 0xc0, !PT ;  /* 0x0000038035347812 */ /* 0x000fe400078ec0ff */
[----:B------:R-:W-:Y:S02]  /*a790*/  SHF.R.U64 R114, R114, 0x3, RZ ;  /* 0x0000000372727819 */ /* 0x000fe400000012ff */
[----:B------:R-:W-:Y:S02]  /*a7a0*/  SHF.R.U64 R52, R52, 0x3, RZ ;  /* 0x0000000334347819 */ /* 0x000fe400000012ff */
[----:B------:R-:W-:-:S02]  /*a7b0*/  F2FP.F16.F32.PACK_AB R24, R25, R24 ;  /* 0x000000181918723e */ /* 0x000fc400000000ff */
[----:B------:R-:W-:Y:S01]  /*a7c0*/  LOP3.LUT R114, R114, R115, RZ, 0x3c, !PT ;  /* 0x0000007372727212 */ /* 0x000fe200078e3cff */
[--C-:B------:R-:W-:Y:S01]  /*a7d0*/  IMAD.X R115, RZ, RZ, R165.reuse, P3 ;  /* 0x000000ffff737224 */ /* 0x100fe200018e06a5 */
[----:B------:R-:W-:Y:S02]  /*a7e0*/  F2FP.F16.F32.PACK_AB R25, R27, R26 ;  /* 0x0000001a1b19723e */ /* 0x000fe400000000ff */
[----:B------:R-:W-:Y:S01]  /*a7f0*/  LOP3.LUT R52, R52, R53, RZ, 0x3c, !PT ;  /* 0x0000003534347212 */ /* 0x000fe200078e3cff */
[--C-:B------:R-:W-:Y:S01]  /*a800*/  IMAD.X R53, RZ, RZ, R165.reuse, P2 ;  /* 0x000000ffff357224 */ /* 0x100fe200010e06a5 */
[----:B------:R-:W-:Y:S02]  /*a810*/  MOV R201, R130 ;  /* 0x0000008200c97202 */ /* 0x000fe40000000f00 */
[----:B------:R-:W-:Y:S02]  /*a820*/  F2FP.F16.F32.PACK_AB R26, R29, R28 ;  /* 0x0000001c1d1a723e */ /* 0x000fe400000000ff */
[----:B------:R-:W-:Y:S01]  /*a830*/  F2FP.F16.F32.PACK_AB R27, R3, R21 ;  /* 0x00000015031b723e */ /* 0x000fe200000000ff */
[----:B------:R-:W-:Y:S01]  /*a840*/  BAR.SYNC.DEFER_BLOCKING 0x1, 0x100 ;  /* 0x0044000000007b1d */ /* 0x000fe20000010000 */
[----:B------:R-:W-:Y:S01]  /*a850*/  IADD3 R130, P3, R164, 0xf000, RZ ;  /* 0x0000f000a4827810 */ /* 0x000fe20007f7e0ff */
[----:B------:R-:W-:Y:S01]  /*a860*/  IMAD.X R21, RZ, RZ, R165, P5 ;  /* 0x000000ffff157224 */ /* 0x000fe200028e06a5 */
[----:B0-----:R-:W-:-:S02]  /*a870*/  ISETP.NE.AND P2, PT, R200, 0x1, PT ;  /* 0x00000001c800780c */ /* 0x001fc40003f45270 */
[----:B------:R-:W-:Y:S01]  /*a880*/  LOP3.LUT R3, R130, 0x380, RZ, 0xc0, !PT ;  /* 0x0000038082037812 */ /* 0x000fe200078ec0ff */
[----:B------:R-:W-:Y:S01]  /*a890*/  IMAD.X R131, RZ, RZ, R165, P3 ;  /* 0x000000ffff837224 */ /* 0x000fe200018e06a5 */
[----:B------:R-:W-:Y:S02]  /*a8a0*/  R2UR UR14, R218 ;  /* 0x00000000da0e72ca */ /* 0x000fe400000e0000 */
[----:B------:R-:W-:Y:S02]  /*a8b0*/  SHF.R.U64 R3, R3, 0x3, RZ ;  /* 0x0000000303037819 */ /* 0x000fe400000012ff */
[----:B------:R-:W-:Y:S02]  /*a8c0*/  R2UR UR13, R219 ;  /* 0x00000000db0d72ca */ /* 0x000fe400000e0000 */
[----:B------:R-:W-:Y:S02]  /*a8d0*/  LOP3.LUT R130, R3, R130, RZ, 0x3c, !PT ;  /* 0x0000008203827212 */ /* 0x000fe400078e3cff */
[----:B------:R-:W-:-:S02]  /*a8e0*/  LOP3.LUT R60, R69, 0x380, RZ, 0xc0, !PT ;  /* 0x00000380453c7812 */ /* 0x000fc400078ec0ff */
[----:B------:R-:W-:Y:S02]  /*a8f0*/  MOV R3, R4 ;  /* 0x0000000400037202 */ /* 0x000fe40000000f00 */
[----:B------:R-:W0:Y:S01]  /*a900*/  @P2 LDC R4, c[0x0][0xbec] ;  /* 0x0002fb00ff042b82 */ /* 0x000e220000000800 */
[----:B------:R-:W-:Y:S01]  /*a910*/  R2UR UR12, R217 ;  /* 0x00000000d90c72ca */ /* 0x000fe200000e0000 */
[----:B------:R-:W-:Y:S01]  /*a920*/  UIADD3 UR5, -UR14, URZ, URZ ;  /* 0x0000003f0e057290 */ /* 0x000fe2000fffe13f */
[----:B------:R-:W-:Y:S01]  /*a930*/  SHF.R.U64 R60, R60, 0x3, RZ ;  /* 0x000000033c3c7819 */ /* 0x000fe200000012ff */
[----:B------:R1:W-:Y:S02]  /*a940*/  STSM.16.M88.4 [R201], R24 ;  /* 0x00000018c9007844 */ /* 0x0003e40000000200 */
[----:B------:R-:W-:Y:S01]  /*a950*/  UIMAD UR10, UR10, UR5, UR13 ;  /* 0x000000050a0a72a4 */ /* 0x000fe2000f8e020d */
[----:B------:R-:W-:Y:S01]  /*a960*/  LOP3.LUT R134, R60, R69, RZ, 0x3c, !PT ;  /* 0x000000453c867212 */ /* 0x000fe200078e3cff */
[----:B------:R-:W2:Y:S01]  /*a970*/  @P2 LDC R5, c[0x0][0xbf0] ;  /* 0x0002fc00ff052b82 */ /* 0x000ea20000000800 */
[----:B------:R-:W-:Y:S01]  /*a980*/  IADD3 R65, P0, R164, 0x5000, RZ ;  /* 0x00005000a4417810 */ /* 0x000fe20007f1e0ff */
[----:B------:R-:W-:Y:S01]  /*a990*/  USHF.R.S32.HI UR11, URZ, 0x1f, UR10 ;  /* 0x0000001f3f0b7899 */ /* 0x000fe2000801140a */
[----:B------:R-:W-:Y:S01]  /*a9a0*/  MOV R134, R134 ;  /* 0x0000008600867202 */ /* 0x000fe20000000f00 */
[----:B------:R-:W-:Y:S01]  /*a9b0*/  IMAD R135, RZ, RZ, -UR13 ;  /* 0x8000000dff877e24 */ /* 0x000fe2000f8e02ff */
[----:B------:R-:W-:Y:S01]  /*a9c0*/  F2FP.F16.F32.PACK_AB R40, R41, R40 ;  /* 0x000000282928723e */ /* 0x000fe200000000ff */
[----:B------:R-:W-:Y:S01]  /*a9d0*/  UIMAD UR5, UR11, UR8, URZ ;  /* 0x000000080b0572a4 */ /* 0x000fe2000f8e023f */
[----:B------:R-:W-:Y:S01]  /*a9e0*/  F2FP.F16.F32.PACK_AB R41, R43, R42 ;  /* 0x0000002a2b29723e */ /* 0x000fe200000000ff */
[----:B------:R-:W-:Y:S01]  /*a9f0*/  UIMAD.WIDE.U32 UR6, UR10, UR8, URZ ;  /* 0x000000080a0672a5 */ /* 0x000fe2000f8e003f */
[----:B------:R-:W-:Y:S01]  /*aa00*/  LOP3.LUT R64, R65, 0x380, RZ, 0xc0, !PT ;  /* 0x0000038041407812 */ /* 0x000fe200078ec0ff */
[----:B------:R-:W-:Y:S01]  /*aa10*/  UIMAD UR5, UR10, UR9, UR5 ;  /* 0x000000090a0572a4 */ /* 0x000fe2000f8e0205 */
[----:B------:R-:W-:-:S02]  /*aa20*/  F2FP.F16.F32.PACK_AB R43, R47, R46 ;  /* 0x0000002e2f2b723e */ /* 0x000fc400000000ff */
[----:B-1----:R-:W-:Y:S01]  /*aa30*/  MOV R26, R6 ;  /* 0x00000006001a7202 */ /* 0x002fe20000000f00 */
[----:B------:R-:W1:Y:S01]  /*aa40*/  LDC.64 R24, c[0x0][0xb98] ;  /* 0x0002e600ff187b82 */ /* 0x000e620000000a00 */
[----:B------:R-:W-:Y:S01]  /*aa50*/  LOP3.LUT R10, R107, 0x380, RZ, 0xc0, !PT ;  /* 0x000003806b0a7812 */ /* 0x000fe200078ec0ff */
[----:B------:R-:W-:Y:S01]  /*aa60*/  IMAD.U32 R126, RZ, RZ, UR6 ;  /* 0x00000006ff7e7e24 */ /* 0x000fe2000f8e00ff */
[----:B------:R-:W-:Y:S01]  /*aa70*/  SHF.R.U64 R64, R64, 0x3, RZ ;  /* 0x0000000340407819 */ /* 0x000fe200000012ff */
[----:B------:R-:W-:Y:S01]  /*aa80*/  UIADD3 UR6, UR7, UR5, URZ ;  /* 0x0000000507067290 */ /* 0x000fe2000fffe03f */
[----:B------:R-:W-:Y:S01]  /*aa90*/  SHF.R.U64 R10, R10, 0x3, RZ ;  /* 0x000000030a0a7819 */ /* 0x000fe200000012ff */
[----:B------:R-:W-:Y:S01]  /*aaa0*/  IMAD.U32 R127, RZ, RZ, UR7 ;  /* 0x00000007ff7f7e24 */ /* 0x000fe2000f8e00ff */
[----:B------:R-:W-:Y:S01]  /*aab0*/  F2FP.F16.F32.PACK_AB R32, R33, R32 ;  /* 0x000000202120723e */ /* 0x000fe200000000ff */
[----:B------:R-:W3:Y:S01]  /*aac0*/  LDC R6, c[0x0][0xc38] ;  /* 0x00030e00ff067b82 */ /* 0x000ee20000000800 */
[----:B------:R-:W-:Y:S01]  /*aad0*/  F2FP.F16.F32.PACK_AB R33, R35, R34 ;  /* 0x000000222321723e */ /* 0x000fe200000000ff */
[----:B------:R-:W-:Y:S01]  /*aae0*/  IMAD.U32 R127, RZ, RZ, UR6 ;  /* 0x00000006ff7f7e24 */ /* 0x000fe2000f8e00ff */
[----:B------:R-:W-:Y:S01]  /*aaf0*/  LOP3.LUT R64, R64, R65, RZ, 0x3c, !PT ;  /* 0x0000004140407212 */ /* 0x000fe200078e3cff */
[----:B------:R-:W-:Y:S01]  /*ab00*/  IMAD.X R65, RZ, RZ, R165, P0 ;  /* 0x000000ffff417224 */ /* 0x000fe200000e06a5 */
[----:B------:R-:W-:Y:S01]  /*ab10*/  MOV R138, R138 ;  /* 0x0000008a008a7202 */ /* 0x000fe20000000f00 */
[----:B------:R-:W-:Y:S01]  /*ab20*/  ULDC.64 UR6, c[0x0][0xb88] ;  /* 0x0002e20000067ab9 */ /* 0x000fe20000000a00 */
[----:B------:R-:W-:Y:S01]  /*ab30*/  F2FP.F16.F32.PACK_AB R34, R178, R36 ;  /* 0x00000024b222723e */ /* 0x000fe200000000ff */
[----:B------:R-:W-:Y:S01]  /*ab40*/  ULDC UR5, c[0x0][0xa88] ;  /* 0x0002a20000057ab9 */ /* 0x000fe20000000800 */
[----:B------:R-:W-:Y:S01]  /*ab50*/  F2FP.F16.F32.PACK_AB R35, R39, R38 ;  /* 0x000000262723723e */ /* 0x000fe200000000ff */
[----:B------:R-:W-:Y:S01]  /*ab60*/  ULDC.64 UR8, c[0x0][0x208] ;  /* 0x0000820000087ab9 */ /* 0x000fe20000000a00 */
[----:B------:R-:W-:-:S02]  /*ab70*/  LOP3.LUT R10, R10, R107, RZ, 0x3c, !PT ;  /* 0x0000006b0a0a7212 */ /* 0x000fc400078e3cff */
[C---:B------:R-:W-:Y:S01]  /*ab80*/  IADD3 R107, P0, R164.reuse, 0xc000, RZ ;  /* 0x0000c000a46b7810 */ /* 0x040fe20007f1e0ff */
[----:B------:R1:W-:Y:S01]  /*ab90*/  STSM.16.M88.4 [R138], R32 ;  /* 0x000000208a007844 */ /* 0x0003e20000000200 */
[C---:B------:R-:W-:Y:S02]  /*aba0*/  IADD3 R57, P6, R164.reuse, 0x4000, RZ ;  /* 0x00004000a4397810 */ /* 0x040fe40007fde0ff */
[----:B------:R-:W-:Y:S02]  /*abb0*/  IADD3 R69, P1, R164, 0x6000, RZ ;  /* 0x00006000a4457810 */ /* 0x000fe40007f3e0ff */
[----:B------:R-:W-:Y:S02]  /*abc0*/  LOP3.LUT R106, R107, 0x380, RZ, 0xc0, !PT ;  /* 0x000003806b6a7812 */ /* 0x000fe400078ec0ff */
[----:B------:R-:W-:Y:S02]  /*abd0*/  LOP3.LUT R56, R57, 0x380, RZ, 0xc0, !PT ;  /* 0x0000038039387812 */ /* 0x000fe400078ec0ff */
[----:B------:R-:W-:Y:S01]  /*abe0*/  LOP3.LUT R68, R69, 0x380, RZ, 0xc0, !PT ;  /* 0x0000038045447812 */ /* 0x000fe200078ec0ff */
[----:B---3--:R-:W-:Y:S01]  /*abf0*/  IMAD R135, R6, R135, UR12 ;  /* 0x0000000c06877e24 */ /* 0x008fe2000f8e0287 */
[----:B------:R-:W-:Y:S01]  /*ac00*/  USHF.R.S32.HI UR12, URZ, 0x1f, UR14 ;  /* 0x0000001f3f0c7899 */ /* 0x000fe2000801140e */
[----:B------:R-:W-:-:S02]  /*ac10*/  F2FP.F16.F32.PACK_AB R48, R49, R48 ;  /* 0x000000303130723e */ /* 0x000fc400000000ff */
[----:B------:R-:W-:Y:S01]  /*ac20*/  IMAD R47, R135, 0x80, R225 ;  /* 0x00000080872f7824 */ /* 0x000fe200078e02e1 */
[----:B------:R-:W-:Y:S02]  /*ac30*/  MOV R154, R154 ;  /* 0x0000009a009a7202 */ /* 0x000fe40000000f00 */
[----:B-1----:R-:W-:Y:S01]  /*ac40*/  IMAD R32, R24, UR12, RZ ;  /* 0x0000000c18207c24 */ /* 0x002fe2000f8e02ff */
[----:B------:R-:W-:Y:S01]  /*ac50*/  F2FP.F16.F32.PACK_AB R42, R177, R44 ;  /* 0x0000002cb12a723e */ /* 0x000fe200000000ff */
[----:B0-----:R-:W-:Y:S01]  /*ac60*/  @P2 IMAD.HI.U32 R4, R47, R4, RZ ;  /* 0x000000042f042227 */ /* 0x001fe200078e00ff */
[----:B------:R-:W-:Y:S02]  /*ac70*/  F2FP.F16.F32.PACK_AB R49, R51, R50 ;  /* 0x000000323331723e */ /* 0x000fe400000000ff */
[----:B------:R-:W-:Y:S01]  /*ac80*/  LOP3.LUT R29, R164, 0x380, RZ, 0xc0, !PT ;  /* 0x00000380a41d7812 */ /* 0x000fe200078ec0ff */
[----:B------:R-:W-:Y:S01]  /*ac90*/  IMAD.MOV.U32 R39, RZ, RZ, R47 ;  /* 0x000000ffff277224 */ /* 0x000fe200078e002f */
[----:B--2---:R-:W-:Y:S01]  /*aca0*/  @P2 SHF.R.U32.HI R39, RZ, R5, R4 ;  /* 0x00000005ff272219 */ /* 0x004fe20000011604 */
[----:B------:R-:W-:Y:S01]  /*acb0*/  IMAD R32, R25, UR14, R32 ;  /* 0x0000000e19207c24 */ /* 0x000fe2000f8e0220 */
[----:B------:R-:W-:Y:S01]  /*acc0*/  MOV R162, R162 ;  /* 0x000000a200a27202 */ /* 0x000fe20000000f00 */
[----:B------:R-:W-:Y:S01]  /*acd0*/  IMAD.WIDE.U32 R24, R24, UR14, R126 ;  /* 0x0000000e18187c25 */ /* 0x000fe2000f8e007e */
[----:B------:R-:W-:Y:S01]  /*ace0*/  F2FP.F16.F32.PACK_AB R50, R199, R183 ;  /* 0x000000b7c732723e */ /* 0x000fe200000000ff */
[----:B------:R-:W-:Y:S01]  /*acf0*/  STSM.16.M88.4 [R154], R40 ;  /* 0x000000289a007844 */ /* 0x000fe20000000200 */
[----:B------:R-:W-:Y:S01]  /*ad00*/  F2FP.F16.F32.PACK_AB R51, R55, R54 ;  /* 0x000000363733723e */ /* 0x000fe200000000ff */
[----:B------:R-:W-:Y:S01]  /*ad10*/  IMAD.MOV R33, RZ, RZ, -R39 ;  /* 0x000000ffff217224 */ /* 0x000fe200078e0a27 */
[----:B------:R-:W-:-:S02]  /*ad20*/  SHF.R.U64 R106, R106, 0x3, RZ ;  /* 0x000000036a6a7819 */ /* 0x000fc400000012ff */
[----:B------:R-:W-:Y:S01]  /*ad30*/  MOV R160, R160 ;  /* 0x000000a000a07202 */ /* 0x000fe20000000f00 */
[----:B------:R-:W-:Y:S01]  /*ad40*/  IMAD R33, R200, R33, R47 ;  /* 0x00000021c8217224 */ /* 0x000fe200078e022f */
[----:B------:R-:W-:Y:S01]  /*ad50*/  F2FP.F16.F32.PACK_AB R4, R198, R182 ;  /* 0x000000b6c604723e */ /* 0x000fe200000000ff */
[----:B------:R-:W-:Y:S01]  /*ad60*/  STSM.16.M88.4 [R162], R48 ;  /* 0x00000030a2007844 */ /* 0x000fe20000000200 */
[----:B------:R-:W-:Y:S02]  /*ad70*/  F2FP.F16.F32.PACK_AB R5, R59, R58 ;  /* 0x0000003a3b05723e */ /* 0x000fe400000000ff */
[----:B------:R-:W-:Y:S02]  /*ad80*/  F2FP.F16.F32.PACK_AB R6, R197, R181 ;  /* 0x000000b5c506723e */ /* 0x000fe400000000ff */
[----:B------:R-:W-:Y:S02]  /*ad90*/  F2FP.F16.F32.PACK_AB R7, R63, R62 ;  /* 0x0000003e3f07723e */ /* 0x000fe400000000ff */
[----:B------:R-:W-:-:S02]  /*ada0*/  SHF.R.U64 R56, R56, 0x3, RZ ;  /* 0x0000000338387819 */ /* 0x000fc400000012ff */
[----:B------:R-:W-:Y:S01]  /*adb0*/  SHF.R.U64 R68, R68, 0x3, RZ ;  /* 0x0000000344447819 */ /* 0x000fe200000012ff */
[----:B------:R0:W-:Y:S01]  /*adc0*/  STSM.16.M88.4 [R160], R4 ;  /* 0x00000004a0007844 */ /* 0x0001e20000000200 */
[----:B------:R-:W-:Y:S02]  /*add0*/  SHF.R.U64 R29, R29, 0x3, RZ ;  /* 0x000000031d1d7819 */ /* 0x000fe400000012ff */
[----:B------:R-:W-:Y:S01]  /*ade0*/  LOP3.LUT R106, R106, R107, RZ, 0x3c, !PT ;  /* 0x0000006b6a6a7212 */ /* 0x000fe200078e3cff */
[--C-:B------:R-:W-:Y:S01]  /*adf0*/  IMAD.X R107, RZ, RZ, R165.reuse, P0 ;  /* 0x000000ffff6b7224 */ /* 0x100fe200000e06a5 */
[----:B------:R-:W-:Y:S01]  /*ae00*/  LOP3.LUT R56, R56, R57, RZ, 0x3c, !PT ;  /* 0x0000003938387212 */ /* 0x000fe200078e3cff */
[--C-:B------:R-:W-:Y:S01]  /*ae10*/  IMAD.X R57, RZ, RZ, R165.reuse, P6 ;  /* 0x000000ffff397224 */ /* 0x100fe200030e06a5 */
[----:B------:R-:W-:Y:S01]  /*ae20*/  LOP3.LUT R68, R68, R69, RZ, 0x3c, !PT ;  /* 0x0000004544447212 */ /* 0x000fe200078e3cff */
[----:B------:R-:W-:Y:S01]  /*ae30*/  IMAD.X R69, RZ, RZ, R165, P1 ;  /* 0x000000ffff457224 */ /* 0x000fe200008e06a5 */
[----:B------:R-:W-:-:S02]  /*ae40*/  IADD3 R123, P4, R164, 0x9000, RZ ;  /* 0x00009000a47b7810 */ /* 0x000fc40007f9e0ff */
[C---:B------:R-:W-:Y:S02]  /*ae50*/  IADD3 R61, P6, R164.reuse, 0xb000, RZ ;  /* 0x0000b000a43d7810 */ /* 0x040fe40007fde0ff */
[----:B------:R-:W-:Y:S02]  /*ae60*/  IADD3 R119, P1, R164, 0xd000, RZ ;  /* 0x0000d000a4777810 */ /* 0x000fe40007f3e0ff */
[----:B------:R-:W-:Y:S01]  /*ae70*/  LOP3.LUT R28, R29, R164, RZ, 0x3c, !PT ;  /* 0x000000a41d1c7212 */ /* 0x000fe200078e3cff */
[----:B------:R-:W-:Y:S01]  /*ae80*/  IMAD.MOV.U32 R29, RZ, RZ, R165 ;  /* 0x000000ffff1d7224 */ /* 0x000fe200078e00a5 */
[----:B0-----:R-:W-:Y:S02]  /*ae90*/  SHF.R.S32.HI R5, RZ, 0x1f, R39 ;  /* 0x0000001fff057819 */ /* 0x001fe40000011427 */
[----:B------:R-:W-:Y:S02]  /*aea0*/  SHF.R.S32.HI R6, RZ, 0x1f, R33 ;  /* 0x0000001fff067819 */ /* 0x000fe40000011421 */
[----:B------:R-:W-:Y:S01]  /*aeb0*/  IADD3 R4, P0, R39, R24, RZ ;  /* 0x0000001827047210 */ /* 0x000fe20007f1e0ff */
[----:B------:R-:W-:Y:S01]  /*aec0*/  IMAD R24, R200, UR5, RZ ;  /* 0x00000005c8187c24 */ /* 0x000fe2000f8e02ff */
[----:B------:R-:W-:Y:S01]  /*aed0*/  MOV R27, R8 ;  /* 0x00000008001b7202 */ /* 0x000fe20000000f00 */
[----:B------:R-:W-:Y:S01]  /*aee0*/  IMAD R6, R6, UR6, RZ ;  /* 0x0000000606067c24 */ /* 0x000fe2000f8e02ff */
[----:B------:R-:W-:-:S02]  /*aef0*/  MOV R164, R10 ;  /* 0x0000000a00a47202 */ /* 0x000fc40000000f00 */
[----:B------:R-:W-:Y:S02]  /*af00*/  MOV R158, R158 ;  /* 0x0000009e009e7202 */ /* 0x000fe40000000f00 */
[----:B------:R-:W-:Y:S02]  /*af10*/  F2FP.F16.F32.PACK_AB R8, R196, R180 ;  /* 0x000000b4c408723e */ /* 0x000fe400000000ff */
[----:B------:R-:W-:Y:S02]  /*af20*/  F2FP.F16.F32.PACK_AB R9, R67, R66 ;  /* 0x000000424309723e */ /* 0x000fe400000000ff */
[----:B------:R-:W-:Y:S02]  /*af30*/  F2FP.F16.F32.PACK_AB R10, R195, R179 ;  /* 0x000000b3c30a723e */ /* 0x000fe400000000ff */
[----:B------:R-:W-:Y:S02]  /*af40*/  F2FP.F16.F32.PACK_AB R11, R71, R70 ;  /* 0x00000046470b723e */ /* 0x000fe400000000ff */
[----:B------:R-:W-:-:S02]  /*af50*/  IADD3.X R5, R5, R25, R32, P0, !PT ;  /* 0x0000001905057210 */ /* 0x000fc400007fe420 */
[----:B------:R-:W-:Y:S01]  /*af60*/  LOP3.LUT R118, R119, 0x380, RZ, 0xc0, !PT ;  /* 0x0000038077767812 */ /* 0x000fe200078ec0ff */
[----:B------:R0:W-:Y:S01]  /*af70*/  STSM.16.M88.4 [R158], R8 ;  /* 0x000000089e007844 */ /* 0x0001e20000000200 */
[----:B------:R-:W-:Y:S01]  /*af80*/  F2FP.F16.F32.PACK_AB R72, R73, R72 ;  /* 0x000000484948723e */ /* 0x000fe200000000ff */
[----:B------:R-:W-:Y:S01]  /*af90*/  IMAD.WIDE.U32 R4, R33, UR6, R4 ;  /* 0x0000000621047c25 */ /* 0x000fe2000f8e0004 */
[----:B------:R-:W-:Y:S02]  /*afa0*/  SHF.R.U64 R118, R118, 0x3, RZ ;  /* 0x0000000376767819 */ /* 0x000fe400000012ff */
[----:B------:R-:W-:Y:S02]  /*afb0*/  F2FP.F16.F32.PACK_AB R73, R75, R74 ;  /* 0x0000004a4b49723e */ /* 0x000fe400000000ff */
[----:B------:R-:W-:Y:S02]  /*afc0*/  F2FP.F16.F32.PACK_AB R80, R81, R80 ;  /* 0x000000505150723e */ /* 0x000fe400000000ff */
[----:B------:R-:W-:-:S02]  /*afd0*/  MOV R156, R156 ;  /* 0x0000009c009c7202 */ /* 0x000fc40000000f00 */
[----:B------:R-:W-:Y:S02]  /*afe0*/  F2FP.F16.F32.PACK_AB R74, R194, R76 ;  /* 0x0000004cc24a723e */ /* 0x000fe400000000ff */
[----:B------:R-:W-:Y:S02]  /*aff0*/  F2FP.F16.F32.PACK_AB R75, R79, R78 ;  /* 0x0000004e4f4b723e */ /* 0x000fe400000000ff */
[----:B------:R-:W-:Y:S01]  /*b000*/  F2FP.F16.F32.PACK_AB R81, R83, R82 ;  /* 0x000000525351723e */ /* 0x000fe200000000ff */
[----:B0-----:R-:W-:Y:S01]  /*b010*/  IMAD R9, R33, UR7, R6 ;  /* 0x0000000721097c24 */ /* 0x001fe2000f8e0206 */
[----:B------:R-:W-:Y:S01]  /*b020*/  ULDC.64 UR6, c[0x0][0xb50] ;  /* 0x0002d40000067ab9 */ /* 0x000fe20000000a00 */
[----:B------:R-:W-:Y:S01]  /*b030*/  IMAD R11, R135, 0x80, R224 ;  /* 0x00000080870b7824 */ /* 0x000fe200078e02e0 */
[----:B------:R-:W-:Y:S01]  /*b040*/  F2FP.F16.F32.PACK_AB R88, R89, R88 ;  /* 0x000000585958723e */ /* 0x000fe200000000ff */
[----:B------:R-:W-:Y:S01]  /*b050*/  IMAD.IADD R5, R5, 0x1, R9 ;  /* 0x0000000105057824 */ /* 0x000fe200078e0209 */
[----:B------:R-:W-:Y:S01]  /*b060*/  LOP3.LUT P0, RZ, R222, 0x3, RZ, 0xc0, !PT ;  /* 0x00000003deff7812 */ /* 0x000fe2000780c0ff */
[----:B------:R-:W-:Y:S01]  /*b070*/  VIADD R7, R11, 0x8 ;  /* 0x000000080b077836 */ /* 0x000fe20000000000 */
[----:B------:R-:W-:Y:S01]  /*b080*/  MOV R152, R152 ;  /* 0x0000009800987202 */ /* 0x000fe20000000f00 */
[----:B------:R-:W-:Y:S01]  /*b090*/  STSM.16.M88.4 [R156], R72 ;  /* 0x000000489c007844 */ /* 0x000fe20000000200 */
[----:B------:R-:W-:-:S02]  /*b0a0*/  F2FP.F16.F32.PACK_AB R82, R193, R84 ;  /* 0x00000054c152723e */ /* 0x000fc400000000ff */
[----:B------:R-:W-:Y:S02]  /*b0b0*/  F2FP.F16.F32.PACK_AB R83, R87, R86 ;  /* 0x000000565753723e */ /* 0x000fe400000000ff */
[----:B------:R-:W-:Y:S02]  /*b0c0*/  F2FP.F16.F32.PACK_AB R89, R91, R90 ;  /* 0x0000005a5b59723e */ /* 0x000fe400000000ff */
[----:B------:R-:W-:Y:S01]  /*b0d0*/  F2FP.F16.F32.PACK_AB R96, R97, R96 ;  /* 0x000000606160723e */ /* 0x000fe200000000ff */
[----:B------:R-:W-:Y:S01]  /*b0e0*/  STSM.16.M88.4 [R152], R80 ;  /* 0x0000005098007844 */ /* 0x000fe20000000200 */
[----:B------:R-:W-:Y:S02]  /*b0f0*/  LEA R8, P3, R4, UR6, 0x2 ;  /* 0x0000000604087c11 */ /* 0x000fe4000f8610ff */
[----:B------:R-:W-:Y:S01]  /*b100*/  LOP3.LUT R118, R118, R119, RZ, 0x3c, !PT ;  /* 0x0000007776767212 */ /* 0x000fe200078e3cff */
[----:B------:R-:W-:Y:S01]  /*b110*/  IMAD.X R119, RZ, RZ, R165, P1 ;  /* 0x000000ffff777224 */ /* 0x000fe200008e06a5 */
[----:B------:R-:W-:Y:S01]  /*b120*/  MOV R150, R150 ;  /* 0x0000009600967202 */ /* 0x000fe20000000f00 */
[----:B------:R-:W-:Y:S01]  /*b130*/  SHFL.IDX PT, R44, R8, RZ, 0x1c1f ;  /* 0x001c1fff082c7589 */ /* 0x000fe200000e0000 */
[----:B------:R-:W-:-:S02]  /*b140*/  F2FP.F16.F32.PACK_AB R90, R192, R92 ;  /* 0x0000005cc05a723e */ /* 0x000fc400000000ff */
[----:B------:R-:W-:Y:S01]  /*b150*/  F2FP.F16.F32.PACK_AB R91, R95, R94 ;  /* 0x0000005e5f5b723e */ /* 0x000fe200000000ff */
[----:B------:R-:W-:Y:S01]  /*b160*/  SHFL.IDX PT, R46, R8, 0x1, 0x1c1f ;  /* 0x003c1f00082e7f89 */ /* 0x000fe200000e0000 */
[----:B------:R-:W-:Y:S02]  /*b170*/  F2FP.F16.F32.PACK_AB R97, R99, R98 ;  /* 0x000000626361723e */ /* 0x000fe400000000ff */
[----:B------:R-:W-:Y:S01]  /*b180*/  MOV R146, R146 ;  /* 0x0000009200927202 */ /* 0x000fe20000000f00 */
[----:B------:R-:W-:Y:S01]  /*b190*/  STSM.16.M88.4 [R150], R88 ;  /* 0x0000005896007844 */ /* 0x000fe20000000200 */
[----:B------:R-:W-:Y:S02]  /*b1a0*/  F2FP.F16.F32.PACK_AB R98, R191, R100 ;  /* 0x00000064bf62723e */ /* 0x000fe400000000ff */
[----:B------:R-:W-:Y:S02]  /*b1b0*/  F2FP.F16.F32.PACK_AB R99, R103, R102 ;  /* 0x000000666763723e */ /* 0x000fe400000000ff */
[----:B------:R-:W-:-:S02]  /*b1c0*/  MOV R142, R142 ;  /* 0x0000008e008e7202 */ /* 0x000fc40000000f00 */
[----:B------:R-:W-:Y:S01]  /*b1d0*/  F2FP.F16.F32.PACK_AB R36, R190, R104 ;  /* 0x00000068be24723e */ /* 0x000fe200000000ff */
[----:B------:R-:W-:Y:S01]  /*b1e0*/  STSM.16.M88.4 [R146], R96 ;  /* 0x0000006092007844 */ /* 0x000fe20000000200 */
[----:B------:R-:W-:Y:S02]  /*b1f0*/  F2FP.F16.F32.PACK_AB R37, R37, R45 ;  /* 0x0000002d2525723e */ /* 0x000fe400000000ff */
[----:B------:R-:W-:Y:S02]  /*b200*/  F2FP.F16.F32.PACK_AB R38, R189, R108 ;  /* 0x0000006cbd26723e */ /* 0x000fe400000000ff */
[----:B------:R-:W-:Y:S02]  /*b210*/  F2FP.F16.F32.PACK_AB R39, R77, R85 ;  /* 0x000000554d27723e */ /* 0x000fe400000000ff */
[-C--:B------:R-:W-:Y:S02]  /*b220*/  ISETP.GE.OR P1, PT, R11, R24.reuse, P0 ;  /* 0x000000180b00720c */ /* 0x080fe40000726670 */
[----:B------:R-:W-:Y:S01]  /*b230*/  ISETP.GE.OR P0, PT, R7, R24, P0 ;  /* 0x000000180700720c */ /* 0x000fe20000706670 */
[----:B------:R-:W-:Y:S01]  /*b240*/  STSM.16.M88.4 [R142], R36 ;  /* 0x000000248e007844 */ /* 0x000fe20000000200 */
[----:B------:R-:W-:-:S02]  /*b250*/  LEA.HI.X R9, R4, UR7, R5, 0x2, P3 ;  /* 0x0000000704097c11 */ /* 0x000fc400098f1405 */
[----:B------:R-:W-:Y:S02]  /*b260*/  F2FP.F16.F32.PACK_AB R92, R188, R112 ;  /* 0x00000070bc5c723e */ /* 0x000fe400000000ff */
[----:B------:R-:W-:Y:S01]  /*b270*/  F2FP.F16.F32.PACK_AB R93, R93, R101 ;  /* 0x000000655d5d723e */ /* 0x000fe200000000ff */
[----:B------:R-:W0:Y:S01]  /*b280*/  SHFL.IDX PT, R45, R9, RZ, 0x1c1f ;  /* 0x001c1fff092d7589 */ /* 0x000e2200000e0000 */
[----:B------:R-:W-:Y:S02]  /*b290*/  F2FP.F16.F32.PACK_AB R94, R187, R116 ;  /* 0x00000074bb5e723e */ /* 0x000fe400000000ff */
[----:B------:R-:W-:Y:S01]  /*b2a0*/  F2FP.F16.F32.PACK_AB R95, R105, R109 ;  /* 0x0000006d695f723e */ /* 0x000fe200000000ff */
[----:B------:R-:W1:Y:S01]  /*b2b0*/  SHFL.IDX PT, R47, R9, 0x1, 0x1c1f ;  /* 0x003c1f00092f7f89 */ /* 0x000e6200000e0000 */
[----:B------:R-:W-:Y:S02]  /*b2c0*/  F2FP.F16.F32.PACK_AB R4, R186, R120 ;  /* 0x00000078ba04723e */ /* 0x000fe400000000ff */
[----:B------:R-:W-:Y:S01]  /*b2d0*/  F2FP.F16.F32.PACK_AB R5, R113, R117 ;  /* 0x000000757105723e */ /* 0x000fe200000000ff */
[----:B------:R-:W-:Y:S01]  /*b2e0*/  STSM.16.M88.4 [R134], R92 ;  /* 0x0000005c86007844 */ /* 0x000fe20000000200 */
[----:B------:R-:W-:-:S02]  /*b2f0*/  F2FP.F16.F32.PACK_AB R6, R185, R124 ;  /* 0x0000007cb906723e */ /* 0x000fc400000000ff */
[----:B------:R-:W-:Y:S02]  /*b300*/  F2FP.F16.F32.PACK_AB R7, R121, R125 ;  /* 0x0000007d7907723e */ /* 0x000fe400000000ff */
[----:B------:R-:W-:Y:S02]  /*b310*/  F2FP.F16.F32.PACK_AB R184, R184, R128 ;  /* 0x00000080b8b8723e */ /* 0x000fe400000000ff */
[----:B------:R-:W-:Y:S01]  /*b320*/  F2FP.F16.F32.PACK_AB R185, R129, R166 ;  /* 0x000000a681b9723e */ /* 0x000fe200000000ff */
[----:B------:R-:W-:Y:S01]  /*b330*/  STSM.16.M88.4 [R164], R4 ;  /* 0x00000004a4007844 */ /* 0x000fe20000000200 */
[----:B------:R-:W-:Y:S02]  /*b340*/  F2FP.F16.F32.PACK_AB R186, R133, R132 ;  /* 0x0000008485ba723e */ /* 0x000fe400000000ff */
[----:B------:R-:W-:Y:S02]  /*b350*/  F2FP.F16.F32.PACK_AB R187, R167, R168 ;  /* 0x000000a8a7bb723e */ /* 0x000fe400000000ff */
[----:B------:R-:W-:-:S02]  /*b360*/  F2FP.F16.F32.PACK_AB R169, R169, R170 ;  /* 0x000000aaa9a9723e */ /* 0x000fc400000000ff */
[----:B------:R-:W-:Y:S01]  /*b370*/  F2FP.F16.F32.PACK_AB R168, R137, R136 ;  /* 0x0000008889a8723e */ /* 0x000fe200000000ff */
[----:B------:R-:W-:Y:S01]  /*b380*/  STSM.16.M88.4 [R27], R184 ;  /* 0x000000b81b007844 */ /* 0x000fe20000000200 */
[----:B------:R-:W-:Y:S02]  /*b390*/  F2FP.F16.F32.PACK_AB R170, R141, R140 ;  /* 0x0000008c8daa723e */ /* 0x000fe400000000ff */
[----:B------:R-:W-:Y:S02]  /*b3a0*/  F2FP.F16.F32.PACK_AB R171, R171, R172 ;  /* 0x000000acabab723e */ /* 0x000fe400000000ff */
[----:B------:R-:W-:Y:S02]  /*b3b0*/  F2FP.F16.F32.PACK_AB R173, R173, R174 ;  /* 0x000000aeadad723e */ /* 0x000fe400000000ff */
[----:B------:R-:W-:Y:S01]  /*b3c0*/  F2FP.F16.F32.PACK_AB R172, R145, R144 ;  /* 0x0000009091ac723e */ /* 0x000fe200000000ff */
[----:B------:R-:W-:Y:S01]  /*b3d0*/  STSM.16.M88.4 [R26], R168 ;  /* 0x000000a81a007844 */ /* 0x000fe20000000200 */
[----:B------:R-:W-:-:S02]  /*b3e0*/  F2FP.F16.F32.PACK_AB R174, R149, R148 ;  /* 0x0000009495ae723e */ /* 0x000fc400000000ff */
[----:B------:R-:W-:Y:S02]  /*b3f0*/  F2FP.F16.F32.PACK_AB R175, R175, R176 ;  /* 0x000000b0afaf723e */ /* 0x000fe400000000ff */
[----:B------:R-:W-:Y:S02]  /*b400*/  LOP3.LUT R122, R123, 0x380, RZ, 0xc0, !PT ;  /* 0x000003807b7a7812 */ /* 0x000fe400078ec0ff */
[----:B------:R-:W-:Y:S01]  /*b410*/  LOP3.LUT R60, R61, 0x380, RZ, 0xc0, !PT ;  /* 0x000003803d3c7812 */ /* 0x000fe200078ec0ff */
[----:B------:R2:W-:Y:S01]  /*b420*/  STSM.16.M88.4 [R3], R172 ;  /* 0x000000ac03007844 */ /* 0x0005e20000000200 */
[----:B------:R-:W-:Y:S02]  /*b430*/  SHF.R.U64 R122, R122, 0x3, RZ ;  /* 0x000000037a7a7819 */ /* 0x000fe400000012ff */
[----:B------:R-:W-:Y:S01]  /*b440*/  SHF.R.U64 R60, R60, 0x3, RZ ;  /* 0x000000033c3c7819 */ /* 0x000fe200000012ff */
[----:B------:R-:W-:Y:S01]  /*b450*/  BAR.SYNC.DEFER_BLOCKING 0x1, 0x100 ;  /* 0x0044000000007b1d */ /* 0x000fe20000010000 */
[----:B------:R-:W-:Y:S01]  /*b460*/  LOP3.LUT R122, R122, R123, RZ, 0x3c, !PT ;  /* 0x0000007b7a7a7212 */ /* 0x000fe200078e3cff */
[--C-:B------:R-:W-:Y:S01]  /*b470*/  IMAD.X R123, RZ, RZ, R165.reuse, P4 ;  /* 0x000000ffff7b7224 */ /* 0x100fe200020e06a5 */
[----:B------:R-:W-:Y:S01]  /*b480*/  LOP3.LUT R60, R60, R61, RZ, 0x3c, !PT ;  /* 0x0000003d3c3c7212 */ /* 0x000fe200078e3cff */
[----:B------:R-:W-:-:S04]  /*b490*/  IMAD.X R61, RZ, RZ, R165, P6 ;  /* 0x000000ffff3d7224 */ /* 0x000fc800030e06a5 */
[----:B--2---:R-:W2:Y:S01]  /*b4a0*/  @P2 LDC R3, c[0x0][0xbec] ;  /* 0x0002fb00ff032b82 */ /* 0x004ea20000000800 */
[----:B0-----:R-:W-:Y:S04]  /*b4b0*/  @!P1 ST.E desc[UR8][R44.64], R2 ;  /* 0x000000022c009985 */ /* 0x001fe8000c101908 */
[----:B-1----:R0:W-:Y:S04]  /*b4c0*/  @!P0 ST.E desc[UR8][R46.64], R0 ;  /* 0x000000002e008985 */ /* 0x0021e8000c101908 */
[----:B------:R1:W5:Y:S04]  /*b4d0*/  LD.E.128 R32, desc[UR8][R12.64] ;  /* 0x000000080c207980 */ /* 0x000368000c101d00 */
[----:B------:R3:W5:Y:S01]  /*b4e0*/  LD.E.128 R36, desc[UR8][R14.64] ;  /* 0x000000080e247980 */ /* 0x000762000c101d00 */
[----:B0-----:R-:W-:-:S03]  /*b4f0*/  IMAD R0, R215, 0x20, R220 ;  /* 0x00000020d7007824 */ /* 0x001fc600078e02dc */
[----:B------:R0:W5:Y:S01]  /*b500*/  LD.E.128 R8, desc[UR8][R28.64] ;  /* 0x000000081c087980 */ /* 0x000162000c101d00 */
[----:B-1----:R-:W1:Y:S03]  /*b510*/  @P2 LDC R13, c[0x0][0xbf0] ;  /* 0x0002fc00ff0d2b82 */ /* 0x002e660000000800 */
[----:B------:R0:W5:Y:S04]  /*b520*/  LD.E.128 R40, desc[UR8][R30.64] ;  /* 0x000000081e287980 */ /* 0x000168000c101d00 */
[----:B------:R-:W5:Y:S01]  /*b530*/  LD.E.128 R56, desc[UR8][R56.64] ;  /* 0x0000000838387980 */ /* 0x000f62000c101d00 */
[----:B---3--:R-:W3:Y:S03]  /*b540*/  LDC.64 R14, c[0x0][0xae0] ;  /* 0x0002b800ff0e7b82 */ /* 0x008ee60000000a00 */
[----:B------:R-:W5:Y:S01]  /*b550*/  LD.E.128 R64, desc[UR8][R64.64] ;  /* 0x0000000840407980 */ /* 0x000f62000c101d00 */
[----:B------:R-:W-:-:S03]  /*b560*/  IMAD R12, R135, 0x80, R0 ;  /* 0x00000080870c7824 */ /* 0x000fc600078e0200 */
[----:B------:R-:W5:Y:S04]  /*b570*/  LD.E.128 R68, desc[UR8][R68.64] ;  /* 0x0000000844447980 */ /* 0x000f68000c101d00 */
[----:B------:R-:W5:Y:S04]  /*b580*/  LD.E.128 R108, desc[UR8][R110.64] ;  /* 0x000000086e6c7980 */ /* 0x000f68000c101d00 */
[----:B------:R-:W5:Y:S04]  /*b590*/  LD.E.128 R112, desc[UR8][R114.64] ;  /* 0x0000000872707980 */ /* 0x000f68000c101d00 */
[----:B------:R-:W5:Y:S04]  /*b5a0*/  LD.E.128 R120, desc[UR8][R122.64] ;  /* 0x000000087a787980 */ /* 0x000f68000c101d00 */
[----:B------:R0:W5:Y:S04]  /*b5b0*/  LD.E.128 R4, desc[UR8][R20.64] ;  /* 0x0000000814047980 */ /* 0x000168000c101d00 */
[----:B------:R-:W5:Y:S04]  /*b5c0*/  LD.E.128 R60, desc[UR8][R60.64] ;  /* 0x000000083c3c7980 */ /* 0x000f68000c101d00 */
[----:B------:R-:W5:Y:S04]  /*b5d0*/  LD.E.128 R104, desc[UR8][R106.64] ;  /* 0x000000086a687980 */ /* 0x000f68000c101d00 */
[----:B------:R-:W5:Y:S04]  /*b5e0*/  LD.E.128 R116, desc[UR8][R118.64] ;  /* 0x0000000876747980 */ /* 0x000f68000c101d00 */
[----:B------:R-:W5:Y:S04]  /*b5f0*/  LD.E.128 R52, desc[UR8][R52.64] ;  /* 0x0000000834347980 */ /* 0x000f68000c101d00 */
[----:B------:R-:W5:Y:S01]  /*b600*/  LD.E.128 R128, desc[UR8][R130.64] ;  /* 0x0000000882807980 */ /* 0x000f62000c101d00 */
[----:B------:R-:W-:-:S02]  /*b610*/  ULDC.64 UR8, c[0x0][0xae8] ;  /* 0x0002ba0000087ab9 */ /* 0x000fc40000000a00 */
[----:B------:R-:W-:Y:S01]  /*b620*/  UIMAD UR5, UR11, UR8, URZ ;  /* 0x000000080b0572a4 */ /* 0x000fe2000f8e023f */
[----:B--2---:R-:W-:Y:S01]  /*b630*/  @P2 IMAD.HI.U32 R2, R12, R3, RZ ;  /* 0x000000030c022227 */ /* 0x004fe200078e00ff */
[----:B------:R-:W-:Y:S01]  /*b640*/  UIMAD.WIDE.U32 UR6, UR10, UR8, URZ ;  /* 0x000000080a0672a5 */ /* 0x000fe2000f8e003f */
[----:B------:R-:W-:Y:S01]  /*b650*/  R2UR UR13, R216 ;  /* 0x00000000d80d72ca */ /* 0x000fe200000e0000 */
[----:B------:R-:W-:Y:S01]  /*b660*/  UIMAD UR5, UR10, UR9, UR5 ;  /* 0x000000090a0572a4 */ /* 0x000fe2000f8e0205 */
[----:B------:R-:W-:Y:S01]  /*b670*/  IMAD.MOV.U32 R0, RZ, RZ, R12 ;  /* 0x000000ffff007224 */ /* 0x000fe200078e000c */
[----:B------:R-:W-:Y:S01]  /*b680*/  @!PT LDS RZ, [RZ] ;  /* 0x00000000fffff984 */ /* 0x000fe20000000800 */
[----:B------:R-:W-:Y:S01]  /*b690*/  @!PT LDS RZ, [RZ] ;  /* 0x00000000fffff984 */ /* 0x000fe20000000800 */
[----:B------:R-:W-:Y:S01]  /*b6a0*/  @!PT LDS RZ, [RZ] ;  /* 0x00000000fffff984 */ /* 0x000fe20000000800 */
[----:B------:R-:W-:Y:S01]  /*b6b0*/  @!PT LDS RZ, [RZ] ;  /* 0x00000000fffff984 */ /* 0x000fe20000000800 */
[----:B------:R2:W-:Y:S06]  /*b6c0*/  MEMBAR.ALL.CTA ;  /* 0x0000000000007992 */ /* 0x0005ec0000008000 */
[----:B--2---:R-:W2:Y:S01]  /*b6d0*/  FENCE.VIEW.ASYNC.S ;  /* 0x00000000000073c6 */ /* 0x004ea20000000000 */
[----:B------:R-:W-:Y:S01]  /*b6e0*/  ULDC.64 UR8, c[0x0][0xaf0] ;  /* 0x0002bc0000087ab9 */ /* 0x000fe20000000a00 */
[----:B------:R-:W-:Y:S01]  /*b6f0*/  UIADD3 UR7, UR7, UR5, URZ ;  /* 0x0000000507077290 */ /* 0x000fe2000fffe03f */
[----:B-1----:R-:W-:Y:S01]  /*b700*/  @P2 SHF.R.U32.HI R0, RZ, R13, R2 ;  /* 0x0000000dff002219 */ /* 0x002fe20000011602 */
[----:B------:R-:W-:-:S02]  /*b710*/  UIMAD UR5, UR12, UR8, URZ ;  /* 0x000000080c0572a4 */ /* 0x000fc4000f8e023f */
[----:B------:R-:W-:Y:S01]  /*b720*/  UIMAD.WIDE.U32 UR6, UR14, UR8, UR6 ;  /* 0x000000080e0672a5 */ /* 0x000fe2000f8e0006 */
[--C-:B------:R-:W-:Y:S01]  /*b730*/  SHF.R.S32.HI R3, RZ, 0x1f, R0.reuse ;  /* 0x0000001fff037819 */ /* 0x100fe20000011400 */
[----:B------:R-:W-:Y:S01]  /*b740*/  UIMAD UR5, UR14, UR9, UR5 ;  /* 0x000000090e0572a4 */ /* 0x000fe2000f8e0205 */
[----:B------:R-:W-:Y:S01]  /*b750*/  IMAD.MOV R13, RZ, RZ, -R0 ;  /* 0x000000ffff0d7224 */ /* 0x000fe200078e0a00 */
[----:B------:R-:W-:Y:S01]  /*b760*/  R2UR UR12, R16 ;  /* 0x00000000100c72ca */ /* 0x000fe200000e0000 */
[----:B------:R-:W-:Y:S01]  /*b770*/  ULDC.64 UR8, c[0x0][0xad8] ;  /* 0x0002b60000087ab9 */ /* 0x000fe20000000a00 */
[----:B------:R-:W-:Y:S01]  /*b780*/  UIADD3 UR7, UR7, UR5, URZ ;  /* 0x0000000507077290 */ /* 0x000fe2000fffe03f */
[-C--:B---3--:R-:W-:Y:S01]  /*b790*/  IMAD R3, R3, R14.reuse, RZ ;  /* 0x0000000e03037224 */ /* 0x088fe200078e02ff */
[----:B------:R-:W-:Y:S01]  /*b7a0*/  UIADD3 UR60, UR60, 0x1, URZ ;  /* 0x000000013c3c7890 */ /* 0x000fe2000fffe03f */
[----:B------:R-:W-:Y:S01]  /*b7b0*/  IMAD R13, R200, R13, R12 ;  /* 0x0000000dc80d7224 */ /* 0x000fe200078e020c */
[----:B------:R-:W-:Y:S01]  /*b7c0*/  UIADD3 UR4, UR4, 0x38820, URZ ;  /* 0x0003882004047890 */ /* 0x000fe2000fffe03f */
[C---:B------:R-:W-:Y:S01]  /*b7d0*/  IMAD R15, R0.reuse, R15, R3 ;  /* 0x0000000f000f7224 */ /* 0x040fe200078e0203 */
[----:B------:R-:W-:Y:S01]  /*b7e0*/  ULDC.64 UR10, c[0x0][0xa80] ;  /* 0x0002a000000a7ab9 */ /* 0x000fe20000000a00 */
[----:B------:R-:W-:Y:S01]  /*b7f0*/  IMAD.WIDE.U32 R2, R0, R14, UR6 ;  /* 0x0000000600027e25 */ /* 0x000fe2000f8e000e */
[----:B------:R-:W-:-:S03]  /*b800*/  SHF.R.S32.HI R0, RZ, 0x1f, R13 ;  /* 0x0000001fff007819 */ /* 0x000fc6000001140d */
[----:B------:R-:W-:Y:S02]  /*b810*/  IMAD.IADD R3, R3, 0x1, R15 ;  /* 0x0000000103037824 */ /* 0x000fe400078e020f */
[----:B------:R-:W-:Y:S02]  /*b820*/  IMAD R0, R0, UR8, RZ ;  /* 0x0000000800007c24 */ /* 0x000fe4000f8e02ff */
[----:B------:R-:W-:Y:S01]  /*b830*/  IMAD R135, R135, 0x80, R220 ;  /* 0x0000008087877824 */ /* 0x000fe200078e02dc */
[----:B------:R-:W-:Y:S01]  /*b840*/  ULDC UR5, c[0x0][0xc] ;  /* 0x0000030000057ab9 */ /* 0x000fe20000000800 */
[C---:B------:R-:W-:Y:S01]  /*b850*/  IMAD R15, R13.reuse, UR9, R0 ;  /* 0x000000090d0f7c24 */ /* 0x040fe2000f8e0200 */
[----:B------:R-:W-:Y:S01]  /*b860*/  UISETP.NE.AND UP0, UPT, UR60, 0x2, UPT ;  /* 0x000000023c00788c */ /* 0x000fe2000bf05270 */
[----:B------:R-:W-:Y:S01]  /*b870*/  IMAD.WIDE.U32 R2, R13, UR8, R2 ;  /* 0x000000080d027c25 */ /* 0x000fe2000f8e0002 */
[----:B------:R-:W-:Y:S01]  /*b880*/  UMOV UR6, 0x1 ;  /* 0x0000000100067882 */ /* 0x000fe20000000000 */
[----:B------:R-:W-:Y:S01]  /*b890*/  UIADD3 UR13, UR5, UR13, URZ ;  /* 0x0000000d050d7290 */ /* 0x000fe2000fffe03f */
[----:B------:R-:W-:Y:S01]  /*b8a0*/  ISETP.GE.AND P2, PT, R135, R24, PT ;  /* 0x000000188700720c */ /* 0x000fe20003f46270 */
[----:B------:R-:W-:Y:S01]  /*b8b0*/  UPRMT UR5, URZ, 0x654, UR4 ;  /* 0x000006543f057896 */ /* 0x000fe20008000004 */
[----:B------:R-:W-:Y:S01]  /*b8c0*/  IMAD.IADD R15, R3, 0x1, R15 ;  /* 0x00000001030f7824 */ /* 0x000fe200078e020f */
[----:B------:R-:W-:Y:S01]  /*b8d0*/  UPRMT UR4, UR6, 0x654, UR4 ;  /* 0x0000065406047896 */ /* 0x000fe20008000004 */
[----:B------:R-:W-:Y:S01]  /*b8e0*/  LEA R0, P0, R2, UR10, 0x1 ;  /* 0x0000000a02007c11 */ /* 0x000fe2000f8008ff */
[----:B------:R-:W-:Y:S01]  /*b8f0*/  USEL UR6, URZ, 0x1, UP0 ;  /* 0x000000013f067887 */ /* 0x000fe20008000000 */
[----:B------:R-:W-:-:S02]  /*b900*/  VIADD R13, R135, 0x20 ;  /* 0x00000020870d7836 */ /* 0x000fc40000000000 */
[----:B------:R-:W-:Y:S01]  /*b910*/  LEA.HI.X R25, R2, UR11, R15, 0x1, P0 ;  /* 0x0000000b02197c11 */ /* 0x000fe200080f0c0f */
[----:B------:R-:W-:Y:S01]  /*b920*/  ULOP3.LUT UR12, UR12, UR6, URZ, 0x3c, !UPT ;  /* 0x000000060c0c7292 */ /* 0x000fe2000f8e3c3f */
[----:B------:R-:W-:Y:S01]  /*b930*/  VIADD R3, R135, 0x40 ;  /* 0x0000004087037836 */ /* 0x000fe20000000000 */
[-C--:B------:R-:W-:Y:S01]  /*b940*/  ISETP.GE.AND P1, PT, R13, R24.reuse, PT ;  /* 0x000000180d00720c */ /* 0x080fe20003f26270 */
[----:B--2---:R-:W-:Y:S01]  /*b950*/  SYNCS.ARRIVE.TRANS64.RED.A1T0 RZ, [UR5], RZ ;  /* 0x000000ffffff79a7 */ /* 0x004fe20008100405 */
[----:B------:R-:W-:Y:S01]  /*b960*/  IMAD.U32 R216, RZ, RZ, UR13 ;  /* 0x0000000dffd87e24 */ /* 0x000fe2000f8e00ff */
[----:B------:R-:W-:Y:S01]  /*b970*/  USEL UR60, UR60, URZ, UP0 ;  /* 0x0000003f3c3c7287 */ /* 0x000fe20008000000 */
[----:B------:R0:W1:Y:S01]  /*b980*/  SHFL.IDX PT, R12, R0, RZ, 0x181f ;  /* 0x00181fff000c7589 */ /* 0x00006200000e0000 */
[----:B------:R-:W-:Y:S01]  /*b990*/  IMAD.U32 R16, RZ, RZ, UR12 ;  /* 0x0000000cff107e24 */ /* 0x000fe2000f8e00ff */
[----:B------:R-:W-:Y:S02]  /*b9a0*/  BSSY B0, `(.L_x_219) ;  /* 0x0000016000007945 */ /* 0x000fe40003800000 */
[----:B------:R0:W2:Y:S01]  /*b9b0*/  SHFL.IDX PT, R13, R25, RZ, 0x181f ;  /* 0x00181fff190d7589 */ /* 0x0000a200000e0000 */
[----:B------:R-:W-:Y:S01]  /*b9c0*/  SYNCS.ARRIVE.TRANS64.RED.A1T0 RZ, [UR4], RZ ;  /* 0x000000ffffff79a7 */ /* 0x000fe20008100404 */
[----:B------:R-:W-:Y:S01]  /*b9d0*/  ISETP.GE.AND P0, PT, R3, R24, PT ;  /* 0x000000180300720c */ /* 0x000fe20003f06270 */
[----:B------:R-:W-:-:S12]  /*b9e0*/  @P2 BRA `(.L_x_220) ;  /* 0x0000000000442947 */ /* 0x000fd80003800000 */
[----:B------:R-:W-:Y:S01]  /*b9f0*/  ULDC UR4, c[0x0][0xac8] ;  /* 0x0002b20000047ab9 */ /* 0x000fe20000000800 */
[----:B------:R-:W-:Y:S01]  /*ba00*/  ULDC.64 UR6, c[0x0][0x208] ;  /* 0x0000820000067ab9 */ /* 0x000fe20000000a00 */
[----:B------:R-:W-:Y:S02]  /*ba10*/  ISETP.GE.AND P4, PT, R214, UR4, PT ;  /* 0x00000004d6007c0c */ /* 0x000fe4000bf86270 */
[----:B------:R-:W-:Y:S02]  /*ba20*/  ISETP.GE.AND P3, PT, R213, UR4, PT ;  /* 0x00000004d5007c0c */ /* 0x000fe4000bf66270 */
[----:B------:R-:W-:Y:S02]  /*ba30*/  ISETP.GE.AND P2, PT, R212, UR4, PT ;  /* 0x00000004d4007c0c */ /* 0x000fe4000bf46270 */
[----:B------:R-:W-:-:S07]  /*ba40*/  ISETP.GE.AND P5, PT, R17, UR4, PT ;  /* 0x0000000411007c0c */ /* 0x000fce000bfa6270 */
[----:B-1----:R-:W-:-:S04]  /*ba50*/  @!P4 LEA R14, P6, R214, R12, 0x1 ;  /* 0x0000000cd60ec211 */ /* 0x002fc800078c08ff */
[----:B--2---:R-:W-:Y:S02]  /*ba60*/  @!P4 LEA.HI.X R15, R214, R13, R231, 0x1, P6 ;  /* 0x0000000dd60fc211 */ /* 0x004fe400030f0ce7 */
[----:B0-----:R-:W-:Y:S01]  /*ba70*/  @!P3 LEA R20, P6, R213, R12, 0x1 ;  /* 0x0000000cd514b211 */ /* 0x001fe200078c08ff */
        /* <DEDUP_REMOVED lines=8> */
.L_x_220:
[----:B------:R-:W-:Y:S05]  /*bb00*/  BSYNC B0 ;  /* 0x0000000000007941 */ /* 0x000fea0003800000 */
.L_x_219:
[----:B---3-5:R3:W4:Y:S01]  /*bb10*/  SHFL.IDX PT, R9, R25, 0x1, 0x181f ;  /* 0x00381f0019097f89 */ /* 0x02872200000e0000 */
        /* <DEDUP_REMOVED lines=10> */
[-C--:B-1----:R-:W-:Y:S02]  /*bbc0*/  @!P2 LEA R12, P5, R213, R8.reuse, 0x1 ;  /* 0x00000008d50ca211 */ /* 0x082fe400078a08ff */
[-C--:B----4-:R-:W-:Y:S02]  /*bbd0*/  @!P3 LEA.HI.X R11, R214, R9.reuse, R231, 0x1, P6 ;  /* 0x00000009d60bb211 */ /* 0x090fe400030f0ce7 */
[C---:B------:R-:W-:Y:S01]  /*bbe0*/  @!P1 LEA R14, P6, R212.reuse, R8, 0x1 ;  /* 0x00000008d40e9211 */ /* 0x040fe200078c08ff */
[----:B------:R-:W-:Y:S01]  /*bbf0*/  @!P4 IMAD.WIDE R2, R17, 0x2, R8 ;  /* 0x000000021102c825 */ /* 0x000fe200078e0208 */
[-C--:B--2---:R-:W-:Y:S02]  /*bc00*/  @!P2 LEA.HI.X R13, R213, R9.reuse, R230, 0x1, P5 ;  /* 0x00000009d50da211 */ /* 0x084fe400028f0ce6 */
[----:B------:R-:W-:-:S02]  /*bc10*/  @!P1 LEA.HI.X R15, R212, R9, R229, 0x1, P6 ;  /* 0x00000009d40f9211 */ /* 0x000fc400030f0ce5 */
[----:B------:R0:W-:Y:S04]  /*bc20*/  @!P4 ST.E.128 desc[UR6][R2.64], R32 ;  /* 0x000000200200c985 */ /* 0x0001e8000c101d06 */
[----:B------:R0:W-:Y:S04]  /*bc30*/  @!P3 ST.E.128 desc[UR6][R10.64], R64 ;  /* 0x000000400a00b985 */ /* 0x0001e8000c101d06 */
[----:B------:R0:W-:Y:S04]  /*bc40*/  @!P2 ST.E.128 desc[UR6][R12.64], R120 ;  /* 0x000000780c00a985 */ /* 0x0001e8000c101d06 */
[----:B------:R0:W-:Y:S02]  /*bc50*/  @!P1 ST.E.128 desc[UR6][R14.64], R116 ;  /* 0x000000740e009985 */ /* 0x0001e4000c101d06 */
.L_x_222:
[----:B------:R-:W-:Y:S05]  /*bc60*/  BSYNC B0 ;  /* 0x0000000000007941 */ /* 0x000fea0003800000 */
.L_x_221:
[----:B----4-:R4:W1:Y:S01]  /*bc70*/  SHFL.IDX PT, R9, R25, 0x2, 0x181f ;  /* 0x00581f0019097f89 */ /* 0x01086200000e0000 */
[----:B------:R-:W-:Y:S03]  /*bc80*/  BSSY B0, `(.L_x_223) ;  /* 0x0000014000007945 */ /* 0x000fe60003800000 */
[----:B0-----:R4:W0:Y:S01]  /*bc90*/  SHFL.IDX PT, R8, R0, 0x2, 0x181f ;  /* 0x00581f0000087f89 */ /* 0x00182200000e0000 */
        /* <DEDUP_REMOVED lines=8> */
[-C--:B-1----:R-:W-:Y:S02]  /*bd20*/  @!P5 LEA R12, P1, R213, R8.reuse, 0x1 ;  /* 0x00000008d50cd211 */ /* 0x082fe400078208ff */
[----:B------:R-:W-:Y:S02]  /*bd30*/  @!P6 LEA R14, P2, R212, R8, 0x1 ;  /* 0x00000008d40ee211 */ /* 0x000fe400078408ff */
[----:B------:R-:W-:Y:S01]  /*bd40*/  @!P3 IMAD.WIDE R2, R17, 0x2, R8 ;  /* 0x000000021102b825 */ /* 0x000fe200078e0208 */
[-C--:B------:R-:W-:Y:S02]  /*bd50*/  @!P4 LEA.HI.X R11, R214, R9.reuse, R231, 0x1, P0 ;  /* 0x00000009d60bc211 */ /* 0x080fe400000f0ce7 */
[-C--:B--2---:R-:W-:Y:S02]  /*bd60*/  @!P5 LEA.HI.X R13, R213, R9.reuse, R230, 0x1, P1 ;  /* 0x00000009d50dd211 */ /* 0x084fe400008f0ce6 */
[----:B------:R-:W-:Y:S01]  /*bd70*/  @!P6 LEA.HI.X R15, R212, R9, R229, 0x1, P2 ;  /* 0x00000009d40fe211 */ /* 0x000fe200010f0ce5 */
[----:B------:R0:W-:Y:S04]  /*bd80*/  @!P3 ST.E.128 desc[UR6][R2.64], R36 ;  /* 0x000000240200b985 */ /* 0x0001e8000c101d06 */
[----:B------:R0:W-:Y:S04]  /*bd90*/  @!P4 ST.E.128 desc[UR6][R10.64], R68 ;  /* 0x000000440a00c985 */ /* 0x0001e8000c101d06 */
[----:B------:R0:W-:Y:S04]  /*bda0*/  @!P5 ST.E.128 desc[UR6][R12.64], R4 ;  /* 0x000000040c00d985 */ /* 0x0001e8000c101d06 */
[----:B------:R0:W-:Y:S02]  /*bdb0*/  @!P6 ST.E.128 desc[UR6][R14.64], R52 ;  /* 0x000000340e00e985 */ /* 0x0001e4000c101d06 */
.L_x_224:
[----:B------:R-:W-:Y:S05]  /*bdc0*/  BSYNC B0 ;  /* 0x0000000000007941 */ /* 0x000fea0003800000 */
.L_x_223:
        /* <DEDUP_REMOVED lines=20> */
[-C--:B-1----:R-:W-:Y:S02]  /*bf10*/  @!P5 LEA.HI.X R9, R213, R5.reuse, R230, 0x1, P1 ;  /* 0x00000005d509d211 */ /* 0x082fe400008f0ce6 */
[----:B------:R-:W-:Y:S01]  /*bf20*/  @!P6 LEA.HI.X R11, R212, R5, R229, 0x1, P2 ;  /* 0x00000005d40be211 */ /* 0x000fe200010f0ce5 */
[----:B------:R0:W-:Y:S04]  /*bf30*/  @!P3 ST.E.128 desc[UR6][R2.64], R40 ;  /* 0x000000280200b985 */ /* 0x0001e8000c101d06 */
[----:B------:R0:W-:Y:S04]  /*bf40*/  @!P4 ST.E.128 desc[UR6][R6.64], R108 ;  /* 0x0000006c0600c985 */ /* 0x0001e8000c101d06 */
[----:B------:R0:W-:Y:S04]  /*bf50*/  @!P5 ST.E.128 desc[UR6][R8.64], R60 ;  /* 0x0000003c0800d985 */ /* 0x0001e8000c101d06 */
[----:B------:R0:W-:Y:S02]  /*bf60*/  @!P6 ST.E.128 desc[UR6][R10.64], R128 ;  /* 0x000000800a00e985 */ /* 0x0001e4000c101d06 */
.L_x_226:
[----:B------:R-:W-:Y:S05]  /*bf70*/  BSYNC B0 ;  /* 0x0000000000007941 */ /* 0x000fea0003800000 */
.L_x_225:
[----:B0--34-:R-:W0:Y:S01]  /*bf80*/  LDC R0, c[0x0][0xc34] ;  /* 0x00030d00ff007b82 */ /* 0x019e220000000800 */
[----:B------:R-:W-:-:S13]  /*bf90*/  R2UR UR4, R216 ;  /* 0x00000000d80472ca */ /* 0x000fda00000e0000 */
[----:B0-----:R-:W-:-:S13]  /*bfa0*/  ISETP.LE.AND P0, PT, R0, UR4, PT ;  /* 0x0000000400007c0c */ /* 0x001fda000bf03270 */
[----:B------:R-:W-:Y:S05]  /*bfb0*/  @!P0 BRA `(.L_x_227) ;  /* 0xffffff5000d48947 */ /* 0x000fea000383ffff */
[----:B------:R-:W-:Y:S05]  /*bfc0*/  EXIT ;  /* 0x000000000000794d */ /* 0x000fea0003800000 */
.L_x_193:
[----:B------:R-:W-:-:S08]  /*bfd0*/  NOP ;  /* 0x0000000000007918 */ /* 0x000fd00000000000 */
[----:B0-----:R-:W0:-:S00]  /*bfe0*/  USETMAXREG.DEALLOC.CTAPOOL 0x18 ;  /* 0x00000018000079c8 */ /* 0x001e0000080e0500 */
[----:B------:R-:W1:Y:S01]  /*bff0*/  S2UR UR4, SR_CTAID.X ;  /* 0x00000000000479c3 */ /* 0x000e620000002500 */
[----:B0-----:R-:W-:Y:S02]  /*c000*/  IMAD.MOV.U32 R2, RZ, RZ, 0x1 ;  /* 0x00000001ff027424 */ /* 0x001fe400078e00ff */
[----:B------:R-:W-:-:S05]  /*c010*/  IMAD.MOV.U32 R19, RZ, RZ, RZ ;  /* 0x000000ffff137224 */ /* 0x000fca00078e00ff */
[----:B------:R-:W1:Y:S02]  /*c020*/  LDC R3, c[0x0][0xc34] ;  /* 0x00030d00ff037b82 */ /* 0x000e640000000800 */
[----:B-1----:R-:W-:Y:S01]  /*c030*/  ISETP.LE.AND P0, PT, R3, UR4, PT ;  /* 0x0000000403007c0c */ /* 0x002fe2000bf03270 */
[----:B------:R-:W-:-:S05]  /*c040*/  IMAD.MOV.U32 R3, RZ, RZ, 0x1 ;  /* 0x00000001ff037424 */ /* 0x000fca00078e00ff */
[----:B------:R0:W-:Y:S07]  /*c050*/  STL [R1], R3 ;  /* 0x0000000301007387 */ /* 0x0001ee0000100800 */
[----:B------:R-:W-:Y:S05]  /*c060*/  @P0 BRA `(.L_x_228) ;  /* 0x0000005000640947 */ /* 0x000fea0003800000 */
[----:B------:R-:W2:Y:S01]  /*c070*/  LDL R4, [R1+0x30] ;  /* 0x0000300001047983 */ /* 0x000ea20000100800 */
[----:B------:R-:W1:Y:S01]  /*c080*/  S2UR UR4, SR_CgaCtaId ;  /* 0x00000000000479c3 */ /* 0x000e620000008800 */
[C---:B------:R-:W-:Y:S01]  /*c090*/  IMAD.SHL.U32 R2, R0.reuse, 0x8, RZ ;  /* 0x0000000800027824 */ /* 0x040fe200078e00ff */
[C---:B------:R-:W-:Y:S01]  /*c0a0*/  LOP3.LUT R5, R0.reuse, 0x7f, RZ, 0xc0, !PT ;  /* 0x0000007f00057812 */ /* 0x040fe200078ec0ff */
[----:B------:R-:W-:Y:S01]  /*c0b0*/  UMOV UR36, 0x400 ;  /* 0x0000040000247882 */ /* 0x000fe20000000000 */
[----:B------:R-:W-:Y:S01]  /*c0c0*/  LOP3.LUT P0, RZ, R0, 0x1f, RZ, 0xc0, !PT ;  /* 0x0000001f00ff7812 */ /* 0x000fe2000780c0ff */
[----:B------:R-:W-:Y:S01]  /*c0d0*/  IMAD.MOV.U32 R19, RZ, RZ, RZ ;  /* 0x000000ffff137224 */ /* 0x000fe200078e00ff */
[----:B0-----:R-:W-:Y:S01]  /*c0e0*/  LOP3.LUT R3, R2, 0x1f8, RZ, 0xc0, !PT ;  /* 0x000001f802037812 */ /* 0x001fe200078ec0ff */
[----:B------:R-:W-:Y:S01]  /*c0f0*/  ULDC.64 UR38, c[0x0][0x198] ;  /* 0x0000660000267ab9 */ /* 0x000fe20000000a00 */
[C---:B------:R-:W-:Y:S01]  /*c100*/  ISETP.NE.AND P1, PT, R5.reuse, RZ, PT ;  /* 0x000000ff0500720c */ /* 0x040fe20003f25270 */
[----:B------:R-:W-:Y:S01]  /*c110*/  ULDC UR40, c[0x0][0xc] ;  /* 0x0000030000287ab9 */ /* 0x000fe20000000800 */
[----:B------:R-:W-:-:S02]  /*c120*/  ISETP.NE.OR P0, PT, R5, RZ, !P0 ;  /* 0x000000ff0500720c */ /* 0x000fc40004705670 */
[----:B------:R-:W-:Y:S02]  /*c130*/  LOP3.LUT R18, R18, 0xfffffffe, RZ, 0xc0, !PT ;  /* 0xfffffffe12127812 */ /* 0x000fe400078ec0ff */
[----:B------:R-:W-:-:S07]  /*c140*/  LOP3.LUT R2, R2, 0x38, RZ, 0xc0, !PT ;  /* 0x0000003802027812 */ /* 0x000fce00078ec0ff */
[----:B------:R-:W-:Y:S01]  /*c150*/  @P1 LOP3.LUT R18, R18, 0x1, RZ, 0xfc, !PT ;  /* 0x0000000112121812 */ /* 0x000fe200078efcff */
[----:B-1----:R-:W-:-:S03]  /*c160*/  ULEA UR36, UR4, UR36, 0x18 ;  /* 0x0000002404247291 */ /* 0x002fc6000f8ec03f */
[----:B------:R-:W-:-:S04]  /*c170*/  LOP3.LUT R18, R18, 0xfffffffd, RZ, 0xc0, !PT ;  /* 0xfffffffd12127812 */ /* 0x000fc800078ec0ff */
[----:B------:R-:W-:Y:S02]  /*c180*/  @P0 LOP3.LUT R18, R18, 0x2, RZ, 0xfc, !PT ;  /* 0x0000000212120812 */ /* 0x000fe400078efcff */
[----:B--2---:R-:W-:Y:S02]  /*c190*/  R2UR UR5, R4 ;  /* 0x00000000040572ca */ /* 0x004fe400000e0000 */
[----:B------:R-:W-:Y:S01]  /*c1a0*/  LOP3.LUT R4, R3, 0x38, R0, 0x78, !PT ;  /* 0x0000003803047812 */ /* 0x000fe200078e7800 */
[----:B------:R-:W-:Y:S02]  /*c1b0*/  IMAD.SHL.U32 R3, R5, 0x8, RZ ;  /* 0x0000000805037824 */ /* 0x000fe400078e00ff */
[----:B------:R-:W-:-:S03]  /*c1c0*/  IMAD.SHL.U32 R0, R0, 0x10, RZ ;  /* 0x0000001000007824 */ /* 0x000fc600078e00ff */
[----:B------:R-:W-:Y:S02]  /*c1d0*/  LOP3.LUT R3, R4, 0x200, R3, 0xf8, !PT ;  /* 0x0000020004037812 */ /* 0x000fe400078ef803 */
[----:B------:R-:W-:-:S03]  /*c1e0*/  SHF.R.U32.HI R4, RZ, 0x3, R5 ;  /* 0x00000003ff047819 */ /* 0x000fc60000011605 */
[----:B------:R-:W-:Y:S01]  /*c1f0*/  ULOP3.LUT UR37, UR5, 0x2, URZ, 0xfc, !UPT ;  /* 0x0000000205257892 */ /* 0x000fe2000f8efc3f */
[----:B------:R-:W0:Y:S01]  /*c200*/  S2UR UR5, SR_CTAID.X ;  /* 0x00000000000579c3 */ /* 0x000e220000002500 */
[----:B------:R-:W-:Y:S02]  /*c210*/  LOP3.LUT R4, R4, 0x70, R0, 0xf8, !PT ;  /* 0x0000007004047812 */ /* 0x000fe400078ef800 */
[----:B------:R-:W-:Y:S02]  /*c220*/  LEA R0, R3, UR36, 0x1 ;  /* 0x0000002403007c11 */ /* 0x000fe4000f8e08ff */
[----:B------:R-:W-:-:S03]  /*c230*/  LOP3.LUT R4, R2, 0x40, RZ, 0xfc, !PT ;  /* 0x0000004002047812 */ /* 0x000fc600078efcff */
[----:B------:R1:W-:Y:S02]  /*c240*/  STL [R1+0x10], R0 ;  /* 0x0000100001007387 */ /* 0x0003e40000100800 */
[----:B-1----:R-:W-:Y:S02]  /*c250*/  IMAD.MOV.U32 R0, RZ, RZ, 0x1 ;  /* 0x00000001ff007424 */ /* 0x002fe400078e00ff */
[----:B0-----:R-:W-:-:S05]  /*c260*/  IMAD.U32 R3, RZ, RZ, UR5 ;  /* 0x00000005ff037e24 */ /* 0x001fca000f8e00ff */
[----:B------:R0:W-:Y:S04]  /*c270*/  STL [R1+0x24], R3 ;  /* 0x0000240301007387 */ /* 0x0001e80000100800 */
[----:B------:R-:W-:Y:S04]  /*c280*/  STL [R1+0x2c], RZ ;  /* 0x00002cff01007387 */ /* 0x000fe80000100800 */
[----:B------:R1:W-:Y:S01]  /*c290*/  STL [R1], R0 ;  /* 0x0000000001007387 */ /* 0x0003e20000100800 */
[C---:B0-----:R-:W-:Y:S02]  /*c2a0*/  LOP3.LUT R3, R2.reuse, 0x80, RZ, 0xfc, !PT ;  /* 0x0000008002037812 */ /* 0x041fe400078efcff */
[----:B-1----:R-:W-:-:S07]  /*c2b0*/  LOP3.LUT R0, R2, 0xc0, RZ, 0xfc, !PT ;  /* 0x000000c002007812 */ /* 0x002fce00078efcff */
.L_x_323:
[----:B------:R-:W2:Y:S01]  /*c2c0*/  LDL R2, [R1+0x24] ;  /* 0x0000240001027983 */ /* 0x000ea20000100800 */
[----:B0-----:R-:W0:Y:S01]  /*c2d0*/  LDC R0, c[0x0][0xc38] ;  /* 0x00030e00ff007b82 */ /* 0x001e220000000800 */
[----:B------:R-:W-:Y:S05]  /*c2e0*/  YIELD ;  /* 0x0000000000007946 */ /* 0x000fea0003800000 */
[----:B------:R-:W-:Y:S02]  /*c2f0*/  ULDC.64 UR4, c[0x0][0x418] ;  /* 0x0001060000047ab9 */ /* 0x000fe40000000a00 */
[----:B------:R-:W1:Y:S01]  /*c300*/  LDC R16, c[0x0][0xc44] ;  /* 0x00031100ff107b82 */ /* 0x000e620000000800 */
[----:B------:R-:W-:-:S03]  /*c310*/  UISETP.NE.U32.AND UP0, UPT, UR4, URZ, UPT ;  /* 0x0000003f0400728c */ /* 0x000fc6000bf05070 */
[----:B------:R-:W-:Y:S01]  /*c320*/  ULDC UR4, c[0x0][0x424] ;  /* 0x0001090000047ab9 */ /* 0x000fe20000000800 */
[----:B------:R-:W-:-:S04]  /*c330*/  UISETP.NE.AND.EX UP0, UPT, UR5, URZ, UPT, UP0 ;  /* 0x0000003f0500728c */ /* 0x000fc8000bf05300 */
[----:B------:R-:W-:Y:S01]  /*c340*/  USEL UR4, UR4, 0x1, UP0 ;  /* 0x0000000104047887 */ /* 0x000fe20008000000 */
[----:B0-----:R-:W-:Y:S02]  /*c350*/  ISETP.NE.AND P0, PT, R0, 0x1, PT ;  /* 0x000000010000780c */ /* 0x001fe40003f05270 */
[----:B-1----:R-:W-:-:S11]  /*c360*/  ISETP.NE.AND P1, PT, R16, 0x1, PT ;  /* 0x000000011000780c */ /* 0x002fd60003f25270 */
[----:B------:R-:W2:Y:S08]  /*c370*/  @P0 LDC R0, c[0x0][0xc3c] ;  /* 0x00030f00ff000b82 */ /* 0x000eb00000000800 */
[----:B------:R-:W0:Y:S01]  /*c380*/  @P0 LDC R3, c[0x0][0xc40] ;  /* 0x00031000ff030b82 */ /* 0x000e220000000800 */
[----:B--2---:R-:W-:-:S04]  /*c390*/  @P0 IMAD.HI.U32 R0, R2, R0, RZ ;  /* 0x0000000002000227 */ /* 0x004fc800078e00ff */
[----:B------:R-:W-:Y:S01]  /*c3a0*/  IMAD.MOV.U32 R4, RZ, RZ, R2 ;  /* 0x000000ffff047224 */ /* 0x000fe200078e0002 */
[----:B0-----:R-:W-:Y:S02]  /*c3b0*/  @P0 SHF.R.U32.HI R4, RZ, R3, R0 ;  /* 0x00000003ff040219 */ /* 0x001fe40000011600 */
[----:B------:R-:W0:Y:S03]  /*c3c0*/  @P1 LDC.64 R2, c[0x0][0xc48] ;  /* 0x00031200ff021b82 */ /* 0x000e260000000a00 */
[----:B------:R-:W-:Y:S01]  /*c3d0*/  IMAD.MOV.U32 R5, RZ, RZ, R4 ;  /* 0x000000ffff057224 */ /* 0x000fe200078e0004 */
[----:B------:R-:W-:Y:S04]  /*c3e0*/  STL [R1+0x1c], R4 ;  /* 0x00001c0401007387 */ /* 0x000fe80000100800 */
[----:B------:R-:W1:Y:S01]  /*c3f0*/  LDC R0, c[0x0][0x2f0] ;  /* 0x0000bc00ff007b82 */ /* 0x000e620000000800 */
[----:B0-----:R-:W-:-:S05]  /*c400*/  @P1 IMAD.HI.U32 R2, R4, R2, RZ ;  /* 0x0000000204021227 */ /* 0x001fca00078e00ff */
[----:B------:R-:W-:Y:S01]  /*c410*/  @P1 SHF.R.U32.HI R5, RZ, R3, R2 ;  /* 0x00000003ff051219 */ /* 0x000fe20000011602 */
[----:B-1----:R-:W-:Y:S01]  /*c420*/  IMAD R0, R0, UR4, RZ ;  /* 0x0000000400007c24 */ /* 0x002fe2000f8e02ff */
[----:B------:R-:W-:-:S03]  /*c430*/  UIADD3 UR4, UR36, 0x24400, URZ ;  /* 0x0002440024047890 */ /* 0x000fc6000fffe03f */
[----:B------:R-:W-:Y:S01]  /*c440*/  STL [R1+0x14], R5 ;  /* 0x0000140501007387 */ /* 0x000fe20000100800 */
[----:B------:R-:W-:Y:S01]  /*c450*/  IMAD.MOV R3, RZ, RZ, -R5 ;  /* 0x000000ffff037224 */ /* 0x000fe200078e0a05 */
[----:B------:R-:W-:Y:S02]  /*c460*/  ULOP3.LUT UP0, URZ, UR4, 0x3ff, URZ, 0xc0, !UPT ;  /* 0x000003ff043f7892 */ /* 0x000fe4000f80c03f */
[----:B------:R0:W-:Y:S01]  /*c470*/  STL [R1+0x28], R0 ;  /* 0x0000280001007387 */ /* 0x0001e20000100800 */
[----:B------:R-:W-:-:S03]  /*c480*/  IMAD R16, R16, R3, R4 ;  /* 0x0000000310107224 */ /* 0x000fc600078e0204 */
[----:B------:R-:W-:Y:S01]  /*c490*/  PLOP3.LUT P0, PT, PT, PT, UP0, 0x80, 0x0 ;  /* 0x000000000000781c */ /* 0x000fe20003f0f008 */
[----:B0-----:R-:W-:-:S04]  /*c4a0*/  VIADD R0, R0, 0x4f ;  /* 0x0000004f00007836 */ /* 0x001fc80000000000 */
[----:B------:R-:W-:-:S05]  /*c4b0*/  IMAD.HI R0, R0, 0x66666667, RZ ;  /* 0x6666666700007827 */ /* 0x000fca00078e02ff */
[----:B------:R-:W-:-:S04]  /*c4c0*/  SHF.R.U32.HI R2, RZ, 0x1f, R0 ;  /* 0x0000001fff027819 */ /* 0x000fc80000011600 */
[----:B------:R-:W-:-:S05]  /*c4d0*/  LEA.HI.SX32 R0, R0, R2, 0x1b ;  /* 0x0000000200007211 */ /* 0x000fca00078fdaff */
[----:B------:R0:W-:Y:S01]  /*c4e0*/  STL [R1+0x20], R0 ;  /* 0x0000200001007387 */ /* 0x0001e20000100800 */
[----:B------:R-:W-:Y:S05]  /*c4f0*/  @!P0 BRA `(.L_x_229) ;  /* 0x0000000000408947 */ /* 0x000fea0003800000 */
[----:B------:R-:W-:Y:S01]  /*c500*/  MOV R2, 0x0 ;  /* 0x0000000000027802 */ /* 0x000fe20000000f00 */
[----:B------:R-:W-:Y:S01]  /*c510*/  ULDC.64 UR6, c[0x4][0xa8] ;  /* 0x01002a0000067ab9 */ /* 0x000fe20000000a00 */
[----:B------:R-:W-:Y:S01]  /*c520*/  ULDC.64 UR8, c[0x4][0xb0] ;  /* 0x01002c0000087ab9 */ /* 0x000fe20000000a00 */
[----:B------:R-:W-:Y:S01]  /*c530*/  ULDC.64 UR4, c[0x4][0x8] ;  /* 0x0100020000047ab9 */ /* 0x000fe20000000a00 */
[----:B------:R-:W-:Y:S02]  /*c540*/  IMAD.U32 R4, RZ, RZ, UR6 ;  /* 0x00000006ff047e24 */ /* 0x000fe4000f8e00ff */
[----:B------:R-:W1:Y:S01]  /*c550*/  LDC.64 R2, c[0x4][R2] ;  /* 0x0100000002027b82 */ /* 0x000e620000000a00 */
        /* <DEDUP_REMOVED lines=9> */
[----:B01----:R-:W-:Y:S05]  /*c5f0*/  CALL.ABS.NOINC R2 ;  /* 0x0000000002007343 */ /* 0x003fea0003c00000 */
.L_x_229:
        /* <DEDUP_REMOVED lines=8> */
[----:B------:R1:W2:Y:S01]  /*c680*/  LDC.64 R2, c[0x4][R17] ;  /* 0x0100000011027b82 */ /* 0x0002a20000000a00 */
        /* <DEDUP_REMOVED lines=8> */
[----:B-1----:R-:W-:-:S07]  /*c710*/  IMAD.MOV.U32 R13, RZ, RZ, RZ ;  /* 0x000000ffff0d7224 */ /* 0x002fce00078e00ff */
[----:B------:R-:W-:-:S07]  /*c720*/  LEPC R20, `(.L_x_231) ;  /* 0x000000001014794e */ /* 0x000fce0000000000 */
[----:B0-2---:R-:W-:Y:S05]  /*c730*/  CALL.ABS.NOINC R2 ;  /* 0x0000000002007343 */ /* 0x005fea0003c00000 */
.L_x_231:
        /* <DEDUP_REMOVED lines=15> */
.L_x_230:
[----:B------:R-:W2:Y:S01]  /*c830*/  LDL R2, [R1+0x20] ;  /* 0x0000200001027983 */ /* 0x000ea20000100800 */
[----:B------:R-:W-:-:S03]  /*c840*/  ULDC.64 UR4, c[0x0][0x9f8] ;  /* 0x00027e0000047ab9 */ /* 0x000fc60000000a00 */
[----:B0-----:R-:W3:Y:S01]  /*c850*/  LDL R0, [R1+0x14] ;  /* 0x0000140001007983 */ /* 0x001ee20000100800 */
[----:B------:R-:W-:Y:S01]  /*c860*/  ISETP.NE.U32.AND P0, PT, RZ, UR4, PT ;  /* 0x00000004ff007c0c */ /* 0x000fe2000bf05070 */
[----:B------:R-:W-:-:S03]  /*c870*/  ULDC.64 UR6, c[0x0][0x208] ;  /* 0x0000820000067ab9 */ /* 0x000fc60000000a00 */
[----:B------:R-:W-:Y:S01]  /*c880*/  ISETP.NE.AND.EX P0, PT, RZ, UR5, PT, P0 ;  /* 0x00000005ff007c0c */ /* 0x000fe2000bf05300 */
[----:B--2---:R-:W-:-:S12]  /*c890*/  IMAD.MOV.U32 R17, RZ, RZ, R2 ;  /* 0x000000ffff117224 */ /* 0x004fd800078e0002 */
[----:B------:R-:W3:Y:S02]  /*c8a0*/  @P0 LDC.64 R2, c[0x0][0x9f8] ;  /* 0x00027e00ff020b82 */ /* 0x000ee40000000a00 */
[----:B---3--:R-:W-:-:S05]  /*c8b0*/  @P0 IMAD.WIDE R2, R0, 0x4, R2 ;  /* 0x0000000400020825 */ /* 0x008fca00078e0202 */
[----:B------:R0:W2:Y:S01]  /*c8c0*/  @P0 LDG.E R0, desc[UR6][R2.64] ;  /* 0x0000000602000981 */ /* 0x0000a2000c1e1900 */
[----:B------:R-:W-:Y:S01]  /*c8d0*/  VIADD R9, R17, 0xffffffff ;  /* 0xffffffff11097836 */ /* 0x000fe20000000000 */
[----:B------:R-:W-:Y:S01]  /*c8e0*/  UMOV UR4, 0xffffffff ;  /* 0xffffffff00047882 */ /* 0x000fe20000000000 */
[----:B------:R-:W-:-:S03]  /*c8f0*/  LOP3.LUT R18, R18, 0xfffffffb, RZ, 0xc0, !PT ;  /* 0xfffffffb12127812 */ /* 0x000fc600078ec0ff */
[----:B------:R1:W-:Y:S01]  /*c900*/  STL [R1+0x18], R9 ;  /* 0x0000180901007387 */ /* 0x0003e20000100800 */
[----:B0-----:R-:W0:Y:S02]  /*c910*/  LDC.64 R2, c[0x0][0x418] ;  /* 0x00010600ff027b82 */ /* 0x001e240000000a00 */
[----:B0-----:R-:W-:-:S04]  /*c920*/  ISETP.NE.U32.AND P0, PT, R2, RZ, PT ;  /* 0x000000ff0200720c */ /* 0x001fc80003f05070 */
[----:B------:R-:W-:-:S13]  /*c930*/  ISETP.NE.AND.EX P1, PT, R3, RZ, PT, P0 ;  /* 0x000000ff0300720c */ /* 0x000fda0003f25300 */
[----:B------:R-:W-:Y:S02]  /*c940*/  @P1 LOP3.LUT R18, R18, 0x4, RZ, 0xfc, !PT ;  /* 0x0000000412121812 */ /* 0x000fe400078efcff */
[----:B--2---:R-:W-:Y:S01]  /*c950*/  SHF.R.S32.HI R8, RZ, 0x1f, R0 ;  /* 0x0000001fff087819 */ /* 0x004fe20000011400 */
[----:B------:R1:W-:Y:S01]  /*c960*/  STL [R1+0x8], R0 ;  /* 0x0000080001007387 */ /* 0x0003e20000100800 */
[----:B------:R-:W-:-:S03]  /*c970*/  SEL R17, R0, RZ, !P1 ;  /* 0x000000ff00117207 */ /* 0x000fc60004800000 */
[----:B------:R1:W-:Y:S01]  /*c980*/  STL [R1+0xc], R8 ;  /* 0x00000c0801007387 */ /* 0x0003e20000100800 */
[----:B------:R-:W-:Y:S05]  /*c990*/  BRA.DIV UR4, `(.L_x_232) ;  /* 0x0000004e04707947 */ /* 0x000fea000b800000 */
[----:B------:R-:W0:Y:S02]  /*c9a0*/  S2R R4, SR_TID.X ;  /* 0x0000000000047919 */ /* 0x000e240000002100 */
[----:B0-----:R-:W-:-:S04]  /*c9b0*/  SHF.R.U32.HI R4, RZ, 0x5, R4 ;  /* 0x00000005ff047819 */ /* 0x001fc80000011604 */
[----:B------:R-:W-:-:S05]  /*c9c0*/  LOP3.LUT R4, R4, 0x3, RZ, 0xc0, !PT ;  /* 0x0000000304047812 */ /* 0x000fca00078ec0ff */
[----:B------:R0:W2:Y:S02]  /*c9d0*/  SHFL.IDX PT, R14, R4, RZ, 0x1f ;  /* 0x00001fff040e7589 */ /* 0x0000a400000e0000 */
.L_x_339:
[----:B--2---:R-:W-:Y:S02]  /*c9e0*/  ISETP.NE.AND P0, PT, R14, RZ, PT ;  /* 0x000000ff0e00720c */ /* 0x004fe40003f05270 */
[----:B------:R-:W-:Y:S02]  /*c9f0*/  PLOP3.LUT P2, PT, PT, PT, PT, 0x8, 0x0 ;  /* 0x000000000000781c */ /* 0x000fe40003f4e170 */
[----:B------:R-:W-:-:S11]  /*ca00*/  LOP3.LUT R18, R18, 0xfffffff7, RZ, 0xc0, !PT ;  /* 0xfffffff712127812 */ /* 0x000fd600078ec0ff */
[----:B------:R-:W-:Y:S01]  /*ca10*/  @P2 LOP3.LUT R18, R18, 0x8, RZ, 0xfc, !PT ;  /* 0x0000000812122812 */ /* 0x000fe200078efcff */
[----:B------:R-:W-:Y:S06]  /*ca20*/  @P0 BRA `(.L_x_233) ;  /* 0x0000000400600947 */ /* 0x000fec0003800000 */
[----:B------:R-:W-:-:S03]  /*ca30*/  UMOV UR4, 0xffffffff ;  /* 0xffffffff00047882 */ /* 0x000fc60000000000 */
[----:B------:R-:W-:Y:S05]  /*ca40*/  BRA.DIV UR4, `(.L_x_234) ;  /* 0x0000004e04787947 */ /* 0x000fea000b800000 */
[----:B------:R-:W-:-:S13]  /*ca50*/  ELECT P6, URZ, PT ;  /* 0x00000000003f782f */ /* 0x000fda00038c0000 */
.L_x_342:
[----:B------:R-:W-:Y:S05]  /*ca60*/  @!P6 BRA `(.L_x_233) ;  /* 0x000000040050e947 */ /* 0x000fea0003800000 */
[----:B------:R2:W-:Y:S01]  /*ca70*/  STL [R1+0x4], R9 ;  /* 0x0000040901007387 */ /* 0x0005e20000100800 */
[----:B------:R-:W-:Y:S05]  /*ca80*/  @!P1 BRA `(.L_x_235) ;  /* 0x00000000004c9947 */ /* 0x000fea0003800000 */
[----:B------:R-:W3:Y:S01]  /*ca90*/  LDC R7, c[0x0][0x43c] ;  /* 0x00010f00ff077b82 */ /* 0x000ee20000000800 */
[----:B------:R-:W-:Y:S01]  /*caa0*/  ULDC.64 UR4, c[0x0][0x428] ;  /* 0x00010a0000047ab9 */ /* 0x000fe20000000a00 */
[----:B------:R-:W-:Y:S01]  /*cab0*/  ULDC.64 UR6, c[0x0][0x208] ;  /* 0x0000820000067ab9 */ /* 0x000fe20000000a00 */
[----:B---3--:R-:W-:-:S13]  /*cac0*/  ISETP.NE.AND P0, PT, R7, 0x1, PT ;  /* 0x000000010700780c */ /* 0x008fda0003f05270 */
[----:B0-----:R-:W0:Y:S02]  /*cad0*/  @P0 LDC.64 R4, c[0x0][0x440] ;  /* 0x00011000ff040b82 */ /* 0x001e240000000a00 */
[----:B0-----:R-:W-:-:S04]  /*cae0*/  @P0 IMAD.HI.U32 R6, R9, R4, RZ ;  /* 0x0000000409060227 */ /* 0x001fc800078e00ff */
[----:B------:R-:W-:Y:S01]  /*caf0*/  IMAD.MOV.U32 R4, RZ, RZ, R9 ;  /* 0x000000ffff047224 */ /* 0x000fe200078e0009 */
[----:B------:R-:W-:-:S05]  /*cb00*/  @P0 SHF.R.U32.HI R4, RZ, R5, R6 ;  /* 0x00000005ff040219 */ /* 0x000fca0000011606 */
[----:B------:R-:W-:-:S04]  /*cb10*/  IMAD.MOV R5, RZ, RZ, -R4 ;  /* 0x000000ffff057224 */ /* 0x000fc800078e0a04 */
[----:B------:R-:W-:Y:S01]  /*cb20*/  IMAD R6, R7, R5, R9 ;  /* 0x0000000507067224 */ /* 0x000fe200078e0209 */
[----:B------:R-:W-:-:S04]  /*cb30*/  SHF.R.S32.HI R5, RZ, 0x1f, R4 ;  /* 0x0000001fff057819 */ /* 0x000fc80000011404 */
[----:B------:R0:W-:Y:S01]  /*cb40*/  STL [R1+0x4], R6 ;  /* 0x0000040601007387 */ /* 0x0001e20000100800 */
[----:B------:R-:W-:-:S03]  /*cb50*/  IMAD.WIDE.U32 R4, R0, UR4, R4 ;  /* 0x0000000400047c25 */ /* 0x000fc6000f8e0004 */
[----:B------:R-:W-:Y:S01]  /*cb60*/  LEA R2, P0, R4, R2, 0x2 ;  /* 0x0000000204027211 */ /* 0x000fe200078010ff */
[----:B0-----:R-:W-:-:S04]  /*cb70*/  IMAD R6, R8, UR4, RZ ;  /* 0x0000000408067c24 */ /* 0x001fc8000f8e02ff */
[----:B-1----:R-:W-:-:S04]  /*cb80*/  IMAD R0, R0, UR5, R6 ;  /* 0x0000000500007c24 */ /* 0x002fc8000f8e0206 */
[----:B------:R-:W-:-:S05]  /*cb90*/  IMAD.IADD R0, R5, 0x1, R0 ;  /* 0x0000000105007824 */ /* 0x000fca00078e0200 */
[----:B------:R-:W-:-:S05]  /*cba0*/  LEA.HI.X R3, R4, R3, R0, 0x2, P0 ;  /* 0x0000000304037211 */ /* 0x000fca00000f1400 */
[----:B------:R3:W5:Y:S02]  /*cbb0*/  LDG.E R0, desc[UR6][R2.64] ;  /* 0x0000000602007981 */ /* 0x000764000c1e1900 */
.L_x_235:
[----:B---3--:R-:W3:Y:S01]  /*cbc0*/  LDL R3, [R1] ;  /* 0x0000000001037983 */ /* 0x008ee20000100800 */
[----:B------:R-:W-:Y:S02]  /*cbd0*/  LEA R2, R19, UR36, 0x3 ;  /* 0x0000002413027c11 */ /* 0x000fe4000f8e18ff */
[----:B---3--:R-:W-:-:S04]  /*cbe0*/  SHF.L.U32 R3, R3, 0x1f, RZ ;  /* 0x0000001f03037819 */ /* 0x008fc800000006ff */
[----:B------:R-:W3:Y:S02]  /*cbf0*/  SYNCS.PHASECHK.TRANS64.TRYWAIT P0, [R2+URZ+0x38840], R3 ;  /* 0x03884003020075a7 */ /* 0x000ee4000800017f */
[----:B---3--:R-:W-:Y:S05]  /*cc00*/  @!P0 BRA `(.L_x_236) ;  /* 0x0000004c00288947 */ /* 0x008fea0003800000 */
.L_x_343:
[----:B0-----:R-:W0:Y:S01]  /*cc10*/  S2R R4, SR_TID.X ;  /* 0x0000000000047919 */ /* 0x001e220000002100 */
[----:B------:R-:W-:-:S04]  /*cc20*/  UPRMT UR4, UR37, 0x9910, URZ ;  /* 0x0000991025047896 */ /* 0x000fc8000800003f */
[----:B------:R-:W-:Y:S01]  /*cc30*/  UISETP.NE.AND UP0, UPT, UR4, 0x2, UPT ;  /* 0x000000020400788c */ /* 0x000fe2000bf05270 */
[----:B0-----:R-:W-:-:S04]  /*cc40*/  LOP3.LUT R4, R4, 0x7f, RZ, 0xc0, !PT ;  /* 0x0000007f04047812 */ /* 0x001fc800078ec0ff */
[----:B------:R-:W-:-:S13]  /*cc50*/  ISETP.NE.AND P0, PT, R4, RZ, PT ;  /* 0x000000ff0400720c */ /* 0x000fda0003f05270 */
[----:B---3--:R-:W-:-:S04]  /*cc60*/  @!P0 IMAD.MOV.U32 R3, RZ, RZ, 0xa000 ;  /* 0x0000a000ff038424 */ /* 0x008fc800078e00ff */
[----:B------:R0:W-:Y:S01]  /*cc70*/  @!P0 SYNCS.ARRIVE.TRANS64 RZ, [R2+URZ+0x38830], R3 ;  /* 0x0388300302ff89a7 */ /* 0x0001e2000800003f */
[----:B------:R-:W-:-:S13]  /*cc80*/  PLOP3.LUT P0, PT, PT, PT, UP0, 0x80, 0x0 ;  /* 0x000000000000781c */ /* 0x000fda0003f0f008 */
[----:B0-----:R-:W-:Y:S05]  /*cc90*/  @P0 BRA `(.L_x_237) ;  /* 0x0000000000040947 */ /* 0x001fea0003800000 */
[----:B------:R-:W-:Y:S01]  /*cca0*/  BPT.TRAP 0x1 ;  /* 0x000000040000795c */ /* 0x000fe20000300000 */
.L_x_237:
[----:B------:R-:W-:-:S13]  /*ccb0*/  LOP3.LUT P0, RZ, R18, 0x2, RZ, 0xc0, !PT ;  /* 0x0000000212ff7812 */ /* 0x000fda000780c0ff */
[----:B------:R-:W-:Y:S05]  /*ccc0*/  @P0 BRA `(.L_x_238) ;  /* 0x0000000000040947 */ /* 0x000fea0003800000 */
[----:B------:R-:W-:Y:S01]  /*ccd0*/  BPT.TRAP 0x1 ;  /* 0x000000040000795c */ /* 0x000fe20000300000 */
.L_x_238:
[----:B------:R-:W3:Y:S01]  /*cce0*/  LDL R4, [R1+0x4] ;  /* 0x0000040001047983 */ /* 0x000ee20000100800 */
[----:B------:R-:W-:Y:S01]  /*ccf0*/  R2UR UR9, R2 ;  /* 0x00000000020972ca */ /* 0x000fe200000e0000 */
[----:B------:R-:W-:Y:S01]  /*cd00*/  UIADD3 UR4, UP0, UR38, 0x370, URZ ;  /* 0x0000037026047890 */ /* 0x000fe2000ff1e03f */
[----:B------:R-:W-:Y:S01]  /*cd10*/  R2UR UR12, R16 ;  /* 0x00000000100c72ca */ /* 0x000fe200000e0000 */
[----:B------:R-:W0:Y:S01]  /*cd20*/  S2R R5, SR_CgaCtaId ;  /* 0x0000000000057919 */ /* 0x000e220000008800 */
[----:B-----5:R-:W-:Y:S01]  /*cd30*/  R2UR UR13, R0 ;  /* 0x00000000000d72ca */ /* 0x020fe200000e0000 */
[----:B------:R-:W-:Y:S01]  /*cd40*/  UMOV UR10, URZ ;  /* 0x0000003f000a7c82 */ /* 0x000fe20008000000 */
[----:B------:R-:W-:Y:S01]  /*cd50*/  UMOV UR19, 0x30000 ;  /* 0x0003000000137882 */ /* 0x000fe20000000000 */
[----:B------:R-:W4:Y:S01]  /*cd60*/  S2R R3, SR_CgaCtaId ;  /* 0x0000000000037919 */ /* 0x000f220000008800 */
[----:B------:R-:W-:Y:S01]  /*cd70*/  UMOV UR6, 0x0 ;  /* 0x0000000000067882 */ /* 0x000fe20000000000 */
[----:B------:R-:W-:Y:S01]  /*cd80*/  UMOV UR7, 0x14f00000 ;  /* 0x14f0000000077882 */ /* 0x000fe20000000000 */
[----:B------:R-:W-:Y:S01]  /*cd90*/  UMOV UR16, 0x40 ;  /* 0x0000004000107882 */ /* 0x000fe20000000000 */
[----:B------:R-:W-:Y:S01]  /*cda0*/  PLOP3.LUT P0, PT, PT, PT, PT, 0x80, 0x0 ;  /* 0x000000000000781c */ /* 0x000fe20003f0f070 */
[----:B------:R-:W-:Y:S01]  /*cdb0*/  IMAD.MOV.U32 R17, RZ, RZ, R0 ;  /* 0x000000ffff117224 */ /* 0x000fe200078e0000 */
[----:B------:R-:W-:Y:S01]  /*cdc0*/  UIADD3 UR9, UR9, 0x38830, URZ ;  /* 0x0003883009097890 */ /* 0x000fe2000fffe03f */
[----:B------:R-:W-:-:S10]  /*cdd0*/  LOP3.LUT R18, R18, 0xfffffff7, RZ, 0xc0, !PT ;  /* 0xfffffff712127812 */ /* 0x000fd400078ec0ff */
[----:B------:R-:W-:Y:S02]  /*cde0*/  @P0 LOP3.LUT R18, R18, 0x8, RZ, 0xfc, !PT ;  /* 0x0000000812120812 */ /* 0x000fe400078efcff */
[----:B0-----:R-:W-:Y:S02]  /*cdf0*/  LOP3.LUT R5, R5, 0x1, RZ, 0xc0, !PT ;  /* 0x0000000105057812 */ /* 0x001fe400078ec0ff */
[----:B----4-:R-:W-:-:S03]  /*ce00*/  LOP3.LUT R3, R3, 0x1, RZ, 0xc0, !PT ;  /* 0x0000000103037812 */ /* 0x010fc600078ec0ff */
[----:B------:R-:W-:-:S04]  /*ce10*/  IMAD R5, R5, 0xa00, RZ ;  /* 0x00000a0005057824 */ /* 0x000fc800078e02ff */
[----:B------:R-:W-:Y:S02]  /*ce20*/  IMAD R2, R19, 0x5000, R5 ;  /* 0x0000500013027824 */ /* 0x000fe400078e0205 */
[----:B------:R-:W-:-:S03]  /*ce30*/  IMAD R3, R3, 0x28, RZ ;  /* 0x0000002803037824 */ /* 0x000fc600078e02ff */
[----:B------:R-:W-:Y:S02]  /*ce40*/  R2UR UR5, R2 ;  /* 0x00000000020572ca */ /* 0x000fe400000e0000 */
[----:B------:R-:W-:-:S11]  /*ce50*/  R2UR UR8, R3 ;  /* 0x00000000030872ca */ /* 0x000fd600000e0000 */
[----:B------:R-:W-:Y:S02]  /*ce60*/  ULEA UR14, UR5, UR36, 0x1 ;  /* 0x00000024050e7291 */ /* 0x000fe4000f8e083f */
[----:B------:R-:W-:Y:S02]  /*ce70*/  UIADD3.X UR5, URZ, UR39, URZ, UP0, !UPT ;  /* 0x000000273f057290 */ /* 0x000fe400087fe43f */
[----:B------:R-:W-:Y:S02]  /*ce80*/  UIADD3 UR15, UR14, 0x26c00, URZ ;  /* 0x00026c000e0f7890 */ /* 0x000fe4000fffe03f */
[----:B------:R-:W-:Y:S02]  /*ce90*/  UIADD3 UR17, UR14, 0x29400, URZ ;  /* 0x000294000e117890 */ /* 0x000fe4000fffe03f */
[----:B------:R-:W-:Y:S01]  /*cea0*/  UIADD3 UR18, UR14, 0x2bc00, URZ ;  /* 0x0002bc000e127890 */ /* 0x000fe2000fffe03f */
[----:B---3--:R-:W-:-:S13]  /*ceb0*/  R2UR UR11, R4 ;  /* 0x00000000040b72ca */ /* 0x008fda00000e0000 */
[----:B------:R-:W-:Y:S02]  /*cec0*/  UIMAD UR11, UR11, 0x50, UR8 ;  /* 0x000000500b0b78a4 */ /* 0x000fe4000f8e0208 */
[----:B------:R-:W-:-:S03]  /*ced0*/  UIADD3 UR8, UR14, 0x24400, URZ ;  /* 0x000244000e087890 */ /* 0x000fc6000fffe03f */
[----:B------:R-:W-:-:S06]  /*cee0*/  UMOV UR14, 0x80 ;  /* 0x00000080000e7882 */ /* 0x000fcc0000000000 */
[----:B------:R0:W-:Y:S02]  /*cef0*/  UTMALDG.4D.MULTICAST [UR8], [UR4], UR19, desc[UR6] ;  /* 0x00000608040073b4 */ /* 0x0001e40008019813 */
[----:B0-----:R-:W-:Y:S01]  /*cf00*/  UMOV UR8, UR15 ;  /* 0x0000000f00087c82 */ /* 0x001fe20008000000 */
[----:B------:R-:W-:Y:S02]  /*cf10*/  UMOV UR10, UR16 ;  /* 0x00000010000a7c82 */ /* 0x000fe40008000000 */
[----:B------:R0:W-:Y:S02]  /*cf20*/  UTMALDG.4D.MULTICAST [UR8], [UR4], UR19, desc[UR6] ;  /* 0x00000608040073b4 */ /* 0x0001e40008019813 */
[----:B0-----:R-:W-:Y:S01]  /*cf30*/  UMOV UR8, UR17 ;  /* 0x0000001100087c82 */ /* 0x001fe20008000000 */
[----:B------:R-:W-:Y:S01]  /*cf40*/  UMOV UR10, UR14 ;  /* 0x0000000e000a7c82 */ /* 0x000fe20008000000 */
[----:B------:R-:W-:Y:S01]  /*cf50*/  UMOV UR14, 0xc0 ;  /* 0x000000c0000e7882 */ /* 0x000fe20000000000 */
[----:B------:R0:W-:Y:S02]  /*cf60*/  UTMALDG.4D.MULTICAST [UR8], [UR4], UR19, desc[UR6] ;  /* 0x00000608040073b4 */ /* 0x0001e40008019813 */
[----:B0-----:R-:W-:Y:S01]  /*cf70*/  UMOV UR8, UR18 ;  /* 0x0000001200087c82 */ /* 0x001fe20008000000 */
[----:B------:R-:W-:-:S02]  /*cf80*/  UMOV UR10, UR14 ;  /* 0x0000000e000a7c82 */ /* 0x000fc40008000000 */
[----:B------:R3:W-:Y:S02]  /*cf90*/  UTMALDG.4D.MULTICAST [UR8], [UR4], UR19, desc[UR6] ;  /* 0x00000608040073b4 */ /* 0x0007e40008019813 */
[----:B---3--:R-:W-:Y:S01]  /*cfa0*/  NOP ;  /* 0x0000000000007918 */ /* 0x008fe20000000000 */
.L_x_233:
        /* <DEDUP_REMOVED lines=10> */
[----:B0-----:R-:W-:Y:S02]  /*d050*/  IMAD.U32 R4, RZ, RZ, UR6 ;  /* 0x00000006ff047e24 */ /* 0x001fe4000f8e00ff */
[----:B------:R-:W0:Y:S01]  /*d060*/  LDC.64 R2, c[0x4][R2] ;  /* 0x0100000002027b82 */ /* 0x000e220000000a00 */
[----:B------:R-:W-:Y:S02]  /*d070*/  IMAD.U32 R5, RZ, RZ, UR7 ;  /* 0x00000007ff057e24 */ /* 0x000fe4000f8e00ff */
[----:B------:R-:W-:Y:S02]  /*d080*/  IMAD.U32 R6, RZ, RZ, UR8 ;  /* 0x00000008ff067e24 */ /* 0x000fe4000f8e00ff */
[----:B------:R-:W-:-:S02]  /*d090*/  IMAD.U32 R7, RZ, RZ, UR9 ;  /* 0x00000009ff077e24 */ /* 0x000fc4000f8e00ff */
[----:B------:R-:W-:Y:S02]  /*d0a0*/  IMAD.U32 R10, RZ, RZ, UR4 ;  /* 0x00000004ff0a7e24 */ /* 0x000fe4000f8e00ff */
[----:B------:R-:W-:Y:S02]  /*d0b0*/  IMAD.U32 R11, RZ, RZ, UR5 ;  /* 0x00000005ff0b7e24 */ /* 0x000fe4000f8e00ff */
[----:B-1----:R-:W-:Y:S02]  /*d0c0*/  IMAD.MOV.U32 R8, RZ, RZ, 0x70 ;  /* 0x00000070ff087424 */ /* 0x002fe400078e00ff */
[----:B------:R-:W-:Y:S02]  /*d0d0*/  IMAD.MOV.U32 R12, RZ, RZ, 0x1 ;  /* 0x00000001ff0c7424 */ /* 0x000fe400078e00ff */
[----:B------:R-:W-:-:S07]  /*d0e0*/  IMAD.MOV.U32 R13, RZ, RZ, RZ ;  /* 0x000000ffff0d7224 */ /* 0x000fce00078e00ff */
[----:B------:R-:W-:-:S07]  /*d0f0*/  LEPC R20, `(.L_x_239) ;  /* 0x000000001014794e */ /* 0x000fce0000000000 */
[----:B0-2---:R-:W-:Y:S05]  /*d100*/  CALL.ABS.NOINC R2 ;  /* 0x0000000002007343 */ /* 0x005fea0003c00000 */
.L_x_239:
[----:B0-----:R-:W3:Y:S01]  /*d110*/  LDL.LU R4, [R1+0x14] ;  /* 0x0000140001047983 */ /* 0x001ee20000300800 */
[----:B-1----:R-:W-:Y:S01]  /*d120*/  SHF.R.S32.HI R0, RZ, 0x1f, R16 ;  /* 0x0000001fff007819 */ /* 0x002fe20000011410 */
[----:B------:R-:W-:Y:S01]  /*d130*/  ULDC.64 UR4, c[0x0][0x2d8] ;  /* 0x0000b60000047ab9 */ /* 0x000fe20000000a00 */
[----:B------:R-:W0:Y:S01]  /*d140*/  LDC R8, c[0x0][0x448] ;  /* 0x00011200ff087b82 */ /* 0x000e220000000800 */
[----:B------:R-:W4:Y:S04]  /*d150*/  LDL.LU R7, [R1+0x1c] ;  /* 0x00001c0001077983 */ /* 0x000f280000300800 */
[----:B------:R-:W5:Y:S01]  /*d160*/  LDL R5, [R1+0x24] ;  /* 0x0000240001057983 */ /* 0x000f620000100800 */
[----:B------:R-:W-:Y:S02]  /*d170*/  IMAD R0, R0, UR4, RZ ;  /* 0x0000000400007c24 */ /* 0x000fe4000f8e02ff */
[C---:B------:R-:W-:Y:S01]  /*d180*/  IMAD.WIDE.U32 R2, R16.reuse, UR4, RZ ;  /* 0x0000000410027c25 */ /* 0x040fe2000f8e00ff */
[----:B------:R-:W1:Y:S03]  /*d190*/  S2R R10, SR_TID.X ;  /* 0x00000000000a7919 */ /* 0x000e660000002100 */
[----:B------:R-:W-:Y:S01]  /*d1a0*/  IMAD R0, R16, UR5, R0 ;  /* 0x0000000510007c24 */ /* 0x000fe2000f8e0200 */
[----:B------:R-:W-:-:S03]  /*d1b0*/  ULDC.64 UR4, c[0x0][0x2e0] ;  /* 0x0000b80000047ab9 */ /* 0x000fc60000000a00 */
[----:B------:R-:W-:Y:S01]  /*d1c0*/  IMAD.IADD R3, R3, 0x1, R0 ;  /* 0x0000000103037824 */ /* 0x000fe200078e0200 */
[----:B0-----:R-:W-:-:S13]  /*d1d0*/  ISETP.NE.AND P0, PT, R8, 0x1, PT ;  /* 0x000000010800780c */ /* 0x001fda0003f05270 */
[----:B------:R-:W0:Y:S01]  /*d1e0*/  @P0 LDC R6, c[0x0][0x44c] ;  /* 0x00011300ff060b82 */ /* 0x000e220000000800 */
[----:B-1----:R-:W-:-:S05]  /*d1f0*/  IMAD.SHL.U32 R10, R10, 0x8, RZ ;  /* 0x000000080a0a7824 */ /* 0x002fca00078e00ff */
[----:B------:R-:W-:-:S04]  /*d200*/  LOP3.LUT R10, R10, 0x38, RZ, 0xc0, !PT ;  /* 0x000000380a0a7812 */ /* 0x000fc800078ec0ff */
[C---:B------:R-:W-:Y:S02]  /*d210*/  LOP3.LUT R12, R10.reuse, 0x40, RZ, 0xfc, !PT ;  /* 0x000000400a0c7812 */ /* 0x040fe400078efcff */
[C---:B------:R-:W-:Y:S02]  /*d220*/  LOP3.LUT R11, R10.reuse, 0x80, RZ, 0xfc, !PT ;  /* 0x000000800a0b7812 */ /* 0x040fe400078efcff */
[----:B------:R-:W-:Y:S02]  /*d230*/  LOP3.LUT R10, R10, 0xc0, RZ, 0xfc, !PT ;  /* 0x000000c00a0a7812 */ /* 0x000fe400078efcff */
[----:B---3--:R-:W-:Y:S01]  /*d240*/  SHF.R.S32.HI R0, RZ, 0x1f, R4 ;  /* 0x0000001fff007819 */ /* 0x008fe20000011404 */
[----:B------:R-:W-:-:S04]  /*d250*/  IMAD.WIDE.U32 R2, R4, UR4, R2 ;  /* 0x0000000404027c25 */ /* 0x000fc8000f8e0002 */
[----:B------:R-:W-:Y:S01]  /*d260*/  IMAD R0, R0, UR4, RZ ;  /* 0x0000000400007c24 */ /* 0x000fe2000f8e02ff */
[----:B------:R-:W-:-:S03]  /*d270*/  ULDC UR4, c[0x0][0xc38] ;  /* 0x00030e0000047ab9 */ /* 0x000fc60000000800 */
[----:B------:R-:W-:Y:S02]  /*d280*/  IMAD R0, R4, UR5, R0 ;  /* 0x0000000504007c24 */ /* 0x000fe4000f8e0200 */
[----:B------:R-:W1:Y:S02]  /*d290*/  S2R R4, SR_TID.X ;  /* 0x0000000000047919 */ /* 0x000e640000002100 */
[----:B------:R-:W-:Y:S02]  /*d2a0*/  IMAD.IADD R3, R3, 0x1, R0 ;  /* 0x0000000103037824 */ /* 0x000fe400078e0200 */
[----:B----4-:R-:W-:Y:S02]  /*d2b0*/  IMAD.MOV R0, RZ, RZ, -R7 ;  /* 0x000000ffff007224 */ /* 0x010fe400078e0a07 */
[----:B------:R-:W3:Y:S02]  /*d2c0*/  @P0 LDC R7, c[0x0][0x450] ;  /* 0x00011400ff070b82 */ /* 0x000ee40000000800 */
[----:B-----5:R-:W-:Y:S01]  /*d2d0*/  IMAD R0, R0, UR4, R5 ;  /* 0x0000000400007c24 */ /* 0x020fe2000f8e0205 */
[----:B------:R-:W-:-:S03]  /*d2e0*/  ULDC.64 UR4, c[0x0][0x2d0] ;  /* 0x0000b40000047ab9 */ /* 0x000fc60000000a00 */
[----:B------:R-:W-:Y:S01]  /*d2f0*/  IMAD.SHL.U32 R5, R0, 0x80, RZ ;  /* 0x0000008000057824 */ /* 0x000fe200078e00ff */
[----:B-1----:R-:W-:-:S04]  /*d300*/  LOP3.LUT R4, R4, 0x7f, RZ, 0xc0, !PT ;  /* 0x0000007f04047812 */ /* 0x002fc800078ec0ff */
[----:B--2---:R-:W-:Y:S02]  /*d310*/  SHF.R.U32.HI R9, RZ, 0x3, R4 ;  /* 0x00000003ff097819 */ /* 0x004fe40000011604 */
[----:B------:R-:W1:Y:S02]  /*d320*/  S2R R4, SR_TID.X ;  /* 0x0000000000047919 */ /* 0x000e640000002100 */
[----:B-1----:R-:W-:-:S05]  /*d330*/  IMAD.SHL.U32 R4, R4, 0x10, RZ ;  /* 0x0000001004047824 */ /* 0x002fca00078e00ff */
[----:B------:R-:W-:Y:S02]  /*d340*/  LOP3.LUT R4, R9, 0x70, R4, 0xf8, !PT ;  /* 0x0000007009047812 */ /* 0x000fe400078ef804 */
[----:B------:R-:W1:Y:S02]  /*d350*/  S2R R9, SR_TID.X ;  /* 0x0000000000097919 */ /* 0x000e640000002100 */
[----:B------:R-:W-:-:S05]  /*d360*/  LOP3.LUT R0, R4, R5, RZ, 0xfc, !PT ;  /* 0x0000000504007212 */ /* 0x000fca00078efcff */
[----:B0-----:R-:W-:-:S04]  /*d370*/  @P0 IMAD.HI.U32 R6, R0, R6, RZ ;  /* 0x0000000600060227 */ /* 0x001fc800078e00ff */
[----:B------:R-:W-:Y:S01]  /*d380*/  IMAD.MOV.U32 R4, RZ, RZ, R0 ;  /* 0x000000ffff047224 */ /* 0x000fe200078e0000 */
[----:B---3--:R-:W-:-:S05]  /*d390*/  @P0 SHF.R.U32.HI R4, RZ, R7, R6 ;  /* 0x00000007ff040219 */ /* 0x008fca0000011606 */
[----:B------:R-:W-:Y:S02]  /*d3a0*/  IMAD.MOV R6, RZ, RZ, -R4 ;  /* 0x000000ffff067224 */ /* 0x000fe400078e0a04 */
[----:B------:R-:W-:-:S04]  /*d3b0*/  IMAD.WIDE.U32 R2, R4, UR4, R2 ;  /* 0x0000000404027c25 */ /* 0x000fc8000f8e0002 */
[----:B------:R-:W-:Y:S01]  /*d3c0*/  IMAD R0, R8, R6, R0 ;  /* 0x0000000608007224 */ /* 0x000fe200078e0200 */
[----:B------:R-:W-:-:S05]  /*d3d0*/  SHF.R.S32.HI R6, RZ, 0x1f, R4 ;  /* 0x0000001fff067819 */ /* 0x000fca0000011404 */
[----:B------:R-:W-:Y:S02]  /*d3e0*/  IMAD R6, R6, UR4, RZ ;  /* 0x0000000406067c24 */ /* 0x000fe4000f8e02ff */
[----:B-1----:R-:W-:Y:S02]  /*d3f0*/  IMAD.SHL.U32 R9, R9, 0x8, RZ ;  /* 0x0000000809097824 */ /* 0x002fe400078e00ff */
[----:B------:R-:W-:Y:S01]  /*d400*/  IMAD R6, R4, UR5, R6 ;  /* 0x0000000504067c24 */ /* 0x000fe2000f8e0206 */
[----:B------:R-:W-:Y:S01]  /*d410*/  SHF.R.S32.HI R4, RZ, 0x1f, R0 ;  /* 0x0000001fff047819 */ /* 0x000fe20000011400 */
[----:B------:R-:W-:Y:S01]  /*d420*/  ULDC.64 UR4, c[0x0][0x2c8] ;  /* 0x0000b20000047ab9 */ /* 0x000fe20000000a00 */
[----:B------:R-:W-:Y:S01]  /*d430*/  LOP3.LUT R9, R9, 0x38, RZ, 0xc0, !PT ;  /* 0x0000003809097812 */ /* 0x000fe200078ec0ff */
[----:B------:R-:W-:Y:S02]  /*d440*/  IMAD.IADD R3, R3, 0x1, R6 ;  /* 0x0000000103037824 */ /* 0x000fe400078e0206 */
[----:B------:R-:W-:-:S02]  /*d450*/  IMAD R4, R4, UR4, RZ ;  /* 0x0000000404047c24 */ /* 0x000fc4000f8e02ff */
[----:B------:R-:W-:-:S04]  /*d460*/  IMAD.WIDE.U32 R2, R0, UR4, R2 ;  /* 0x0000000400027c25 */ /* 0x000fc8000f8e0002 */
[----:B------:R-:W-:Y:S01]  /*d470*/  IMAD R4, R0, UR5, R4 ;  /* 0x0000000500047c24 */ /* 0x000fe2000f8e0204 */
[----:B------:R-:W-:-:S03]  /*d480*/  ULDC.64 UR4, c[0x0][0x280] ;  /* 0x0000a00000047ab9 */ /* 0x000fc60000000a00 */
[----:B------:R-:W-:Y:S01]  /*d490*/  IMAD.IADD R3, R3, 0x1, R4 ;  /* 0x0000000103037824 */ /* 0x000fe200078e0204 */
[C---:B------:R-:W-:Y:S01]  /*d4a0*/  LEA R4, P0, R2.reuse, UR4, 0x1 ;  /* 0x0000000402047c11 */ /* 0x040fe2000f8008ff */
[----:B------:R-:W-:Y:S02]  /*d4b0*/  ULDC UR4, c[0x0][0x2b8] ;  /* 0x0000ae0000047ab9 */ /* 0x000fe40000000800 */
[----:B------:R-:W-:Y:S02]  /*d4c0*/  ISETP.GE.AND P4, PT, R9, UR4, PT ;  /* 0x0000000409007c0c */ /* 0x000fe4000bf86270 */
[----:B------:R-:W-:Y:S01]  /*d4d0*/  LEA.HI.X R3, R2, UR5, R3, 0x1, P0 ;  /* 0x0000000502037c11 */ /* 0x000fe200080f0c03 */
[----:B------:R-:W-:Y:S01]  /*d4e0*/  UMOV UR5, 0xffffffff ;  /* 0xffffffff00057882 */ /* 0x000fe20000000000 */
[----:B------:R-:W-:Y:S02]  /*d4f0*/  ISETP.GE.AND P3, PT, R12, UR4, PT ;  /* 0x000000040c007c0c */ /* 0x000fe4000bf66270 */
[----:B------:R-:W-:-:S02]  /*d500*/  ISETP.GE.AND P0, PT, R11, UR4, PT ;  /* 0x000000040b007c0c */ /* 0x000fc4000bf06270 */
[----:B------:R-:W-:Y:S01]  /*d510*/  ISETP.GE.AND P1, PT, R10, UR4, PT ;  /* 0x000000040a007c0c */ /* 0x000fe2000bf26270 */
[----:B------:R-:W-:-:S12]  /*d520*/  BRA.DIV UR5, `(.L_x_240) ;  /* 0x0000004205f47947 */ /* 0x000fd8000b800000 */
[----:B------:R-:W2:Y:S01]  /*d530*/  LDL R10, [R1+0x10] ;  /* 0x00001000010a7983 */ /* 0x000ea20000100800 */
[----:B------:R-:W-:Y:S01]  /*d540*/  ULDC UR4, c[0x0][0x288] ;  /* 0x0000a20000047ab9 */ /* 0x000fe20000000800 */
[----:B------:R-:W0:Y:S02]  /*d550*/  S2R R6, SR_TID.X ;  /* 0x0000000000067919 */ /* 0x000e240000002100 */
[----:B------:R-:W1:Y:S01]  /*d560*/  SHFL.IDX PT, R7, R4, RZ, 0x181f ;  /* 0x00181fff04077589 */ /* 0x000e6200000e0000 */
[----:B------:R-:W-:Y:S01]  /*d570*/  IMAD R2, R8, UR4, RZ ;  /* 0x0000000408027c24 */ /* 0x000fe2000f8e02ff */
[----:B0-----:R-:W-:-:S04]  /*d580*/  LOP3.LUT R6, R6, 0x7f, RZ, 0xc0, !PT ;  /* 0x0000007f06067812 */ /* 0x001fc800078ec0ff */
[----:B------:R-:W-:Y:S02]  /*d590*/  SHF.R.U32.HI R11, RZ, 0x3, R6 ;  /* 0x00000003ff0b7819 */ /* 0x000fe40000011606 */
[----:B------:R-:W0:Y:S03]  /*d5a0*/  SHFL.IDX PT, R6, R3, RZ, 0x181f ;  /* 0x00181fff03067589 */ /* 0x000e2600000e0000 */
[----:B------:R-:W-:-:S05]  /*d5b0*/  IMAD.IADD R0, R11, 0x1, R5 ;  /* 0x000000010b007824 */ /* 0x000fca00078e0205 */
[----:B------:R-:W-:-:S13]  /*d5c0*/  ISETP.GE.AND P2, PT, R0, R2, PT ;  /* 0x000000020000720c */ /* 0x000fda0003f46270 */
[----:B-1----:R-:W-:-:S05]  /*d5d0*/  @!P2 LEA R7, P5, R9, R7, 0x1 ;  /* 0x000000070907a211 */ /* 0x002fca00078a08ff */
[----:B0-----:R-:W-:-:S05]  /*d5e0*/  @!P2 IMAD.X R6, RZ, RZ, R6, P5 ;  /* 0x000000ffff06a224 */ /* 0x001fca00028e0606 */
[----:B------:R-:W-:-:S04]  /*d5f0*/  @!P2 LOP3.LUT R7, R7, R6, RZ, 0x3c, !PT ;  /* 0x000000060707a212 */ /* 0x000fc800078e3cff */
[----:B------:R-:W-:Y:S01]  /*d600*/  @!P2 LOP3.LUT R6, R7, R6, RZ, 0x3c, !PT ;  /* 0x000000060706a212 */ /* 0x000fe200078e3cff */
[----:B------:R-:W-:-:S03]  /*d610*/  ULDC.64 UR6, c[0x0][0x208] ;  /* 0x0000820000067ab9 */ /* 0x000fc60000000a00 */
[----:B------:R-:W-:Y:S01]  /*d620*/  @!P2 LOP3.LUT R7, R7, R6, RZ, 0x3c, !PT ;  /* 0x000000060707a212 */ /* 0x000fe200078e3cff */
[----:B------:R-:W-:-:S04]  /*d630*/  VIADD R5, R0, 0x10 ;  /* 0x0000001000057836 */ /* 0x000fc80000000000 */
[----:B------:R-:W-:Y:S01]  /*d640*/  @!PT LDS RZ, [RZ] ;  /* 0x00000000fffff984 */ /* 0x000fe20000000800 */
[----:B--2---:R-:W-:Y:S04]  /*d650*/  @!P2 LDGSTS.E.BYPASS.LTC128B.128 [R10+0x14400], desc[UR6][R6.64], !P4 ;  /* 0x14400000060aafae */ /* 0x004fe8000e101d46 */
[----:B------:R-:W-:Y:S04]  /*d660*/  @!P2 LDGSTS.E.BYPASS.LTC128B.128 [R10+0x18400], desc[UR6][R6.64+0x80], !P3 ;  /* 0x18400080060aafae */ /* 0x000fe8000d901d46 */
[----:B------:R-:W-:Y:S04]  /*d670*/  @!P2 LDGSTS.E.BYPASS.LTC128B.128 [R10+0x1c400], desc[UR6][R6.64+0x100], !P0 ;  /* 0x1c400100060aafae */ /* 0x000fe8000c101d46 */
[----:B------:R0:W-:Y:S01]  /*d680*/  @!P2 LDGSTS.E.BYPASS.LTC128B.128 [R10+0x20400], desc[UR6][R6.64+0x180], !P1 ;  /* 0x20400180060aafae */ /* 0x0001e2000c901d46 */
[----:B------:R-:W-:-:S03]  /*d690*/  ISETP.GE.AND P2, PT, R5, R2, PT ;  /* 0x000000020500720c */ /* 0x000fc60003f46270 */
[----:B0-----:R-:W0:Y:S04]  /*d6a0*/  SHFL.IDX PT, R7, R4, 0x1, 0x181f ;  /* 0x00381f0004077f89 */ /* 0x001e2800000e0000 */
[----:B------:R-:W1:Y:S06]  /*d6b0*/  SHFL.IDX PT, R6, R3, 0x1, 0x181f ;  /* 0x00381f0003067f89 */ /* 0x000e6c00000e0000 */
[----:B0-----:R-:W-:-:S05]  /*d6c0*/  @!P2 LEA R7, P5, R9, R7, 0x1 ;  /* 0x000000070907a211 */ /* 0x001fca00078a08ff */
[----:B-1----:R-:W-:-:S05]  /*d6d0*/  @!P2 IMAD.X R6, RZ, RZ, R6, P5 ;  /* 0x000000ffff06a224 */ /* 0x002fca00028e0606 */
[----:B------:R-:W-:-:S04]  /*d6e0*/  @!P2 LOP3.LUT R7, R7, R6, RZ, 0x3c, !PT ;  /* 0x000000060707a212 */ /* 0x000fc800078e3cff */
[----:B------:R-:W-:-:S04]  /*d6f0*/  @!P2 LOP3.LUT R6, R7, R6, RZ, 0x3c, !PT ;  /* 0x000000060706a212 */ /* 0x000fc800078e3cff */
[----:B------:R-:W-:-:S05]  /*d700*/  @!P2 LOP3.LUT R7, R7, R6, RZ, 0x3c, !PT ;  /* 0x000000060707a212 */ /* 0x000fca00078e3cff */
[----:B------:R-:W-:Y:S04]  /*d710*/  @!P2 LDGSTS.E.BYPASS.LTC128B.128 [R10+0x14c00], desc[UR6][R6.64], !P4 ;  /* 0x14c00000060aafae */ /* 0x000fe8000e101d46 */
[----:B------:R-:W-:Y:S04]  /*d720*/  @!P2 LDGSTS.E.BYPASS.LTC128B.128 [R10+0x18c00], desc[UR6][R6.64+0x80], !P3 ;  /* 0x18c00080060aafae */ /* 0x000fe8000d901d46 */
[----:B------:R-:W-:Y:S04]  /*d730*/  @!P2 LDGSTS.E.BYPASS.LTC128B.128 [R10+0x1cc00], desc[UR6][R6.64+0x100], !P0 ;  /* 0x1cc00100060aafae */ /* 0x000fe8000c101d46 */
[----:B------:R0:W-:Y:S01]  /*d740*/  @!P2 LDGSTS.E.BYPASS.LTC128B.128 [R10+0x20c00], desc[UR6][R6.64+0x180], !P1 ;  /* 0x20c00180060aafae */ /* 0x0001e2000c901d46 */
[----:B------:R-:W-:-:S03]  /*d750*/  VIADD R5, R0, 0x20 ;  /* 0x0000002000057836 */ /* 0x000fc60000000000 */
[----:B0-----:R-:W0:Y:S04]  /*d760*/  SHFL.IDX PT, R7, R4, 0x2, 0x181f ;  /* 0x00581f0004077f89 */ /* 0x001e2800000e0000 */
[----:B------:R-:W1:Y:S01]  /*d770*/  SHFL.IDX PT, R6, R3, 0x2, 0x181f ;  /* 0x00581f0003067f89 */ /* 0x000e6200000e0000 */
[----:B------:R-:W-:-:S13]  /*d780*/  ISETP.GE.AND P2, PT, R5, R2, PT ;  /* 0x000000020500720c */ /* 0x000fda0003f46270 */
        /* <DEDUP_REMOVED lines=56> */
[----:B------:R-:W-:Y:S01]  /*db10*/  @!P2 LOP3.LUT R7, R7, R6, RZ, 0x3c, !PT ;  /* 0x000000060707a212 */ /* 0x000fe200078e3cff */
[----:B------:R0:W1:Y:S04]  /*db20*/  SHFL.IDX PT, R5, R3, 0x7, 0x181f ;  /* 0x00f81f0003057f89 */ /* 0x00006800000e0000 */
[----:B------:R0:W-:Y:S04]  /*db30*/  @!P2 LDGSTS.E.BYPASS.LTC128B.128 [R10+0x17400], desc[UR6][R6.64], !P4 ;  /* 0x17400000060aafae */ /* 0x0001e8000e101d46 */
[----:B------:R0:W-:Y:S04]  /*db40*/  @!P2 LDGSTS.E.BYPASS.LTC128B.128 [R10+0x1b400], desc[UR6][R6.64+0x80], !P3 ;  /* 0x1b400080060aafae */ /* 0x0001e8000d901d46 */
[----:B------:R0:W-:Y:S04]  /*db50*/  @!P2 LDGSTS.E.BYPASS.LTC128B.128 [R10+0x1f400], desc[UR6][R6.64+0x100], !P0 ;  /* 0x1f400100060aafae */ /* 0x0001e8000c101d46 */
[----:B------:R0:W-:Y:S04]  /*db60*/  @!P2 LDGSTS.E.BYPASS.LTC128B.128 [R10+0x23400], desc[UR6][R6.64+0x180], !P1 ;  /* 0x23400180060aafae */ /* 0x0001e8000c901d46 */
[----:B------:R0:W2:Y:S02]  /*db70*/  SHFL.IDX PT, R3, R4, 0x7, 0x181f ;  /* 0x00f81f0004037f89 */ /* 0x0000a400000e0000 */
.L_x_360:
[----:B------:R-:W-:Y:S01]  /*db80*/  VIADD R0, R0, 0x70 ;  /* 0x0000007000007836 */ /* 0x000fe20000000000 */
[----:B------:R-:W-:Y:S04]  /*db90*/  BSSY B0, `(.L_x_241) ;  /* 0x000000e000007945 */ /* 0x000fe80003800000 */
[----:B------:R-:W-:-:S13]  /*dba0*/  ISETP.GE.AND P2, PT, R0, R2, PT ;  /* 0x000000020000720c */ /* 0x000fda0003f46270 */
[----:B------:R-:W-:Y:S05]  /*dbb0*/  @P2 BRA `(.L_x_242) ;  /* 0x00000000002c2947 */ /* 0x000fea0003800000 */
[----:B0-----:R-:W3:Y:S01]  /*dbc0*/  LDL R4, [R1+0x10] ;  /* 0x0000100001047983 */ /* 0x001ee20000100800 */
[----:B--2---:R-:W-:Y:S01]  /*dbd0*/  LEA R2, P2, R9, R3, 0x1 ;  /* 0x0000000309027211 */ /* 0x004fe200078408ff */
[----:B------:R-:W-:-:S04]  /*dbe0*/  ULDC.64 UR4, c[0x0][0x208] ;  /* 0x0000820000047ab9 */ /* 0x000fc80000000a00 */
[----:B-1----:R-:W-:-:S05]  /*dbf0*/  IMAD.X R3, RZ, RZ, R5, P2 ;  /* 0x000000ffff037224 */ /* 0x002fca00010e0605 */
[----:B------:R-:W-:Y:S01]  /*dc00*/  @!PT LDS RZ, [RZ] ;  /* 0x00000000fffff984 */ /* 0x000fe20000000800 */
[----:B------:R-:W-:Y:S01]  /*dc10*/  @!PT LDS RZ, [RZ] ;  /* 0x00000000fffff984 */ /* 0x000fe20000000800 */
[----:B------:R-:W-:Y:S01]  /*dc20*/  @!PT LDS RZ, [RZ] ;  /* 0x00000000fffff984 */ /* 0x000fe20000000800 */
[----:B---3--:R3:W-:Y:S04]  /*dc30*/  LDGSTS.E.BYPASS.LTC128B.128 [R4+0x17c00], desc[UR4][R2.64], !P4 ;  /* 0x17c0000002047fae */ /* 0x0087e8000e101d44 */
[----:B------:R3:W-:Y:S04]  /*dc40*/  LDGSTS.E.BYPASS.LTC128B.128 [R4+0x1bc00], desc[UR4][R2.64+0x80], !P3 ;  /* 0x1bc0008002047fae */ /* 0x0007e8000d901d44 */
[----:B------:R3:W-:Y:S04]  /*dc50*/  LDGSTS.E.BYPASS.LTC128B.128 [R4+0x1fc00], desc[UR4][R2.64+0x100], !P0 ;  /* 0x1fc0010002047fae */ /* 0x0007e8000c101d44 */
[----:B------:R3:W-:Y:S02]  /*dc60*/  LDGSTS.E.BYPASS.LTC128B.128 [R4+0x23c00], desc[UR4][R2.64+0x180], !P1 ;  /* 0x23c0018002047fae */ /* 0x0007e4000c901d44 */
.L_x_242:
[----:B------:R-:W-:Y:S05]  /*dc70*/  BSYNC B0 ;  /* 0x0000000000007941 */ /* 0x000fea0003800000 */
.L_x_241:
        /* <DEDUP_REMOVED lines=10> */
[----:B------:R-:W4:Y:S01]  /*dd20*/  SYNCS.PHASECHK.TRANS64.TRYWAIT P0, [UR36+0x38820], R0 ;  /* 0x03882000ff0075a7 */ /* 0x000f220008000164 */
[----:B---3--:R-:W-:Y:S02]  /*dd30*/  ISETP.GE.AND P1, PT, R2, 0x51, PT ;  /* 0x000000510200780c */ /* 0x008fe40003f26270 */
[----:B----4-:R-:W-:Y:S11]  /*dd40*/  @!P0 BRA `(.L_x_244) ;  /* 0x0000004800148947 */ /* 0x010ff60003800000 */
.L_x_361:
[----:B------:R-:W-:Y:S05]  /*dd50*/  BSYNC B0 ;  /* 0x0000000000007941 */ /* 0x000fea0003800000 */
.L_x_243:
[----:B------:R-:W-:Y:S05]  /*dd60*/  @!P1 BRA `(.L_x_245) ;  /* 0x0000002c00449947 */ /* 0x000fea0003800000 */
[----:B---3--:R-:W3:Y:S01]  /*dd70*/  LDL R2, [R1+0x20] ;  /* 0x0000200001027983 */ /* 0x008ee20000100800 */
[----:B------:R-:W-:Y:S02]  /*dd80*/  IMAD.MOV.U32 R0, RZ, RZ, 0x1 ;  /* 0x00000001ff007424 */ /* 0x000fe400078e00ff */
[----:B---3--:R-:W-:-:S05]  /*dd90*/  IMAD.MOV R9, RZ, RZ, -R2 ;  /* 0x000000ffff097224 */ /* 0x008fca00078e0a02 */
[----:B------:R-:W-:-:S05]  /*dda0*/  VIADDMNMX R9, R9, R0, 0xffffffff, !PT ;  /* 0xffffffff09097446 */ /* 0x000fca0007800100 */
[----:B------:R-:W-:-:S05]  /*ddb0*/  IMAD.IADD R0, R2, 0x1, R9 ;  /* 0x0000000102007824 */ /* 0x000fca00078e0209 */
[----:B------:R-:W-:-:S04]  /*ddc0*/  LOP3.LUT R0, R0, 0x1, RZ, 0xc0, !PT ;  /* 0x0000000100007812 */ /* 0x000fc800078ec0ff */
[----:B------:R-:W-:Y:S01]  /*ddd0*/  ISETP.NE.U32.AND P0, PT, R0, 0x1, PT ;  /* 0x000000010000780c */ /* 0x000fe20003f05070 */
[----:B------:R-:W-:-:S12]  /*dde0*/  VIADD R0, R2, 0xfffffffe ;  /* 0xfffffffe02007836 */ /* 0x000fd80000000000 */
[----:B------:R-:W-:Y:S05]  /*ddf0*/  @P0 BRA `(.L_x_246) ;  /* 0x0000000c00b40947 */ /* 0x000fea0003800000 */
[----:B------:R-:W3:Y:S01]  /*de00*/  LDL R2, [R1] ;  /* 0x0000000001027983 */ /* 0x000ee20000100800 */
[----:B------:R-:W-:Y:S01]  /*de10*/  LOP3.LUT P2, RZ, R18, 0x8, RZ, 0xc0, !PT ;  /* 0x0000000812ff7812 */ /* 0x000fe2000784c0ff */
[----:B0-----:R-:W-:Y:S01]  /*de20*/  VIADD R4, R19, 0x1 ;  /* 0x0000000113047836 */ /* 0x001fe20000000000 */
[----:B------:R-:W-:Y:S04]  /*de30*/  BSSY B0, `(.L_x_247) ;  /* 0x00000e5000007945 */ /* 0x000fe80003800000 */
[----:B------:R-:W-:-:S04]  /*de40*/  ISETP.NE.AND P0, PT, R4, 0x2, PT ;  /* 0x000000020400780c */ /* 0x000fc80003f05270 */
[----:B------:R-:W-:Y:S02]  /*de50*/  SEL R8, RZ, 0x1, P0 ;  /* 0x00000001ff087807 */ /* 0x000fe40000000000 */
[----:B------:R-:W-:Y:S02]  /*de60*/  SEL R4, R4, RZ, P0 ;  /* 0x000000ff04047207 */ /* 0x000fe40000000000 */
[----:B---3--:R-:W-:Y:S01]  /*de70*/  LOP3.LUT R8, R2, R8, RZ, 0x3c, !PT ;  /* 0x0000000802087212 */ /* 0x008fe200078e3cff */
[----:B------:R-:W-:Y:S06]  /*de80*/  @!P2 BRA `(.L_x_248) ;  /* 0x0000000c007ca947 */ /* 0x000fec0003800000 */
[----:B------:R-:W-:Y:S01]  /*de90*/  LOP3.LUT P2, RZ, R18, 0x4, RZ, 0xc0, !PT ;  /* 0x0000000412ff7812 */ /* 0x000fe2000784c0ff */
[----:B------:R-:W-:-:S12]  /*dea0*/  IMAD.MOV.U32 R6, RZ, RZ, R17 ;  /* 0x000000ffff067224 */ /* 0x000fd800078e0011 */
[----:B------:R-:W-:Y:S05]  /*deb0*/  @!P2 BRA `(.L_x_249) ;  /* 0x000000000054a947 */ /* 0x000fea0003800000 */
[----:B------:R-:W3:Y:S01]  /*dec0*/  LDL R10, [R1+0xc] ;  /* 0x00000c00010a7983 */ /* 0x000ee20000100800 */
[----:B------:R-:W0:Y:S01]  /*ded0*/  LDC R6, c[0x0][0x43c] ;  /* 0x00010f00ff067b82 */ /* 0x000e220000000800 */
[----:B------:R-:W-:Y:S02]  /*dee0*/  ULDC.64 UR4, c[0x0][0x428] ;  /* 0x00010a0000047ab9 */ /* 0x000fe40000000a00 */
[----:B------:R-:W4:Y:S01]  /*def0*/  LDL R7, [R1+0x8] ;  /* 0x0000080001077983 */ /* 0x000f220000100800 */
[----:B------:R-:W-:Y:S01]  /*df00*/  ULDC.64 UR6, c[0x0][0x208] ;  /* 0x0000820000067ab9 */ /* 0x000fe20000000a00 */
[----:B0-----:R-:W-:-:S13]  /*df10*/  ISETP.NE.AND P0, PT, R6, 0x1, PT ;  /* 0x000000010600780c */ /* 0x001fda0003f05270 */
[----:B--2---:R-:W1:Y:S02]  /*df20*/  @P0 LDC.64 R2, c[0x0][0x440] ;  /* 0x00011000ff020b82 */ /* 0x004e640000000a00 */
[----:B-1----:R-:W-:-:S04]  /*df30*/  @P0 IMAD.HI.U32 R5, R0, R2, RZ ;  /* 0x0000000200050227 */ /* 0x002fc800078e00ff */
[----:B------:R-:W-:Y:S01]  /*df40*/  IMAD.MOV.U32 R2, RZ, RZ, R0 ;  /* 0x000000ffff027224 */ /* 0x000fe200078e0000 */
[----:B------:R-:W-:-:S05]  /*df50*/  @P0 SHF.R.U32.HI R2, RZ, R3, R5 ;  /* 0x00000003ff020219 */ /* 0x000fca0000011605 */
[----:B------:R-:W-:-:S04]  /*df60*/  IMAD.MOV R3, RZ, RZ, -R2 ;  /* 0x000000ffff037224 */ /* 0x000fc800078e0a02 */
[----:B------:R-:W-:Y:S01]  /*df70*/  IMAD R0, R6, R3, R0 ;  /* 0x0000000306007224 */ /* 0x000fe200078e0200 */
[----:B------:R-:W-:Y:S01]  /*df80*/  SHF.R.S32.HI R3, RZ, 0x1f, R2 ;  /* 0x0000001fff037819 */ /* 0x000fe20000011402 */
[----:B---3--:R-:W-:-:S04]  /*df90*/  IMAD R5, R10, UR4, RZ ;  /* 0x000000040a057c24 */ /* 0x008fc8000f8e02ff */
[C---:B----4-:R-:W-:Y:S02]  /*dfa0*/  IMAD R5, R7.reuse, UR5, R5 ;  /* 0x0000000507057c24 */ /* 0x050fe4000f8e0205 */
[----:B------:R-:W-:Y:S01]  /*dfb0*/  IMAD.WIDE.U32 R2, R7, UR4, R2 ;  /* 0x0000000407027c25 */ /* 0x000fe2000f8e0002 */
[----:B------:R-:W-:-:S03]  /*dfc0*/  ULDC.64 UR4, c[0x0][0x418] ;  /* 0x0001060000047ab9 */ /* 0x000fc60000000a00 */
[----:B------:R-:W-:Y:S01]  /*dfd0*/  IMAD.IADD R3, R5, 0x1, R3 ;  /* 0x0000000105037824 */ /* 0x000fe200078e0203 */
[----:B------:R-:W-:-:S04]  /*dfe0*/  LEA R6, P0, R2, UR4, 0x2 ;  /* 0x0000000402067c11 */ /* 0x000fc8000f8010ff */
[----:B------:R-:W-:-:S05]  /*dff0*/  LEA.HI.X R7, R2, UR5, R3, 0x2, P0 ;  /* 0x0000000502077c11 */ /* 0x000fca00080f1403 */
[----:B------:R0:W5:Y:S04]  /*e000*/  LDG.E R6, desc[UR6][R6.64] ;  /* 0x0000000606067981 */ /* 0x000168000c1e1900 */
.L_x_249:
[----:B--2---:R-:W-:Y:S01]  /*e010*/  LEA R3, R4, UR36, 0x3 ;  /* 0x0000002404037c11 */ /* 0x004fe2000f8e18ff */
[----:B------:R-:W-:Y:S01]  /*e020*/  BSSY B1, `(.L_x_250) ;  /* 0x0000004000017945 */ /* 0x000fe20003800000 */
[----:B------:R-:W-:-:S04]  /*e030*/  SHF.L.U32 R2, R8, 0x1f, RZ ;  /* 0x0000001f08027819 */ /* 0x000fc800000006ff */
[----:B------:R-:W2:Y:S02]  /*e040*/  SYNCS.PHASECHK.TRANS64.TRYWAIT P0, [R3+URZ+0x38840], R2 ;  /* 0x03884002030075a7 */ /* 0x000ea4000800017f */
[----:B--2---:R-:W-:Y:S05]  /*e050*/  @!P0 BRA `(.L_x_251) ;  /* 0x0000004400688947 */ /* 0x004fea0003800000 */
.L_x_362:
[----:B------:R-:W-:Y:S05]  /*e060*/  BSYNC B1 ;  /* 0x0000000000017941 */ /* 0x000fea0003800000 */
.L_x_250:
[----:B-1----:R-:W1:Y:S01]  /*e070*/  S2R R5, SR_TID.X ;  /* 0x0000000000057919 */ /* 0x002e620000002100 */
[----:B------:R-:W-:Y:S01]  /*e080*/  UPRMT UR4, UR37, 0x9910, URZ ;  /* 0x0000991025047896 */ /* 0x000fe2000800003f */
[----:B-1----:R-:W-:-:S04]  /*e090*/  LOP3.LUT R5, R5, 0x7f, RZ, 0xc0, !PT ;  /* 0x0000007f05057812 */ /* 0x002fc800078ec0ff */
[----:B------:R-:W-:-:S13]  /*e0a0*/  ISETP.NE.AND P0, PT, R5, RZ, PT ;  /* 0x000000ff0500720c */ /* 0x000fda0003f05270 */
[----:B--2---:R-:W-:-:S04]  /*e0b0*/  @!P0 IMAD.MOV.U32 R2, RZ, RZ, 0xa000 ;  /* 0x0000a000ff028424 */ /* 0x004fc800078e00ff */
[----:B------:R1:W-:Y:S02]  /*e0c0*/  @!P0 SYNCS.ARRIVE.TRANS64 RZ, [R3+URZ+0x38830], R2 ;  /* 0x0388300203ff89a7 */ /* 0x0003e4000800003f */
[----:B-1----:R-:W-:-:S05]  /*e0d0*/  IMAD.U32 R2, RZ, RZ, UR4 ;  /* 0x00000004ff027e24 */ /* 0x002fca000f8e00ff */
[----:B------:R-:W-:-:S13]  /*e0e0*/  ISETP.NE.AND P1, PT, R2, 0x2, PT ;  /* 0x000000020200780c */ /* 0x000fda0003f25270 */
[----:B------:R-:W-:Y:S05]  /*e0f0*/  @P1 BRA `(.L_x_252) ;  /* 0x0000000000041947 */ /* 0x000fea0003800000 */
[----:B------:R-:W-:Y:S01]  /*e100*/  BPT.TRAP 0x1 ;  /* 0x000000040000795c */ /* 0x000fe20000300000 */
.L_x_252:
[----:B------:R-:W-:Y:S01]  /*e110*/  LOP3.LUT P0, RZ, R18, 0x2, RZ, 0xc0, !PT ;  /* 0x0000000212ff7812 */ /* 0x000fe2000780c0ff */
[----:B------:R-:W-:-:S12]  /*e120*/  BSSY B1, `(.L_x_253) ;  /* 0x0000003000017945 */ /* 0x000fd80003800000 */
[----:B------:R-:W-:Y:S05]  /*e130*/  @P0 BRA `(.L_x_254) ;  /* 0x0000000000040947 */ /* 0x000fea0003800000 */
[----:B------:R-:W-:Y:S01]  /*e140*/  BPT.TRAP 0x1 ;  /* 0x000000040000795c */ /* 0x000fe20000300000 */
.L_x_254:
[----:B------:R-:W-:Y:S05]  /*e150*/  BSYNC B1 ;  /* 0x0000000000017941 */ /* 0x000fea0003800000 */
.L_x_253:
[----:B------:R-:W1:Y:S01]  /*e160*/  S2R R2, SR_CgaCtaId ;  /* 0x0000000000027919 */ /* 0x000e620000008800 */
[----:B------:R-:W-:Y:S01]  /*e170*/  IMAD.MOV.U32 R10, RZ, RZ, RZ ;  /* 0x000000ffff0a7224 */ /* 0x000fe200078e00ff */
[----:B------:R-:W-:Y:S01]  /*e180*/  UIADD3 UR4, UP0, UR38, 0x370, URZ ;  /* 0x0000037026047890 */ /* 0x000fe2000ff1e03f */
[----:B------:R-:W-:Y:S01]  /*e190*/  PLOP3.LUT P0, PT, PT, PT, PT, 0x80, 0x0 ;  /* 0x000000000000781c */ /* 0x000fe20003f0f070 */
[----:B------:R-:W-:Y:S01]  /*e1a0*/  VIADD R3, R3, 0x38830 ;  /* 0x0003883003037836 */ /* 0x000fe20000000000 */
[----:B------:R-:W-:Y:S01]  /*e1b0*/  UMOV UR6, 0x30000 ;  /* 0x0003000000067882 */ /* 0x000fe20000000000 */
[----:B------:R-:W-:Y:S01]  /*e1c0*/  R2UR UR10, R10 ;  /* 0x000000000a0a72ca */ /* 0x000fe200000e0000 */
[----:B------:R-:W-:Y:S01]  /*e1d0*/  UIADD3.X UR5, URZ, UR39, URZ, UP0, !UPT ;  /* 0x000000273f057290 */ /* 0x000fe200087fe43f */
[----:B------:R-:W-:Y:S01]  /*e1e0*/  UMOV UR14, 0x0 ;  /* 0x00000000000e7882 */ /* 0x000fe20000000000 */
[----:B------:R-:W-:Y:S01]  /*e1f0*/  UMOV UR15, 0x14f00000 ;  /* 0x14f00000000f7882 */ /* 0x000fe20000000000 */
[----:B-1----:R-:W-:-:S05]  /*e200*/  LOP3.LUT R2, R2, 0x1, RZ, 0xc0, !PT ;  /* 0x0000000102027812 */ /* 0x002fca00078ec0ff */
[----:B------:R-:W-:-:S04]  /*e210*/  IMAD R2, R2, 0xa00, RZ ;  /* 0x00000a0002027824 */ /* 0x000fc800078e02ff */
[----:B------:R-:W-:Y:S02]  /*e220*/  IMAD R5, R4, 0x5000, R2 ;  /* 0x0000500004057824 */ /* 0x000fe400078e0202 */
[----:B------:R-:W1:Y:S03]  /*e230*/  S2R R2, SR_CgaCtaId ;  /* 0x0000000000027919 */ /* 0x000e660000008800 */
[----:B------:R-:W-:-:S05]  /*e240*/  LEA R5, R5, UR36, 0x1 ;  /* 0x0000002405057c11 */ /* 0x000fca000f8e08ff */
[----:B0-----:R-:W-:Y:S01]  /*e250*/  VIADD R7, R5, 0x24400 ;  /* 0x0002440005077836 */ /* 0x001fe20000000000 */
[----:B-1----:R-:W-:-:S05]  /*e260*/  LOP3.LUT R2, R2, 0x1, RZ, 0xc0, !PT ;  /* 0x0000000102027812 */ /* 0x002fca00078ec0ff */
[----:B------:R-:W-:-:S04]  /*e270*/  IMAD R2, R2, 0x28, RZ ;  /* 0x0000002802027824 */ /* 0x000fc800078e02ff */
[----:B------:R-:W-:-:S07]  /*e280*/  IMAD R2, R0, 0x50, R2 ;  /* 0x0000005000027824 */ /* 0x000fce00078e0202 */
.L_x_255:
        /* <DEDUP_REMOVED lines=8> */
[----:B------:R0:W-:Y:S02]  /*e310*/  UTMALDG.4D.MULTICAST [UR8], [UR4], UR6, desc[UR14] ;  /* 0x00000e08040073b4 */ /* 0x0001e40008019806 */
[----:B0-----:R-:W-:Y:S05]  /*e320*/  @P0 BRA.U.ANY `(.L_x_255) ;  /* 0xfffffffd00d80947 */ /* 0x001fea000393ffff */
[----:B------:R-:W-:Y:S01]  /*e330*/  IMAD.MOV.U32 R13, RZ, RZ, 0x40 ;  /* 0x00000040ff0d7424 */ /* 0x000fe200078e00ff */
[----:B------:R-:W-:Y:S01]  /*e340*/  PLOP3.LUT P0, PT, PT, PT, PT, 0x80, 0x0 ;  /* 0x000000000000781c */ /* 0x000fe20003f0f070 */
[----:B------:R-:W-:Y:S01]  /*e350*/  VIADD R7, R5, 0x26c00 ;  /* 0x00026c0005077836 */ /* 0x000fe20000000000 */
[----:B------:R-:W-:Y:S01]  /*e360*/  UMOV UR6, 0x30000 ;  /* 0x0003000000067882 */ /* 0x000fe20000000000 */
[----:B------:R-:W-:Y:S01]  /*e370*/  UMOV UR14, 0x0 ;  /* 0x00000000000e7882 */ /* 0x000fe20000000000 */
[----:B------:R-:W-:Y:S01]  /*e380*/  R2UR UR10, R13 ;  /* 0x000000000d0a72ca */ /* 0x000fe200000e0000 */
[----:B------:R-:W-:-:S14]  /*e390*/  UMOV UR15, 0x14f00000 ;  /* 0x14f00000000f7882 */ /* 0x000fdc0000000000 */
.L_x_256:
        /* <DEDUP_REMOVED lines=17> */
.L_x_257:
        /* <DEDUP_REMOVED lines=17> */
.L_x_258:
        /* <DEDUP_REMOVED lines=10> */
[----:B------:R-:W2:Y:S01]  /*e660*/  LDL.LU R7, [R1] ;  /* 0x0000000001077983 */ /* 0x000ea20000300800 */
[----:B------:R-:W-:Y:S01]  /*e670*/  LEA R2, R19, UR36, 0x3 ;  /* 0x0000002413027c11 */ /* 0x000fe2000f8e18ff */
[----:B------:R-:W-:Y:S01]  /*e680*/  BSSY B1, `(.L_x_259) ;  /* 0x0000004000017945 */ /* 0x000fe20003800000 */
[----:B--2---:R-:W-:-:S04]  /*e690*/  SHF.L.U32 R3, R7, 0x1f, RZ ;  /* 0x0000001f07037819 */ /* 0x004fc800000006ff */
[----:B------:R-:W0:Y:S02]  /*e6a0*/  SYNCS.PHASECHK.TRANS64.TRYWAIT P0, [R2+URZ+0x38860], R3 ;  /* 0x03886003020075a7 */ /* 0x000e24000800017f */
[----:B0-----:R-:W-:Y:S05]  /*e6b0*/  @!P0 BRA `(.L_x_260) ;  /* 0x0000003c00e48947 */ /* 0x001fea0003800000 */
.L_x_363:
[----:B------:R-:W-:Y:S05]  /*e6c0*/  BSYNC B1 ;  /* 0x0000000000017941 */ /* 0x000fea0003800000 */
.L_x_259:
[----:B------:R-:W1:Y:S02]  /*e6d0*/  S2R R5, SR_TID.X ;  /* 0x0000000000057919 */ /* 0x000e640000002100 */
[----:B-1----:R-:W-:-:S04]  /*e6e0*/  LOP3.LUT R5, R5, 0x7f, RZ, 0xc0, !PT ;  /* 0x0000007f05057812 */ /* 0x002fc800078ec0ff */
[----:B------:R-:W-:-:S13]  /*e6f0*/  ISETP.NE.AND P0, PT, R5, RZ, PT ;  /* 0x000000ff0500720c */ /* 0x000fda0003f05270 */
[----:B0-----:R-:W-:-:S04]  /*e700*/  @!P0 IMAD.MOV.U32 R3, RZ, RZ, 0xa000 ;  /* 0x0000a000ff038424 */ /* 0x001fc800078e00ff */
[----:B------:R0:W-:Y:S01]  /*e710*/  @!P0 SYNCS.ARRIVE.TRANS64 RZ, [R2+URZ+0x38850], R3 ;  /* 0x0388500302ff89a7 */ /* 0x0001e2000800003f */
[----:B------:R-:W-:Y:S05]  /*e720*/  @P1 BRA `(.L_x_261) ;  /* 0x0000000000041947 */ /* 0x000fea0003800000 */
[----:B------:R-:W-:Y:S01]  /*e730*/  BPT.TRAP 0x1 ;  /* 0x000000040000795c */ /* 0x000fe20000300000 */
.L_x_261:
[----:B------:R-:W-:Y:S01]  /*e740*/  LOP3.LUT P0, RZ, R18, 0x2, RZ, 0xc0, !PT ;  /* 0x0000000212ff7812 */ /* 0x000fe2000780c0ff */
[----:B------:R-:W-:-:S12]  /*e750*/  BSSY B1, `(.L_x_262) ;  /* 0x0000003000017945 */ /* 0x000fd80003800000 */
[----:B------:R-:W-:Y:S05]  /*e760*/  @P0 BRA `(.L_x_263) ;  /* 0x0000000000040947 */ /* 0x000fea0003800000 */
[----:B------:R-:W-:Y:S01]  /*e770*/  BPT.TRAP 0x1 ;  /* 0x000000040000795c */ /* 0x000fe20000300000 */
.L_x_263:
[----:B------:R-:W-:Y:S05]  /*e780*/  BSYNC B1 ;  /* 0x0000000000017941 */ /* 0x000fea0003800000 */
.L_x_262:
[----:B------:R-:W2:Y:S01]  /*e790*/  LDL.LU R5, [R1+0x4] ;  /* 0x0000040001057983 */ /* 0x000ea20000300800 */
[----:B0-----:R-:W0:Y:S01]  /*e7a0*/  S2R R3, SR_CgaCtaId ;  /* 0x0000000000037919 */ /* 0x001e220000008800 */
[----:B------:R-:W1:Y:S01]  /*e7b0*/  S2R R7, SR_CgaCtaId ;  /* 0x0000000000077919 */ /* 0x000e620000008800 */
[----:B------:R-:W-:Y:S01]  /*e7c0*/  R2UR UR10, R10 ;  /* 0x000000000a0a72ca */ /* 0x000fe200000e0000 */
[----:B------:R-:W-:Y:S01]  /*e7d0*/  UIADD3 UR4, UP0, UR38, 0x470, URZ ;  /* 0x0000047026047890 */ /* 0x000fe2000ff1e03f */
[----:B------:R-:W-:Y:S01]  /*e7e0*/  PLOP3.LUT P0, PT, PT, PT, PT, 0x80, 0x0 ;  /* 0x000000000000781c */ /* 0x000fe20003f0f070 */
[----:B------:R-:W-:Y:S01]  /*e7f0*/  VIADD R2, R2, 0x38850 ;  /* 0x0003885002027836 */ /* 0x000fe20000000000 */
[----:B------:R-:W-:Y:S01]  /*e800*/  UMOV UR6, 0x30000 ;  /* 0x0003000000067882 */ /* 0x000fe20000000000 */
[----:B------:R-:W-:Y:S01]  /*e810*/  UIADD3.X UR5, URZ, UR39, URZ, UP0, !UPT ;  /* 0x000000273f057290 */ /* 0x000fe200087fe43f */
[----:B0-----:R-:W-:-:S05]  /*e820*/  LOP3.LUT R3, R3, 0x1, RZ, 0xc0, !PT ;  /* 0x0000000103037812 */ /* 0x001fca00078ec0ff */
[----:B------:R-:W-:Y:S01]  /*e830*/  IMAD R3, R3, 0xa00, RZ ;  /* 0x00000a0003037824 */ /* 0x000fe200078e02ff */
[----:B-1----:R-:W-:-:S03]  /*e840*/  LOP3.LUT R7, R7, 0x1, RZ, 0xc0, !PT ;  /* 0x0000000107077812 */ /* 0x002fc600078ec0ff */
[----:B------:R-:W-:Y:S02]  /*e850*/  IMAD R3, R19, 0x5000, R3 ;  /* 0x0000500013037824 */ /* 0x000fe400078e0203 */
[----:B------:R-:W-:-:S03]  /*e860*/  IMAD R7, R7, 0x28, RZ ;  /* 0x0000002807077824 */ /* 0x000fc600078e02ff */
[----:B------:R-:W-:Y:S01]  /*e870*/  LEA R3, R3, UR36, 0x1 ;  /* 0x0000002403037c11 */ /* 0x000fe2000f8e08ff */
[----:B------:R-:W-:Y:S01]  /*e880*/  UMOV UR14, 0x0 ;  /* 0x00000000000e7882 */ /* 0x000fe20000000000 */
[----:B------:R-:W-:Y:S01]  /*e890*/  UMOV UR15, 0x14f00000 ;  /* 0x14f00000000f7882 */ /* 0x000fe20000000000 */
[----:B--2---:R-:W-:Y:S02]  /*e8a0*/  IMAD R5, R5, 0x50, R7 ;  /* 0x0000005005057824 */ /* 0x004fe400078e0207 */
[----:B------:R-:W-:-:S07]  /*e8b0*/  VIADD R7, R3, 0x400 ;  /* 0x0000040003077836 */ /* 0x000fce0000000000 */
.L_x_264:
        /* <DEDUP_REMOVED lines=10> */
[----:B------:R-:W-:Y:S01]  /*e960*/  R2UR UR10, R13 ;  /* 0x000000000d0a72ca */ /* 0x000fe200000e0000 */
[----:B------:R-:W-:Y:S01]  /*e970*/  VIADD R7, R3, 0x2c00 ;  /* 0x00002c0003077836 */ /* 0x000fe20000000000 */
[----:B------:R-:W-:Y:S01]  /*e980*/  PLOP3.LUT P0, PT, PT, PT, PT, 0x80, 0x0 ;  /* 0x000000000000781c */ /* 0x000fe20003f0f070 */
[----:B------:R-:W-:Y:S01]  /*e990*/  UMOV UR6, 0x30000 ;  /* 0x0003000000067882 */ /* 0x000fe20000000000 */
[----:B------:R-:W-:Y:S01]  /*e9a0*/  UMOV UR14, 0x0 ;  /* 0x00000000000e7882 */ /* 0x000fe20000000000 */
[----:B------:R-:W-:-:S10]  /*e9b0*/  UMOV UR15, 0x14f00000 ;  /* 0x14f00000000f7882 */ /* 0x000fd40000000000 */
.L_x_265:
        /* <DEDUP_REMOVED lines=16> */
.L_x_266:
        /* <DEDUP_REMOVED lines=16> */
.L_x_267:
        /* <DEDUP_REMOVED lines=10> */
[----:B------:R0:W-:Y:S01]  /*ec60*/  STL [R1+0x4], R0 ;  /* 0x0000040001007387 */ /* 0x0001e20000100800 */
[----:B------:R-:W-:-:S07]  /*ec70*/  IMAD.MOV.U32 R17, RZ, RZ, R6 ;  /* 0x000000ffff117224 */ /* 0x000fce00078e0006 */
.L_x_248:
[----:B------:R-:W-:Y:S05]  /*ec80*/  BSYNC B0 ;  /* 0x0000000000007941 */ /* 0x000fea0003800000 */
.L_x_247:
[----:B0-----:R-:W3:Y:S01]  /*ec90*/  LDL.LU R0, [R1+0x20] ;  /* 0x0000200001007983 */ /* 0x001ee20000300800 */
[----:B------:R-:W-:-:S03]  /*eca0*/  IMAD.MOV.U32 R19, RZ, RZ, R4 ;  /* 0x000000ffff137224 */ /* 0x000fc600078e0004 */
[----:B------:R4:W-:Y:S02]  /*ecb0*/  STL [R1], R8 ;  /* 0x0000000801007387 */ /* 0x0009e40000100800 */
[----:B---34-:R-:W-:-:S07]  /*ecc0*/  VIADD R0, R0, 0xfffffffd ;  /* 0xfffffffd00007836 */ /* 0x018fce0000000000 */
.L_x_246:
[----:B------:R-:W3:Y:S01]  /*ecd0*/  LDL.LU R2, [R1+0x18] ;  /* 0x0000180001027983 */ /* 0x000ee20000300800 */
[----:B------:R-:W-:Y:S01]  /*ece0*/  IMAD.MOV R9, RZ, RZ, -R9 ;  /* 0x000000ffff097224 */ /* 0x000fe200078e0a09 */
[----:B------:R-:W-:Y:S04]  /*ecf0*/  BSSY B0, `(.L_x_245) ;  /* 0x00001d8000007945 */ /* 0x000fe80003800000 */
[----:B---3--:R-:W-:-:S13]  /*ed00*/  ISETP.NE.AND P0, PT, R2, R9, PT ;  /* 0x000000090200720c */ /* 0x008fda0003f05270 */
[----:B------:R-:W-:Y:S05]  /*ed10*/  @!P0 BRA `(.L_x_268) ;  /* 0x0000001c00548947 */ /* 0x000fea0003800000 */
[----:B0-----:R-:W-:-:S07]  /*ed20*/  IMAD.MOV.U32 R6, RZ, RZ, R17 ;  /* 0x000000ffff067224 */ /* 0x001fce00078e0011 */
.L_x_311:
[----:B---3--:R-:W3:Y:S01]  /*ed30*/  LDL R2, [R1] ;  /* 0x0000000001027983 */ /* 0x008ee20000100800 */
[----:B------:R-:W-:Y:S01]  /*ed40*/  LOP3.LUT P1, RZ, R18, 0x8, RZ, 0xc0, !PT ;  /* 0x0000000812ff7812 */ /* 0x000fe2000782c0ff */
[----:B------:R-:W-:Y:S01]  /*ed50*/  VIADD R4, R19, 0x1 ;  /* 0x0000000113047836 */ /* 0x000fe20000000000 */
[----:B------:R-:W-:Y:S04]  /*ed60*/  BSSY B1, `(.L_x_269) ;  /* 0x00000e5000017945 */ /* 0x000fe80003800000 */
[----:B------:R-:W-:-:S04]  /*ed70*/  ISETP.NE.AND P0, PT, R4, 0x2, PT ;  /* 0x000000020400780c */ /* 0x000fc80003f05270 */
[----:B-1----:R-:W-:Y:S02]  /*ed80*/  SEL R5, RZ, 0x1, P0 ;  /* 0x00000001ff057807 */ /* 0x002fe40000000000 */
[----:B------:R-:W-:Y:S02]  /*ed90*/  SEL R4, R4, RZ, P0 ;  /* 0x000000ff04047207 */ /* 0x000fe40000000000 */
[----:B---3--:R-:W-:Y:S01]  /*eda0*/  LOP3.LUT R5, R2, R5, RZ, 0x3c, !PT ;  /* 0x0000000502057212 */ /* 0x008fe200078e3cff */
[----:B0-----:R-:W-:Y:S06]  /*edb0*/  @!P1 BRA `(.L_x_270) ;  /* 0x0000000c007c9947 */ /* 0x001fec0003800000 */
        /* <DEDUP_REMOVED lines=9> */
[----:B--2---:R-:W0:Y:S02]  /*ee50*/  @P0 LDC.64 R2, c[0x0][0x440] ;  /* 0x00011000ff020b82 */ /* 0x004e240000000a00 */
[----:B0-----:R-:W-:-:S04]  /*ee60*/  @P0 IMAD.HI.U32 R6, R0, R2, RZ ;  /* 0x0000000200060227 */ /* 0x001fc800078e00ff */
        /* <DEDUP_REMOVED lines=13> */
.L_x_271:
[----:B--2---:R-:W-:Y:S01]  /*ef40*/  LEA R3, R4, UR36, 0x3 ;  /* 0x0000002404037c11 */ /* 0x004fe2000f8e18ff */
[----:B------:R-:W-:Y:S01]  /*ef50*/  BSSY B2, `(.L_x_272) ;  /* 0x0000004000027945 */ /* 0x000fe20003800000 */
[----:B------:R-:W-:-:S04]  /*ef60*/  SHF.L.U32 R2, R5, 0x1f, RZ ;  /* 0x0000001f05027819 */ /* 0x000fc800000006ff */
[----:B------:R-:W1:Y:S02]  /*ef70*/  SYNCS.PHASECHK.TRANS64.TRYWAIT P0, [R3+URZ+0x38840], R2 ;  /* 0x03884002030075a7 */ /* 0x000e64000800017f */
[----:B-1----:R-:W-:Y:S05]  /*ef80*/  @!P0 BRA `(.L_x_273) ;  /* 0x0000003400c48947 */ /* 0x002fea0003800000 */
.L_x_364:
[----:B------:R-:W-:Y:S05]  /*ef90*/  BSYNC B2 ;  /* 0x0000000000027941 */ /* 0x000fea0003800000 */
.L_x_272:
[----:B0-----:R-:W0:Y:S01]  /*efa0*/  S2R R7, SR_TID.X ;  /* 0x0000000000077919 */ /* 0x001e220000002100 */
[----:B------:R-:W-:Y:S01]  /*efb0*/  UPRMT UR4, UR37, 0x9910, URZ ;  /* 0x0000991025047896 */ /* 0x000fe2000800003f */
[----:B0-----:R-:W-:-:S04]  /*efc0*/  LOP3.LUT R7, R7, 0x7f, RZ, 0xc0, !PT ;  /* 0x0000007f07077812 */ /* 0x001fc800078ec0ff */
[----:B------:R-:W-:-:S13]  /*efd0*/  ISETP.NE.AND P0, PT, R7, RZ, PT ;  /* 0x000000ff0700720c */ /* 0x000fda0003f05270 */
[----:B-1----:R-:W-:-:S04]  /*efe0*/  @!P0 IMAD.MOV.U32 R2, RZ, RZ, 0xa000 ;  /* 0x0000a000ff028424 */ /* 0x002fc800078e00ff */
[----:B------:R0:W-:Y:S02]  /*eff0*/  @!P0 SYNCS.ARRIVE.TRANS64 RZ, [R3+URZ+0x38830], R2 ;  /* 0x0388300203ff89a7 */ /* 0x0001e4000800003f */
[----:B0-----:R-:W-:-:S05]  /*f000*/  IMAD.U32 R2, RZ, RZ, UR4 ;  /* 0x00000004ff027e24 */ /* 0x001fca000f8e00ff */
[----:B------:R-:W-:-:S13]  /*f010*/  ISETP.NE.AND P1, PT, R2, 0x2, PT ;  /* 0x000000020200780c */ /* 0x000fda0003f25270 */
[----:B------:R-:W-:Y:S05]  /*f020*/  @P1 BRA `(.L_x_274) ;  /* 0x0000000000041947 */ /* 0x000fea0003800000 */
[----:B------:R-:W-:Y:S01]  /*f030*/  BPT.TRAP 0x1 ;  /* 0x000000040000795c */ /* 0x000fe20000300000 */
.L_x_274:
[----:B------:R-:W-:Y:S01]  /*f040*/  LOP3.LUT P0, RZ, R18, 0x2, RZ, 0xc0, !PT ;  /* 0x0000000212ff7812 */ /* 0x000fe2000780c0ff */
[----:B------:R-:W-:-:S12]  /*f050*/  BSSY B2, `(.L_x_275) ;  /* 0x0000003000027945 */ /* 0x000fd80003800000 */
[----:B------:R-:W-:Y:S05]  /*f060*/  @P0 BRA `(.L_x_276) ;  /* 0x0000000000040947 */ /* 0x000fea0003800000 */
[----:B------:R-:W-:Y:S01]  /*f070*/  BPT.TRAP 0x1 ;  /* 0x000000040000795c */ /* 0x000fe20000300000 */
.L_x_276:
[----:B------:R-:W-:Y:S05]  /*f080*/  BSYNC B2 ;  /* 0x0000000000027941 */ /* 0x000fea0003800000 */
.L_x_275:
[----:B------:R-:W0:Y:S01]  /*f090*/  S2R R2, SR_CgaCtaId ;  /* 0x0000000000027919 */ /* 0x000e220000008800 */
        /* <DEDUP_REMOVED lines=9> */
[----:B0-----:R-:W-:-:S05]  /*f130*/  LOP3.LUT R2, R2, 0x1, RZ, 0xc0, !PT ;  /* 0x0000000102027812 */ /* 0x001fca00078ec0ff */
[----:B------:R-:W-:-:S04]  /*f140*/  IMAD R2, R2, 0xa00, RZ ;  /* 0x00000a0002027824 */ /* 0x000fc800078e02ff */
[----:B------:R-:W-:Y:S02]  /*f150*/  IMAD R7, R4, 0x5000, R2 ;  /* 0x0000500004077824 */ /* 0x000fe400078e0202 */
[----:B------:R-:W0:Y:S03]  /*f160*/  S2R R2, SR_CgaCtaId ;  /* 0x0000000000027919 */ /* 0x000e260000008800 */
[----:B------:R-:W-:-:S05]  /*f170*/  LEA R7, R7, UR36, 0x1 ;  /* 0x0000002407077c11 */ /* 0x000fca000f8e08ff */
[----:B------:R-:W-:Y:S01]  /*f180*/  VIADD R9, R7, 0x24400 ;  /* 0x0002440007097836 */ /* 0x000fe20000000000 */
[----:B0-----:R-:W-:-:S05]  /*f190*/  LOP3.LUT R2, R2, 0x1, RZ, 0xc0, !PT ;  /* 0x0000000102027812 */ /* 0x001fca00078ec0ff */
[----:B------:R-:W-:-:S04]  /*f1a0*/  IMAD R2, R2, 0x28, RZ ;  /* 0x0000002802027824 */ /* 0x000fc800078e02ff */
[----:B------:R-:W-:-:S07]  /*f1b0*/  IMAD R2, R8, 0x50, R2 ;  /* 0x0000005008027824 */ /* 0x000fce00078e0202 */
.L_x_277:
        /* <DEDUP_REMOVED lines=17> */
.L_x_278:
        /* <DEDUP_REMOVED lines=17> */
.L_x_279:
        /* <DEDUP_REMOVED lines=17> */
.L_x_280:
        /* <DEDUP_REMOVED lines=16> */
.L_x_365:
[----:B------:R-:W-:Y:S05]  /*f5f0*/  BSYNC B2 ;  /* 0x0000000000027941 */ /* 0x000fea0003800000 */
.L_x_281:
[----:B------:R-:W1:Y:S02]  /*f600*/  S2R R7, SR_TID.X ;  /* 0x0000000000077919 */ /* 0x000e640000002100 */
[----:B-1----:R-:W-:-:S04]  /*f610*/  LOP3.LUT R7, R7, 0x7f, RZ, 0xc0, !PT ;  /* 0x0000007f07077812 */ /* 0x002fc800078ec0ff */
[----:B------:R-:W-:-:S13]  /*f620*/  ISETP.NE.AND P0, PT, R7, RZ, PT ;  /* 0x000000ff0700720c */ /* 0x000fda0003f05270 */
[----:B0-----:R-:W-:-:S04]  /*f630*/  @!P0 IMAD.MOV.U32 R3, RZ, RZ, 0xa000 ;  /* 0x0000a000ff038424 */ /* 0x001fc800078e00ff */
[----:B------:R0:W-:Y:S01]  /*f640*/  @!P0 SYNCS.ARRIVE.TRANS64 RZ, [R2+URZ+0x38850], R3 ;  /* 0x0388500302ff89a7 */ /* 0x0001e2000800003f */
[----:B------:R-:W-:Y:S05]  /*f650*/  @P1 BRA `(.L_x_283) ;  /* 0x0000000000041947 */ /* 0x000fea0003800000 */
[----:B------:R-:W-:Y:S01]  /*f660*/  BPT.TRAP 0x1 ;  /* 0x000000040000795c */ /* 0x000fe20000300000 */
.L_x_283:
[----:B------:R-:W-:Y:S01]  /*f670*/  LOP3.LUT P0, RZ, R18, 0x2, RZ, 0xc0, !PT ;  /* 0x0000000212ff7812 */ /* 0x000fe2000780c0ff */
[----:B------:R-:W-:-:S12]  /*f680*/  BSSY B2, `(.L_x_284) ;  /* 0x0000003000027945 */ /* 0x000fd80003800000 */
[----:B------:R-:W-:Y:S05]  /*f690*/  @P0 BRA `(.L_x_285) ;  /* 0x0000000000040947 */ /* 0x000fea0003800000 */
[----:B------:R-:W-:Y:S01]  /*f6a0*/  BPT.TRAP 0x1 ;  /* 0x000000040000795c */ /* 0x000fe20000300000 */
.L_x_285:
[----:B------:R-:W-:Y:S05]  /*f6b0*/  BSYNC B2 ;  /* 0x0000000000027941 */ /* 0x000fea0003800000 */
.L_x_284:
        /* <DEDUP_REMOVED lines=19> */
.L_x_286:
        /* <DEDUP_REMOVED lines=16> */
.L_x_287:
        /* <DEDUP_REMOVED lines=16> */
.L_x_288:
        /* <DEDUP_REMOVED lines=16> */
.L_x_289:
        /* <DEDUP_REMOVED lines=12> */
.L_x_270:
[----:B------:R-:W-:Y:S05]  /*fbb0*/  BSYNC B1 ;  /* 0x0000000000017941 */ /* 0x000fea0003800000 */
.L_x_269:
[----:B------:R-:W-:Y:S01]  /*fbc0*/  VIADD R19, R4, 0x1 ;  /* 0x0000000104137836 */ /* 0x000fe20000000000 */
[----:B------:R-:W-:Y:S01]  /*fbd0*/  LOP3.LUT P1, RZ, R18, 0x8, RZ, 0xc0, !PT ;  /* 0x0000000812ff7812 */ /* 0x000fe2000782c0ff */
[----:B------:R-:W-:Y:S03]  /*fbe0*/  BSSY B1, `(.L_x_290) ;  /* 0x00000e5000017945 */ /* 0x000fe60003800000 */
[----:B------:R-:W-:-:S04]  /*fbf0*/  ISETP.NE.AND P0, PT, R19, 0x2, PT ;  /* 0x000000021300780c */ /* 0x000fc80003f05270 */
[----:B------:R-:W-:Y:S02]  /*fc00*/  SEL R2, RZ, 0x1, P0 ;  /* 0x00000001ff027807 */ /* 0x000fe40000000000 */
[----:B------:R-:W-:Y:S02]  /*fc10*/  SEL R19, R19, RZ, P0 ;  /* 0x000000ff13137207 */ /* 0x000fe40000000000 */
[----:B------:R-:W-:-:S05]  /*fc20*/  LOP3.LUT R9, R5, R2, RZ, 0x3c, !PT ;  /* 0x0000000205097212 */ /* 0x000fca00078e3cff */
[----:B------:R1:W-:Y:S01]  /*fc30*/  STL [R1], R9 ;  /* 0x0000000901007387 */ /* 0x0003e20000100800 */
[----:B------:R-:W-:Y:S05]  /*fc40*/  @!P1 BRA `(.L_x_291) ;  /* 0x0000000c00789947 */ /* 0x000fea0003800000 */
[----:B------:R-:W-:Y:S01]  /*fc50*/  LOP3.LUT P1, RZ, R18, 0x4, RZ, 0xc0, !PT ;  /* 0x0000000412ff7812 */ /* 0x000fe2000782c0ff */
[----:B0-----:R-:W-:-:S12]  /*fc60*/  VIADD R8, R0, 0xffffffff ;  /* 0xffffffff00087836 */ /* 0x001fd80000000000 */
        /* <DEDUP_REMOVED lines=22> */
.L_x_292:
[----:B--2---:R-:W-:Y:S01]  /*fdd0*/  LEA R3, R19, UR36, 0x3 ;  /* 0x0000002413037c11 */ /* 0x004fe2000f8e18ff */
[----:B------:R-:W-:Y:S01]  /*fde0*/  BSSY B2, `(.L_x_293) ;  /* 0x0000004000027945 */ /* 0x000fe20003800000 */
[----:B------:R-:W-:-:S04]  /*fdf0*/  SHF.L.U32 R2, R9, 0x1f, RZ ;  /* 0x0000001f09027819 */ /* 0x000fc800000006ff */
[----:B------:R-:W2:Y:S02]  /*fe00*/  SYNCS.PHASECHK.TRANS64.TRYWAIT P0, [R3+URZ+0x38840], R2 ;  /* 0x03884002030075a7 */ /* 0x000ea4000800017f */
[----:B--2---:R-:W-:Y:S05]  /*fe10*/  @!P0 BRA `(.L_x_294) ;  /* 0x0000002800488947 */ /* 0x004fea0003800000 */
.L_x_366:
[----:B------:R-:W-:Y:S05]  /*fe20*/  BSYNC B2 ;  /* 0x0000000000027941 */ /* 0x000fea0003800000 */
.L_x_293:
[----:B0-----:R-:W0:Y:S01]  /*fe30*/  S2R R7, SR_TID.X ;  /* 0x0000000000077919 */ /* 0x001e220000002100 */
[----:B------:R-:W-:Y:S01]  /*fe40*/  UPRMT UR4, UR37, 0x9910, URZ ;  /* 0x0000991025047896 */ /* 0x000fe2000800003f */
[----:B0-----:R-:W-:-:S04]  /*fe50*/  LOP3.LUT R7, R7, 0x7f, RZ, 0xc0, !PT ;  /* 0x0000007f07077812 */ /* 0x001fc800078ec0ff */
[----:B------:R-:W-:-:S13]  /*fe60*/  ISETP.NE.AND P0, PT, R7, RZ, PT ;  /* 0x000000ff0700720c */ /* 0x000fda0003f05270 */
[----:B--2---:R-:W-:-:S04]  /*fe70*/  @!P0 IMAD.MOV.U32 R2, RZ, RZ, 0xa000 ;  /* 0x0000a000ff028424 */ /* 0x004fc800078e00ff */
[----:B------:R0:W-:Y:S02]  /*fe80*/  @!P0 SYNCS.ARRIVE.TRANS64 RZ, [R3+URZ+0x38830], R2 ;  /* 0x0388300203ff89a7 */ /* 0x0001e4000800003f */
[----:B0-----:R-:W-:-:S05]  /*fe90*/  IMAD.U32 R2, RZ, RZ, UR4 ;  /* 0x00000004ff027e24 */ /* 0x001fca000f8e00ff */
[----:B------:R-:W-:-:S13]  /*fea0*/  ISETP.NE.AND P1, PT, R2, 0x2, PT ;  /* 0x000000020200780c */ /* 0x000fda0003f25270 */
[----:B------:R-:W-:Y:S05]  /*feb0*/  @P1 BRA `(.L_x_295) ;  /* 0x0000000000041947 */ /* 0x000fea0003800000 */
[----:B------:R-:W-:Y:S01]  /*fec0*/  BPT.TRAP 0x1 ;  /* 0x000000040000795c */ /* 0x000fe20000300000 */
.L_x_295:
[----:B------:R-:W-:Y:S01]  /*fed0*/  LOP3.LUT P0, RZ, R18, 0x2, RZ, 0xc0, !PT ;  /* 0x0000000212ff7812 */ /* 0x000fe2000780c0ff */
[----:B------:R-:W-:-:S12]  /*fee0*/  BSSY B2, `(.L_x_296) ;  /* 0x0000003000027945 */ /* 0x000fd80003800000 */
[----:B------:R-:W-:Y:S05]  /*fef0*/  @P0 BRA `(.L_x_297) ;  /* 0x0000000000040947 */ /* 0x000fea0003800000 */
[----:B------:R-:W-:Y:S01]  /*ff00*/  BPT.TRAP 0x1 ;  /* 0x000000040000795c */ /* 0x000fe20000300000 */
.L_x_297:
[----:B------:R-:W-:Y:S05]  /*ff10*/  BSYNC B2 ;  /* 0x0000000000027941 */ /* 0x000fea0003800000 */
.L_x_296:
        /* <DEDUP_REMOVED lines=15> */
[----:B-1----:R-:W-:Y:S01]  /*10010*/  VIADD R9, R7, 0x24400 ;  /* 0x0002440007097836 */ /* 0x002fe20000000000 */
[----:B0-----:R-:W-:-:S05]  /*10020*/  LOP3.LUT R2, R2, 0x1, RZ, 0xc0, !PT ;  /* 0x0000000102027812 */ /* 0x001fca00078ec0ff */
[----:B------:R-:W-:-:S04]  /*10030*/  IMAD R2, R2, 0x28, RZ ;  /* 0x0000002802027824 */ /* 0x000fc800078e02ff */
[----:B------:R-:W-:-:S07]  /*10040*/  IMAD R2, R8, 0x50, R2 ;  /* 0x0000005008027824 */ /* 0x000fce00078e0202 */
.L_x_298:
        /* <DEDUP_REMOVED lines=17> */
.L_x_299:
        /* <DEDUP_REMOVED lines=17> */
.L_x_300:
        /* <DEDUP_REMOVED lines=17> */
.L_x_301:
        /* <DEDUP_REMOVED lines=10> */
[----:B------:R-:W-:Y:S01]  /*10420*/  SHF.L.U32 R5, R5, 0x1f, RZ ;  /* 0x0000001f05057819 */ /* 0x000fe200000006ff */
[----:B------:R-:W-:Y:S01]  /*10430*/  BSSY B2, `(.L_x_302) ;  /* 0x0000004000027945 */ /* 0x000fe20003800000 */
[----:B------:R-:W-:-:S04]  /*10440*/  LEA R2, R4, UR36, 0x3 ;  /* 0x0000002404027c11 */ /* 0x000fc8000f8e18ff */
[----:B------:R-:W0:Y:S02]  /*10450*/  SYNCS.PHASECHK.TRANS64.TRYWAIT P0, [R2+URZ+0x38860], R5 ;  /* 0x03886005020075a7 */ /* 0x000e24000800017f */
[----:B0-----:R-:W-:Y:S05]  /*10460*/  @!P0 BRA `(.L_x_303) ;  /* 0x0000002000c88947 */ /* 0x001fea0003800000 */
.L_x_367:
[----:B------:R-:W-:Y:S05]  /*10470*/  BSYNC B2 ;  /* 0x0000000000027941 */ /* 0x000fea0003800000 */
.L_x_302:
[----:B------:R-:W1:Y:S02]  /*10480*/  S2R R3, SR_TID.X ;  /* 0x0000000000037919 */ /* 0x000e640000002100 */
[----:B-1----:R-:W-:-:S04]  /*10490*/  LOP3.LUT R3, R3, 0x7f, RZ, 0xc0, !PT ;  /* 0x0000007f03037812 */ /* 0x002fc800078ec0ff */
[----:B------:R-:W-:-:S13]  /*104a0*/  ISETP.NE.AND P0, PT, R3, RZ, PT ;  /* 0x000000ff0300720c */ /* 0x000fda0003f05270 */
[----:B------:R-:W-:-:S04]  /*104b0*/  @!P0 IMAD.MOV.U32 R3, RZ, RZ, 0xa000 ;  /* 0x0000a000ff038424 */ /* 0x000fc800078e00ff */
[----:B------:R1:W-:Y:S01]  /*104c0*/  @!P0 SYNCS.ARRIVE.TRANS64 RZ, [R2+URZ+0x38850], R3 ;  /* 0x0388500302ff89a7 */ /* 0x0003e2000800003f */
[----:B------:R-:W-:Y:S05]  /*104d0*/  @P1 BRA `(.L_x_304) ;  /* 0x0000000000041947 */ /* 0x000fea0003800000 */
[----:B------:R-:W-:Y:S01]  /*104e0*/  BPT.TRAP 0x1 ;  /* 0x000000040000795c */ /* 0x000fe20000300000 */
.L_x_304:
[----:B------:R-:W-:Y:S01]  /*104f0*/  LOP3.LUT P0, RZ, R18, 0x2, RZ, 0xc0, !PT ;  /* 0x0000000212ff7812 */ /* 0x000fe2000780c0ff */
[----:B------:R-:W-:-:S12]  /*10500*/  BSSY B2, `(.L_x_305) ;  /* 0x0000003000027945 */ /* 0x000fd80003800000 */
[----:B------:R-:W-:Y:S05]  /*10510*/  @P0 BRA `(.L_x_306) ;  /* 0x0000000000040947 */ /* 0x000fea0003800000 */
[----:B------:R-:W-:Y:S01]  /*10520*/  BPT.TRAP 0x1 ;  /* 0x000000040000795c */ /* 0x000fe20000300000 */
.L_x_306:
[----:B------:R-:W-:Y:S05]  /*10530*/  BSYNC B2 ;  /* 0x0000000000027941 */ /* 0x000fea0003800000 */
.L_x_305:
[----:B0-----:R-:W2:Y:S01]  /*10540*/  LDL.LU R5, [R1+0x4] ;  /* 0x0000040001057983 */ /* 0x001ea20000300800 */
[----:B-1----:R-:W0:Y:S01]  /*10550*/  S2R R3, SR_CgaCtaId ;  /* 0x0000000000037919 */ /* 0x002e220000008800 */
        /* <DEDUP_REMOVED lines=17> */
.L_x_307:
        /* <DEDUP_REMOVED lines=16> */
.L_x_308:
        /* <DEDUP_REMOVED lines=16> */
.L_x_309:
        /* <DEDUP_REMOVED lines=16> */
.L_x_310:
        /* <DEDUP_REMOVED lines=12> */
.L_x_291:
[----:B------:R-:W-:Y:S05]  /*10a30*/  BSYNC B1 ;  /* 0x0000000000017941 */ /* 0x000fea0003800000 */
.L_x_290:
[C---:B------:R-:W-:Y:S01]  /*10a40*/  ISETP.GT.AND P0, PT, R0.reuse, 0x1, PT ;  /* 0x000000010000780c */ /* 0x040fe20003f04270 */
[----:B------:R-:W-:-:S12]  /*10a50*/  VIADD R0, R0, 0xfffffffe ;  /* 0xfffffffe00007836 */ /* 0x000fd80000000000 */
[----:B------:R-:W-:Y:S05]  /*10a60*/  @P0 BRA `(.L_x_311) ;  /* 0xffffffe000b00947 */ /* 0x000fea000383ffff */
.L_x_268:
[----:B------:R-:W-:Y:S05]  /*10a70*/  BSYNC B0 ;  /* 0x0000000000007941 */ /* 0x000fea0003800000 */
.L_x_245:
[----:B------:R-:W-:Y:S01]  /*10a80*/  LOP3.LUT P0, RZ, R18, 0x8, RZ, 0xc0, !PT ;  /* 0x0000000812ff7812 */ /* 0x000fe2000780c0ff */
[----:B------:R-:W-:-:S12]  /*10a90*/  BSSY B0, `(.L_x_312) ;  /* 0x0000065000007945 */ /* 0x000fd80003800000 */
[----:B------:R-:W-:Y:S05]  /*10aa0*/  @!P0 BRA `(.L_x_313) ;  /* 0x00000004008c8947 */ /* 0x000fea0003800000 */
[----:B---3--:R-:W3:Y:S01]  /*10ab0*/  LDL R2, [R1] ;  /* 0x0000000001027983 */ /* 0x008ee20000100800 */
[----:B------:R-:W-:Y:S01]  /*10ac0*/  LEA R0, R19, UR36, 0x3 ;  /* 0x0000002413007c11 */ /* 0x000fe2000f8e18ff */
[----:B------:R-:W-:Y:S01]  /*10ad0*/  BSSY B1, `(.L_x_314) ;  /* 0x0000004000017945 */ /* 0x000fe20003800000 */
[----:B---3--:R-:W-:-:S04]  /*10ae0*/  SHF.L.U32 R2, R2, 0x1f, RZ ;  /* 0x0000001f02027819 */ /* 0x008fc800000006ff */
[----:B------:R-:W3:Y:S02]  /*10af0*/  SYNCS.PHASECHK.TRANS64.TRYWAIT P0, [R0+URZ+0x38860], R2 ;  /* 0x03886002000075a7 */ /* 0x000ee4000800017f */
[----:B---3--:R-:W-:Y:S05]  /*10b00*/  @!P0 BRA `(.L_x_315) ;  /* 0x0000001c00348947 */ /* 0x008fea0003800000 */
.L_x_368:
[----:B------:R-:W-:Y:S05]  /*10b10*/  BSYNC B1 ;  /* 0x0000000000017941 */ /* 0x000fea0003800000 */
.L_x_314:
[----:B0-2---:R-:W0:Y:S01]  /*10b20*/  S2R R3, SR_TID.X ;  /* 0x0000000000037919 */ /* 0x005e220000002100 */
        /* <DEDUP_REMOVED lines=9> */
.L_x_316:
[----:B------:R-:W-:Y:S01]  /*10bc0*/  LOP3.LUT P0, RZ, R18, 0x2, RZ, 0xc0, !PT ;  /* 0x0000000212ff7812 */ /* 0x000fe2000780c0ff */
[----:B------:R-:W-:-:S12]  /*10bd0*/  BSSY B1, `(.L_x_317) ;  /* 0x0000003000017945 */ /* 0x000fd80003800000 */
[----:B------:R-:W-:Y:S05]  /*10be0*/  @P0 BRA `(.L_x_318) ;  /* 0x0000000000040947 */ /* 0x000fea0003800000 */
[----:B------:R-:W-:Y:S01]  /*10bf0*/  BPT.TRAP 0x1 ;  /* 0x000000040000795c */ /* 0x000fe20000300000 */
.L_x_318:
[----:B------:R-:W-:Y:S05]  /*10c00*/  BSYNC B1 ;  /* 0x0000000000017941 */ /* 0x000fea0003800000 */
.L_x_317:
[----:B------:R-:W2:Y:S01]  /*10c10*/  LDL R3, [R1+0x4] ;  /* 0x0000040001037983 */ /* 0x000ea20000100800 */
[----:B------:R-:W0:Y:S01]  /*10c20*/  S2R R2, SR_CgaCtaId ;  /* 0x0000000000027919 */ /* 0x000e220000008800 */
[----:B------:R-:W3:Y:S01]  /*10c30*/  S2R R4, SR_CgaCtaId ;  /* 0x0000000000047919 */ /* 0x000ee20000008800 */
[----:B------:R-:W-:Y:S01]  /*10c40*/  UIADD3 UR4, UP0, UR38, 0x470, URZ ;  /* 0x0000047026047890 */ /* 0x000fe2000ff1e03f */
[----:B------:R-:W-:Y:S01]  /*10c50*/  PLOP3.LUT P0, PT, PT, PT, PT, 0x80, 0x0 ;  /* 0x000000000000781c */ /* 0x000fe20003f0f070 */
[----:B------:R-:W-:Y:S01]  /*10c60*/  VIADD R0, R0, 0x38850 ;  /* 0x0003885000007836 */ /* 0x000fe20000000000 */
[----:B------:R-:W-:Y:S01]  /*10c70*/  UMOV UR6, 0x30000 ;  /* 0x0003000000067882 */ /* 0x000fe20000000000 */
[----:B------:R-:W-:Y:S01]  /*10c80*/  UIADD3.X UR5, URZ, UR39, URZ, UP0, !UPT ;  /* 0x000000273f057290 */ /* 0x000fe200087fe43f */
[----:B0-----:R-:W-:Y:S02]  /*10c90*/  LOP3.LUT R2, R2, 0x1, RZ, 0xc0, !PT ;  /* 0x0000000102027812 */ /* 0x001fe400078ec0ff */
[----:B---3--:R-:W-:-:S03]  /*10ca0*/  LOP3.LUT R4, R4, 0x1, RZ, 0xc0, !PT ;  /* 0x0000000104047812 */ /* 0x008fc600078ec0ff */
[----:B------:R-:W-:-:S04]  /*10cb0*/  IMAD R2, R2, 0xa00, RZ ;  /* 0x00000a0002027824 */ /* 0x000fc800078e02ff */
[----:B------:R-:W-:Y:S02]  /*10cc0*/  IMAD R2, R19, 0x5000, R2 ;  /* 0x0000500013027824 */ /* 0x000fe400078e0202 */
[----:B------:R-:W-:-:S03]  /*10cd0*/  IMAD R4, R4, 0x28, RZ ;  /* 0x0000002804047824 */ /* 0x000fc600078e02ff */
[----:B------:R-:W-:Y:S01]  /*10ce0*/  LEA R2, R2, UR36, 0x1 ;  /* 0x0000002402027c11 */ /* 0x000fe2000f8e08ff */
[----:B------:R-:W-:Y:S01]  /*10cf0*/  UMOV UR14, 0x0 ;  /* 0x00000000000e7882 */ /* 0x000fe20000000000 */
[----:B------:R-:W-:Y:S01]  /*10d00*/  UMOV UR15, 0x14f00000 ;  /* 0x14f00000000f7882 */ /* 0x000fe20000000000 */
[----:B------:R-:W-:Y:S01]  /*10d10*/  UMOV UR10, URZ ;  /* 0x0000003f000a7c82 */ /* 0x000fe20008000000 */
[----:B--2---:R-:W-:Y:S02]  /*10d20*/  IMAD R3, R3, 0x50, R4 ;  /* 0x0000005003037824 */ /* 0x004fe400078e0204 */
[----:B------:R-:W-:-:S07]  /*10d30*/  VIADD R4, R2, 0x400 ;  /* 0x0000040002047836 */ /* 0x000fce0000000000 */
.L_x_319:
        /* <DEDUP_REMOVED lines=10> */
[----:B------:R-:W-:Y:S01]  /*10de0*/  PLOP3.LUT P0, PT, PT, PT, PT, 0x80, 0x0 ;  /* 0x000000000000781c */ /* 0x000fe20003f0f070 */
[----:B------:R-:W-:Y:S01]  /*10df0*/  VIADD R4, R2, 0x2c00 ;  /* 0x00002c0002047836 */ /* 0x000fe20000000000 */
[----:B------:R-:W-:Y:S01]  /*10e00*/  UMOV UR6, 0x30000 ;  /* 0x0003000000067882 */ /* 0x000fe20000000000 */
[----:B------:R-:W-:Y:S01]  /*10e10*/  UMOV UR14, 0x0 ;  /* 0x00000000000e7882 */ /* 0x000fe20000000000 */
[----:B------:R-:W-:Y:S01]  /*10e20*/  UMOV UR15, 0x14f00000 ;  /* 0x14f00000000f7882 */ /* 0x000fe20000000000 */
[----:B------:R-:W-:-:S08]  /*10e30*/  UMOV UR10, 0x40 ;  /* 0x00000040000a7882 */ /* 0x000fd00000000000 */
.L_x_320:
        /* <DEDUP_REMOVED lines=16> */
.L_x_321:
        /* <DEDUP_REMOVED lines=16> */
.L_x_322:
        /* <DEDUP_REMOVED lines=9> */
[----:B----4-:R-:W-:Y:S05]  /*110d0*/  @P0 BRA.U.ANY `(.L_x_322) ;  /* 0xfffffffd00d80947 */ /* 0x010fea000393ffff */
.L_x_313:
[----:B------:R-:W-:Y:S05]  /*110e0*/  BSYNC B0 ;  /* 0x0000000000007941 */ /* 0x000fea0003800000 */
.L_x_312:
[----:B0-----:R-:W4:Y:S01]  /*110f0*/  LDL.LU R6, [R1+0x24] ;  /* 0x0000240001067983 */ /* 0x001f220000300800 */
[----:B------:R-:W-:Y:S01]  /*11100*/  VIADD R19, R19, 0x1 ;  /* 0x0000000113137836 */ /* 0x000fe20000000000 */
[----:B------:R-:W-:Y:S02]  /*11110*/  ULDC UR4, c[0x0][0xc34] ;  /* 0x00030d0000047ab9 */ /* 0x000fe40000000800 */
[----:B-1----:R-:W5:Y:S04]  /*11120*/  LDL.LU R5, [R1] ;  /* 0x0000000001057983 */ /* 0x002f680000300800 */
[----:B------:R-:W2:Y:S01]  /*11130*/  LDL.LU R4, [R1+0x2c] ;  /* 0x00002c0001047983 */ /* 0x000ea20000300800 */
[----:B------:R-:W-:-:S04]  /*11140*/  ISETP.NE.AND P0, PT, R19, 0x2, PT ;  /* 0x000000021300780c */ /* 0x000fc80003f05270 */
[----:B---3--:R-:W-:Y:S02]  /*11150*/  SEL R0, RZ, 0x1, P0 ;  /* 0x00000001ff007807 */ /* 0x008fe40000000000 */
[----:B------:R-:W-:Y:S01]  /*11160*/  SEL R19, R19, RZ, P0 ;  /* 0x000000ff13137207 */ /* 0x000fe20000000000 */
[----:B----4-:R-:W-:Y:S01]  /*11170*/  VIADD R6, R6, UR40 ;  /* 0x0000002806067c36 */ /* 0x010fe20008000000 */
[----:B-----5:R-:W-:-:S04]  /*11180*/  LOP3.LUT R5, R5, R0, RZ, 0x3c, !PT ;  /* 0x0000000005057212 */ /* 0x020fc800078e3cff */
[----:B------:R0:W-:Y:S01]  /*11190*/  STL [R1+0x24], R6 ;  /* 0x0000240601007387 */ /* 0x0001e20000100800 */
[----:B------:R-:W-:Y:S01]  /*111a0*/  ISETP.GE.AND P1, PT, R6, UR4, PT ;  /* 0x0000000406007c0c */ /* 0x000fe2000bf26270 */
[----:B--2---:R-:W-:-:S05]  /*111b0*/  VIADD R4, R4, 0x1 ;  /* 0x0000000104047836 */ /* 0x004fca0000000000 */
[----:B------:R0:W-:Y:S04]  /*111c0*/  STL [R1+0x2c], R4 ;  /* 0x00002c0401007387 */ /* 0x0001e80000100800 */
[----:B------:R0:W-:Y:S03]  /*111d0*/  STL [R1], R5 ;  /* 0x0000000501007387 */ /* 0x0001e60000100800 */
[----:B------:R-:W-:Y:S05]  /*111e0*/  @!P1 BRA `(.L_x_323) ;  /* 0xffffffb000349947 */ /* 0x000fea000383ffff */
[----:B------:R-:W-:-:S07]  /*111f0*/  LOP3.LUT R2, R4, 0x1, RZ, 0xc, !PT ;  /* 0x0000000104027812 */ /* 0x000fce00078e0cff */
.L_x_228:
[----:B0-----:R-:W0:Y:S01]  /*11200*/  S2R R3, SR_CgaCtaId ;  /* 0x0000000000037919 */ /* 0x001e220000008800 */
[----:B------:R-:W-:Y:S01]  /*11210*/  MOV R0, 0x400 ;  /* 0x0000040000007802 */ /* 0x000fe20000000f00 */
[----:B------:R-:W-:Y:S03]  /*11220*/  BSSY B0, `(.L_x_324) ;  /* 0x0000005000007945 */ /* 0x000fe60003800000 */
[----:B0-----:R-:W-:Y:S02]  /*11230*/  LEA R0, R3, R0, 0x18 ;  /* 0x0000000003007211 */ /* 0x001fe400078ec0ff */
[----:B------:R-:W-:-:S04]  /*11240*/  SHF.L.U32 R3, R2, 0x1f, RZ ;  /* 0x0000001f02037819 */ /* 0x000fc800000006ff */
[----:B------:R-:W0:Y:S02]  /*11250*/  SYNCS.PHASECHK.TRANS64.TRYWAIT P0, [R0+URZ+0x38820], R3 ;  /* 0x03882003000075a7 */ /* 0x000e24000800017f */
[----:B0-----:R-:W-:Y:S05]  /*11260*/  @!P0 BRA `(.L_x_325) ;  /* 0x0000001400708947 */ /* 0x001fea0003800000 */
.L_x_369:
[----:B------:R-:W-:Y:S05]  /*11270*/  BSYNC B0 ;  /* 0x0000000000007941 */ /* 0x000fea0003800000 */
.L_x_324:
[----:B------:R-:W-:-:S03]  /*11280*/  UMOV UR4, 0xffffffff ;  /* 0xffffffff00047882 */ /* 0x000fc60000000000 */
[----:B------:R-:W-:Y:S05]  /*11290*/  BRA.DIV UR4, `(.L_x_326) ;  /* 0x0000001604787947 */ /* 0x000fea000b800000 */
[----:B------:R-:W1:Y:S02]  /*112a0*/  S2R R2, SR_TID.X ;  /* 0x0000000000027919 */ /* 0x000e640000002100 */
[----:B-1----:R-:W-:-:S04]  /*112b0*/  SHF.R.U32.HI R2, RZ, 0x5, R2 ;  /* 0x00000005ff027819 */ /* 0x002fc80000011602 */
[----:B------:R-:W-:-:S05]  /*112c0*/  LOP3.LUT R2, R2, 0x3, RZ, 0xc0, !PT ;  /* 0x0000000302027812 */ /* 0x000fca00078ec0ff */
[----:B------:R1:W2:Y:S02]  /*112d0*/  SHFL.IDX PT, R14, R2, RZ, 0x1f ;  /* 0x00001fff020e7589 */ /* 0x0002a400000e0000 */
.L_x_372:
[----:B--2---:R-:W-:Y:S01]  /*112e0*/  ISETP.NE.AND P0, PT, R14, RZ, PT ;  /* 0x000000ff0e00720c */ /* 0x004fe20003f05270 */
[----:B------:R-:W-:-:S12]  /*112f0*/  BSSY B0, `(.L_x_327) ;  /* 0x0000027000007945 */ /* 0x000fd80003800000 */
[----:B------:R-:W-:Y:S05]  /*11300*/  @P0 BRA `(.L_x_328) ;  /* 0x0000000000940947 */ /* 0x000fea0003800000 */
[----:B------:R-:W-:-:S03]  /*11310*/  UMOV UR4, 0xffffffff ;  /* 0xffffffff00047882 */ /* 0x000fc60000000000 */
[----:B------:R-:W-:Y:S05]  /*11320*/  BRA.DIV UR4, `(.L_x_329) ;  /* 0x0000001604887947 */ /* 0x000fea000b800000 */
[----:B------:R-:W-:-:S13]  /*11330*/  ELECT P6, URZ, PT ;  /* 0x00000000003f782f */ /* 0x000fda00038c0000 */
.L_x_375:
        /* <DEDUP_REMOVED lines=8> */
.L_x_330:
[----:B------:R-:W2:Y:S01]  /*113c0*/  LDL.LU R7, [R1] ;  /* 0x0000000001077983 */ /* 0x000ea20000300800 */
[----:B------:R-:W-:Y:S02]  /*113d0*/  VIADD R2, R0, 0x38840 ;  /* 0x0003884000027836 */ /* 0x000fe40000000000 */
[C---:B0-----:R-:W-:Y:S02]  /*113e0*/  VIADD R3, R19.reuse, 0x1 ;  /* 0x0000000113037836 */ /* 0x041fe40000000000 */
[----:B------:R-:W-:-:S03]  /*113f0*/  IMAD R6, R19, 0x8, R2 ;  /* 0x0000000813067824 */ /* 0x000fc600078e0202 */
[----:B------:R-:W-:-:S04]  /*11400*/  ISETP.NE.AND P1, PT, R3, 0x2, PT ;  /* 0x000000020300780c */ /* 0x000fc80003f25270 */
[----:B------:R-:W-:Y:S02]  /*11410*/  SEL R4, RZ, 0x1, P1 ;  /* 0x00000001ff047807 */ /* 0x000fe40000800000 */
[----:B------:R-:W-:Y:S02]  /*11420*/  SEL R3, R3, RZ, P1 ;  /* 0x000000ff03037207 */ /* 0x000fe40000800000 */
[C---:B--2---:R-:W-:Y:S02]  /*11430*/  SHF.L.U32 R5, R7.reuse, 0x1f, RZ ;  /* 0x0000001f07057819 */ /* 0x044fe400000006ff */
[----:B------:R-:W-:Y:S01]  /*11440*/  LOP3.LUT R4, R7, R4, RZ, 0x3c, !PT ;  /* 0x0000000407047212 */ /* 0x000fe200078e3cff */
[----:B------:R-:W-:Y:S01]  /*11450*/  IMAD R7, R3, 0x8, R2 ;  /* 0x0000000803077824 */ /* 0x000fe200078e0202 */
[----:B------:R-:W0:Y:S02]  /*11460*/  SYNCS.PHASECHK.TRANS64.TRYWAIT P0, [R6+URZ], R5 ;  /* 0x00000005060075a7 */ /* 0x000e24000800017f */
[----:B------:R-:W-:Y:S01]  /*11470*/  SHF.L.U32 R2, R4, 0x1f, RZ ;  /* 0x0000001f04027819 */ /* 0x000fe200000006ff */
[----:B0-----:R-:W-:Y:S06]  /*11480*/  @!P0 BRA `(.L_x_331) ;  /* 0x0000001400508947 */ /* 0x001fec0003800000 */
.L_x_376:
[----:B------:R-:W1:Y:S02]  /*11490*/  SYNCS.PHASECHK.TRANS64.TRYWAIT P0, [R7+URZ], R2 ;  /* 0x00000002070075a7 */ /* 0x000e64000800017f */
[----:B-1----:R-:W-:Y:S05]  /*114a0*/  @!P0 BRA `(.L_x_332) ;  /* 0x00000014005c8947 */ /* 0x002fea0003800000 */
.L_x_377:
[----:B------:R-:W-:Y:S05]  /*114b0*/  @!P2 BRA `(.L_x_333) ;  /* 0x000000000004a947 */ /* 0x000fea0003800000 */
[----:B------:R-:W-:Y:S01]  /*114c0*/  BPT.TRAP 0x1 ;  /* 0x000000040000795c */ /* 0x000fe20000300000 */
.L_x_333:
[----:B------:R-:W-:-:S04]  /*114d0*/  VIADD R0, R0, 0x38860 ;  /* 0x0003886000007836 */ /* 0x000fc80000000000 */
[----:B------:R-:W-:-:S04]  /*114e0*/  IMAD R4, R19, 0x8, R0 ;  /* 0x0000000813047824 */ /* 0x000fc800078e0200 */
[----:B------:R-:W2:Y:S02]  /*114f0*/  SYNCS.PHASECHK.TRANS64.TRYWAIT P0, [R4+URZ], R5 ;  /* 0x00000005040075a7 */ /* 0x000ea4000800017f */
[----:B--2---:R-:W-:Y:S05]  /*11500*/  @!P0 BRA `(.L_x_334) ;  /* 0x0000001400588947 */ /* 0x004fea0003800000 */
.L_x_378:
[----:B------:R-:W-:-:S07]  /*11510*/  IMAD R3, R3, 0x8, R0 ;  /* 0x0000000803037824 */ /* 0x000fce00078e0200 */
.L_x_335:
[----:B---3--:R3:W4:Y:S02]  /*11520*/  SYNCS.PHASECHK.TRANS64.TRYWAIT P0, [R3+URZ], R2 ;  /* 0x00000002030075a7 */ /* 0x008724000800017f */
[----:B----4-:R-:W-:Y:S05]  /*11530*/  @!P0 NANOSLEEP.SYNCS 0x989680 ;  /* 0x009896800000895d */ /* 0x010fea0003900000 */
[----:B------:R-:W4:Y:S02]  /*11540*/  @!P0 SYNCS.PHASECHK.TRANS64 P0, [R3+URZ], R2 ;  /* 0x00000002030085a7 */ /* 0x000f24000800007f */
[----:B----4-:R-:W-:Y:S05]  /*11550*/  @!P0 BRA `(.L_x_335) ;  /* 0xfffffffc00f08947 */ /* 0x010fea000383ffff */
.L_x_328:
[----:B------:R-:W-:Y:S05]  /*11560*/  BSYNC B0 ;  /* 0x0000000000007941 */ /* 0x000fea0003800000 */
.L_x_327:
[----:B------:R-:W-:Y:S05]  /*11570*/  EXIT ;  /* 0x000000000000794d */ /* 0x000fea0003800000 */
.L_x_196:
[----:B0-----:R-:W-:-:S04]  /*11580*/  IMAD.U32 R3, RZ, RZ, UR36 ;  /* 0x00000024ff037e24 */ /* 0x001fc8000f8e00ff */
[----:B------:R0:W1:Y:S03]  /*11590*/  SYNCS.PHASECHK.TRANS64.TRYWAIT P1, [R3+URZ+0x38800], R0 ;  /* 0x03880000030075a7 */ /* 0x000066000802017f */
[----:B-1----:R-:W-:Y:S05]  /*115a0*/  @!P1 NANOSLEEP.SYNCS 0x989680 ;  /* 0x009896800000995d */ /* 0x002fea0003900000 */
[----:B------:R-:W1:Y:S02]  /*115b0*/  @!P1 SYNCS.PHASECHK.TRANS64 P1, [R3+URZ+0x38800], R0 ;  /* 0x03880000030095a7 */ /* 0x000e64000802007f */
[----:B-1----:R-:W-:Y:S05]  /*115c0*/  @!P1 BRA `(.L_x_196) ;  /* 0xfffffffc00ec9947 */ /* 0x002fea000383ffff */
[----:B------:R-:W-:Y:S05]  /*115d0*/  BRA `(.L_x_336) ;  /* 0xffffff0000647947 */ /* 0x000fea000383ffff */
.L_x_200:
[----:B-1----:R1:W2:Y:S02]  /*115e0*/  SYNCS.PHASECHK.TRANS64.TRYWAIT P1, [R0+URZ+0x38830], R3 ;  /* 0x03883003000075a7 */ /* 0x0022a4000802017f */
[----:B--2---:R-:W-:Y:S05]  /*115f0*/  @!P1 NANOSLEEP.SYNCS 0x989680 ;  /* 0x009896800000995d */ /* 0x004fea0003900000 */
[----:B------:R-:W2:Y:S02]  /*11600*/  @!P1 SYNCS.PHASECHK.TRANS64 P1, [R0+URZ+0x38830], R3 ;  /* 0x03883003000095a7 */ /* 0x000ea4000802007f */
[----:B--2---:R-:W-:Y:S05]  /*11610*/  @!P1 BRA `(.L_x_200) ;  /* 0xfffffffc00f09947 */ /* 0x004fea000383ffff */
[----:B------:R-:W-:Y:S05]  /*11620*/  BRA `(.L_x_199) ;  /* 0xffffff0000847947 */ /* 0x000fea000383ffff */
.L_x_206:
[----:B------:R-:W-:-:S13]  /*11630*/  R2UR UR4, R233 ;  /* 0x00000000e90472ca */ /* 0x000fda00000e0000 */
[----:B-1----:R-:W-:-:S04]  /*11640*/  IMAD.U32 R152, RZ, RZ, UR4 ;  /* 0x00000004ff987e24 */ /* 0x002fc8000f8e00ff */
[----:B------:R1:W2:Y:S03]  /*11650*/  SYNCS.PHASECHK.TRANS64.TRYWAIT P1, [R152+URZ+0x38830], R3 ;  /* 0x03883003980075a7 */ /* 0x0002a6000802017f */
[----:B--2---:R-:W-:Y:S05]  /*11660*/  @!P1 NANOSLEEP.SYNCS 0x989680 ;  /* 0x009896800000995d */ /* 0x004fea0003900000 */
[----:B------:R-:W2:Y:S02]  /*11670*/  @!P1 SYNCS.PHASECHK.TRANS64 P1, [R152+URZ+0x38830], R3 ;  /* 0x03883003980095a7 */ /* 0x000ea4000802007f */
[----:B--2---:R-:W-:Y:S05]  /*11680*/  @!P1 BRA `(.L_x_206) ;  /* 0xfffffffc00e89947 */ /* 0x004fea000383ffff */
[----:B------:R-:W-:Y:S05]  /*11690*/  BRA `(.L_x_205) ;  /* 0xffffff3800f47947 */ /* 0x000fea000383ffff */
.L_x_210:
[----:B0-----:R-:W-:-:S04]  /*116a0*/  IMAD.U32 R3, RZ, RZ, UR4 ;  /* 0x00000004ff037e24 */ /* 0x001fc8000f8e00ff */
[----:B------:R0:W2:Y:S03]  /*116b0*/  SYNCS.PHASECHK.TRANS64.TRYWAIT P1, [R3+URZ+0x38850], R0 ;  /* 0x03885000030075a7 */ /* 0x0000a6000802017f */
[----:B--2---:R-:W-:Y:S05]  /*116c0*/  @!P1 NANOSLEEP.SYNCS 0x989680 ;  /* 0x009896800000995d */ /* 0x004fea0003900000 */
[----:B------:R-:W2:Y:S02]  /*116d0*/  @!P1 SYNCS.PHASECHK.TRANS64 P1, [R3+URZ+0x38850], R0 ;  /* 0x03885000030095a7 */ /* 0x000ea4000802007f */
[----:B--2---:R-:W-:Y:S05]  /*116e0*/  @!P1 BRA `(.L_x_210) ;  /* 0xfffffffc00ec9947 */ /* 0x004fea000383ffff */
[----:B------:R-:W-:Y:S05]  /*116f0*/  BRA `(.L_x_209) ;  /* 0xffffff6400147947 */ /* 0x000fea000383ffff */
.L_x_217:
[----:B-1----:R-:W-:-:S04]  /*11700*/  IMAD.U32 R7, RZ, RZ, UR9 ;  /* 0x00000009ff077e24 */ /* 0x002fc8000f8e00ff */
[----:B------:R1:W2:Y:S03]  /*11710*/  SYNCS.PHASECHK.TRANS64.TRYWAIT P1, [R7+URZ+0x38850], R0 ;  /* 0x03885000070075a7 */ /* 0x0002a6000802017f */
[----:B--2---:R-:W-:Y:S05]  /*11720*/  @!P1 NANOSLEEP.SYNCS 0x989680 ;  /* 0x009896800000995d */ /* 0x004fea0003900000 */
[----:B------:R-:W2:Y:S02]  /*11730*/  @!P1 SYNCS.PHASECHK.TRANS64 P1, [R7+URZ+0x38850], R0 ;  /* 0x03885000070095a7 */ /* 0x000ea4000802007f */
[----:B--2---:R-:W-:Y:S05]  /*11740*/  @!P1 BRA `(.L_x_217) ;  /* 0xfffffffc00ec9947 */ /* 0x004fea000383ffff */
[----:B------:R-:W-:Y:S05]  /*11750*/  BRA `(.L_x_216) ;  /* 0xffffff7c00407947 */ /* 0x000fea000383ffff */
.L_x_232:
[----:B------:R-:W0:Y:S01]  /*11760*/  S2R R5, SR_TID.X ;  /* 0x0000000000057919 */ /* 0x000e220000002100 */
[----:B------:R-:W-:Y:S01]  /*11770*/  BSSY B0, `(.L_x_337) ;  /* 0x000000a000007945 */ /* 0x000fe20003800000 */
[----:B------:R-:W-:Y:S02]  /*11780*/  IMAD.MOV.U32 R12, RZ, RZ, RZ ;  /* 0x000000ffff0c7224 */ /* 0x000fe400078e00ff */
[----:B------:R-:W-:Y:S02]  /*11790*/  IMAD.MOV.U32 R11, RZ, RZ, 0x1f ;  /* 0x0000001fff0b7424 */ /* 0x000fe400078e00ff */
[----:B------:R-:W-:Y:S01]  /*117a0*/  IMAD.MOV.U32 R15, RZ, RZ, -0x1 ;  /* 0xffffffffff0f7424 */ /* 0x000fe200078e00ff */
[----:B0-----:R-:W-:-:S04]  /*117b0*/  SHF.R.U32.HI R5, RZ, 0x5, R5 ;  /* 0x00000005ff057819 */ /* 0x001fc80000011605 */
[----:B------:R-:W-:-:S05]  /*117c0*/  LOP3.LUT R5, R5, 0x3, RZ, 0xc0, !PT ;  /* 0x0000000305057812 */ /* 0x000fca00078ec0ff */
[----:B------:R-:W-:-:S07]  /*117d0*/  IMAD.MOV.U32 R13, RZ, RZ, R5 ;  /* 0x000000ffff0d7224 */ /* 0x000fce00078e0005 */
[----:B-1----:R-:W-:Y:S05]  /*117e0*/  WARPSYNC.COLLECTIVE R15, `(.L_x_338) ;  /* 0x000000000f087348 */ /* 0x002fea0003c00000 */
[----:B------:R0:W2:Y:S02]  /*117f0*/  SHFL.IDX P6, R14, R13, R12, R11 ;  /* 0x0000000c0d0e7389 */ /* 0x0000a400000c000b */
[----:B012---:R-:W-:Y:S01]  /*11800*/  ENDCOLLECTIVE ;  /* 0x000000000000791b */ /* 0x007fe20003800000 */
.L_x_338:
[----:B------:R-:W-:Y:S05]  /*11810*/  BSYNC B0 ;  /* 0x0000000000007941 */ /* 0x000fea0003800000 */
.L_x_337:
[----:B------:R-:W-:Y:S05]  /*11820*/  BRA `(.L_x_339) ;  /* 0xffffffb0006c7947 */ /* 0x000fea000383ffff */
.L_x_234:
[----:B------:R-:W-:Y:S01]  /*11830*/  BSSY B0, `(.L_x_340) ;  /* 0x0000006000007945 */ /* 0x000fe20003800000 */
[----:B------:R-:W-:-:S07]  /*11840*/  IMAD.MOV.U32 R15, RZ, RZ, -0x1 ;  /* 0xffffffffff0f7424 */ /* 0x000fce00078e00ff */
[----:B01----:R-:W-:Y:S05]  /*11850*/  WARPSYNC.COLLECTIVE R15, `(.L_x_341) ;  /* 0x000000000f0c7348 */ /* 0x003fea0003c00000 */
[----:B------:R-:W-:Y:S02]  /*11860*/  ELECT P6, UR62, PT ;  /* 0x00000000003e782f */ /* 0x000fe400038c0000 */
[----:B------:R-:W-:Y:S01]  /*11870*/  MOV R14, UR62 ;  /* 0x0000003e000e7c02 */ /* 0x000fe20008000f00 */
[----:B01----:R-:W-:Y:S10]  /*11880*/  ENDCOLLECTIVE ;  /* 0x000000000000791b */ /* 0x003ff40003800000 */
.L_x_341:
[----:B------:R-:W-:Y:S05]  /*11890*/  BSYNC B0 ;  /* 0x0000000000007941 */ /* 0x000fea0003800000 */
.L_x_340:
[----:B------:R-:W-:Y:S05]  /*118a0*/  BRA `(.L_x_342) ;  /* 0xffffffb0006c7947 */ /* 0x000fea000383ffff */
.L_x_236:
[----:B---3--:R3:W4:Y:S02]  /*118b0*/  SYNCS.PHASECHK.TRANS64.TRYWAIT P0, [R2+URZ+0x38840], R3 ;  /* 0x03884003020075a7 */ /* 0x008724000800017f */
[----:B----4-:R-:W-:Y:S05]  /*118c0*/  @!P0 NANOSLEEP.SYNCS 0x989680 ;  /* 0x009896800000895d */ /* 0x010fea0003900000 */
[----:B------:R-:W4:Y:S02]  /*118d0*/  @!P0 SYNCS.PHASECHK.TRANS64 P0, [R2+URZ+0x38840], R3 ;  /* 0x03884003020085a7 */ /* 0x000f24000800007f */
[----:B----4-:R-:W-:Y:S05]  /*118e0*/  @!P0 BRA `(.L_x_236) ;  /* 0xfffffffc00f08947 */ /* 0x010fea000383ffff */
[----:B------:R-:W-:Y:S05]  /*118f0*/  BRA `(.L_x_343) ;  /* 0xffffffb000c47947 */ /* 0x000fea000383ffff */
.L_x_240:
[----:B------:R0:W5:Y:S01]  /*11900*/  LDL R10, [R1+0x10] ;  /* 0x00001000010a7983 */ /* 0x0001620000100800 */
[----:B------:R-:W-:Y:S02]  /*11910*/  IMAD.MOV.U32 R13, RZ, RZ, R3 ;  /* 0x000000ffff0d7224 */ /* 0x000fe400078e0003 */
[----:B------:R-:W-:Y:S01]  /*11920*/  IMAD.MOV.U32 R12, RZ, RZ, RZ ;  /* 0x000000ffff0c7224 */ /* 0x000fe200078e00ff */
[----:B------:R-:W1:Y:S01]  /*11930*/  S2R R7, SR_TID.X ;  /* 0x0000000000077919 */ /* 0x000e620000002100 */
[----:B------:R-:W-:Y:S02]  /*11940*/  IMAD.MOV.U32 R11, RZ, RZ, 0x181f ;  /* 0x0000181fff0b7424 */ /* 0x000fe400078e00ff */
[----:B------:R-:W-:-:S07]  /*11950*/  IMAD.MOV.U32 R15, RZ, RZ, -0x1 ;  /* 0xffffffffff0f7424 */ /* 0x000fce00078e00ff */
[----:B01---5:R-:W-:Y:S05]  /*11960*/  WARPSYNC.COLLECTIVE R15, `(.L_x_344) ;  /* 0x000000000f087348 */ /* 0x023fea0003c00000 */
[----:B------:R2:W3:Y:S02]  /*11970*/  SHFL.IDX P6, R14, R13, R12, R11 ;  /* 0x0000000c0d0e7389 */ /* 0x0004e400000c000b */
[----:B0123-5:R-:W-:Y:S01]  /*11980*/  ENDCOLLECTIVE ;  /* 0x000000000000791b */ /* 0x02ffe20003800000 */
.L_x_344:
[----:B------:R-:W-:Y:S02]  /*11990*/  IMAD.MOV.U32 R13, RZ, RZ, R4 ;  /* 0x000000ffff0d7224 */ /* 0x000fe400078e0004 */
[----:B------:R-:W-:Y:S01]  /*119a0*/  IMAD.MOV.U32 R6, RZ, RZ, R14 ;  /* 0x000000ffff067224 */ /* 0x000fe200078e000e */
[----:B------:R-:W-:-:S07]  /*119b0*/  LOP3.LUT R7, R7, 0x7f, RZ, 0xc0, !PT ;  /* 0x0000007f07077812 */ /* 0x000fce00078ec0ff */
[----:B------:R-:W-:Y:S05]  /*119c0*/  WARPSYNC.COLLECTIVE R15, `(.L_x_345) ;  /* 0x000000000f087348 */ /* 0x000fea0003c00000 */
[----:B------:R0:W1:Y:S02]  /*119d0*/  SHFL.IDX P6, R14, R13, R12, R11 ;  /* 0x0000000c0d0e7389 */ /* 0x00006400000c000b */
[----:B01----:R-:W-:Y:S01]  /*119e0*/  ENDCOLLECTIVE ;  /* 0x000000000000791b */ /* 0x003fe20003800000 */
.L_x_345:
[----:B------:R-:W-:Y:S01]  /*119f0*/  ULDC UR4, c[0x0][0x288] ;  /* 0x0000a20000047ab9 */ /* 0x000fe20000000800 */
[----:B------:R-:W-:Y:S01]  /*11a00*/  ULDC.64 UR6, c[0x0][0x208] ;  /* 0x0000820000067ab9 */ /* 0x000fe20000000a00 */
[----:B------:R-:W-:Y:S01]  /*11a10*/  SHF.R.U32.HI R0, RZ, 0x3, R7 ;  /* 0x00000003ff007819 */ /* 0x000fe20000011607 */
[----:B------:R-:W-:-:S04]  /*11a20*/  IMAD R2, R8, UR4, RZ ;  /* 0x0000000408027c24 */ /* 0x000fc8000f8e02ff */
        /* <DEDUP_REMOVED lines=8> */
[----:B------:R-:W-:-:S04]  /*11ab0*/  @!P2 LOP3.LUT R7, R7, R6, RZ, 0x3c, !PT ;  /* 0x000000060707a212 */ /* 0x000fc800078e3cff */
[----:B------:R-:W-:-:S04]  /*11ac0*/  @!P2 LOP3.LUT R6, R7, R6, RZ, 0x3c, !PT ;  /* 0x000000060706a212 */ /* 0x000fc800078e3cff */
[----:B------:R-:W-:-:S05]  /*11ad0*/  @!P2 LOP3.LUT R7, R7, R6, RZ, 0x3c, !PT ;  /* 0x000000060707a212 */ /* 0x000fca00078e3cff */
[----:B------:R-:W-:Y:S01]  /*11ae0*/  @!PT LDS RZ, [RZ] ;  /* 0x00000000fffff984 */ /* 0x000fe20000000800 */
[----:B------:R-:W-:Y:S01]  /*11af0*/  @!PT LDS RZ, [RZ] ;  /* 0x00000000fffff984 */ /* 0x000fe20000000800 */
[----:B------:R-:W-:Y:S01]  /*11b00*/  @!PT LDS RZ, [RZ] ;  /* 0x00000000fffff984 */ /* 0x000fe20000000800 */
[----:B------:R0:W-:Y:S04]  /*11b10*/  @!P2 LDGSTS.E.BYPASS.LTC128B.128 [R10+0x14400], desc[UR6][R6.64], !P4 ;  /* 0x14400000060aafae */ /* 0x0001e8000e101d46 */
[----:B------:R0:W-:Y:S04]  /*11b20*/  @!P2 LDGSTS.E.BYPASS.LTC128B.128 [R10+0x18400], desc[UR6][R6.64+0x80], !P3 ;  /* 0x18400080060aafae */ /* 0x0001e8000d901d46 */
[----:B------:R0:W-:Y:S04]  /*11b30*/  @!P2 LDGSTS.E.BYPASS.LTC128B.128 [R10+0x1c400], desc[UR6][R6.64+0x100], !P0 ;  /* 0x1c400100060aafae */ /* 0x0001e8000c101d46 */
[----:B------:R0:W-:Y:S01]  /*11b40*/  @!P2 LDGSTS.E.BYPASS.LTC128B.128 [R10+0x20400], desc[UR6][R6.64+0x180], !P1 ;  /* 0x20400180060aafae */ /* 0x0001e2000c901d46 */
[----:B------:R-:W-:Y:S01]  /*11b50*/  ISETP.GE.AND P2, PT, R5, R2, PT ;  /* 0x000000020500720c */ /* 0x000fe20003f46270 */
[----:B------:R-:W-:-:S12]  /*11b60*/  VIADD R5, R0, 0x20 ;  /* 0x0000002000057836 */ /* 0x000fd80000000000 */
[----:B0-----:R-:W-:Y:S05]  /*11b70*/  WARPSYNC.COLLECTIVE R15, `(.L_x_346) ;  /* 0x000000000f087348 */ /* 0x001fea0003c00000 */
[----:B------:R1:W2:Y:S02]  /*11b80*/  SHFL.IDX P6, R14, R13, R12, R11 ;  /* 0x0000000c0d0e7389 */ /* 0x0002a400000c000b */
[----:B012---:R-:W-:Y:S01]  /*11b90*/  ENDCOLLECTIVE ;  /* 0x000000000000791b */ /* 0x007fe20003800000 */
.L_x_346:
[----:B------:R-:W-:Y:S02]  /*11ba0*/  IMAD.MOV.U32 R13, RZ, RZ, R4 ;  /* 0x000000ffff0d7224 */ /* 0x000fe400078e0004 */
[----:B------:R-:W-:-:S07]  /*11bb0*/  IMAD.MOV.U32 R6, RZ, RZ, R14 ;  /* 0x000000ffff067224 */ /* 0x000fce00078e000e */
[----:B------:R-:W-:Y:S05]  /*11bc0*/  WARPSYNC.COLLECTIVE R15, `(.L_x_347) ;  /* 0x000000000f087348 */ /* 0x000fea0003c00000 */
[----:B------:R0:W1:Y:S02]  /*11bd0*/  SHFL.IDX P6, R14, R13, R12, R11 ;  /* 0x0000000c0d0e7389 */ /* 0x00006400000c000b */
[----:B01----:R-:W-:Y:S01]  /*11be0*/  ENDCOLLECTIVE ;  /* 0x000000000000791b */ /* 0x003fe20003800000 */
.L_x_347:
[----:B------:R-:W-:Y:S01]  /*11bf0*/  ULDC.64 UR4, c[0x0][0x208] ;  /* 0x0000820000047ab9 */ /* 0x000fe20000000a00 */
[----:B------:R-:W-:Y:S02]  /*11c00*/  IMAD.MOV.U32 R13, RZ, RZ, R3 ;  /* 0x000000ffff0d7224 */ /* 0x000fe400078e0003 */
[----:B------:R-:W-:Y:S02]  /*11c10*/  IMAD.MOV.U32 R12, RZ, RZ, 0x2 ;  /* 0x00000002ff0c7424 */ /* 0x000fe400078e00ff */
[----:B------:R-:W-:-:S05]  /*11c20*/  IMAD.MOV.U32 R7, RZ, RZ, R14 ;  /* 0x000000ffff077224 */ /* 0x000fca00078e000e */
        /* <DEDUP_REMOVED lines=17> */
.L_x_348:
[----:B------:R-:W-:Y:S02]  /*11d40*/  IMAD.MOV.U32 R13, RZ, RZ, R4 ;  /* 0x000000ffff0d7224 */ /* 0x000fe400078e0004 */
[----:B------:R-:W-:-:S07]  /*11d50*/  IMAD.MOV.U32 R6, RZ, RZ, R14 ;  /* 0x000000ffff067224 */ /* 0x000fce00078e000e */
[----:B------:R-:W-:Y:S05]  /*11d60*/  WARPSYNC.COLLECTIVE R15, `(.L_x_349) ;  /* 0x000000000f087348 */ /* 0x000fea0003c00000 */
[----:B------:R0:W1:Y:S02]  /*11d70*/  SHFL.IDX P6, R14, R13, R12, R11 ;  /* 0x0000000c0d0e7389 */ /* 0x00006400000c000b */
[----:B01----:R-:W-:Y:S01]  /*11d80*/  ENDCOLLECTIVE ;  /* 0x000000000000791b */ /* 0x003fe20003800000 */
.L_x_349:
        /* <DEDUP_REMOVED lines=21> */
.L_x_350:
[----:B------:R-:W-:Y:S02]  /*11ee0*/  IMAD.MOV.U32 R13, RZ, RZ, R4 ;  /* 0x000000ffff0d7224 */ /* 0x000fe400078e0004 */
[----:B------:R-:W-:-:S07]  /*11ef0*/  IMAD.MOV.U32 R6, RZ, RZ, R14 ;  /* 0x000000ffff067224 */ /* 0x000fce00078e000e */
[----:B------:R-:W-:Y:S05]  /*11f00*/  WARPSYNC.COLLECTIVE R15, `(.L_x_351) ;  /* 0x000000000f087348 */ /* 0x000fea0003c00000 */
[----:B------:R0:W1:Y:S02]  /*11f10*/  SHFL.IDX P6, R14, R13, R12, R11 ;  /* 0x0000000c0d0e7389 */ /* 0x00006400000c000b */
[----:B01----:R-:W-:Y:S01]  /*11f20*/  ENDCOLLECTIVE ;  /* 0x000000000000791b */ /* 0x003fe20003800000 */
.L_x_351:
        /* <DEDUP_REMOVED lines=21> */
.L_x_352:
[----:B------:R-:W-:Y:S02]  /*12080*/  IMAD.MOV.U32 R13, RZ, RZ, R4 ;  /* 0x000000ffff0d7224 */ /* 0x000fe400078e0004 */
[----:B------:R-:W-:-:S07]  /*12090*/  IMAD.MOV.U32 R6, RZ, RZ, R14 ;  /* 0x000000ffff067224 */ /* 0x000fce00078e000e */
[----:B------:R-:W-:Y:S05]  /*120a0*/  WARPSYNC.COLLECTIVE R15, `(.L_x_353) ;  /* 0x000000000f087348 */ /* 0x000fea0003c00000 */
[----:B------:R0:W1:Y:S02]  /*120b0*/  SHFL.IDX P6, R14, R13, R12, R11 ;  /* 0x0000000c0d0e7389 */ /* 0x00006400000c000b */
[----:B01----:R-:W-:Y:S01]  /*120c0*/  ENDCOLLECTIVE ;  /* 0x000000000000791b */ /* 0x003fe20003800000 */
.L_x_353:
        /* <DEDUP_REMOVED lines=21> */
.L_x_354:
[----:B------:R-:W-:Y:S02]  /*12220*/  IMAD.MOV.U32 R13, RZ, RZ, R4 ;  /* 0x000000ffff0d7224 */ /* 0x000fe400078e0004 */
[----:B------:R-:W-:-:S07]  /*12230*/  IMAD.MOV.U32 R6, RZ, RZ, R14 ;  /* 0x000000ffff067224 */ /* 0x000fce00078e000e */
[----:B------:R-:W-:Y:S05]  /*12240*/  WARPSYNC.COLLECTIVE R15, `(.L_x_355) ;  /* 0x000000000f087348 */ /* 0x000fea0003c00000 */
[----:B------:R0:W1:Y:S02]  /*12250*/  SHFL.IDX P6, R14, R13, R12, R11 ;  /* 0x0000000c0d0e7389 */ /* 0x00006400000c000b */
[----:B01----:R-:W-:Y:S01]  /*12260*/  ENDCOLLECTIVE ;  /* 0x000000000000791b */ /* 0x003fe20003800000 */
.L_x_355:
        /* <DEDUP_REMOVED lines=20> */
.L_x_356:
[----:B------:R-:W-:Y:S02]  /*123b0*/  IMAD.MOV.U32 R13, RZ, RZ, R4 ;  /* 0x000000ffff0d7224 */ /* 0x000fe400078e0004 */
[----:B------:R-:W-:-:S07]  /*123c0*/  IMAD.MOV.U32 R6, RZ, RZ, R14 ;  /* 0x000000ffff067224 */ /* 0x000fce00078e000e */
[----:B------:R-:W-:Y:S05]  /*123d0*/  WARPSYNC.COLLECTIVE R15, `(.L_x_357) ;  /* 0x000000000f087348 */ /* 0x000fea0003c00000 */
[----:B------:R0:W1:Y:S02]  /*123e0*/  SHFL.IDX P6, R14, R13, R12, R11 ;  /* 0x0000000c0d0e7389 */ /* 0x00006400000c000b */
[----:B01----:R-:W-:Y:S01]  /*123f0*/  ENDCOLLECTIVE ;  /* 0x000000000000791b */ /* 0x003fe20003800000 */
.L_x_357:
        /* <DEDUP_REMOVED lines=19> */
.L_x_358:
[----:B------:R-:W-:Y:S02]  /*12530*/  IMAD.MOV.U32 R13, RZ, RZ, R4 ;  /* 0x000000ffff0d7224 */ /* 0x000fe400078e0004 */
[----:B------:R-:W-:-:S07]  /*12540*/  IMAD.MOV.U32 R5, RZ, RZ, R14 ;  /* 0x000000ffff057224 */ /* 0x000fce00078e000e */
[----:B------:R-:W-:Y:S05]  /*12550*/  WARPSYNC.COLLECTIVE R15, `(.L_x_359) ;  /* 0x000000000f087348 */ /* 0x000fea0003c00000 */
[----:B------:R0:W1:Y:S02]  /*12560*/  SHFL.IDX P6, R14, R13, R12, R11 ;  /* 0x0000000c0d0e7389 */ /* 0x00006400000c000b */
[----:B01----:R-:W-:Y:S01]  /*12570*/  ENDCOLLECTIVE ;  /* 0x000000000000791b */ /* 0x003fe20003800000 */
.L_x_359:
[----:B------:R-:W-:Y:S01]  /*12580*/  IMAD.MOV.U32 R3, RZ, RZ, R14 ;  /* 0x000000ffff037224 */ /* 0x000fe200078e000e */
[----:B------:R-:W-:Y:S06]  /*12590*/  BRA `(.L_x_360) ;  /* 0xffffffb400787947 */ /* 0x000fec000383ffff */
.L_x_244:
[----:B---3--:R-:W-:-:S04]  /*125a0*/  IMAD.U32 R2, RZ, RZ, UR36 ;  /* 0x00000024ff027e24 */ /* 0x008fc8000f8e00ff */
[----:B------:R3:W4:Y:S03]  /*125b0*/  SYNCS.PHASECHK.TRANS64.TRYWAIT P0, [R2+URZ+0x38820], R0 ;  /* 0x03882000020075a7 */ /* 0x000726000800017f */
[----:B----4-:R-:W-:Y:S05]  /*125c0*/  @!P0 NANOSLEEP.SYNCS 0x989680 ;  /* 0x009896800000895d */ /* 0x010fea0003900000 */
[----:B------:R-:W4:Y:S02]  /*125d0*/  @!P0 SYNCS.PHASECHK.TRANS64 P0, [R2+URZ+0x38820], R0 ;  /* 0x03882000020085a7 */ /* 0x000f24000800007f */
[----:B----4-:R-:W-:Y:S05]  /*125e0*/  @!P0 BRA `(.L_x_244) ;  /* 0xfffffffc00ec8947 */ /* 0x010fea000383ffff */
[----:B------:R-:W-:Y:S05]  /*125f0*/  BRA `(.L_x_361) ;  /* 0xffffffb400d47947 */ /* 0x000fea000383ffff */
.L_x_251:
[----:B--2---:R2:W3:Y:S02]  /*12600*/  SYNCS.PHASECHK.TRANS64.TRYWAIT P0, [R3+URZ+0x38840], R2 ;  /* 0x03884002030075a7 */ /* 0x0044e4000800017f */
[----:B---3--:R-:W-:Y:S05]  /*12610*/  @!P0 NANOSLEEP.SYNCS 0x989680 ;  /* 0x009896800000895d */ /* 0x008fea0003900000 */
[----:B------:R-:W3:Y:S02]  /*12620*/  @!P0 SYNCS.PHASECHK.TRANS64 P0, [R3+URZ+0x38840], R2 ;  /* 0x03884002030085a7 */ /* 0x000ee4000800007f */
[----:B---3--:R-:W-:Y:S05]  /*12630*/  @!P0 BRA `(.L_x_251) ;  /* 0xfffffffc00f08947 */ /* 0x008fea000383ffff */
[----:B------:R-:W-:Y:S05]  /*12640*/  BRA `(.L_x_362) ;  /* 0xffffffb800847947 */ /* 0x000fea000383ffff */
.L_x_260:
[----:B0-----:R0:W1:Y:S02]  /*12650*/  SYNCS.PHASECHK.TRANS64.TRYWAIT P0, [R2+URZ+0x38860], R3 ;  /* 0x03886003020075a7 */ /* 0x001064000800017f */
[----:B-1----:R-:W-:Y:S05]  /*12660*/  @!P0 NANOSLEEP.SYNCS 0x989680 ;  /* 0x009896800000895d */ /* 0x002fea0003900000 */
[----:B------:R-:W1:Y:S02]  /*12670*/  @!P0 SYNCS.PHASECHK.TRANS64 P0, [R2+URZ+0x38860], R3 ;  /* 0x03886003020085a7 */ /* 0x000e64000800007f */
[----:B-1----:R-:W-:Y:S05]  /*12680*/  @!P0 BRA `(.L_x_260) ;  /* 0xfffffffc00f08947 */ /* 0x002fea000383ffff */
[----:B------:R-:W-:Y:S05]  /*12690*/  BRA `(.L_x_363) ;  /* 0xffffffc000087947 */ /* 0x000fea000383ffff */
.L_x_273:
[----:B-1----:R1:W2:Y:S02]  /*126a0*/  SYNCS.PHASECHK.TRANS64.TRYWAIT P0, [R3+URZ+0x38840], R2 ;  /* 0x03884002030075a7 */ /* 0x0022a4000800017f */
[----:B--2---:R-:W-:Y:S05]  /*126b0*/  @!P0 NANOSLEEP.SYNCS 0x989680 ;  /* 0x009896800000895d */ /* 0x004fea0003900000 */
[----:B------:R-:W2:Y:S02]  /*126c0*/  @!P0 SYNCS.PHASECHK.TRANS64 P0, [R3+URZ+0x38840], R2 ;  /* 0x03884002030085a7 */ /* 0x000ea4000800007f */
[----:B--2---:R-:W-:Y:S05]  /*126d0*/  @!P0 BRA `(.L_x_273) ;  /* 0xfffffffc00f08947 */ /* 0x004fea000383ffff */
[----:B------:R-:W-:Y:S05]  /*126e0*/  BRA `(.L_x_364) ;  /* 0xffffffc800287947 */ /* 0x000fea000383ffff */
.L_x_282:
[----:B0-----:R0:W1:Y:S02]  /*126f0*/  SYNCS.PHASECHK.TRANS64.TRYWAIT P0, [R2+URZ+0x38860], R3 ;  /* 0x03886003020075a7 */ /* 0x001064000800017f */
[----:B-1----:R-:W-:Y:S05]  /*12700*/  @!P0 NANOSLEEP.SYNCS 0x989680 ;  /* 0x009896800000895d */ /* 0x002fea0003900000 */
[----:B------:R-:W1:Y:S02]  /*12710*/  @!P0 SYNCS.PHASECHK.TRANS64 P0, [R2+URZ+0x38860], R3 ;  /* 0x03886003020085a7 */ /* 0x000e64000800007f */
[----:B-1----:R-:W-:Y:S05]  /*12720*/  @!P0 BRA `(.L_x_282) ;  /* 0xfffffffc00f08947 */ /* 0x002fea000383ffff */
[----:B------:R-:W-:Y:S05]  /*12730*/  BRA `(.L_x_365) ;  /* 0xffffffcc00ac7947 */ /* 0x000fea000383ffff */
.L_x_294:
[----:B--2---:R2:W3:Y:S02]  /*12740*/  SYNCS.PHASECHK.TRANS64.TRYWAIT P0, [R3+URZ+0x38840], R2 ;  /* 0x03884002030075a7 */ /* 0x0044e4000800017f */
[----:B---3--:R-:W-:Y:S05]  /*12750*/  @!P0 NANOSLEEP.SYNCS 0x989680 ;  /* 0x009896800000895d */ /* 0x008fea0003900000 */
[----:B------:R-:W3:Y:S02]  /*12760*/  @!P0 SYNCS.PHASECHK.TRANS64 P0, [R3+URZ+0x38840], R2 ;  /* 0x03884002030085a7 */ /* 0x000ee4000800007f */
[----:B---3--:R-:W-:Y:S05]  /*12770*/  @!P0 BRA `(.L_x_294) ;  /* 0xfffffffc00f08947 */ /* 0x008fea000383ffff */
[----:B------:R-:W-:Y:S05]  /*12780*/  BRA `(.L_x_366) ;  /* 0xffffffd400a47947 */ /* 0x000fea000383ffff */
.L_x_303:
[----:B0-----:R0:W1:Y:S02]  /*12790*/  SYNCS.PHASECHK.TRANS64.TRYWAIT P0, [R2+URZ+0x38860], R5 ;  /* 0x03886005020075a7 */ /* 0x001064000800017f */
[----:B-1----:R-:W-:Y:S05]  /*127a0*/  @!P0 NANOSLEEP.SYNCS 0x989680 ;  /* 0x009896800000895d */ /* 0x002fea0003900000 */
[----:B------:R-:W1:Y:S02]  /*127b0*/  @!P0 SYNCS.PHASECHK.TRANS64 P0, [R2+URZ+0x38860], R5 ;  /* 0x03886005020085a7 */ /* 0x000e64000800007f */
[----:B-1----:R-:W-:Y:S05]  /*127c0*/  @!P0 BRA `(.L_x_303) ;  /* 0xfffffffc00f08947 */ /* 0x002fea000383ffff */
[----:B------:R-:W-:Y:S05]  /*127d0*/  BRA `(.L_x_367) ;  /* 0xffffffdc00247947 */ /* 0x000fea000383ffff */
.L_x_315:
[----:B---3--:R3:W4:Y:S02]  /*127e0*/  SYNCS.PHASECHK.TRANS64.TRYWAIT P0, [R0+URZ+0x38860], R2 ;  /* 0x03886002000075a7 */ /* 0x008724000800017f */
[----:B----4-:R-:W-:Y:S05]  /*127f0*/  @!P0 NANOSLEEP.SYNCS 0x989680 ;  /* 0x009896800000895d */ /* 0x010fea0003900000 */
[----:B------:R-:W4:Y:S02]  /*12800*/  @!P0 SYNCS.PHASECHK.TRANS64 P0, [R0+URZ+0x38860], R2 ;  /* 0x03886002000085a7 */ /* 0x000f24000800007f */
[----:B----4-:R-:W-:Y:S05]  /*12810*/  @!P0 BRA `(.L_x_315) ;  /* 0xfffffffc00f08947 */ /* 0x010fea000383ffff */
[----:B------:R-:W-:Y:S05]  /*12820*/  BRA `(.L_x_368) ;  /* 0xffffffe000b87947 */ /* 0x000fea000383ffff */
.L_x_325:
[----:B0-----:R0:W1:Y:S02]  /*12830*/  SYNCS.PHASECHK.TRANS64.TRYWAIT P0, [R0+URZ+0x38820], R3 ;  /* 0x03882003000075a7 */ /* 0x001064000800017f */
[----:B-1----:R-:W-:Y:S05]  /*12840*/  @!P0 NANOSLEEP.SYNCS 0x989680 ;  /* 0x009896800000895d */ /* 0x002fea0003900000 */
[----:B------:R-:W1:Y:S02]  /*12850*/  @!P0 SYNCS.PHASECHK.TRANS64 P0, [R0+URZ+0x38820], R3 ;  /* 0x03882003000085a7 */ /* 0x000e64000800007f */
[----:B-1----:R-:W-:Y:S05]  /*12860*/  @!P0 BRA `(.L_x_325) ;  /* 0xfffffffc00f08947 */ /* 0x002fea000383ffff */
[----:B------:R-:W-:Y:S05]  /*12870*/  BRA `(.L_x_369) ;  /* 0xffffffe8007c7947 */ /* 0x000fea000383ffff */
.L_x_326:
        /* <DEDUP_REMOVED lines=11> */
.L_x_371:
[----:B------:R-:W-:Y:S05]  /*12930*/  BSYNC B0 ;  /* 0x0000000000007941 */ /* 0x000fea0003800000 */
.L_x_370:
[----:B------:R-:W-:Y:S05]  /*12940*/  BRA `(.L_x_372) ;  /* 0xffffffe800647947 */ /* 0x000fea000383ffff */
.L_x_329:
[----:B------:R-:W-:Y:S01]  /*12950*/  BSSY B1, `(.L_x_373) ;  /* 0x0000006000017945 */ /* 0x000fe20003800000 */
[----:B------:R-:W-:-:S07]  /*12960*/  IMAD.MOV.U32 R15, RZ, RZ, -0x1 ;  /* 0xffffffffff0f7424 */ /* 0x000fce00078e00ff */
[----:B01----:R-:W-:Y:S05]  /*12970*/  WARPSYNC.COLLECTIVE R15, `(.L_x_374) ;  /* 0x000000000f0c7348 */ /* 0x003fea0003c00000 */
[----:B------:R-:W-:Y:S02]  /*12980*/  ELECT P6, UR62, PT ;  /* 0x00000000003e782f */ /* 0x000fe400038c0000 */
[----:B------:R-:W-:Y:S01]  /*12990*/  MOV R14, UR62 ;  /* 0x0000003e000e7c02 */ /* 0x000fe20008000f00 */
[----:B01----:R-:W-:Y:S10]  /*129a0*/  ENDCOLLECTIVE ;  /* 0x000000000000791b */ /* 0x003ff40003800000 */
.L_x_374:
[----:B------:R-:W-:Y:S05]  /*129b0*/  BSYNC B1 ;  /* 0x0000000000017941 */ /* 0x000fea0003800000 */
.L_x_373:
[----:B------:R-:W-:Y:S05]  /*129c0*/  BRA `(.L_x_375) ;  /* 0xffffffe8005c7947 */ /* 0x000fea000383ffff */
.L_x_331:
[----:B0-----:R0:W1:Y:S02]  /*129d0*/  SYNCS.PHASECHK.TRANS64.TRYWAIT P0, [R6+URZ], R5 ;  /* 0x00000005060075a7 */ /* 0x001064000800017f */
[----:B-1----:R-:W-:Y:S05]  /*129e0*/  @!P0 NANOSLEEP.SYNCS 0x989680 ;  /* 0x009896800000895d */ /* 0x002fea0003900000 */
[----:B------:R-:W1:Y:S02]  /*129f0*/  @!P0 SYNCS.PHASECHK.TRANS64 P0, [R6+URZ], R5 ;  /* 0x00000005060085a7 */ /* 0x000e64000800007f */
[----:B-1----:R-:W-:Y:S05]  /*12a00*/  @!P0 BRA `(.L_x_331) ;  /* 0xfffffffc00f08947 */ /* 0x002fea000383ffff */
[----:B------:R-:W-:Y:S05]  /*12a10*/  BRA `(.L_x_376) ;  /* 0xffffffe8009c7947 */ /* 0x000fea000383ffff */
.L_x_332:
[----:B-1----:R1:W2:Y:S02]  /*12a20*/  SYNCS.PHASECHK.TRANS64.TRYWAIT P0, [R7+URZ], R2 ;  /* 0x00000002070075a7 */ /* 0x0022a4000800017f */
[----:B--2---:R-:W-:Y:S05]  /*12a30*/  @!P0 NANOSLEEP.SYNCS 0x989680 ;  /* 0x009896800000895d */ /* 0x004fea0003900000 */
[----:B------:R-:W2:Y:S02]  /*12a40*/  @!P0 SYNCS.PHASECHK.TRANS64 P0, [R7+URZ], R2 ;  /* 0x00000002070085a7 */ /* 0x000ea4000800007f */
[----:B--2---:R-:W-:Y:S05]  /*12a50*/  @!P0 BRA `(.L_x_332) ;  /* 0xfffffffc00f08947 */ /* 0x004fea000383ffff */
[----:B------:R-:W-:Y:S05]  /*12a60*/  BRA `(.L_x_377) ;  /* 0xffffffe800907947 */ /* 0x000fea000383ffff */
.L_x_334:
[----:B--2---:R2:W3:Y:S02]  /*12a70*/  SYNCS.PHASECHK.TRANS64.TRYWAIT P0, [R4+URZ], R5 ;  /* 0x00000005040075a7 */ /* 0x0044e4000800017f */
[----:B---3--:R-:W-:Y:S05]  /*12a80*/  @!P0 NANOSLEEP.SYNCS 0x989680 ;  /* 0x009896800000895d */ /* 0x008fea0003900000 */
[----:B------:R-:W3:Y:S02]  /*12a90*/  @!P0 SYNCS.PHASECHK.TRANS64 P0, [R4+URZ], R5 ;  /* 0x00000005040085a7 */ /* 0x000ee4000800007f */
[----:B---3--:R-:W-:Y:S05]  /*12aa0*/  @!P0 BRA `(.L_x_334) ;  /* 0xfffffffc00f08947 */ /* 0x008fea000383ffff */
[----:B------:R-:W-:Y:S05]  /*12ab0*/  BRA `(.L_x_378) ;  /* 0xffffffe800947947 */ /* 0x000fea000383ffff */
.L_x_379:
        /* <DEDUP_REMOVED lines=12> */
.L_x_3425:


//--------------------- .text._ZN7cutlass13device_kernelIN5flash11enable_sm90INS1_16FlashAttnFwdSm90INS1_25CollectiveMainloopFwdSm90ILi2EN4cute5tupleIJNS5_1CILi1EEES8_S8_EEENS6_IJNS7_ILi128EEENS7_ILi80EEENS7_ILi256EEEEEELi256ENS_6half_tEfNS_4arch4Sm90ELb0ELb0ELb0ELb1ELb0ELb0ELb0ELb1ELb1ELb1ELb0ELb0EEENS1_21CollectiveEpilogueFwdINS6_IJSA_SC_SB_EEES9_SE_SG_Li256ELb1ELb1ELb0ELb0EEENS1_36VarlenDynamicPersistentTileSchedulerILi128ELi80ELi256ELi128ELb0ELb1ELb1ELb0ELb1ELb1EEEEEEEEEvNT_6ParamsE --------------------------
	.section	.text._ZN7cutlass13device_kernelIN5flash11enable_sm90INS1_16FlashAttnFwdSm90INS1_25CollectiveMainloopFwdSm90ILi2EN4cute5tupleIJNS5_1CILi1EEES8_S8_EEENS6_IJNS7_ILi128EEENS7_ILi80EEENS7_ILi256EEEEEELi256ENS_6half_tEfNS_4arch4Sm90ELb0ELb0ELb0ELb1ELb0ELb0ELb0ELb1ELb1ELb1ELb0ELb0EEENS1_21CollectiveEpilogueFwdINS6_IJSA_SC_SB_EEES9_SE_SG_Li256ELb1ELb1ELb0ELb0EEENS1_36VarlenDynamicPersistentTileSchedulerILi128ELi80ELi256ELi128ELb0ELb1ELb1ELb0ELb1ELb1EEEEEEEEEvNT_6ParamsE,"ax",@progbits
	.align	128
.text._ZN7cutlass13device_kernelIN5flash11enable_sm90INS1_16FlashAttnFwdSm90INS1_25CollectiveMainloopFwdSm90ILi2EN4cute5tupleIJNS5_1CILi1EEES8_S8_EEENS6_IJNS7_ILi128EEENS7_ILi80EEENS7_ILi256EEEEEELi256ENS_6half_tEfNS_4arch4Sm90ELb0ELb0ELb0ELb1ELb0ELb0ELb0ELb1ELb1ELb1ELb0ELb0EEENS1_21CollectiveEpilogueFwdINS6_IJSA_SC_SB_EEES9_SE_SG_Li256ELb1ELb1ELb0ELb0EEENS1_36VarlenDynamicPersistentTileSchedulerILi128ELi80ELi256ELi128ELb0ELb1ELb1ELb0ELb1ELb1EEEEEEEEEvNT_6ParamsE:
        .type           _ZN7cutlass13device_kernelIN5flash11enable_sm90INS1_16FlashAttnFwdSm90INS1_25CollectiveMainloopFwdSm90ILi2EN4cute5tupleIJNS5_1CILi1EEES8_S8_EEENS6_IJNS7_ILi128EEENS7_ILi80EEENS7_ILi256EEEEEELi256ENS_6half_tEfNS_4arch4Sm90ELb0ELb0ELb0ELb1ELb0ELb0ELb0ELb1ELb1ELb1ELb0ELb0EEENS1_21CollectiveEpilogueFwdINS6_IJSA_SC_SB_EEES9_SE_SG_Li256ELb1ELb1ELb0ELb0EEENS1_36VarlenDynamicPersistentTileSchedulerILi128ELi80ELi256ELi128ELb0ELb1ELb1ELb0ELb1ELb1EEEEEEEEEvNT_6ParamsE,@function
        .size           _ZN7cutlass13device_kernelIN5flash11enable_sm90INS1_16FlashAttnFwdSm90INS1_25CollectiveMainloopFwdSm90ILi2EN4cute5tupleIJNS5_1CILi1EEES8_S8_EEENS6_IJNS7_ILi128EEENS7_ILi80EEENS7_ILi256EEEEEELi256ENS_6half_tEfNS_4arch4Sm90ELb0ELb0ELb0ELb1ELb0ELb0ELb0ELb1ELb1ELb1ELb0ELb0EEENS1_21CollectiveEpilogueFwdINS6_IJSA_SC_SB_EEES9_SE_SG_Li256ELb1ELb1ELb0ELb0EEENS1_36VarlenDynamicPersistentTileSchedulerILi128ELi80ELi256ELi128ELb0ELb1ELb1ELb0ELb1ELb1EEEEEEEEEvNT_6ParamsE,(.L_x_3426 - _ZN7cutlass13device_kernelIN5flash11enable_sm90INS1_16FlashAttnFwdSm90INS1_25CollectiveMainloopFwdSm90ILi2EN4cute5tupleIJNS5_1CILi1EEES8_S8_EEENS6_IJNS7_ILi128EEENS7_ILi80EEENS7_ILi256EEEEEELi256ENS_6half_tEfNS_4arch4Sm90ELb0ELb0ELb0ELb1ELb0ELb0ELb0ELb1ELb1ELb1ELb0ELb0EEENS1_21CollectiveEpilogueFwdINS6_IJSA_SC_SB_EEES9_SE_SG_Li256ELb1ELb1ELb0ELb0EEENS1_36VarlenDynamicPersistentTileSchedulerILi128ELi80ELi256ELi128ELb0ELb1ELb1ELb0ELb1ELb1EEEEEEEEEvNT_6ParamsE)
        .other          _ZN7cutlass13device_kernelIN5flash11enable_sm90INS1_16FlashAttnFwdSm90INS1_25CollectiveMainloopFwdSm90ILi2EN4cute5tupleIJNS5_1CILi1EEES8_S8_EEENS6_IJNS7_ILi128EEENS7_ILi80EEENS7_ILi256EEEEEELi256ENS_6half_tEfNS_4arch4Sm90ELb0ELb0ELb0ELb1ELb0ELb0ELb0ELb1ELb1ELb1ELb0ELb0EEENS1_21CollectiveEpilogueFwdINS6_IJSA_SC_SB_EEES9_SE_SG_Li256ELb1ELb1ELb0ELb0EEENS1_36VarlenDynamicPersistentTileSchedulerILi128ELi80ELi256ELi128ELb0ELb1ELb1ELb0ELb1ELb1EEEEEEEEEvNT_6ParamsE,@"STO_CUDA_ENTRY STV_DEFAULT"
_ZN7cutlass13device_kernelIN5flash11enable_sm90INS1_16FlashAttnFwdSm90INS1_25CollectiveMainloopFwdSm90ILi2EN4cute5tupleIJNS5_1CILi1EEES8_S8_EEENS6_IJNS7_ILi128EEENS7_ILi80EEENS7_ILi256EEEEEELi256ENS_6half_tEfNS_4arch4Sm90ELb0ELb0ELb0ELb1ELb0ELb0ELb0ELb1ELb1ELb1ELb0ELb0EEENS1_21CollectiveEpilogueFwdINS6_IJSA_SC_SB_EEES9_SE_SG_Li256ELb1ELb1ELb0ELb0EEENS1_36VarlenDynamicPersistentTileSchedulerILi128ELi80ELi256ELi128ELb0ELb1ELb1ELb0ELb1ELb1EEEEEEEEEvNT_6ParamsE:
        /* <DEDUP_REMOVED lines=18> */
.L_x_381:
[----:B------:R-:W-:Y:S05]  /*0120*/  BSYNC B0 ;  /* 0x0000000000007941 */ /* 0x000fea0003800000 */
.L_x_380:
        /* <DEDUP_REMOVED lines=41> */
.L_x_382:
        /* <DEDUP_REMOVED lines=22> */
.L_x_383:
        /* <DEDUP_REMOVED lines=18> */
.L_x_384:
        /* <DEDUP_REMOVED lines=22> */
.L_x_385:
        /* <DEDUP_REMOVED lines=22> */
.L_x_386:
        /* <DEDUP_REMOVED lines=8> */
.L_x_388:
[----:B------:R-:W-:-:S08]  /*0980*/  NOP ;  /* 0x0000000000007918 */ /* 0x000fd00000000000 */
[----:B------:R-:W1:Y:S02]  /*0990*/  USETMAXREG.TRY_ALLOC.CTAPOOL UP0, 0xf0 ;  /* 0x000000f0000079c8 */ /* 0x000e640008000600 */
[----:B-1----:R-:W-:-:S13]  /*09a0*/  PLOP3.LUT P0, PT, PT, PT, UP0, 0x80, 0x0 ;  /* 0x000000000000781c */ /* 0x002fda0003f0f008 */
[----:B------:R-:W-:Y:S05]  /*09b0*/  @!P0 BRA `(.L_x_388) ;  /* 0xfffffffc00f08947 */ /* 0x000fea000383ffff */
[----:B------:R-:W1:Y:S08]  /*09c0*/  S2UR UR5, SR_CgaCtaId ;  /* 0x00000000000579c3 */ /* 0x000e700000008800 */
[----:B------:R-:W-:Y:S06]  /*09d0*/  BAR.ARV 0x8, 0x180 ;  /* 0x0206000000007b1d */ /* 0x000fec0000002000 */
[----:B------:R-:W-:-:S02]  /*09e0*/  UMOV UR4, 0x400 ;  /* 0x0000040000047882 */ /* 0x000fc40000000000 */
[----:B------:R-:W-:Y:S01]  /*09f0*/  BAR.SYNC.DEFER_BLOCKING 0x5, 0x180 ;  /* 0x0146000000007b1d */ /* 0x000fe20000010000 */
[----:B-1----:R-:W-:-:S09]  /*0a00*/  ULEA UR4, UR5, UR4, 0x18 ;  /* 0x0000000405047291 */ /* 0x002fd2000f8ec03f */
[----:B------:R-:W1:Y:S01]  /*0a10*/  LDS.128 R12, [UR4+0x388d0] ;  /* 0x0388d004ff0c7984 */ /* 0x000e620008000c00 */
[----:B------:R-:W-:Y:S01]  /*0a20*/  ULDC UR4, c[0x0][0xc3c] ;  /* 0x00030f0000047ab9 */ /* 0x000fe20000000800 */
[----:B------:R-:W-:Y:S06]  /*0a30*/  BAR.ARV 0x4, 0x180 ;  /* 0x0106000000007b1d */ /* 0x000fec0000002000 */
[----:B-1----:R-:W-:-:S13]  /*0a40*/  ISETP.GE.AND P0, PT, R15, UR4, PT ;  /* 0x000000040f007c0c */ /* 0x002fda000bf06270 */
[----:B------:R-:W-:Y:S05]  /*0a50*/  @P0 EXIT ;  /* 0x000000000000094d */ /* 0x000fea0003800000 */
[----:B0-----:R-:W2:Y:S01]  /*0a60*/  LDL R2, [R1+0x5c] ;  /* 0x00005c0001027983 */ /* 0x001ea20000100800 */
[----:B------:R-:W-:Y:S01]  /*0a70*/  R2UR UR6, R13 ;  /* 0x000000000d0672ca */ /* 0x000fe200000e0000 */
[----:B------:R-:W-:Y:S01]  /*0a80*/  IMAD.MOV.U32 R218, RZ, RZ, RZ ;  /* 0x000000ffffda7224 */ /* 0x000fe200078e00ff */
[----:B------:R-:W-:Y:S01]  /*0a90*/  R2UR UR5, R14 ;  /* 0x000000000e0572ca */ /* 0x000fe200000e0000 */
[----:B------:R-:W0:Y:S01]  /*0aa0*/  S2R R0, SR_TID.X ;  /* 0x0000000000007919 */ /* 0x000e220000002100 */
[----:B------:R-:W-:Y:S01]  /*0ab0*/  CS2R R16, SRZ ;  /* 0x0000000000107805 */ /* 0x000fe2000001ff00 */
[----:B0-----:R-:W-:-:S05]  /*0ac0*/  VIADD R231, R0, 0xffffff80 ;  /* 0xffffff8000e77836 */ /* 0x001fca0000000000 */
[----:B------:R-:W-:-:S04]  /*0ad0*/  SHF.R.S32.HI R0, RZ, 0x1f, R231 ;  /* 0x0000001fff007819 */ /* 0x000fc800000114e7 */
[CC--:B------:R-:W-:Y:S02]  /*0ae0*/  LEA.HI R3, R0.reuse, R231.reuse, RZ, 0x4 ;  /* 0x000000e700037211 */ /* 0x0c0fe400078f20ff */
[----:B------:R-:W-:Y:S02]  /*0af0*/  LEA.HI R4, R0, R231, RZ, 0x5 ;  /* 0x000000e700047211 */ /* 0x000fe400078f28ff */
[----:B------:R-:W-:-:S03]  /*0b00*/  SHF.R.S32.HI R6, RZ, 0x4, R3 ;  /* 0x00000004ff067819 */ /* 0x000fc60000011403 */
[----:B------:R-:W-:Y:S01]  /*0b10*/  IMAD.SHL.U32 R5, R4, 0x20, RZ ;  /* 0x0000002004057824 */ /* 0x000fe200078e00ff */
[C---:B------:R-:W-:Y:S02]  /*0b20*/  LOP3.LUT R4, R3.reuse, 0x3fffff0, RZ, 0xc0, !PT ;  /* 0x03fffff003047812 */ /* 0x040fe400078ec0ff */
[----:B------:R-:W-:Y:S02]  /*0b30*/  LEA.HI R3, R3, R6, RZ, 0x1 ;  /* 0x0000000603037211 */ /* 0x000fe400078f08ff */
[----:B------:R-:W-:Y:S01]  /*0b40*/  LOP3.LUT R5, R5, 0xfffffc00, RZ, 0xc0, !PT ;  /* 0xfffffc0005057812 */ /* 0x000fe200078ec0ff */
[----:B------:R-:W-:Y:S01]  /*0b50*/  IMAD.IADD R4, R231, 0x1, -R4 ;  /* 0x00000001e7047824 */ /* 0x000fe200078e0a04 */
[----:B------:R-:W-:-:S03]  /*0b60*/  LOP3.LUT R3, R3, 0x1ffffffe, RZ, 0xc0, !PT ;  /* 0x1ffffffe03037812 */ /* 0x000fc600078ec0ff */
[----:B------:R-:W-:Y:S01]  /*0b70*/  IMAD R4, R4, 0x40, R5 ;  /* 0x0000004004047824 */ /* 0x000fe200078e0205 */
[----:B------:R-:W-:Y:S01]  /*0b80*/  LEA.HI R5, R0, R231, RZ, 0x2 ;  /* 0x000000e700057211 */ /* 0x000fe200078f10ff */
[----:B------:R-:W-:Y:S02]  /*0b90*/  IMAD.IADD R3, R6, 0x1, -R3 ;  /* 0x0000000106037824 */ /* 0x000fe400078e0a03 */
[----:B------:R-:W-:Y:S02]  /*0ba0*/  IMAD.MOV.U32 R6, RZ, RZ, -0x2 ;  /* 0xfffffffeff067424 */ /* 0x000fe400078e00ff */
[----:B------:R-:W-:Y:S01]  /*0bb0*/  IMAD R225, R3, 0x8, R4 ;  /* 0x0000000803e17824 */ /* 0x000fe200078e0204 */
[----:B------:R-:W-:-:S05]  /*0bc0*/  LOP3.LUT R4, R5, 0xfffffffc, RZ, 0xc0, !PT ;  /* 0xfffffffc05047812 */ /* 0x000fca00078ec0ff */
[----:B------:R-:W-:-:S05]  /*0bd0*/  IMAD.IADD R4, R231, 0x1, -R4 ;  /* 0x00000001e7047824 */ /* 0x000fca00078e0a04 */
[----:B------:R-:W-:-:S04]  /*0be0*/  LEA.HI R3, R4, R4, RZ, 0x1 ;  /* 0x0000000404037211 */ /* 0x000fc800078f08ff */
[----:B------:R-:W-:-:S05]  /*0bf0*/  LOP3.LUT R3, R3, 0x1ffffffe, RZ, 0xc0, !PT ;  /* 0x1ffffffe03037812 */ /* 0x000fca00078ec0ff */
[----:B------:R-:W-:Y:S01]  /*0c00*/  IMAD.IADD R3, R4, 0x1, -R3 ;  /* 0x0000000104037824 */ /* 0x000fe200078e0a03 */
[----:B--2---:R-:W-:Y:S02]  /*0c10*/  R2UR UR4, R2 ;  /* 0x00000000020472ca */ /* 0x004fe400000e0000 */
[CC--:B------:R-:W-:Y:S02]  /*0c20*/  LEA.HI R2, R0.reuse, R231.reuse, RZ, 0x7 ;  /* 0x000000e700027211 */ /* 0x0c0fe400078f38ff */
[----:B------:R-:W-:Y:S02]  /*0c30*/  LEA.HI R0, R0, R231, RZ, 0x3 ;  /* 0x000000e700007211 */ /* 0x000fe400078f18ff */
[C---:B------:R-:W-:Y:S02]  /*0c40*/  LOP3.LUT R220, R2.reuse, 0xffffff80, RZ, 0xc0, !PT ;  /* 0xffffff8002dc7812 */ /* 0x040fe400078ec0ff */
[----:B------:R-:W-:Y:S02]  /*0c50*/  SHF.R.S32.HI R221, RZ, 0x7, R2 ;  /* 0x00000007ffdd7819 */ /* 0x000fe40000011402 */
[----:B------:R-:W-:Y:S01]  /*0c60*/  SHF.R.S32.HI R217, RZ, 0x3, R0 ;  /* 0x00000003ffd97819 */ /* 0x000fe20000011400 */
[----:B------:R-:W-:Y:S01]  /*0c70*/  IMAD.IADD R220, R231, 0x1, -R220 ;  /* 0x00000001e7dc7824 */ /* 0x000fe200078e0adc */
[----:B------:R-:W-:Y:S01]  /*0c80*/  LEA.HI R2, R2, R221, RZ, 0x1 ;  /* 0x000000dd02027211 */ /* 0x000fe200078f08ff */
[----:B------:R-:W-:-:S03]  /*0c90*/  ULOP3.LUT UR4, UR4, 0x1, URZ, 0xfc, !UPT ;  /* 0x0000000104047892 */ /* 0x000fc6000f8efc3f */
[----:B------:R-:W-:Y:S02]  /*0ca0*/  SHF.R.S32.HI R7, RZ, 0x1f, R220 ;  /* 0x0000001fff077819 */ /* 0x000fe400000114dc */
[----:B------:R-:W-:Y:S01]  /*0cb0*/  LOP3.LUT R2, R2, 0x3fffffe, RZ, 0xc0, !PT ;  /* 0x03fffffe02027812 */ /* 0x000fe200078ec0ff */
[----:B------:R-:W-:Y:S01]  /*0cc0*/  IMAD.U32 R226, RZ, RZ, UR4 ;  /* 0x00000004ffe27e24 */ /* 0x000fe2000f8e00ff */
[CC--:B------:R-:W-:Y:S02]  /*0cd0*/  LEA.HI R8, R7.reuse, R220.reuse, RZ, 0x2 ;  /* 0x000000dc07087211 */ /* 0x0c0fe400078f10ff */
[----:B------:R-:W-:Y:S01]  /*0ce0*/  LEA.HI R7, R7, R220, RZ, 0x5 ;  /* 0x000000dc07077211 */ /* 0x000fe200078f28ff */
[----:B------:R-:W-:Y:S01]  /*0cf0*/  IMAD.IADD R222, R221, 0x1, -R2 ;  /* 0x00000001ddde7824 */ /* 0x000fe200078e0a02 */
[--C-:B------:R-:W-:Y:S02]  /*0d00*/  SHF.R.S32.HI R9, RZ, 0x2, R8.reuse ;  /* 0x00000002ff097819 */ /* 0x100fe40000011408 */
[----:B------:R-:W-:-:S02]  /*0d10*/  SHF.R.S32.HI R10, RZ, 0x1f, R8 ;  /* 0x0000001fff0a7819 */ /* 0x000fc40000011408 */
[----:B------:R-:W-:Y:S02]  /*0d20*/  LOP3.LUT R2, R0, 0xfffffff8, RZ, 0xc0, !PT ;  /* 0xfffffff800027812 */ /* 0x000fe400078ec0ff */
[----:B------:R-:W-:Y:S02]  /*0d30*/  LEA.HI R10, R10, R9, RZ, 0x3 ;  /* 0x000000090a0a7211 */ /* 0x000fe400078f18ff */
[----:B------:R-:W-:Y:S01]  /*0d40*/  SHF.R.S32.HI R7, RZ, 0x5, R7 ;  /* 0x00000005ff077819 */ /* 0x000fe20000011407 */
[----:B------:R-:W-:Y:S01]  /*0d50*/  IMAD.IADD R213, R231, 0x1, -R2 ;  /* 0x00000001e7d57824 */ /* 0x000fe200078e0a02 */
[----:B------:R-:W-:Y:S02]  /*0d60*/  LOP3.LUT R10, R10, 0xfffffff8, RZ, 0xc0, !PT ;  /* 0xfffffff80a0a7812 */ /* 0x000fe400078ec0ff */
[----:B------:R-:W-:Y:S01]  /*0d70*/  LOP3.LUT R5, R8, 0x7ffffffc, RZ, 0xc0, !PT ;  /* 0x7ffffffc08057812 */ /* 0x000fe200078ec0ff */
[----:B------:R-:W-:Y:S02]  /*0d80*/  IMAD.SHL.U32 R18, R213, 0x8, RZ ;  /* 0x00000008d5127824 */ /* 0x000fe400078e00ff */
[----:B------:R-:W-:-:S02]  /*0d90*/  IMAD.IADD R10, R9, 0x1, -R10 ;  /* 0x00000001090a7824 */ /* 0x000fc400078e0a0a */
[C---:B------:R-:W-:Y:S01]  /*0da0*/  VIADD R23, R18.reuse, 0x40 ;  /* 0x0000004012177836 */ /* 0x040fe20000000000 */
[----:B------:R-:W-:Y:S01]  /*0db0*/  SHF.R.S32.HI R230, RZ, 0x1f, R18 ;  /* 0x0000001fffe67819 */ /* 0x000fe20000011412 */
[----:B------:R-:W-:Y:S02]  /*0dc0*/  IMAD R7, R7, 0x10, R10 ;  /* 0x0000001007077824 */ /* 0x000fe400078e020a */
[C---:B------:R-:W-:Y:S01]  /*0dd0*/  VIADD R22, R18.reuse, 0x80 ;  /* 0x0000008012167836 */ /* 0x040fe20000000000 */
[----:B------:R-:W-:Y:S01]  /*0de0*/  SHF.R.S32.HI R229, RZ, 0x1f, R23 ;  /* 0x0000001fffe57819 */ /* 0x000fe20000011417 */
[----:B------:R-:W-:Y:S02]  /*0df0*/  VIADD R212, R18, 0xc0 ;  /* 0x000000c012d47836 */ /* 0x000fe40000000000 */
[----:B------:R-:W-:Y:S01]  /*0e00*/  IMAD.IADD R5, R220, 0x1, -R5 ;  /* 0x00000001dc057824 */ /* 0x000fe200078e0a05 */
[----:B------:R-:W-:Y:S01]  /*0e10*/  SHF.R.S32.HI R228, RZ, 0x1f, R22 ;  /* 0x0000001fffe47819 */ /* 0x000fe20000011416 */
[----:B------:R-:W-:Y:S01]  /*0e20*/  IMAD R222, R222, 0x40, R7 ;  /* 0x00000040dede7824 */ /* 0x000fe200078e0207 */
[----:B------:R-:W-:Y:S01]  /*0e30*/  SHF.R.S32.HI R227, RZ, 0x1f, R212 ;  /* 0x0000001fffe37819 */ /* 0x000fe200000114d4 */
[----:B------:R-:W-:-:S02]  /*0e40*/  IMAD R223, R5, R6, 0x50 ;  /* 0x0000005005df7424 */ /* 0x000fc400078e0206 */
[----:B------:R-:W-:Y:S02]  /*0e50*/  IMAD.MOV.U32 R7, RZ, RZ, R15 ;  /* 0x000000ffff077224 */ /* 0x000fe400078e000f */
[----:B------:R-:W-:-:S07]  /*0e60*/  IMAD R224, R3, 0x8, R222 ;  /* 0x0000000803e07824 */ /* 0x000fce00078e02de */
.L_x_431:
[----:B0-23--:R-:W0:Y:S01]  /*0e70*/  LDC.64 R2, c[0x0][0xc88] ;  /* 0x00032200ff027b82 */ /* 0x00de220000000a00 */
[----:B------:R-:W-:Y:S01]  /*0e80*/  ULDC.64 UR12, c[0x0][0x208] ;  /* 0x00008200000c7ab9 */ /* 0x000fe20000000a00 */
[----:B------:R-:W-:Y:S01]  /*0e90*/  ULDC.64 UR8, c[0x0][0xa28] ;  /* 0x00028a0000087ab9 */ /* 0x000fe20000000a00 */
[----:B------:R-:W-:Y:S01]  /*0ea0*/  ULDC.64 UR10, c[0x0][0xa20] ;  /* 0x00028800000a7ab9 */ /* 0x000fe20000000a00 */
[----:B0-----:R-:W-:-:S06]  /*0eb0*/  IMAD.WIDE R2, R7, 0x4, R2 ;  /* 0x0000000407027825 */ /* 0x001fcc00078e0202 */
[----:B------:R-:W2:Y:S01]  /*0ec0*/  LDG.E R2, desc[UR12][R2.64] ;  /* 0x0000000c02027981 */ /* 0x000ea2000c1e1900 */
[----:B------:R-:W-:Y:S02]  /*0ed0*/  UISETP.NE.U32.AND UP0, UPT, UR8, URZ, UPT ;  /* 0x0000003f0800728c */ /* 0x000fe4000bf05070 */
[----:B------:R-:W-:Y:S02]  /*0ee0*/  UISETP.NE.U32.AND UP1, UPT, UR10, URZ, UPT ;  /* 0x0000003f0a00728c */ /* 0x000fe4000bf25070 */
[----:B------:R-:W-:Y:S02]  /*0ef0*/  UISETP.NE.AND.EX UP0, UPT, UR9, URZ, UPT, UP0 ;  /* 0x0000003f0900728c */ /* 0x000fe4000bf05300 */
[----:B------:R-:W-:-:S04]  /*0f00*/  UISETP.NE.AND.EX UP1, UPT, UR11, URZ, UPT, UP1 ;  /* 0x0000003f0b00728c */ /* 0x000fc8000bf25310 */
[----:B------:R-:W-:Y:S02]  /*0f10*/  PLOP3.LUT P0, PT, PT, PT, UP0, 0x80, 0x0 ;  /* 0x000000000000781c */ /* 0x000fe40003f0f008 */
[----:B------:R-:W-:Y:S02]  /*0f20*/  PLOP3.LUT P1, PT, PT, PT, UP1, 0x80, 0x0 ;  /* 0x000000000000781c */ /* 0x000fe40003f2f018 */
[----:B--2---:R-:W-:-:S13]  /*0f30*/  R2UR UR4, R2 ;  /* 0x00000000020472ca */ /* 0x004fda00000e0000 */
[----:B------:R-:W-:Y:S02]  /*0f40*/  USHF.R.S32.HI UR7, URZ, 0x1f, UR4 ;  /* 0x0000001f3f077899 */ /* 0x000fe40008011404 */
[----:B------:R-:W-:Y:S01]  /*0f50*/  IMAD.U32 R216, RZ, RZ, UR4 ;  /* 0x00000004ffd87e24 */ /* 0x000fe2000f8e00ff */
[----:B------:R-:W-:Y:S02]  /*0f60*/  @UP0 ULEA UR8, UP2, UR4, UR8, 0x2 ;  /* 0x0000000804080291 */ /* 0x000fe4000f84103f */
[----:B------:R-:W-:Y:S02]  /*0f70*/  @UP1 ULEA UR10, UP3, UR4, UR10, 0x2 ;  /* 0x0000000a040a1291 */ /* 0x000fe4000f86103f */
[----:B------:R-:W-:Y:S01]  /*0f80*/  @UP0 ULEA.HI.X UR9, UR4, UR9, UR7, 0x2, UP2 ;  /* 0x0000000904090291 */ /* 0x000fe200090f1407 */
[----:B------:R-:W-:Y:S01]  /*0f90*/  IMAD.U32 R214, RZ, RZ, UR6 ;  /* 0x00000006ffd67e24 */ /* 0x000fe2000f8e00ff */
[----:B------:R-:W-:Y:S01]  /*0fa0*/  @UP1 ULEA.HI.X UR11, UR4, UR11, UR7, 0x2, UP3 ;  /* 0x0000000b040b1291 */ /* 0x000fe200098f1407 */
[----:B------:R-:W-:Y:S01]  /*0fb0*/  IMAD.U32 R2, RZ, RZ, UR8 ;  /* 0x00000008ff027e24 */ /* 0x000fe2000f8e00ff */
[----:B------:R-:W-:Y:S01]  /*0fc0*/  ULDC UR6, c[0x0][0x2f0] ;  /* 0x0000bc0000067ab9 */ /* 0x000fe20000000800 */
[----:B------:R-:W-:Y:S01]  /*0fd0*/  IMAD.U32 R4, RZ, RZ, UR10 ;  /* 0x0000000aff047e24 */ /* 0x000fe2000f8e00ff */
[----:B------:R-:W-:Y:S01]  /*0fe0*/  ULDC UR4, c[0x0][0x424] ;  /* 0x0001090000047ab9 */ /* 0x000fe20000000800 */
[----:B------:R-:W-:Y:S01]  /*0ff0*/  IMAD.U32 R3, RZ, RZ, UR9 ;  /* 0x00000009ff037e24 */ /* 0x000fe2000f8e00ff */
[----:B------:R-:W-:Y:S01]  /*1000*/  ULDC.64 UR8, c[0x0][0x418] ;  /* 0x0001060000087ab9 */ /* 0x000fe20000000a00 */
[----:B------:R-:W-:Y:S01]  /*1010*/  IMAD.U32 R5, RZ, RZ, UR11 ;  /* 0x0000000bff057e24 */ /* 0x000fe2000f8e00ff */
[----:B------:R-:W-:Y:S01]  /*1020*/  UMOV UR60, URZ ;  /* 0x0000003f003c7c82 */ /* 0x000fe20008000000 */
[----:B------:R-:W-:Y:S01]  /*1030*/  IMAD.U32 R219, RZ, RZ, UR7 ;  /* 0x00000007ffdb7e24 */ /* 0x000fe2000f8e00ff */
[----:B------:R-:W2:Y:S04]  /*1040*/  @P0 LDG.E R2, desc[UR12][R2.64] ;  /* 0x0000000c02020981 */ /* 0x000ea8000c1e1900 */
[----:B------:R-:W3:Y:S01]  /*1050*/  @P1 LDG.E R4, desc[UR12][R4.64] ;  /* 0x0000000c04041981 */ /* 0x000ee2000c1e1900 */
[----:B------:R-:W-:Y:S01]  /*1060*/  UISETP.NE.U32.AND UP0, UPT, UR8, URZ, UPT ;  /* 0x0000003f0800728c */ /* 0x000fe2000bf05070 */
[----:B------:R-:W-:Y:S01]  /*1070*/  IMAD.MOV.U32 R0, RZ, RZ, RZ ;  /* 0x000000ffff007224 */ /* 0x000fe200078e00ff */
[----:B------:R-:W-:-:S02]  /*1080*/  CS2R R150, SRZ ;  /* 0x0000000000967805 */ /* 0x000fc4000001ff00 */
[----:B------:R-:W-:Y:S01]  /*1090*/  CS2R R148, SRZ ;  /* 0x0000000000947805 */ /* 0x000fe2000001ff00 */
[----:B------:R-:W-:Y:S01]  /*10a0*/  UISETP.NE.AND.EX UP0, UPT, UR9, URZ, UPT, UP0 ;  /* 0x0000003f0900728c */ /* 0x000fe2000bf05300 */
[----:B------:R-:W-:Y:S02]  /*10b0*/  CS2R R146, SRZ ;  /* 0x0000000000927805 */ /* 0x000fe4000001ff00 */
[----:B------:R-:W-:Y:S02]  /*10c0*/  CS2R R144, SRZ ;  /* 0x0000000000907805 */ /* 0x000fe4000001ff00 */
[----:B------:R-:W-:Y:S01]  /*10d0*/  CS2R R142, SRZ ;  /* 0x00000000008e7805 */ /* 0x000fe2000001ff00 */
[----:B------:R-:W-:Y:S01]  /*10e0*/  USEL UR4, UR4, 0x1, UP0 ;  /* 0x0000000104047887 */ /* 0x000fe20008000000 */
[----:B------:R-:W-:Y:S02]  /*10f0*/  CS2R R140, SRZ ;  /* 0x00000000008c7805 */ /* 0x000fe4000001ff00 */
[----:B------:R-:W-:-:S02]  /*1100*/  CS2R R138, SRZ ;  /* 0x00000000008a7805 */ /* 0x000fc4000001ff00 */
[----:B------:R-:W-:Y:S01]  /*1110*/  CS2R R136, SRZ ;  /* 0x0000000000887805 */ /* 0x000fe2000001ff00 */
[----:B------:R-:W-:Y:S01]  /*1120*/  UIMAD UR4, UR4, UR6, URZ ;  /* 0x00000006040472a4 */ /* 0x000fe2000f8e023f */
        /* <DEDUP_REMOVED lines=12> */
[----:B------:R-:W-:Y:S01]  /*11f0*/  IMAD.MOV.U32 R170, RZ, RZ, RZ ;  /* 0x000000ffffaa7224 */ /* 0x000fe200078e00ff */
[----:B------:R-:W-:Y:S02]  /*1200*/  CS2R R168, SRZ ;  /* 0x0000000000a87805 */ /* 0x000fe4000001ff00 */
[----:B------:R-:W-:Y:S02]  /*1210*/  CS2R R108, SRZ ;  /* 0x00000000006c7805 */ /* 0x000fe4000001ff00 */
[----:B------:R-:W-:Y:S02]  /*1220*/  CS2R R166, SRZ ;  /* 0x0000000000a67805 */ /* 0x000fe4000001ff00 */
[----:B------:R-:W-:Y:S01]  /*1230*/  CS2R R104, SRZ ;  /* 0x0000000000687805 */ /* 0x000fe2000001ff00 */
[----:B------:R-:W-:Y:S01]  /*1240*/  IMAD.MOV.U32 R165, RZ, RZ, RZ ;  /* 0x000000ffffa57224 */ /* 0x000fe200078e00ff */
        /* <DEDUP_REMOVED lines=8> */
[----:B-1----:R-:W-:Y:S01]  /*12d0*/  CS2R R84, SRZ ;  /* 0x0000000000547805 */ /* 0x002fe2000001ff00 */
[----:B------:R-:W-:Y:S01]  /*12e0*/  IMAD.MOV.U32 R19, RZ, RZ, RZ ;  /* 0x000000ffff137224 */ /* 0x000fe200078e00ff */
        /* <DEDUP_REMOVED lines=20> */
[----:B------:R-:W-:Y:S02]  /*1430*/  IMAD.MOV.U32 R41, RZ, RZ, RZ ;  /* 0x000000ffff297224 */ /* 0x000fe400078e00ff */
[----:B------:R-:W-:Y:S01]  /*1440*/  IMAD.U32 R215, RZ, RZ, UR5 ;  /* 0x00000005ffd77e24 */ /* 0x000fe2000f8e00ff */
[----:B--2---:R-:W-:-:S02]  /*1450*/  @P0 R2UR UR60, R2 ;  /* 0x00000000023c02ca */ /* 0x004fc400000e0000 */
[----:B------:R-:W-:Y:S02]  /*1460*/  CS2R R2, SRZ ;  /* 0x0000000000027805 */ /* 0x000fe4000001ff00 */
[----:B------:R-:W-:Y:S02]  /*1470*/  PLOP3.LUT P0, PT, PT, PT, PT, 0x80, 0x0 ;  /* 0x000000000000781c */ /* 0x000fe40003f0f070 */
[----:B---3--:R-:W-:Y:S01]  /*1480*/  @P1 R2UR UR4, R4 ;  /* 0x00000000040412ca */ /* 0x008fe200000e0000 */
[----:B----4-:R-:W-:-:S14]  /*1490*/  @P1 BRA `(.L_x_389) ;  /* 0x00000000003c1947 */ /* 0x010fdc0003800000 */
[----:B------:R-:W-:Y:S02]  /*14a0*/  ULDC.64 UR6, c[0x0][0xa08] ;  /* 0x0002820000067ab9 */ /* 0x000fe40000000a00 */
[----:B------:R-:W-:-:S04]  /*14b0*/  ISETP.NE.U32.AND P1, PT, RZ, UR6, PT ;  /* 0x00000006ff007c0c */ /* 0x000fc8000bf25070 */
[----:B------:R-:W-:-:S13]  /*14c0*/  ISETP.NE.AND.EX P1, PT, RZ, UR7, PT, P1 ;  /* 0x00000007ff007c0c */ /* 0x000fda000bf25310 */
[----:B------:R-:W-:Y:S05]  /*14d0*/  @!P1 BRA `(.L_x_389) ;  /* 0x00000000002c9947 */ /* 0x000fea0003800000 */
[----:B------:R-:W-:Y:S01]  /*14e0*/  R2UR UR8, R216 ;  /* 0x00000000d80872ca */ /* 0x000fe200000e0000 */
[----:B------:R-:W-:Y:S01]  /*14f0*/  ULDC.64 UR4, c[0x0][0xa08] ;  /* 0x0002820000047ab9 */ /* 0x000fe20000000a00 */
[----:B------:R-:W-:-:S11]  /*1500*/  ULDC.64 UR6, c[0x0][0x208] ;  /* 0x0000820000067ab9 */ /* 0x000fd60000000a00 */
[----:B------:R-:W-:-:S06]  /*1510*/  UIMAD.WIDE UR4, UR8, 0x4, UR4 ;  /* 0x00000004080478a5 */ /* 0x000fcc000f8e0204 */
[----:B------:R-:W-:Y:S02]  /*1520*/  IMAD.U32 R4, RZ, RZ, UR4 ;  /* 0x00000004ff047e24 */ /* 0x000fe4000f8e00ff */
[----:B------:R-:W-:-:S05]  /*1530*/  IMAD.U32 R5, RZ, RZ, UR5 ;  /* 0x00000005ff057e24 */ /* 0x000fca000f8e00ff */
[----:B------:R-:W2:Y:S04]  /*1540*/  LDG.E R7, desc[UR6][R4.64] ;  /* 0x0000000604077981 */ /* 0x000ea8000c1e1900 */
[----:B------:R-:W3:Y:S01]  /*1550*/  LDG.E R6, desc[UR6][R4.64+0x4] ;  /* 0x0000040604067981 */ /* 0x000ee2000c1e1900 */
[----:B--2---:R-:W-:Y:S02]  /*1560*/  R2UR UR4, R7 ;  /* 0x00000000070472ca */ /* 0x004fe400000e0000 */
[----:B---3--:R-:W-:-:S13]  /*1570*/  R2UR UR5, R6 ;  /* 0x00000000060572ca */ /* 0x008fda00000e0000 */
[----:B------:R-:W-:-:S12]  /*1580*/  UIADD3 UR4, -UR4, UR5, URZ ;  /* 0x0000000504047290 */ /* 0x000fd8000fffe13f */
.L_x_389:
[----:B------:R-:W-:Y:S01]  /*1590*/  UIADD3 UR60, -UR60, UR4, URZ ;  /* 0x000000043c3c7290 */ /* 0x000fe2000fffe13f */
[----:B------:R-:W-:Y:S01]  /*15a0*/  IMAD.MOV.U32 R40, RZ, RZ, RZ ;  /* 0x000000ffff287224 */ /* 0x000fe200078e00ff */
[----:B------:R-:W-:Y:S02]  /*15b0*/  CS2R R162, SRZ ;  /* 0x0000000000a27805 */ /* 0x000fe4000001ff00 */
[----:B------:R-:W-:Y:S01]  /*15c0*/  CS2R R34, SRZ ;  /* 0x0000000000227805 */ /* 0x000fe2000001ff00 */
[----:B------:R-:W-:Y:S01]  /*15d0*/  UISETP.GE.AND UP0, UPT, UR60, 0x1, UPT ;  /* 0x000000013c00788c */ /* 0x000fe2000bf06270 */
[----:B------:R-:W-:Y:S01]  /*15e0*/  CS2R R36, SRZ ;  /* 0x0000000000247805 */ /* 0x000fe2000001ff00 */
[----:B------:R-:W-:Y:S01]  /*15f0*/  UIADD3 UR4, UR60, 0x4f, URZ ;  /* 0x0000004f3c047890 */ /* 0x000fe2000fffe03f */
[----:B------:R-:W-:Y:S01]  /*1600*/  CS2R R32, SRZ ;  /* 0x0000000000207805 */ /* 0x000fe2000001ff00 */
[----:B------:R-:W-:Y:S01]  /*1610*/  IMAD.MOV.U32 R8, RZ, RZ, RZ ;  /* 0x000000ffff087224 */ /* 0x000fe200078e00ff */
[----:B------:R-:W-:-:S02]  /*1620*/  CS2R R26, SRZ ;  /* 0x00000000001a7805 */ /* 0x000fc4000001ff00 */
[----:B------:R-:W-:Y:S01]  /*1630*/  PLOP3.LUT P1, PT, PT, PT, UP0, 0x80, 0x0 ;  /* 0x000000000000781c */ /* 0x000fe20003f2f008 */
[----:B------:R-:W-:Y:S01]  /*1640*/  UIMAD.WIDE UR4, UR4, 0x66666667, URZ ;  /* 0x66666667040478a5 */ /* 0x000fe2000f8e023f */
[----:B------:R-:W-:Y:S01]  /*1650*/  CS2R R28, SRZ ;  /* 0x00000000001c7805 */ /* 0x000fe2000001ff00 */
[----:B------:R-:W-:Y:S01]  /*1660*/  IMAD.MOV.U32 R164, RZ, RZ, RZ ;  /* 0x000000ffffa47224 */ /* 0x000fe200078e00ff */
[----:B------:R-:W-:Y:S01]  /*1670*/  CS2R R24, SRZ ;  /* 0x0000000000187805 */ /* 0x000fe2000001ff00 */
[----:B------:R-:W-:-:S04]  /*1680*/  USHF.R.U32.HI UR61, URZ, 0x1f, UR5 ;  /* 0x0000001f3f3d7899 */ /* 0x000fc80008011605 */
[----:B------:R-:W-:-:S04]  /*1690*/  ULEA.HI.SX32 UR61, UR5, UR61, 0x1b ;  /* 0x0000003d053d7291 */ /* 0x000fc8000f8fda3f */
[----:B------:R-:W-:Y:S08]  /*16a0*/  @!P1 BRA `(.L_x_390) ;  /* 0x0000008c00f89947 */ /* 0x000ff00003800000 */
[----:B------:R-:W0:Y:S01]  /*16b0*/  SHFL.IDX PT, R0, R221, RZ, 0x1f ;  /* 0x00001fffdd007589 */ /* 0x000e2200000e0000 */
[----:B------:R-:W1:Y:S01]  /*16c0*/  S2UR UR7, SR_CgaCtaId ;  /* 0x00000000000779c3 */ /* 0x000e620000008800 */
[----:B------:R-:W-:Y:S01]  /*16d0*/  UMOV UR6, 0x400 ;  /* 0x0000040000067882 */ /* 0x000fe20000000000 */
[----:B0-----:R-:W-:Y:S01]  /*16e0*/  R2UR UR4, R0 ;  /* 0x00000000000472ca */ /* 0x001fe200000e0000 */
[----:B-1----:R-:W-:-:S04]  /*16f0*/  ULEA UR6, UR7, UR6, 0x18 ;  /* 0x0000000607067291 */ /* 0x002fc8000f8ec03f */
[----:B------:R-:W-:-:S04]  /*1700*/  UIADD3 UR6, UR6, 0x14400, URZ ;  /* 0x0001440006067890 */ /* 0x000fc8000fffe03f */
[----:B------:R-:W-:-:S04]  /*1710*/  ULOP3.LUT UP0, URZ, UR6, 0x9f, URZ, 0xc0, !UPT ;  /* 0x0000009f063f7892 */ /* 0x000fc8000f80c03f */
[----:B------:R-:W-:Y:S02]  /*1720*/  ULEA.HI UR5, UR4, UR4, URZ, 0x1 ;  /* 0x0000000404057291 */ /* 0x000fe4000f8f083f */
[----:B------:R-:W-:Y:S02]  /*1730*/  PLOP3.LUT P0, PT, PT, PT, UP0, 0x80, 0x0 ;  /* 0x000000000000781c */ /* 0x000fe40003f0f008 */
[----:B------:R-:W-:-:S04]  /*1740*/  ULOP3.LUT UR5, UR5, 0x1e, URZ, 0xc0, !UPT ;  /* 0x0000001e05057892 */ /* 0x000fc8000f8ec03f */
[----:B------:R-:W-:-:S04]  /*1750*/  UIADD3 UR5, UR4, -UR5, URZ ;  /* 0x8000000504057290 */ /* 0x000fc8000fffe03f */
[----:B------:R-:W-:-:S04]  /*1760*/  ULEA UR5, UR5, UR6, 0xd ;  /* 0x0000000605057291 */ /* 0x000fc8000f8e683f */
[----:B------:R-:W-:-:S04]  /*1770*/  USHF.R.U32.HI UR5, URZ, 0x4, UR5 ;  /* 0x000000043f057899 */ /* 0x000fc80008011605 */
[----:B------:R-:W-:Y:S01]  /*1780*/  ULOP3.LUT UR36, UR5, 0x3fff, URZ, 0xc0, !UPT ;  /* 0x00003fff05247892 */ /* 0x000fe2000f8ec03f */
[----:B------:R-:W-:Y:S11]  /*1790*/  @!P0 BRA `(.L_x_391) ;  /* 0x0000000000408947 */ /* 0x000ff60003800000 */
        /* <DEDUP_REMOVED lines=16> */
.L_x_391:
[----:B------:R-:W0:Y:S01]  /*18a0*/  S2UR UR5, SR_CgaCtaId ;  /* 0x00000000000579c3 */ /* 0x000e220000008800 */
[----:B------:R-:W-:Y:S01]  /*18b0*/  LEA.HI R0, R218, R218, RZ, 0x1 ;  /* 0x000000dada007211 */ /* 0x000fe200078f08ff */
[----:B------:R-:W-:Y:S01]  /*18c0*/  UMOV UR4, 0x400 ;  /* 0x0000040000047882 */ /* 0x000fe20000000000 */
[----:B------:R-:W-:Y:S01]  /*18d0*/  R2UR UR6, R226 ;  /* 0x00000000e20672ca */ /* 0x000fe200000e0000 */
[----:B------:R-:W-:Y:S01]  /*18e0*/  BSSY B0, `(.L_x_392) ;  /* 0x000000a000007945 */ /* 0x000fe20003800000 */
[----:B------:R-:W-:-:S05]  /*18f0*/  LOP3.LUT R3, R0, 0xfffffffe, RZ, 0xc0, !PT ;  /* 0xfffffffe00037812 */ /* 0x000fca00078ec0ff */
[----:B------:R-:W-:-:S05]  /*1900*/  IMAD.IADD R0, R218, 0x1, -R3 ;  /* 0x00000001da007824 */ /* 0x000fca00078e0a03 */
[----:B------:R-:W-:Y:S01]  /*1910*/  SHF.L.U32 R0, R0, 0x1f, RZ ;  /* 0x0000001f00007819 */ /* 0x000fe200000006ff */
[----:B------:R-:W-:-:S05]  /*1920*/  IMAD.U32 R2, RZ, RZ, UR6 ;  /* 0x00000006ff027e24 */ /* 0x000fca000f8e00ff */
[----:B------:R-:W-:Y:S01]  /*1930*/  ISETP.NE.AND P0, PT, R2, 0x3, PT ;  /* 0x000000030200780c */ /* 0x000fe20003f05270 */
[----:B0-----:R-:W-:-:S06]  /*1940*/  ULEA UR4, UR5, UR4, 0x18 ;  /* 0x0000000405047291 */ /* 0x001fcc000f8ec03f */
[----:B------:R-:W-:-:S04]  /*1950*/  IMAD.U32 R5, RZ, RZ, UR4 ;  /* 0x00000004ff057e24 */ /* 0x000fc8000f8e00ff */
[----:B------:R-:W0:Y:S02]  /*1960*/  SYNCS.PHASECHK.TRANS64.TRYWAIT P1, [R5+URZ+0x38800], R0 ;  /* 0x03880000050075a7 */ /* 0x000e24000802017f */
[----:B0-----:R-:W-:Y:S05]  /*1970*/  @!P1 BRA `(.L_x_393) ;  /* 0x0000012800c89947 */ /* 0x001fea0003800000 */
.L_x_567:
[----:B------:R-:W-:Y:S05]  /*1980*/  BSYNC B0 ;  /* 0x0000000000007941 */ /* 0x000fea0003800000 */
.L_x_392:
[----:B------:R-:W-:Y:S05]  /*1990*/  @!P0 BRA `(.L_x_394) ;  /* 0x0000000000048947 */ /* 0x000fea0003800000 */
[----:B------:R-:W-:Y:S01]  /*19a0*/  BPT.TRAP 0x1 ;  /* 0x000000040000795c */ /* 0x000fe20000300000 */
.L_x_394:
[----:B0-----:R-:W-:Y:S01]  /*19b0*/  IMAD R0, R16, 0x8, R5 ;  /* 0x0000000810007824 */ /* 0x001fe200078e0205 */
[----:B------:R-:W-:-:S04]  /*19c0*/  SHF.L.U32 R3, R17, 0x1f, RZ ;  /* 0x0000001f11037819 */ /* 0x000fc800000006ff */
[----:B------:R0:W1:Y:S01]  /*19d0*/  SYNCS.PHASECHK.TRANS64.TRYWAIT P2, [R0+URZ+0x38830], R3 ;  /* 0x03883003000075a7 */ /* 0x000062000804017f */
[----:B------:R-:W-:Y:S05]  /*19e0*/  @!P0 BRA `(.L_x_395) ;  /* 0x0000000000048947 */ /* 0x000fea0003800000 */
[----:B------:R-:W-:Y:S01]  /*19f0*/  BPT.TRAP 0x1 ;  /* 0x000000040000795c */ /* 0x000fe20000300000 */
.L_x_395:
[----:B------:R-:W2:Y:S01]  /*1a00*/  S2R R2, SR_TID.X ;  /* 0x0000000000027919 */ /* 0x000ea20000002100 */
[----:B------:R-:W-:Y:S01]  /*1a10*/  IMAD.MOV.U32 R151, RZ, RZ, RZ ;  /* 0x000000ffff977224 */ /* 0x000fe200078e00ff */
[----:B--2---:R-:W-:Y:S01]  /*1a20*/  LOP3.LUT P1, RZ, R2, 0x7f, RZ, 0xc0, !PT ;  /* 0x0000007f02ff7812 */ /* 0x004fe2000782c0ff */
[----:B-1----:R-:W-:-:S12]  /*1a30*/  @P2 BRA `(.L_x_396) ;  /* 0x0000000000082947 */ /* 0x002fd80003800000 */
[----:B------:R-:W1:Y:S02]  /*1a40*/  SYNCS.PHASECHK.TRANS64.TRYWAIT P2, [R0+URZ+0x38830], R3 ;  /* 0x03883003000075a7 */ /* 0x000e64000804017f */
[----:B-1----:R-:W-:Y:S05]  /*1a50*/  @!P2 BRA `(.L_x_397) ;  /* 0x0000012800a4a947 */ /* 0x002fea0003800000 */
.L_x_396:
[----:B------:R-:W-:Y:S05]  /*1a60*/  WARPSYNC.ALL ;  /* 0x0000000000007948 */ /* 0x000fea0003800000 */
[----:B------:R-:W-:Y:S01]  /*1a70*/  R2UR UR4, R5 ;  /* 0x00000000050472ca */ /* 0x000fe200000e0000 */
[----:B------:R-:W-:Y:S01]  /*1a80*/  ULOP3.LUT UR5, UR36, 0x10000, URZ, 0xfc, !UPT ;  /* 0x0001000024057892 */ /* 0x000fe2000f8efc3f */
[----:B------:R-:W-:Y:S01]  /*1a90*/  R2UR UR6, R16 ;  /* 0x00000000100672ca */ /* 0x000fe200000e0000 */
[----:B------:R-:W-:Y:S01]  /*1aa0*/  WARPGROUP.ARRIVE ;  /* 0x00000000000079c5 */ /* 0x000fe20000000000 */
[----:B------:R-:W-:Y:S01]  /*1ab0*/  UMOV UR9, 0x40000040 ;  /* 0x4000004000097882 */ /* 0x000fe20000000000 */
[----:B------:R-:W-:Y:S01]  /*1ac0*/  UMOV UR11, 0x40000040 ;  /* 0x40000040000b7882 */ /* 0x000fe20000000000 */
[----:B------:R-:W-:Y:S01]  /*1ad0*/  UMOV UR15, UR9 ;  /* 0x00000009000f7c82 */ /* 0x000fe20008000000 */
[----:B------:R-:W-:Y:S01]  /*1ae0*/  IMAD.U32 R13, RZ, RZ, UR9 ;  /* 0x00000009ff0d7e24 */ /* 0x000fe2000f8e00ff */
[----:B------:R-:W-:Y:S01]  /*1af0*/  UMOV UR8, UR5 ;  /* 0x0000000500087c82 */ /* 0x000fe20008000000 */
[----:B------:R-:W-:Y:S01]  /*1b00*/  UMOV UR17, 0x40000040 ;  /* 0x4000004000117882 */ /* 0x000fe20000000000 */
[----:B------:R-:W-:Y:S01]  /*1b10*/  UMOV UR14, UR8 ;  /* 0x00000008000e7c82 */ /* 0x000fe20008000000 */
[----:B------:R-:W-:Y:S01]  /*1b20*/  IMAD.U32 R12, RZ, RZ, UR8 ;  /* 0x00000008ff0c7e24 */ /* 0x000fe2000f8e00ff */
[----:B------:R-:W-:Y:S01]  /*1b30*/  UMOV UR19, 0x40000040 ;  /* 0x4000004000137882 */ /* 0x000fe20000000000 */
[----:B------:R-:W-:Y:S01]  /*1b40*/  UIADD3 UR4, UR4, 0x24400, URZ ;  /* 0x0002440004047890 */ /* 0x000fe2000fffe03f */
[----:B------:R-:W-:Y:S01]  /*1b50*/  IMAD.U32 R11, RZ, RZ, UR17 ;  /* 0x00000011ff0b7e24 */ /* 0x000fe2000f8e00ff */
[----:B------:R-:W-:Y:S01]  /*1b60*/  UMOV UR13, 0x40000040 ;  /* 0x40000040000d7882 */ /* 0x000fe20000000000 */
[----:B------:R-:W-:Y:S01]  /*1b70*/  UIADD3 UR20, UR5, 0x404, URZ ;  /* 0x0000040405147890 */ /* 0x000fe2000fffe03f */
[----:B------:R-:W-:Y:S01]  /*1b80*/  VIADD R2, R223, UR60 ;  /* 0x0000003cdf027c36 */ /* 0x000fe20008000000 */
[----:B------:R-:W-:Y:S01]  /*1b90*/  USHF.R.U32.HI UR4, URZ, 0x4, UR4 ;  /* 0x000000043f047899 */ /* 0x000fe20008011604 */
[----:B01----:R-:W-:Y:S01]  /*1ba0*/  IMAD.U32 R3, RZ, RZ, UR61 ;  /* 0x0000003dff037e24 */ /* 0x003fe2000f8e00ff */
[----:B------:R-:W-:Y:S01]  /*1bb0*/  UMOV UR21, 0x40000040 ;  /* 0x4000004000157882 */ /* 0x000fe20000000000 */
[----:B------:R-:W-:Y:S01]  /*1bc0*/  UMOV UR23, 0x40000040 ;  /* 0x4000004000177882 */ /* 0x000fe20000000000 */
[----:B------:R-:W-:Y:S01]  /*1bd0*/  ULOP3.LUT UR4, UR4, 0x3fff, URZ, 0xc0, !UPT ;  /* 0x00003fff04047892 */ /* 0x000fe2000f8ec03f */
[----:B------:R-:W-:Y:S01]  /*1be0*/  IMAD R2, R3, -0x50, R2 ;  /* 0xffffffb003027824 */ /* 0x000fe200078e0202 */
[----:B------:R-:W-:Y:S01]  /*1bf0*/  UIADD3 UR24, UR5, 0x406, URZ ;  /* 0x0000040605187890 */ /* 0x000fe2000fffe03f */
[----:B------:R-:W-:Y:S01]  /*1c00*/  P2R R21, PR, RZ, 0x1 ;  /* 0x00000001ff157803 */ /* 0x000fe20000000000 */
[----:B------:R-:W-:Y:S01]  /*1c10*/  ULOP3.LUT UR7, UR4, 0x10000, URZ, 0xfc, !UPT ;  /* 0x0001000004077892 */ /* 0x000fe2000f8efc3f */
[----:B------:R-:W-:Y:S01]  /*1c20*/  @!P1 VIADD R0, R0, 0x38840 ;  /* 0x0003884000009836 */ /* 0x000fe20000000000 */
[----:B------:R-:W-:Y:S01]  /*1c30*/  UMOV UR25, 0x40000040 ;  /* 0x4000004000197882 */ /* 0x000fe20000000000 */
[----:B------:R-:W-:Y:S01]  /*1c40*/  UMOV UR27, 0x40000040 ;  /* 0x40000040001b7882 */ /* 0x000fe20000000000 */
[----:B------:R-:W-:Y:S01]  /*1c50*/  UIMAD UR4, UR6, 0xa00, UR7 ;  /* 0x00000a00060478a4 */ /* 0x000fe2000f8e0207 */
[C---:B------:R-:W-:Y:S01]  /*1c60*/  ISETP.GT.AND P6, PT, R2.reuse, RZ, PT ;  /* 0x000000ff0200720c */ /* 0x040fe20003fc4270 */
[----:B------:R-:W-:Y:S01]  /*1c70*/  IMAD.U32 R19, RZ, RZ, UR7 ;  /* 0x00000007ff137e24 */ /* 0x000fe2000f8e00ff */
[----:B------:R-:W-:Y:S01]  /*1c80*/  UIADD3 UR7, UR5, 0x2, URZ ;  /* 0x0000000205077890 */ /* 0x000fe2000fffe03f */
[C---:B------:R-:W-:Y:S01]  /*1c90*/  ISETP.GT.AND P5, PT, R2.reuse, 0x1, PT ;  /* 0x000000010200780c */ /* 0x040fe20003fa4270 */
[----:B------:R-:W-:Y:S01]  /*1ca0*/  UIADD3 UR6, UR4, 0x200, URZ ;  /* 0x0000020004067890 */ /* 0x000fe2000fffe03f */
[C---:B------:R-:W-:Y:S01]  /*1cb0*/  ISETP.GT.AND P4, PT, R2.reuse, 0x8, PT ;  /* 0x000000080200780c */ /* 0x040fe20003f84270 */
[----:B------:R-:W-:Y:S01]  /*1cc0*/  UMOV UR10, UR4 ;  /* 0x00000004000a7c82 */ /* 0x000fe20008000000 */
[----:B------:R-:W-:Y:S01]  /*1cd0*/  UIADD3 UR12, UR4, 0x2, URZ ;  /* 0x00000002040c7890 */ /* 0x000fe2000fffe03f */
[----:B------:R-:W-:Y:S01]  /*1ce0*/  HGMMA.64x16x16.F32 R56, gdesc[UR8], RZ, !UPT, gsb0 ;  /* 0x00200000083879f0 */ /* 0x000fe2000c0008ff */
[----:B------:R-:W-:Y:S01]  /*1cf0*/  UIADD3 UR10, UR4, 0x80, URZ ;  /* 0x00000080040a7890 */ /* 0x000fe2000fffe03f */
[C---:B------:R-:W-:Y:S01]  /*1d00*/  ISETP.GT.AND P3, PT, R2.reuse, 0x9, PT ;  /* 0x000000090200780c */ /* 0x040fe20003f64270 */
[----:B------:R-:W-:Y:S01]  /*1d10*/  UMOV UR8, UR14 ;  /* 0x0000000e00087c82 */ /* 0x000fe20008000000 */
[----:B------:R-:W-:Y:S01]  /*1d20*/  UMOV UR9, UR15 ;  /* 0x0000000f00097c82 */ /* 0x000fe20008000000 */
[----:B------:R-:W-:Y:S01]  /*1d30*/  UMOV UR11, 0x40000040 ;  /* 0x40000040000b7882 */ /* 0x000fe20000000000 */
[----:B------:R-:W-:Y:S01]  /*1d40*/  UMOV UR16, UR7 ;  /* 0x0000000700107c82 */ /* 0x000fe20008000000 */
[----:B------:R-:W-:Y:S01]  /*1d50*/  UMOV UR18, UR12 ;  /* 0x0000000c00127c82 */ /* 0x000fe20008000000 */
[----:B------:R-:W-:Y:S01]  /*1d60*/  UIADD3 UR7, UR5, 0x4, URZ ;  /* 0x0000000405077890 */ /* 0x000fe2000fffe03f */
[----:B------:R-:W-:Y:S01]  /*1d70*/  IMAD.U32 R10, RZ, RZ, UR16 ;  /* 0x00000010ff0a7e24 */ /* 0x000fe2000f8e00ff */
[----:B------:R-:W-:Y:S01]  /*1d80*/  UIADD3 UR12, UR4, 0x4, URZ ;  /* 0x00000004040c7890 */ /* 0x000fe2000fffe03f */
[----:B------:R-:W-:Y:S01]  /*1d90*/  ISETP.GT.AND P2, PT, R2, 0x10, PT ;  /* 0x000000100200780c */ /* 0x000fe20003f44270 */
[----:B------:R-:W-:Y:S01]  /*1da0*/  UIADD3 UR22, UR4, 0x284, URZ ;  /* 0x0000028404167890 */ /* 0x000fe2000fffe03f */
[----:B------:R-:W-:Y:S01]  /*1db0*/  @!P1 PRMT R0, RZ, 0x654, R0 ;  /* 0x00000654ff009816 */ /* 0x000fe20000000000 */
[----:B------:R-:W-:Y:S01]  /*1dc0*/  UIADD3 UR26, UR4, 0x286, URZ ;  /* 0x00000286041a7890 */ /* 0x000fe2000fffe03f */
[--C-:B------:R-:W-:Y:S01]  /*1dd0*/  IMAD.MOV.U32 R150, RZ, RZ, R151.reuse ;  /* 0x000000ffff967224 */ /* 0x100fe200078e0097 */
        /* <DEDUP_REMOVED lines=50> */
[----:B------:R-:W-:Y:S01]  /*2100*/  UMOV UR57, 0x40000040 ;  /* 0x4000004000397882 */ /* 0x000fe20000000000 */
[----:B------:R-:W-:Y:S01]  /*2110*/  UMOV UR59, 0x40000040 ;  /* 0x40000040003b7882 */ /* 0x000fe20000000000 */
[----:B------:R-:W-:Y:S01]  /*2120*/  IMAD.U32 R7, RZ, RZ, UR57 ;  /* 0x00000039ff077e24 */ /* 0x000fe2000f8e00ff */
[----:B------:R-:W-:Y:S01]  /*2130*/  UISETP.GE.AND UP0, UPT, UR60, 0x51, UPT ;  /* 0x000000513c00788c */ /* 0x000fe2000bf06270 */
        /* <DEDUP_REMOVED lines=514> */
[----:B------:R-:W-:-:S02]  /*4160*/  FMNMX.FTZ R3, R49, R4, !PT ;  /* 0x0000000431037209 */ /* 0x000fc40007810000 */
[----:B------:R-:W-:Y:S02]  /*4170*/  FSEL R53, R53, -INF , P4 ;  /* 0xff80000035357808 */ /* 0x000fe40002000000 */
[----:B------:R-:W-:Y:S02]  /*4180*/  FMNMX.FTZ R4, R52, R3, !PT ;  /* 0x0000000334047209 */ /* 0x000fe40007810000 */
[----:B------:R-:W-:Y:S02]  /*4190*/  FSEL R50, R50, -INF , P2 ;  /* 0xff80000032327808 */ /* 0x000fe40001000000 */
[----:B------:R-:W-:Y:S02]  /*41a0*/  ISETP.GT.AND P2, PT, R2, 0x21, PT ;  /* 0x000000210200780c */ /* 0x000fe40003f44270 */
[----:B------:R-:W-:Y:S02]  /*41b0*/  FMNMX.FTZ R3, R53, R4, !PT ;  /* 0x0000000435037209 */ /* 0x000fe40007810000 */
[----:B------:R-:W-:-:S02]  /*41c0*/  FSEL R51, R51, -INF , P6 ;  /* 0xff80000033337808 */ /* 0x000fc40003000000 */
[----:B------:R-:W-:Y:S02]  /*41d0*/  ISETP.GT.AND P6, PT, R2, 0x28, PT ;  /* 0x000000280200780c */ /* 0x000fe40003fc4270 */
        /* <DEDUP_REMOVED lines=29> */
[----:B------:R-:W-:Y:S01]  /*43b0*/  FSEL R36, R36, -INF , P2 ;  /* 0xff80000024247808 */ /* 0x000fe20001000000 */
[----:B------:R-:W-:Y:S01]  /*43c0*/  ULDC UR5, c[0x0][0x988] ;  /* 0x0002620000057ab9 */ /* 0x000fe20000000800 */
        /* <DEDUP_REMOVED lines=26> */
[----:B-1----:R-:W-:Y:S02]  /*4570*/  FMNMX.FTZ R15, R14, R3, !PT ;  /* 0x000000030e0f7209 */ /* 0x002fe40007810000 */
[----:B------:R-:W-:-:S03]  /*4580*/  FMNMX.FTZ R3, R58, R59, !PT ;  /* 0x0000003b3a037209 */ /* 0x000fc60007810000 */
[----:B------:R-:W1:Y:S02]  /*4590*/  SHFL.BFLY PT, R4, R15, 0x1, 0x1f ;  /* 0x0c201f000f047f89 */ /* 0x000e6400000e0000 */
[----:B-1----:R-:W-:-:S04]  /*45a0*/  FMNMX.FTZ R4, R15, R4, !PT ;  /* 0x000000040f047209 */ /* 0x002fc80007810000 */
        /* <DEDUP_REMOVED lines=36> */
[----:B-1----:R-:W-:Y:S01]  /*47f0*/  FADD.FTZ R15, R56, R57 ;  /* 0x00000039380f7221 */ /* 0x002fe20000010000 */
[----:B------:R-:W-:Y:S01]  /*4800*/  FFMA.FTZ R20, R29, UR5, -R20 ;  /* 0x000000051d147c23 */ /* 0x000fe20008010814 */
[----:B------:R-:W-:-:S02]  /*4810*/  FMNMX.FTZ R3, R47, R2, !PT ;  /* 0x000000022f037209 */ /* 0x000fc40007810000 */
[----:B------:R-:W-:Y:S01]  /*4820*/  F2FP.F16.F32.PACK_AB R208, R57, R56 ;  /* 0x0000003839d0723e */ /* 0x000fe200000000ff */
[--C-:B------:R-:W-:Y:S01]  /*4830*/  IMAD.MOV.U32 R57, RZ, RZ, R151.reuse ;  /* 0x000000ffff397224 */ /* 0x100fe200078e0097 */
[----:B------:R-:W-:Y:S01]  /*4840*/  FMNMX.FTZ R2, R34, R3, !PT ;  /* 0x0000000322027209 */ /* 0x000fe20007810000 */
[----:B------:R-:W-:Y:S01]  /*4850*/  MUFU.EX2 R48, R48 ;  /* 0x0000003000307308 */ /* 0x000fe20000000800 */
[----:B------:R-:W-:Y:S02]  /*4860*/  IMAD.MOV.U32 R56, RZ, RZ, R151 ;  /* 0x000000ffff387224 */ /* 0x000fe400078e0097 */
[----:B------:R-:W-:-:S04]  /*4870*/  FMNMX.FTZ R3, R35, R2, !PT ;  /* 0x0000000223037209 */ /* 0x000fc80007810000 */
[----:B------:R-:W-:Y:S01]  /*4880*/  FMNMX.FTZ R2, R38, R3, !PT ;  /* 0x0000000326027209 */ /* 0x000fe20007810000 */
[----:B------:R-:W1:Y:S01]  /*4890*/  MUFU.EX2 R49, R49 ;  /* 0x0000003100317308 */ /* 0x000e620000000800 */
[----:B--2---:R-:W-:Y:S02]  /*48a0*/  F2FP.F16.F32.PACK_AB R210, R61, R60 ;  /* 0x0000003c3dd2723e */ /* 0x004fe400000000ff */
[----:B------:R-:W-:-:S04]  /*48b0*/  FMNMX.FTZ R3, R39, R2, !PT ;  /* 0x0000000227037209 */ /* 0x000fc80007810000 */
[----:B------:R-:W-:Y:S01]  /*48c0*/  FMNMX.FTZ R2, R26, R3, !PT ;  /* 0x000000031a027209 */ /* 0x000fe20007810000 */
[----:B------:R-:W-:Y:S03]  /*48d0*/  MUFU.EX2 R52, R52 ;  /* 0x0000003400347308 */ /* 0x000fe60000000800 */
[----:B------:R-:W-:-:S04]  /*48e0*/  FMNMX.FTZ R3, R27, R2, !PT ;  /* 0x000000021b037209 */ /* 0x000fc80007810000 */
[----:B------:R-:W-:Y:S01]  /*48f0*/  FMNMX.FTZ R2, R30, R3, !PT ;  /* 0x000000031e027209 */ /* 0x000fe20007810000 */
[----:B------:R-:W2:Y:S01]  /*4900*/  MUFU.EX2 R53, R53 ;  /* 0x0000003500357308 */ /* 0x000ea20000000800 */
[----:B-1----:R-:W-:Y:S02]  /*4910*/  F2FP.F16.F32.PACK_AB R204, R49, R48 ;  /* 0x0000003031cc723e */ /* 0x002fe400000000ff */
[----:B------:R-:W-:-:S05]  /*4920*/  FMNMX.FTZ R2, R31, R2, !PT ;  /* 0x000000021f027209 */ /* 0x000fca0007810000 */
[----:B------:R-:W1:Y:S01]  /*4930*/  SHFL.BFLY PT, R3, R2, 0x2, 0x1f ;  /* 0x0c401f0002037f89 */ /* 0x000e6200000e0000 */
[----:B------:R-:W-:Y:S08]  /*4940*/  MUFU.EX2 R40, R40 ;  /* 0x0000002800287308 */ /* 0x000ff00000000800 */
[----:B------:R-:W3:Y:S01]  /*4950*/  MUFU.EX2 R41, R41 ;  /* 0x0000002900297308 */ /* 0x000ee20000000800 */
[----:B--2---:R-:W-:-:S07]  /*4960*/  F2FP.F16.F32.PACK_AB R206, R53, R52 ;  /* 0x0000003435ce723e */ /* 0x004fce00000000ff */
[----:B------:R-:W-:Y:S01]  /*4970*/  MUFU.EX2 R44, R44 ;  /* 0x0000002c002c7308 */ /* 0x000fe20000000800 */
[----:B-1----:R-:W-:-:S07]  /*4980*/  FMNMX.FTZ R14, R2, R3, !PT ;  /* 0x00000003020e7209 */ /* 0x002fce0007810000 */
[----:B------:R-:W-:Y:S01]  /*4990*/  MUFU.EX2 R21, R20 ;  /* 0x0000001400157308 */ /* 0x000fe20000000800 */
[----:B---3--:R-:W-:Y:S01]  /*49a0*/  F2FP.F16.F32.PACK_AB R200, R41, R40 ;  /* 0x0000002829c8723e */ /* 0x008fe200000000ff */
[----:B------:R-:W1:Y:S06]  /*49b0*/  SHFL.BFLY PT, R3, R14, 0x1, 0x1f ;  /* 0x0c201f000e037f89 */ /* 0x000e6c00000e0000 */
[----:B------:R-:W2:Y:S08]  /*49c0*/  MUFU.EX2 R45, R45 ;  /* 0x0000002d002d7308 */ /* 0x000eb00000000800 */
[----:B------:R-:W-:Y:S08]  /*49d0*/  MUFU.EX2 R32, R32 ;  /* 0x0000002000207308 */ /* 0x000ff00000000800 */
[----:B------:R-:W3:Y:S01]  /*49e0*/  MUFU.EX2 R33, R33 ;  /* 0x0000002100217308 */ /* 0x000ee20000000800 */
[----:B--2---:R-:W-:-:S02]  /*49f0*/  F2FP.F16.F32.PACK_AB R202, R45, R44 ;  /* 0x0000002c2dca723e */ /* 0x004fc400000000ff */
[----:B-1----:R-:W-:Y:S01]  /*4a00*/  FMNMX.FTZ R3, R14, R3, !PT ;  /* 0x000000030e037209 */ /* 0x002fe20007810000 */
[----:B------:R-:W-:Y:S01]  /*4a10*/  FADD.FTZ R14, R60, R15 ;  /* 0x0000000f3c0e7221 */ /* 0x000fe20000010000 */
[--C-:B------:R-:W-:Y:S02]  /*4a20*/  IMAD.MOV.U32 R60, RZ, RZ, R151.reuse ;  /* 0x000000ffff3c7224 */ /* 0x100fe400078e0097 */
[C---:B------:R-:W-:Y:S01]  /*4a30*/  FSETP.NEU.FTZ.AND P2, PT, R3.reuse, -INF , PT ;  /* 0xff8000000300780b */ /* 0x040fe20003f5d000 */
[----:B------:R-:W-:Y:S01]  /*4a40*/  FMUL.FTZ R2, R3, UR5 ;  /* 0x0000000503027c20 */ /* 0x000fe20008410000 */
[----:B------:R-:W-:Y:S01]  /*4a50*/  FADD.FTZ R15, R61, R14 ;  /* 0x0000000e3d0f7221 */ /* 0x000fe20000010000 */
[----:B------:R-:W-:Y:S01]  /*4a60*/  MUFU.EX2 R36, R36 ;  /* 0x0000002400247308 */ /* 0x000fe20000000800 */
[----:B------:R-:W-:Y:S02]  /*4a70*/  IMAD.MOV.U32 R61, RZ, RZ, R151 ;  /* 0x000000ffff3d7224 */ /* 0x000fe400078e0097 */
[----:B------:R-:W-:Y:S01]  /*4a80*/  FSEL R2, R2, RZ, P2 ;  /* 0x000000ff02027208 */ /* 0x000fe20001000000 */
[----:B------:R-:W-:Y:S01]  /*4a90*/  FADD.FTZ R14, R48, R15 ;  /* 0x0000000f300e7221 */ /* 0x000fe20000010000 */
[----:B------:R-:W-:Y:S01]  /*4aa0*/  PLOP3.LUT P2, PT, PT, PT, UP0, 0x80, 0x0 ;  /* 0x000000000000781c */ /* 0x000fe20003f4f008 */
[----:B------:R-:W-:Y:S01]  /*4ab0*/  IMAD.MOV.U32 R48, RZ, RZ, R151 ;  /* 0x000000ffff307224 */ /* 0x000fe200078e0097 */
[----:B---3--:R-:W-:Y:S01]  /*4ac0*/  F2FP.F16.F32.PACK_AB R196, R33, R32 ;  /* 0x0000002021c4723e */ /* 0x008fe200000000ff */
        /* <DEDUP_REMOVED lines=8> */
[----:B------:R-:W-:Y:S01]  /*4b50*/  FFMA.FTZ R55, R55, UR5, -R2 ;  /* 0x0000000537377c23 */ /* 0x000fe20008010802 */
[----:B------:R-:W-:Y:S01]  /*4b60*/  FADD.FTZ R29, R49, R14 ;  /* 0x0000000e311d7221 */ /* 0x000fe20000010000 */
[--C-:B------:R-:W-:Y:S01]  /*4b70*/  FFMA.FTZ R42, R42, UR5, -R2.reuse ;  /* 0x000000052a2a7c23 */ /* 0x100fe20008010802 */
[--C-:B------:R-:W-:Y:S01]  /*4b80*/  FFMA.FTZ R43, R43, UR5, -R2.reuse ;  /* 0x000000052b2b7c23 */ /* 0x100fe20008010802 */
[--C-:B------:R-:W-:Y:S01]  /*4b90*/  FFMA.FTZ R46, R46, UR5, -R2.reuse ;  /* 0x000000052e2e7c23 */ /* 0x100fe20008010802 */
[----:B------:R-:W-:Y:S01]  /*4ba0*/  FADD.FTZ R20, R52, R29 ;  /* 0x0000001d34147221 */ /* 0x000fe20000010000 */
[----:B------:R-:W1:Y:S01]  /*4bb0*/  MUFU.EX2 R59, R59 ;  /* 0x0000003b003b7308 */ /* 0x000e620000000800 */
[--C-:B------:R-:W-:Y:S01]  /*4bc0*/  FFMA.FTZ R47, R47, UR5, -R2.reuse ;  /* 0x000000052f2f7c23 */ /* 0x100fe20008010802 */
[----:B------:R-:W-:Y:S01]  /*4bd0*/  FFMA.FTZ R34, R34, UR5, -R2 ;  /* 0x0000000522227c23 */ /* 0x000fe20008010802 */
[----:B------:R-:W-:Y:S01]  /*4be0*/  FADD.FTZ R29, R53, R20 ;  /* 0x00000014351d7221 */ /* 0x000fe20000010000 */
[--C-:B------:R-:W-:Y:S01]  /*4bf0*/  FFMA.FTZ R35, R35, UR5, -R2.reuse ;  /* 0x0000000523237c23 */ /* 0x100fe20008010802 */
[--C-:B------:R-:W-:Y:S01]  /*4c00*/  FFMA.FTZ R38, R38, UR5, -R2.reuse ;  /* 0x0000000526267c23 */ /* 0x100fe20008010802 */
[--C-:B------:R-:W-:Y:S01]  /*4c10*/  FFMA.FTZ R39, R39, UR5, -R2.reuse ;  /* 0x0000000527277c23 */ /* 0x100fe20008010802 */
[----:B------:R-:W-:Y:S01]  /*4c20*/  FADD.FTZ R20, R40, R29 ;  /* 0x0000001d28147221 */ /* 0x000fe20000010000 */
[----:B------:R-:W2:Y:S01]  /*4c30*/  MUFU.EX2 R62, R62 ;  /* 0x0000003e003e7308 */ /* 0x000ea20000000800 */
[--C-:B------:R-:W-:Y:S01]  /*4c40*/  FFMA.FTZ R26, R26, UR5, -R2.reuse ;  /* 0x000000051a1a7c23 */ /* 0x100fe20008010802 */
[----:B------:R-:W-:Y:S01]  /*4c50*/  FFMA.FTZ R27, R27, UR5, -R2 ;  /* 0x000000051b1b7c23 */ /* 0x000fe20008010802 */
[----:B------:R-:W-:Y:S01]  /*4c60*/  FADD.FTZ R29, R41, R20 ;  /* 0x00000014291d7221 */ /* 0x000fe20000010000 */
[--C-:B------:R-:W-:Y:S01]  /*4c70*/  FFMA.FTZ R30, R30, UR5, -R2.reuse ;  /* 0x000000051e1e7c23 */ /* 0x100fe20008010802 */
[----:B------:R-:W-:Y:S01]  /*4c80*/  FFMA.FTZ R2, R31, UR5, -R2 ;  /* 0x000000051f027c23 */ /* 0x000fe20008010802 */
[----:B------:R-:W-:-:S02]  /*4c90*/  IMAD.MOV.U32 R53, RZ, RZ, R151 ;  /* 0x000000ffff357224 */ /* 0x000fc400078e0097 */
[----:B0-----:R-:W-:Y:S01]  /*4ca0*/  FADD.FTZ R0, R44, R29 ;  /* 0x0000001d2c007221 */ /* 0x001fe20000010000 */
[----:B------:R-:W0:Y:S01]  /*4cb0*/  MUFU.EX2 R63, R63 ;  /* 0x0000003f003f7308 */ /* 0x000e220000000800 */
[----:B-1----:R-:W-:Y:S01]  /*4cc0*/  FADD.FTZ R15, R58, R59 ;  /* 0x0000003b3a0f7221 */ /* 0x002fe20000010000 */
[----:B------:R-:W-:Y:S01]  /*4cd0*/  F2FP.F16.F32.PACK_AB R209, R59, R58 ;  /* 0x0000003a3bd1723e */ /* 0x000fe200000000ff */
[----:B------:R-:W-:Y:S01]  /*4ce0*/  FADD.FTZ R29, R45, R0 ;  /* 0x000000002d1d7221 */ /* 0x000fe20000010000 */
[--C-:B------:R-:W-:Y:S02]  /*4cf0*/  IMAD.MOV.U32 R59, RZ, RZ, R151.reuse ;  /* 0x000000ffff3b7224 */ /* 0x100fe400078e0097 */
[----:B------:R-:W-:Y:S02]  /*4d00*/  IMAD.MOV.U32 R58, RZ, RZ, R151 ;  /* 0x000000ffff3a7224 */ /* 0x000fe400078e0097 */
[----:B------:R-:W1:Y:S01]  /*4d10*/  MUFU.EX2 R50, R50 ;  /* 0x0000003200327308 */ /* 0x000e620000000800 */
[----:B--2---:R-:W-:Y:S01]  /*4d20*/  FADD.FTZ R14, R62, R15 ;  /* 0x0000000f3e0e7221 */ /* 0x004fe20000010000 */
[----:B------:R-:W-:-:S02]  /*4d30*/  IMAD.MOV.U32 R52, RZ, RZ, R151 ;  /* 0x000000ffff347224 */ /* 0x000fc400078e0097 */
[--C-:B------:R-:W-:Y:S02]  /*4d40*/  IMAD.MOV.U32 R49, RZ, RZ, R151.reuse ;  /* 0x000000ffff317224 */ /* 0x100fe400078e0097 */
[--C-:B------:R-:W-:Y:S02]  /*4d50*/  IMAD.MOV.U32 R45, RZ, RZ, R151.reuse ;  /* 0x000000ffff2d7224 */ /* 0x100fe400078e0097 */
[----:B------:R-:W2:Y:S01]  /*4d60*/  MUFU.EX2 R51, R51 ;  /* 0x0000003300337308 */ /* 0x000ea20000000800 */
[C---:B0-----:R-:W-:Y:S01]  /*4d70*/  FADD.FTZ R15, R63.reuse, R14 ;  /* 0x0000000e3f0f7221 */ /* 0x041fe20000010000 */
[----:B------:R-:W-:Y:S01]  /*4d80*/  F2FP.F16.F32.PACK_AB R211, R63, R62 ;  /* 0x0000003e3fd3723e */ /* 0x000fe200000000ff */
[--C-:B------:R-:W-:Y:S02]  /*4d90*/  IMAD.MOV.U32 R63, RZ, RZ, R151.reuse ;  /* 0x000000ffff3f7224 */ /* 0x100fe400078e0097 */
[--C-:B------:R-:W-:Y:S02]  /*4da0*/  IMAD.MOV.U32 R62, RZ, RZ, R151.reuse ;  /* 0x000000ffff3e7224 */ /* 0x100fe400078e0097 */
[----:B------:R-:W-:Y:S01]  /*4db0*/  IMAD.MOV.U32 R44, RZ, RZ, R151 ;  /* 0x000000ffff2c7224 */ /* 0x000fe200078e0097 */
[----:B------:R-:W0:Y:S01]  /*4dc0*/  MUFU.EX2 R54, R54 ;  /* 0x0000003600367308 */ /* 0x000e220000000800 */
[----:B-1----:R-:W-:Y:S01]  /*4dd0*/  FADD.FTZ R14, R50, R15 ;  /* 0x0000000f320e7221 */ /* 0x002fe20000010000 */
[----:B------:R-:W-:-:S02]  /*4de0*/  IMAD.MOV.U32 R41, RZ, RZ, R151 ;  /* 0x000000ffff297224 */ /* 0x000fc400078e0097 */
[--C-:B------:R-:W-:Y:S02]  /*4df0*/  IMAD.MOV.U32 R40, RZ, RZ, R151.reuse ;  /* 0x000000ffff287224 */ /* 0x100fe400078e0097 */
[--C-:B------:R-:W-:Y:S02]  /*4e00*/  IMAD.MOV.U32 R31, RZ, RZ, R151.reuse ;  /* 0x000000ffff1f7224 */ /* 0x100fe400078e0097 */
        /* <DEDUP_REMOVED lines=18> */
[----:B------:R-:W-:-:S03]  /*4f30*/  IMAD.MOV.U32 R32, RZ, RZ, R151 ;  /* 0x000000ffff207224 */ /* 0x000fc600078e0097 */
[----:B------:R-:W2:Y:S01]  /*4f40*/  MUFU.EX2 R47, R47 ;  /* 0x0000002f002f7308 */ /* 0x000ea20000000800 */
[C---:B0-----:R-:W-:Y:S01]  /*4f50*/  FADD.FTZ R15, R43.reuse, R0 ;  /* 0x000000002b0f7221 */ /* 0x041fe20000010000 */
[----:B------:R-:W-:Y:S01]  /*4f60*/  F2FP.F16.F32.PACK_AB R201, R43, R42 ;  /* 0x0000002a2bc9723e */ /* 0x000fe200000000ff */
[--C-:B------:R-:W-:Y:S02]  /*4f70*/  IMAD.MOV.U32 R43, RZ, RZ, R151.reuse ;  /* 0x000000ffff2b7224 */ /* 0x100fe400078e0097 */
[----:B------:R-:W-:-:S03]  /*4f80*/  IMAD.MOV.U32 R42, RZ, RZ, R151 ;  /* 0x000000ffff2a7224 */ /* 0x000fc600078e0097 */
        /* <DEDUP_REMOVED lines=15> */
[----:B--2---:R-:W-:-:S07]  /*5080*/  FADD.FTZ R14, R24, R29 ;  /* 0x0000001d180e7221 */ /* 0x004fce0000010000 */
[----:B------:R-:W2:Y:S01]  /*5090*/  MUFU.EX2 R38, R38 ;  /* 0x0000002600267308 */ /* 0x000ea20000000800 */
[C---:B0-----:R-:W-:Y:S01]  /*50a0*/  FADD.FTZ R15, R35.reuse, R0 ;  /* 0x00000000230f7221 */ /* 0x041fe20000010000 */
[----:B------:R-:W-:Y:S01]  /*50b0*/  F2FP.F16.F32.PACK_AB R197, R35, R34 ;  /* 0x0000002223c5723e */ /* 0x000fe200000000ff */
[--C-:B------:R-:W-:Y:S02]  /*50c0*/  IMAD.MOV.U32 R35, RZ, RZ, R151.reuse ;  /* 0x000000ffff237224 */ /* 0x100fe400078e0097 */
[----:B------:R-:W-:-:S03]  /*50d0*/  IMAD.MOV.U32 R34, RZ, RZ, R151 ;  /* 0x000000ffff227224 */ /* 0x000fc600078e0097 */
        /* <DEDUP_REMOVED lines=8> */
[----:B0-----:R-:W-:Y:S01]  /*5160*/  FADD.FTZ R14, R28, R29 ;  /* 0x0000001d1c0e7221 */ /* 0x001fe20000010000 */
[C---:B------:R-:W-:Y:S01]  /*5170*/  F2FP.F16.F32.PACK_AB R194, R21.reuse, R28 ;  /* 0x0000001c15c2723e */ /* 0x040fe200000000ff */
[----:B------:R-:W-:Y:S02]  /*5180*/  IMAD.MOV.U32 R28, RZ, RZ, R151 ;  /* 0x000000ffff1c7224 */ /* 0x000fe400078e0097 */
[----:B------:R-:W-:-:S03]  /*5190*/  FADD.FTZ R15, R21, R14 ;  /* 0x0000000e150f7221 */ /* 0x000fc60000010000 */
[----:B------:R-:W0:Y:S01]  /*51a0*/  MUFU.EX2 R27, R27 ;  /* 0x0000001b001b7308 */ /* 0x000e220000000800 */
[C---:B-1----:R-:W-:Y:S01]  /*51b0*/  FADD.FTZ R29, R39.reuse, R0 ;  /* 0x00000000271d7221 */ /* 0x042fe20000010000 */
[----:B------:R-:W-:Y:S01]  /*51c0*/  F2FP.F16.F32.PACK_AB R199, R39, R38 ;  /* 0x0000002627c7723e */ /* 0x000fe200000000ff */
[--C-:B------:R-:W-:Y:S02]  /*51d0*/  IMAD.MOV.U32 R39, RZ, RZ, R151.reuse ;  /* 0x000000ffff277224 */ /* 0x100fe400078e0097 */
[----:B------:R-:W-:-:S03]  /*51e0*/  IMAD.MOV.U32 R38, RZ, RZ, R151 ;  /* 0x000000ffff267224 */ /* 0x000fc600078e0097 */
[----:B------:R-:W1:Y:S01]  /*51f0*/  MUFU.EX2 R30, R30 ;  /* 0x0000001e001e7308 */ /* 0x000e620000000800 */
[----:B--2---:R-:W-:Y:S01]  /*5200*/  FADD.FTZ R0, R26, R29 ;  /* 0x0000001d1a007221 */ /* 0x004fe20000010000 */
[----:B------:R-:W-:-:S06]  /*5210*/  IMAD.MOV.U32 R29, RZ, RZ, R151 ;  /* 0x000000ffff1d7224 */ /* 0x000fcc00078e0097 */
[----:B------:R2:W3:Y:S01]  /*5220*/  MUFU.EX2 R195, R2 ;  /* 0x0000000200c37308 */ /* 0x0004e20000000800 */
[C---:B0-----:R-:W-:Y:S01]  /*5230*/  FADD.FTZ R21, R27.reuse, R0 ;  /* 0x000000001b157221 */ /* 0x041fe20000010000 */
[----:B------:R-:W-:Y:S01]  /*5240*/  F2FP.F16.F32.PACK_AB R193, R27, R26 ;  /* 0x0000001a1bc1723e */ /* 0x000fe200000000ff */
[----:B------:R-:W-:Y:S02]  /*5250*/  IMAD.MOV.U32 R0, RZ, RZ, 0x3f800000 ;  /* 0x3f800000ff007424 */ /* 0x000fe400078e00ff */
[--C-:B------:R-:W-:Y:S02]  /*5260*/  IMAD.MOV.U32 R27, RZ, RZ, R151.reuse ;  /* 0x000000ffff1b7224 */ /* 0x100fe400078e0097 */
[----:B------:R-:W-:Y:S02]  /*5270*/  IMAD.MOV.U32 R26, RZ, RZ, R151 ;  /* 0x000000ffff1a7224 */ /* 0x000fe400078e0097 */
[----:B-1----:R-:W-:Y:S01]  /*5280*/  FADD.FTZ R14, R30, R21 ;  /* 0x000000151e0e7221 */ /* 0x002fe20000010000 */
[----:B--2---:R-:W-:-:S03]  /*5290*/  IMAD.MOV.U32 R2, RZ, RZ, 0x3f800000 ;  /* 0x3f800000ff027424 */ /* 0x004fc600078e00ff */
[C---:B---3--:R-:W-:Y:S01]  /*52a0*/  FADD.FTZ R14, R195.reuse, R14 ;  /* 0x0000000ec30e7221 */ /* 0x048fe20000010000 */
[----:B------:R-:W-:Y:S01]  /*52b0*/  F2FP.F16.F32.PACK_AB R195, R195, R30 ;  /* 0x0000001ec3c3723e */ /* 0x000fe200000000ff */
[----:B------:R-:W-:Y:S01]  /*52c0*/  IMAD.MOV.U32 R30, RZ, RZ, R151 ;  /* 0x000000ffff1e7224 */ /* 0x000fe200078e0097 */
[----:B------:R-:W-:Y:S06]  /*52d0*/  @!P2 BRA `(.L_x_398) ;  /* 0x0000003c0088a947 */ /* 0x000fec0003800000 */
[----:B------:R-:W-:Y:S01]  /*52e0*/  R2UR UR60, R16 ;  /* 0x00000000103c72ca */ /* 0x000fe200000e0000 */
[----:B------:R-:W-:Y:S01]  /*52f0*/  UIADD3 UR4, UR61, -0x2, URZ ;  /* 0xfffffffe3d047890 */ /* 0x000fe2000fffe03f */
[----:B------:R-:W-:Y:S01]  /*5300*/  IMAD.MOV.U32 R20, RZ, RZ, R3 ;  /* 0x000000ffff147224 */ /* 0x000fe200078e0003 */
[----:B------:R-:W-:Y:S01]  /*5310*/  CS2R R150, SRZ ;  /* 0x0000000000967805 */ /* 0x000fe2000001ff00 */
[----:B------:R-:W-:Y:S01]  /*5320*/  IMAD.MOV.U32 R21, RZ, RZ, R4 ;  /* 0x000000ffff157224 */ /* 0x000fe200078e0004 */
[----:B------:R-:W-:Y:S01]  /*5330*/  CS2R R146, SRZ ;  /* 0x0000000000927805 */ /* 0x000fe2000001ff00 */
[----:B------:R-:W-:Y:S01]  /*5340*/  IMAD.MOV.U32 R232, RZ, RZ, R17 ;  /* 0x000000ffffe87224 */ /* 0x000fe200078e0011 */
[----:B------:R-:W-:Y:S01]  /*5350*/  CS2R R142, SRZ ;  /* 0x00000000008e7805 */ /* 0x000fe2000001ff00 */
[----:B------:R-:W-:Y:S01]  /*5360*/  IMAD.U32 R233, RZ, RZ, UR4 ;  /* 0x00000004ffe97e24 */ /* 0x000fe2000f8e00ff */
[----:B------:R-:W-:Y:S01]  /*5370*/  CS2R R138, SRZ ;  /* 0x00000000008a7805 */ /* 0x000fe2000001ff00 */
[----:B------:R-:W-:Y:S01]  /*5380*/  IMAD.MOV.U32 R0, RZ, RZ, 0x3f800000 ;  /* 0x3f800000ff007424 */ /* 0x000fe200078e00ff */
        /* <DEDUP_REMOVED lines=59> */
[----:B------:R-:W-:-:S07]  /*5740*/  CS2R R24, SRZ ;  /* 0x0000000000187805 */ /* 0x000fce000001ff00 */
.L_x_407:
[----:B------:R-:W-:-:S04]  /*5750*/  UIADD3 UR4, UR60, 0x1, URZ ;  /* 0x000000013c047890 */ /* 0x000fc8000fffe03f */
[----:B------:R-:W-:-:S04]  /*5760*/  UISETP.NE.AND UP0, UPT, UR4, 0x2, UPT ;  /* 0x000000020400788c */ /* 0x000fc8000bf05270 */
[----:B------:R-:W-:Y:S02]  /*5770*/  USEL UR5, URZ, 0x1, UP0 ;  /* 0x000000013f057887 */ /* 0x000fe40008000000 */
[----:B------:R-:W-:-:S04]  /*5780*/  USEL UR4, UR4, URZ, UP0 ;  /* 0x0000003f04047287 */ /* 0x000fc80008000000 */
[----:B------:R-:W-:Y:S02]  /*5790*/  LOP3.LUT R17, R232, UR5, RZ, 0x3c, !PT ;  /* 0x00000005e8117c12 */ /* 0x000fe4000f8e3cff */
[----:B------:R-:W-:Y:S01]  /*57a0*/  IMAD.U32 R16, RZ, RZ, UR4 ;  /* 0x00000004ff107e24 */ /* 0x000fe2000f8e00ff */
[----:B------:R-:W-:Y:S06]  /*57b0*/  @!P0 BRA `(.L_x_399) ;  /* 0x0000000000048947 */ /* 0x000fec0003800000 */
[----:B------:R-:W-:Y:S01]  /*57c0*/  BPT.TRAP 0x1 ;  /* 0x000000040000795c */ /* 0x000fe20000300000 */
.L_x_399:
[----:B------:R-:W0:Y:S01]  /*57d0*/  S2UR UR6, SR_CgaCtaId ;  /* 0x00000000000679c3 */ /* 0x000e220000008800 */
[----:B------:R-:W-:Y:S01]  /*57e0*/  UMOV UR5, 0x400 ;  /* 0x0000040000057882 */ /* 0x000fe20000000000 */
[----:B------:R-:W-:Y:S01]  /*57f0*/  SHF.L.U32 R3, R17, 0x1f, RZ ;  /* 0x0000001f11037819 */ /* 0x000fe200000006ff */
[----:B0-----:R-:W-:-:S06]  /*5800*/  ULEA UR5, UR6, UR5, 0x18 ;  /* 0x0000000506057291 */ /* 0x001fcc000f8ec03f */
[----:B------:R-:W-:-:S05]  /*5810*/  IMAD.U32 R5, RZ, RZ, UR5 ;  /* 0x00000005ff057e24 */ /* 0x000fca000f8e00ff */
[----:B------:R-:W-:-:S13]  /*5820*/  R2UR UR61, R5 ;  /* 0x00000000053d72ca */ /* 0x000fda00000e0000 */
[----:B------:R-:W-:-:S09]  /*5830*/  ULEA UR61, UR4, UR61, 0x3 ;  /* 0x0000003d043d7291 */ /* 0x000fd2000f8e183f */
[----:B------:R0:W1:Y:S01]  /*5840*/  SYNCS.PHASECHK.TRANS64.TRYWAIT P2, [UR61+0x38830], R3 ;  /* 0x03883003ff0075a7 */ /* 0x000062000804017d */
[----:B------:R-:W-:Y:S05]  /*5850*/  @!P0 BRA `(.L_x_400) ;  /* 0x0000000000048947 */ /* 0x000fea0003800000 */
[----:B------:R-:W-:Y:S01]  /*5860*/  BPT.TRAP 0x1 ;  /* 0x000000040000795c */ /* 0x000fe20000300000 */
.L_x_400:
[----:B-1----:R-:W-:Y:S05]  /*5870*/  @P2 BRA `(.L_x_401) ;  /* 0x0000000000082947 */ /* 0x002fea0003800000 */
[----:B------:R-:W1:Y:S02]  /*5880*/  SYNCS.PHASECHK.TRANS64.TRYWAIT P2, [UR61+0x38830], R3 ;  /* 0x03883003ff0075a7 */ /* 0x000e64000804017d */
[----:B-1----:R-:W-:Y:S05]  /*5890*/  @!P2 BRA `(.L_x_402) ;  /* 0x000000ec0028a947 */ /* 0x002fea0003800000 */
.L_x_401:
        /* <DEDUP_REMOVED lines=645> */
.L_x_403:
[----:B------:R-:W-:Y:S02]  /*80f0*/  R2UR UR4, R5 ;  /* 0x00000000050472ca */ /* 0x000fe400000e0000 */
[----:B------:R-:W-:-:S11]  /*8100*/  SHF.L.U32 R0, R232, 0x1f, RZ ;  /* 0x0000001fe8007819 */ /* 0x000fd600000006ff */
[----:B------:R-:W-:-:S09]  /*8110*/  ULEA UR4, UR60, UR4, 0x3 ;  /* 0x000000043c047291 */ /* 0x000fd2000f8e183f */
[----:B------:R2:W3:Y:S01]  /*8120*/  SYNCS.PHASECHK.TRANS64.TRYWAIT P2, [UR4+0x38850], R0 ;  /* 0x03885000ff0075a7 */ /* 0x0004e20008040144 */
[----:B------:R-:W-:Y:S05]  /*8130*/  @!P0 BRA `(.L_x_404) ;  /* 0x0000000000048947 */ /* 0x000fea0003800000 */
[----:B------:R-:W-:Y:S01]  /*8140*/  BPT.TRAP 0x1 ;  /* 0x000000040000795c */ /* 0x000fe20000300000 */
.L_x_404:
[----:B---3--:R-:W-:Y:S05]  /*8150*/  @P2 BRA `(.L_x_405) ;  /* 0x0000000000082947 */ /* 0x008fea0003800000 */
[----:B------:R-:W3:Y:S02]  /*8160*/  SYNCS.PHASECHK.TRANS64.TRYWAIT P2, [UR4+0x38850], R0 ;  /* 0x03885000ff0075a7 */ /* 0x000ee40008040144 */
[----:B---3--:R-:W-:Y:S05]  /*8170*/  @!P2 BRA `(.L_x_406) ;  /* 0x000000c40008a947 */ /* 0x008fea0003800000 */
.L_x_405:
[----:B------:R-:W-:Y:S01]  /*8180*/  R2UR UR5, R5 ;  /* 0x00000000050572ca */ /* 0x000fe200000e0000 */
[----:B------:R-:W-:Y:S01]  /*8190*/  WARPGROUP.ARRIVE ;  /* 0x00000000000079c5 */ /* 0x000fe20000000000 */
[----:B------:R-:W-:Y:S01]  /*81a0*/  UMOV UR7, 0x40000040 ;  /* 0x4000004000077882 */ /* 0x000fe20000000000 */
[----:B0-2---:R-:W-:Y:S01]  /*81b0*/  FMNMX.FTZ R0, R184, R21, !PT ;  /* 0x00000015b8007209 */ /* 0x005fe20007810000 */
[----:B------:R-:W-:Y:S01]  /*81c0*/  ULDC UR10, c[0x0][0x988] ;  /* 0x00026200000a7ab9 */ /* 0x000fe20000000800 */
[----:B------:R-:W-:Y:S01]  /*81d0*/  VOTEU.ALL UP0, P1 ;  /* 0x00000000003f7886 */ /* 0x000fe20000800000 */
[----:B------:R-:W-:Y:S01]  /*81e0*/  IMAD.MOV.U32 R232, RZ, RZ, R17 ;  /* 0x000000ffffe87224 */ /* 0x000fe200078e0011 */
[----:B-1----:R-:W-:-:S03]  /*81f0*/  FMNMX.FTZ R3, R185, R0, !PT ;  /* 0x00000000b9037209 */ /* 0x002fc60007810000 */
[----:B------:R-:W-:Y:S01]  /*8200*/  @!UP0 UIADD3 UR61, UR61, 0x38840, URZ ;  /* 0x000388403d3d8890 */ /* 0x000fe2000fffe03f */
[----:B------:R-:W-:Y:S01]  /*8210*/  FMNMX.FTZ R0, R188, R3, !PT ;  /* 0x00000003bc007209 */ /* 0x000fe20007810000 */
[----:B------:R-:W-:Y:S02]  /*8220*/  @!UP0 UIADD3 UR4, UR4, 0x38860, URZ ;  /* 0x0003886004048890 */ /* 0x000fe4000fffe03f */
[----:B------:R-:W-:Y:S01]  /*8230*/  UIADD3 UR5, UR5, 0x400, URZ ;  /* 0x0000040005057890 */ /* 0x000fe2000fffe03f */
[----:B------:R-:W-:Y:S01]  /*8240*/  FMNMX.FTZ R3, R189, R0, !PT ;  /* 0x00000000bd037209 */ /* 0x000fe20007810000 */
[----:B------:R-:W-:Y:S02]  /*8250*/  @!UP0 UPRMT UR61, URZ, 0x654, UR61 ;  /* 0x000006543f3d8896 */ /* 0x000fe4000800003d */
[----:B------:R-:W-:Y:S01]  /*8260*/  USHF.R.U32.HI UR5, URZ, 0x4, UR5 ;  /* 0x000000043f057899 */ /* 0x000fe20008011605 */
[----:B------:R-:W-:Y:S01]  /*8270*/  FMNMX.FTZ R0, R176, R3, !PT ;  /* 0x00000003b0007209 */ /* 0x000fe20007810000 */
[----:B------:R-:W-:-:S02]  /*8280*/  @!UP0 UPRMT UR4, URZ, 0x654, UR4 ;  /* 0x000006543f048896 */ /* 0x000fc40008000004 */
[----:B------:R-:W-:Y:S01]  /*8290*/  ULOP3.LUT UR5, UR5, 0x3fff, URZ, 0xc0, !UPT ;  /* 0x00003fff05057892 */ /* 0x000fe2000f8ec03f */
[----:B------:R-:W-:-:S03]  /*82a0*/  FMNMX.FTZ R3, R177, R0, !PT ;  /* 0x00000000b1037209 */ /* 0x000fc60007810000 */
[----:B------:R-:W-:Y:S01]  /*82b0*/  ULOP3.LUT UR5, UR5, 0x2800000, URZ, 0xfc, !UPT ;  /* 0x0280000005057892 */ /* 0x000fe2000f8efc3f */
[----:B------:R-:W-:-:S03]  /*82c0*/  FMNMX.FTZ R0, R180, R3, !PT ;  /* 0x00000003b4007209 */ /* 0x000fc60007810000 */
[----:B------:R-:W-:Y:S01]  /*82d0*/  UIMAD UR60, UR60, 0xa00, UR5 ;  /* 0x00000a003c3c78a4 */ /* 0x000fe2000f8e0205 */
[----:B------:R-:W-:Y:S02]  /*82e0*/  FMNMX.FTZ R3, R181, R0, !PT ;  /* 0x00000000b5037209 */ /* 0x000fe40007810000 */
[----:B------:R-:W-:Y:S01]  /*82f0*/  UMOV UR5, UR10 ;  /* 0x0000000a00057c82 */ /* 0x000fe20008000000 */
[----:B------:R-:W-:Y:S02]  /*8300*/  R2UR UR10, R233 ;  /* 0x00000000e90a72ca */ /* 0x000fe400000e0000 */
[----:B------:R-:W-:Y:S01]  /*8310*/  FMNMX.FTZ R0, R168, R3, !PT ;  /* 0x00000003a8007209 */ /* 0x000fe20007810000 */
[----:B------:R-:W-:Y:S02]  /*8320*/  UMOV UR6, UR60 ;  /* 0x0000003c00067c82 */ /* 0x000fe40008000000 */
[----:B------:R-:W-:Y:S01]  /*8330*/  HGMMA.64x256x16.F32 R24, R208, gdesc[UR4].tnspB, R24, gsb0 ;  /* 0x43e00004d0187df0 */ /* 0x000fe20008000818 */
[----:B------:R-:W-:Y:S01]  /*8340*/  UIADD3 UR6, UR60, 0x80, URZ ;  /* 0x000000803c067890 */ /* 0x000fe2000fffe03f */
[----:B------:R-:W-:Y:S01]  /*8350*/  FMNMX.FTZ R3, R169, R0, !PT ;  /* 0x00000000a9037209 */ /* 0x000fe20007810000 */
[----:B------:R-:W-:-:S03]  /*8360*/  UMOV UR7, 0x40000040 ;  /* 0x4000004000077882 */ /* 0x000fc60000000000 */
[----:B------:R-:W-:Y:S02]  /*8370*/  FMNMX.FTZ R0, R172, R3, !PT ;  /* 0x00000003ac007209 */ /* 0x000fe40007810000 */
[----:B------:R-:W-:Y:S02]  /*8380*/  ISETP.LT.AND P2, PT, RZ, UR10, PT ;  /* 0x0000000aff007c0c */ /* 0x000fe4000bf41270 */
        /* <DEDUP_REMOVED lines=24> */
[----:B------:R-:W-:Y:S01]  /*8510*/  WARPGROUP.ARRIVE ;  /* 0x00000000000079c5 */ /* 0x000fe20000000000 */
[----:B0-----:R-:W-:-:S15]  /*8520*/  FMNMX.FTZ R200, R2, R3, !PT ;  /* 0x0000000302c87209 */ /* 0x001fde0007810000 */
[----:B------:R-:W-:-:S06]  /*8530*/  NOP ;  /* 0x0000000000007918 */ /* 0x000fcc0000000000 */
[----:B------:R-:W-:Y:S01]  /*8540*/  HGMMA.64x256x16.F32 R24, R196, gdesc[UR4].tnspB, R24, gsb0 ;  /* 0x43e00004c4187df0 */ /* 0x000fe20008000818 */
[----:B------:R-:W0:Y:S01]  /*8550*/  SHFL.BFLY PT, R3, R200, 0x1, 0x1f ;  /* 0x0c201f00c8037f89 */ /* 0x000e2200000e0000 */
[----:B------:R-:W-:Y:S01]  /*8560*/  UMOV UR6, UR60 ;  /* 0x0000003c00067c82 */ /* 0x000fe20008000000 */
[----:B------:R-:W-:Y:S01]  /*8570*/  UMOV UR7, 0x40000040 ;  /* 0x4000004000077882 */ /* 0x000fe20000000000 */
[----:B------:R-:W-:Y:S02]  /*8580*/  R2UR UR60, R16 ;  /* 0x00000000103c72ca */ /* 0x000fe400000e0000 */
        /* <DEDUP_REMOVED lines=40> */
[----:B------:R-:W-:Y:S01]  /*8810*/  FMNMX.FTZ R196, R190, R3, !PT ;  /* 0x00000003bec47209 */ /* 0x000fe20007810000 */
[--C-:B------:R-:W-:Y:S01]  /*8820*/  FFMA.FTZ R197, R184, UR5, -R0.reuse ;  /* 0x00000005b8c57c23 */ /* 0x100fe20008010800 */
[----:B------:R-:W-:Y:S01]  /*8830*/  WARPGROUP.ARRIVE ;  /* 0x00000000000079c5 */ /* 0x000fe20000000000 */
[--C-:B------:R-:W-:Y:S01]  /*8840*/  FFMA.FTZ R198, R164, UR5, -R0.reuse ;  /* 0x00000005a4c67c23 */ /* 0x100fe20008010800 */
[----:B------:R-:W-:Y:S01]  /*8850*/  FMNMX.FTZ R3, R191, R196, !PT ;  /* 0x000000c4bf037209 */ /* 0x000fe20007810000 */
[----:B------:R-:W-:Y:S02]  /*8860*/  FFMA.FTZ R196, R160, UR5, -R0 ;  /* 0x00000005a0c47c23 */ /* 0x000fe40008010800 */
[----:B------:R-:W0:Y:S01]  /*8870*/  MUFU.EX2 R197, R197 ;  /* 0x000000c500c57308 */ /* 0x000e220000000800 */
[----:B------:R-:W-:Y:S01]  /*8880*/  FMNMX.FTZ R184, R178, R3, !PT ;  /* 0x00000003b2b87209 */ /* 0x000fe20007810000 */
[----:B------:R-:W-:Y:S03]  /*8890*/  HGMMA.64x256x16.F32 R24, R192, gdesc[UR4].tnspB, R24, gsb0 ;  /* 0x43e00004c0187df0 */ /* 0x000fe60008000818 */
[----:B------:R-:W-:-:S03]  /*88a0*/  FMNMX.FTZ R3, R179, R184, !PT ;  /* 0x000000b8b3037209 */ /* 0x000fc60007810000 */
[----:B------:R-:W-:Y:S01]  /*88b0*/  MUFU.EX2 R196, R196 ;  /* 0x000000c400c47308 */ /* 0x000fe20000000800 */
[----:B------:R-:W-:-:S04]  /*88c0*/  FMNMX.FTZ R184, R182, R3, !PT ;  /* 0x00000003b6b87209 */ /* 0x000fc80007810000 */
[----:B------:R-:W-:-:S03]  /*88d0*/  FMNMX.FTZ R3, R183, R184, !PT ;  /* 0x000000b8b7037209 */ /* 0x000fc60007810000 */
[----:B------:R-:W-:Y:S01]  /*88e0*/  MUFU.EX2 R198, R198 ;  /* 0x000000c600c67308 */ /* 0x000fe20000000800 */
[----:B------:R-:W-:Y:S01]  /*88f0*/  FMNMX.FTZ R184, R170, R3, !PT ;  /* 0x00000003aab87209 */ /* 0x000fe20007810000 */
[----:B0-----:R-:W-:-:S03]  /*8900*/  FFMA.FTZ R15, R2, R15, R197 ;  /* 0x0000000f020f7223 */ /* 0x001fc600000100c5 */
[----:B------:R-:W-:Y:S01]  /*8910*/  FMNMX.FTZ R3, R171, R184, !PT ;  /* 0x000000b8ab037209 */ /* 0x000fe20007810000 */
[C---:B------:R-:W-:Y:S01]  /*8920*/  FADD.FTZ R15, R208.reuse, R15 ;  /* 0x0000000fd00f7221 */ /* 0x040fe20000010000 */
[----:B------:R-:W-:Y:S02]  /*8930*/  F2FP.F16.F32.PACK_AB R208, R208, R197 ;  /* 0x000000c5d0d0723e */ /* 0x000fe400000000ff */
        /* <DEDUP_REMOVED lines=29> */
[----:B------:R-:W-:Y:S01]  /*8b10*/  FADD.FTZ R174, R210, R15 ;  /* 0x0000000fd2ae7221 */ /* 0x000fe20000010000 */
[--C-:B------:R-:W-:Y:S01]  /*8b20*/  FFMA.FTZ R201, R170, UR5, -R156.reuse ;  /* 0x00000005aac97c23 */ /* 0x100fe2000801089c */
[----:B------:R-:W1:Y:S01]  /*8b30*/  MUFU.EX2 R209, R209 ;  /* 0x000000d100d17308 */ /* 0x000e620000000800 */
[--C-:B------:R-:W-:Y:S01]  /*8b40*/  FFMA.FTZ R170, R171, UR5, -R156.reuse ;  /* 0x00000005abaa7c23 */ /* 0x100fe2000801089c */
[----:B0-----:R-:W-:Y:S01]  /*8b50*/  FFMA.FTZ R157, R162, UR5, -R156 ;  /* 0x00000005a29d7c23 */ /* 0x001fe2000801089c */
[----:B------:R-:W-:Y:S01]  /*8b60*/  FADD.FTZ R171, R189, R174 ;  /* 0x000000aebdab7221 */ /* 0x000fe20000010000 */
[--C-:B------:R-:W-:Y:S01]  /*8b70*/  FFMA.FTZ R175, R175, UR5, -R156.reuse ;  /* 0x00000005afaf7c23 */ /* 0x100fe2000801089c */
[--C-:B------:R-:W-:Y:S01]  /*8b80*/  FFMA.FTZ R163, R163, UR5, -R156.reuse ;  /* 0x00000005a3a37c23 */ /* 0x100fe2000801089c */
[--C-:B------:R-:W-:Y:S01]  /*8b90*/  FFMA.FTZ R167, R167, UR5, -R156.reuse ;  /* 0x00000005a7a77c23 */ /* 0x100fe2000801089c */
[----:B------:R-:W-:Y:S01]  /*8ba0*/  FADD.FTZ R174, R204, R171 ;  /* 0x000000abccae7221 */ /* 0x000fe20000010000 */
[----:B------:R-:W0:Y:S01]  /*8bb0*/  MUFU.EX2 R160, R160 ;  /* 0x000000a000a07308 */ /* 0x000e220000000800 */
[--C-:B------:R-:W-:Y:S01]  /*8bc0*/  FFMA.FTZ R154, R154, UR5, -R156.reuse ;  /* 0x000000059a9a7c23 */ /* 0x100fe2000801089c */
[--C-:B------:R-:W-:Y:S01]  /*8bd0*/  FFMA.FTZ R155, R155, UR5, -R156.reuse ;  /* 0x000000059b9b7c23 */ /* 0x100fe2000801089c */
[--C-:B------:R-:W-:Y:S01]  /*8be0*/  FFMA.FTZ R158, R158, UR5, -R156.reuse ;  /* 0x000000059e9e7c23 */ /* 0x100fe2000801089c */
[----:B------:R-:W-:Y:S01]  /*8bf0*/  FFMA.FTZ R156, R159, UR5, -R156 ;  /* 0x000000059f9c7c23 */ /* 0x000fe2000801089c */
[----:B------:R-:W-:Y:S01]  /*8c00*/  FADD.FTZ R159, R177, R174 ;  /* 0x000000aeb19f7221 */ /* 0x000fe20000010000 */
[----:B------:R-:W-:-:S02]  /*8c10*/  F2FP.F16.F32.PACK_AB R210, R189, R210 ;  /* 0x000000d2bdd2723e */ /* 0x000fc400000000ff */
[----:B------:R-:W2:Y:S01]  /*8c20*/  MUFU.EX2 R211, R211 ;  /* 0x000000d300d37308 */ /* 0x000ea20000000800 */
[----:B-1----:R-:W-:Y:S01]  /*8c30*/  FFMA.FTZ R165, R0, R14, R209 ;  /* 0x0000000e00a57223 */ /* 0x002fe200000100d1 */
[----:B------:R-:W-:-:S06]  /*8c40*/  F2FP.F16.F32.PACK_AB R204, R177, R204 ;  /* 0x000000ccb1cc723e */ /* 0x000fcc00000000ff */
[----:B------:R-:W1:Y:S01]  /*8c50*/  MUFU.EX2 R164, R164 ;  /* 0x000000a400a47308 */ /* 0x000e620000000800 */
[C---:B0-----:R-:W-:Y:S01]  /*8c60*/  FADD.FTZ R166, R160.reuse, R165 ;  /* 0x000000a5a0a67221 */ /* 0x041fe20000010000 */
[----:B------:R-:W-:-:S06]  /*8c70*/  F2FP.F16.F32.PACK_AB R209, R160, R209 ;  /* 0x000000d1a0d1723e */ /* 0x000fcc00000000ff */
[----:B------:R-:W0:Y:S01]  /*8c80*/  MUFU.EX2 R205, R205 ;  /* 0x000000cd00cd7308 */ /* 0x000e220000000800 */
[----:B--2---:R-:W-:-:S07]  /*8c90*/  FADD.FTZ R165, R211, R166 ;  /* 0x000000a6d3a57221 */ /* 0x004fce0000010000 */
[----:B------:R-:W2:Y:S01]  /*8ca0*/  MUFU.EX2 R168, R168 ;  /* 0x000000a800a87308 */ /* 0x000ea20000000800 */
[C---:B-1----:R-:W-:Y:S01]  /*8cb0*/  FADD.FTZ R166, R164.reuse, R165 ;  /* 0x000000a5a4a67221 */ /* 0x042fe20000010000 */
[----:B------:R-:W-:-:S06]  /*8cc0*/  F2FP.F16.F32.PACK_AB R211, R164, R211 ;  /* 0x000000d3a4d3723e */ /* 0x000fcc00000000ff */
[----:B------:R-:W1:Y:S08]  /*8cd0*/  MUFU.EX2 R207, R207 ;  /* 0x000000cf00cf7308 */ /* 0x000e700000000800 */
[----:B------:R-:W3:Y:S08]  /*8ce0*/  MUFU.EX2 R172, R172 ;  /* 0x000000ac00ac7308 */ /* 0x000ef00000000800 */
[----:B------:R-:W4:Y:S08]  /*8cf0*/  MUFU.EX2 R201, R201 ;  /* 0x000000c900c97308 */ /* 0x000f300000000800 */
[----:B------:R0:W-:Y:S08]  /*8d00*/  MUFU.EX2 R14, R157 ;  /* 0x0000009d000e7308 */ /* 0x0001f00000000800 */
[----:B------:R-:W5:Y:S01]  /*8d10*/  MUFU.EX2 R170, R170 ;  /* 0x000000aa00aa7308 */ /* 0x000f620000000800 */
[----:B0-----:R-:W-:Y:S01]  /*8d20*/  FADD.FTZ R157, R205, R166 ;  /* 0x000000a6cd9d7221 */ /* 0x001fe20000010000 */
[----:B------:R-:W-:Y:S01]  /*8d30*/  FADD.FTZ R166, R206, R159 ;  /* 0x0000009fcea67221 */ /* 0x000fe20000010000 */
[----:B--2---:R-:W-:-:S02]  /*8d40*/  F2FP.F16.F32.PACK_AB R205, R168, R205 ;  /* 0x000000cda8cd723e */ /* 0x004fc400000000ff */
[----:B------:R-:W-:Y:S01]  /*8d50*/  FADD.FTZ R160, R168, R157 ;  /* 0x0000009da8a07221 */ /* 0x000fe20000010000 */
[C---:B------:R-:W-:Y:S01]  /*8d60*/  FADD.FTZ R159, R185.reuse, R166 ;  /* 0x000000a6b99f7221 */ /* 0x040fe20000010000 */
[----:B------:R-:W-:Y:S01]  /*8d70*/  F2FP.F16.F32.PACK_AB R206, R185, R206 ;  /* 0x000000ceb9ce723e */ /* 0x000fe200000000ff */
[----:B------:R-:W0:Y:S01]  /*8d80*/  MUFU.EX2 R203, R203 ;  /* 0x000000cb00cb7308 */ /* 0x000e220000000800 */
[----:B-1----:R-:W-:Y:S01]  /*8d90*/  FADD.FTZ R157, R207, R160 ;  /* 0x000000a0cf9d7221 */ /* 0x002fe20000010000 */
[----:B------:R-:W-:Y:S01]  /*8da0*/  FADD.FTZ R166, R200, R159 ;  /* 0x0000009fc8a67221 */ /* 0x000fe20000010000 */
[C---:B---3--:R-:W-:Y:S02]  /*8db0*/  F2FP.F16.F32.PACK_AB R207, R172.reuse, R207 ;  /* 0x000000cfaccf723e */ /* 0x048fe400000000ff */
[----:B------:R-:W-:Y:S01]  /*8dc0*/  FADD.FTZ R164, R172, R157 ;  /* 0x0000009daca47221 */ /* 0x000fe20000010000 */
[C---:B------:R-:W-:Y:S01]  /*8dd0*/  FADD.FTZ R159, R169.reuse, R166 ;  /* 0x000000a6a99f7221 */ /* 0x040fe20000010000 */
[----:B------:R-:W-:Y:S01]  /*8de0*/  F2FP.F16.F32.PACK_AB R200, R169, R200 ;  /* 0x000000c8a9c8723e */ /* 0x000fe200000000ff */
[----:B------:R-:W1:Y:S01]  /*8df0*/  MUFU.EX2 R162, R175 ;  /* 0x000000af00a27308 */ /* 0x000e620000000800 */
[----:B----4-:R-:W-:Y:S01]  /*8e00*/  FADD.FTZ R157, R201, R164 ;  /* 0x000000a4c99d7221 */ /* 0x010fe20000010000 */
[----:B------:R-:W-:Y:S01]  /*8e10*/  FADD.FTZ R166, R202, R159 ;  /* 0x0000009fcaa67221 */ /* 0x000fe20000010000 */
[----:B-----5:R-:W-:-:S02]  /*8e20*/  F2FP.F16.F32.PACK_AB R201, R170, R201 ;  /* 0x000000c9aac9723e */ /* 0x020fc400000000ff */
[----:B------:R-:W-:Y:S01]  /*8e30*/  FADD.FTZ R164, R170, R157 ;  /* 0x0000009daaa47221 */ /* 0x000fe20000010000 */
[C---:B------:R-:W-:Y:S01]  /*8e40*/  FADD.FTZ R159, R173.reuse, R166 ;  /* 0x000000a6ad9f7221 */ /* 0x040fe20000010000 */
[----:B------:R-:W-:Y:S01]  /*8e50*/  F2FP.F16.F32.PACK_AB R202, R173, R202 ;  /* 0x000000caadca723e */ /* 0x000fe200000000ff */
[----:B------:R-:W2:Y:S01]  /*8e60*/  MUFU.EX2 R15, R163 ;  /* 0x000000a3000f7308 */ /* 0x000ea20000000800 */
[----:B0-----:R-:W-:-:S07]  /*8e70*/  FADD.FTZ R157, R203, R164 ;  /* 0x000000a4cb9d7221 */ /* 0x001fce0000010000 */
[----:B------:R-:W0:Y:S01]  /*8e80*/  MUFU.EX2 R199, R199 ;  /* 0x000000c700c77308 */ /* 0x000e220000000800 */
[C---:B-1----:R-:W-:Y:S01]  /*8e90*/  FADD.FTZ R157, R162.reuse, R157 ;  /* 0x0000009da29d7221 */ /* 0x042fe20000010000 */
[----:B------:R-:W-:-:S03]  /*8ea0*/  F2FP.F16.F32.PACK_AB R203, R162, R203 ;  /* 0x000000cba2cb723e */ /* 0x000fc600000000ff */
[----:B------:R-:W-:-:S03]  /*8eb0*/  FADD.FTZ R162, R14, R157 ;  /* 0x0000009d0ea27221 */ /* 0x000fc60000010000 */
[----:B------:R-:W1:Y:S01]  /*8ec0*/  MUFU.EX2 R160, R167 ;  /* 0x000000a700a07308 */ /* 0x000e620000000800 */
[C---:B--2---:R-:W-:Y:S01]  /*8ed0*/  FADD.FTZ R162, R15.reuse, R162 ;  /* 0x000000a20fa27221 */ /* 0x044fe20000010000 */
[----:B------:R-:W-:-:S06]  /*8ee0*/  F2FP.F16.F32.PACK_AB R197, R15, R14 ;  /* 0x0000000e0fc5723e */ /* 0x000fcc00000000ff */
[----:B------:R2:W3:Y:S01]  /*8ef0*/  MUFU.EX2 R168, R154 ;  /* 0x0000009a00a87308 */ /* 0x0004e20000000800 */
[----:B0-----:R-:W-:Y:S01]  /*8f00*/  FADD.FTZ R15, R199, R162 ;  /* 0x000000a2c70f7221 */ /* 0x001fe20000010000 */
[----:B------:R-:W-:Y:S02]  /*8f10*/  WARPGROUP.DEPBAR.LE gsb0, 0x0 ;  /* 0x00008000000079c5 */ /* 0x000fe40000010000 */
[----:B------:R-:W-:Y:S01]  /*8f20*/  @!P1 SYNCS.ARRIVE.TRANS64.RED.A1T0 RZ, [UR61], RZ ;  /* 0x000000ffffff99a7 */ /* 0x000fe2000810043d */
[----:B------:R-:W-:Y:S02]  /*8f30*/  F2FP.F16.F32.PACK_AB R192, R152, R21 ;  /* 0x0000001598c0723e */ /* 0x000fe400000000ff */
[----:B------:R-:W-:Y:S01]  /*8f40*/  F2FP.F16.F32.PACK_AB R194, R20, R153 ;  /* 0x0000009914c2723e */ /* 0x000fe200000000ff */
[----:B------:R0:W4:Y:S01]  /*8f50*/  MUFU.EX2 R193, R155 ;  /* 0x0000009b00c17308 */ /* 0x0001220000000800 */
[----:B--2---:R-:W-:Y:S01]  /*8f60*/  FADD.FTZ R154, R196, R159 ;  /* 0x0000009fc49a7221 */ /* 0x004fe20000010000 */
[C---:B-1----:R-:W-:Y:S01]  /*8f70*/  FADD.FTZ R15, R160.reuse, R15 ;  /* 0x0000000fa00f7221 */ /* 0x042fe20000010000 */
[C---:B------:R-:W-:Y:S01]  /*8f80*/  F2FP.F16.F32.PACK_AB R196, R181.reuse, R196 ;  /* 0x000000c4b5c4723e */ /* 0x040fe200000000ff */
[----:B------:R-:W-:Y:S01]  /*8f90*/  @!P1 SYNCS.ARRIVE.TRANS64.RED.A1T0 RZ, [UR4], RZ ;  /* 0x000000ffffff99a7 */ /* 0x000fe20008100404 */
[----:B------:R-:W-:Y:S01]  /*8fa0*/  FADD.FTZ R157, R181, R154 ;  /* 0x0000009ab59d7221 */ /* 0x000fe20000010000 */
[----:B------:R-:W-:Y:S01]  /*8fb0*/  UIADD3 UR4, UR10, -0x1, URZ ;  /* 0xffffffff0a047890 */ /* 0x000fe2000fffe03f */
[----:B------:R-:W-:Y:S01]  /*8fc0*/  F2FP.F16.F32.PACK_AB R199, R160, R199 ;  /* 0x000000c7a0c7723e */ /* 0x000fe200000000ff */
[----:B------:R-:W1:Y:S01]  /*8fd0*/  MUFU.EX2 R158, R158 ;  /* 0x0000009e009e7308 */ /* 0x000e620000000800 */
[----:B------:R-:W-:Y:S01]  /*8fe0*/  FADD.FTZ R154, R198, R157 ;  /* 0x0000009dc69a7221 */ /* 0x000fe20000010000 */
[----:B---3--:R-:W-:Y:S01]  /*8ff0*/  FADD.FTZ R15, R168, R15 ;  /* 0x0000000fa80f7221 */ /* 0x008fe20000010000 */
[----:B------:R-:W-:Y:S01]  /*9000*/  F2FP.F16.F32.PACK_AB R198, R161, R198 ;  /* 0x000000c6a1c6723e */ /* 0x000fe200000000ff */
[----:B------:R-:W-:-:S02]  /*9010*/  IMAD.U32 R233, RZ, RZ, UR4 ;  /* 0x00000004ffe97e24 */ /* 0x000fc4000f8e00ff */
[----:B------:R-:W-:Y:S02]  /*9020*/  FADD.FTZ R154, R161, R154 ;  /* 0x0000009aa19a7221 */ /* 0x000fe40000010000 */
[----:B------:R-:W2:Y:S02]  /*9030*/  MUFU.EX2 R195, R156 ;  /* 0x0000009c00c37308 */ /* 0x000ea40000000800 */
[----:B0-----:R-:W-:Y:S01]  /*9040*/  FADD.FTZ R155, R21, R154 ;  /* 0x0000009a159b7221 */ /* 0x001fe20000010000 */
[C---:B----4-:R-:W-:Y:S01]  /*9050*/  FADD.FTZ R15, R193.reuse, R15 ;  /* 0x0000000fc10f7221 */ /* 0x050fe20000010000 */
[----:B------:R-:W-:Y:S02]  /*9060*/  F2FP.F16.F32.PACK_AB R193, R193, R168 ;  /* 0x000000a8c1c1723e */ /* 0x000fe400000000ff */
[----:B------:R-:W-:-:S04]  /*9070*/  FADD.FTZ R14, R152, R155 ;  /* 0x0000009b980e7221 */ /* 0x000fc80000010000 */
[----:B------:R-:W-:Y:S01]  /*9080*/  FADD.FTZ R21, R153, R14 ;  /* 0x0000000e99157221 */ /* 0x000fe20000010000 */
[----:B-1----:R-:W-:-:S03]  /*9090*/  FADD.FTZ R14, R158, R15 ;  /* 0x0000000f9e0e7221 */ /* 0x002fc60000010000 */
[----:B------:R-:W-:Y:S01]  /*90a0*/  FADD.FTZ R15, R20, R21 ;  /* 0x00000015140f7221 */ /* 0x000fe20000010000 */
[----:B------:R-:W-:Y:S02]  /*90b0*/  IMAD.MOV.U32 R20, RZ, RZ, R3 ;  /* 0x000000ffff147224 */ /* 0x000fe400078e0003 */
[----:B------:R-:W-:Y:S02]  /*90c0*/  IMAD.MOV.U32 R21, RZ, RZ, R4 ;  /* 0x000000ffff157224 */ /* 0x000fe400078e0004 */
[C---:B--2---:R-:W-:Y:S01]  /*90d0*/  FADD.FTZ R14, R195.reuse, R14 ;  /* 0x0000000ec30e7221 */ /* 0x044fe20000010000 */
[----:B------:R-:W-:Y:S01]  /*90e0*/  F2FP.F16.F32.PACK_AB R195, R195, R158 ;  /* 0x0000009ec3c3723e */ /* 0x000fe200000000ff */
[----:B------:R-:W-:Y:S06]  /*90f0*/  @P2 BRA `(.L_x_407) ;  /* 0xffffffc400942947 */ /* 0x000fec000383ffff */
.L_x_398:
        /* <DEDUP_REMOVED lines=131> */
.L_x_408:
[----:B------:R-:W-:Y:S01]  /*9930*/  IMAD R11, R16, 0x8, R5 ;  /* 0x00000008100b7824 */ /* 0x000fe200078e0205 */
[----:B------:R-:W-:-:S04]  /*9940*/  SHF.L.U32 R0, R17, 0x1f, RZ ;  /* 0x0000001f11007819 */ /* 0x000fc800000006ff */
[----:B------:R0:W1:Y:S01]  /*9950*/  SYNCS.PHASECHK.TRANS64.TRYWAIT P2, [R11+URZ+0x38850], R0 ;  /* 0x038850000b0075a7 */ /* 0x000062000804017f */
[----:B------:R-:W-:Y:S05]  /*9960*/  @!P0 BRA `(.L_x_409) ;  /* 0x0000000000048947 */ /* 0x000fea0003800000 */
[----:B------:R-:W-:Y:S01]  /*9970*/  BPT.TRAP 0x1 ;  /* 0x000000040000795c */ /* 0x000fe20000300000 */
.L_x_409:
[----:B-1----:R-:W-:Y:S05]  /*9980*/  @P2 BRA `(.L_x_410) ;  /* 0x0000000000082947 */ /* 0x002fea0003800000 */
[----:B------:R-:W1:Y:S02]  /*9990*/  SYNCS.PHASECHK.TRANS64.TRYWAIT P0, [R11+URZ+0x38850], R0 ;  /* 0x038850000b0075a7 */ /* 0x000e64000800017f */
[----:B-1----:R-:W-:Y:S05]  /*99a0*/  @!P0 BRA `(.L_x_411) ;  /* 0x000000ac00148947 */ /* 0x002fea0003800000 */
.L_x_410:
[----:B------:R-:W-:Y:S05]  /*99b0*/  WARPSYNC.ALL ;  /* 0x0000000000007948 */ /* 0x000fea0003800000 */
[----:B------:R-:W-:Y:S01]  /*99c0*/  VIADD R5, R5, 0x400 ;  /* 0x0000040005057836 */ /* 0x000fe20000000000 */
[----:B------:R-:W-:Y:S01]  /*99d0*/  WARPGROUP.ARRIVE ;  /* 0x00000000000079c5 */ /* 0x000fe20000000000 */
[----:B------:R-:W-:Y:S01]  /*99e0*/  IMAD.MOV.U32 R7, RZ, RZ, 0x40000040 ;  /* 0x40000040ff077424 */ /* 0x000fe200078e00ff */
[----:B01----:R-:W0:Y:S01]  /*99f0*/  SHFL.BFLY PT, R0, R15, 0x2, 0x1f ;  /* 0x0c401f000f007f89 */ /* 0x003e2200000e0000 */
[----:B------:R-:W-:Y:S01]  /*9a00*/  IMAD.MOV.U32 R9, RZ, RZ, 0x40000040 ;  /* 0x40000040ff097424 */ /* 0x000fe200078e00ff */
[----:B------:R-:W-:Y:S01]  /*9a10*/  SHF.R.U32.HI R5, RZ, 0x4, R5 ;  /* 0x00000004ff057819 */ /* 0x000fe20000011605 */
[----:B------:R-:W-:Y:S01]  /*9a20*/  @!P1 VIADD R11, R11, 0x38860 ;  /* 0x000388600b0b9836 */ /* 0x000fe20000000000 */
[----:B------:R-:W-:Y:S01]  /*9a30*/  R2UR UR7, R7 ;  /* 0x00000000070772ca */ /* 0x000fe200000e0000 */
[----:B------:R-:W-:Y:S01]  /*9a40*/  IMAD.MOV.U32 R7, RZ, RZ, 0x40000040 ;  /* 0x40000040ff077424 */ /* 0x000fe200078e00ff */
[----:B------:R-:W-:Y:S01]  /*9a50*/  LOP3.LUT R5, R5, 0x3fff, RZ, 0xc0, !PT ;  /* 0x00003fff05057812 */ /* 0x000fe200078ec0ff */
[----:B------:R-:W-:Y:S01]  /*9a60*/  IMAD.U32 R13, RZ, RZ, UR5 ;  /* 0x00000005ff0d7e24 */ /* 0x000fe2000f8e00ff */
[----:B------:R-:W-:Y:S01]  /*9a70*/  @!P1 PRMT R11, RZ, 0x654, R11 ;  /* 0x00000654ff0b9816 */ /* 0x000fe2000000000b */
[----:B------:R-:W-:Y:S01]  /*9a80*/  VIADD R218, R218, 0x1 ;  /* 0x00000001dada7836 */ /* 0x000fe20000000000 */
[----:B------:R-:W-:-:S05]  /*9a90*/  LOP3.LUT R5, R5, 0x2800000, RZ, 0xfc, !PT ;  /* 0x0280000005057812 */ /* 0x000fca00078efcff */
[C---:B------:R-:W-:Y:S02]  /*9aa0*/  IMAD R6, R16.reuse, 0xa00, R5 ;  /* 0x00000a0010067824 */ /* 0x040fe400078e0205 */
[----:B------:R-:W1:Y:S01]  /*9ab0*/  SHFL.BFLY PT, R5, R14, 0x2, 0x1f ;  /* 0x0c401f000e057f89 */ /* 0x000e6200000e0000 */
[----:B------:R-:W-:Y:S02]  /*9ac0*/  VIADD R16, R16, 0x1 ;  /* 0x0000000110107836 */ /* 0x000fe40000000000 */
[C---:B------:R-:W-:Y:S01]  /*9ad0*/  R2UR UR6, R6.reuse ;  /* 0x00000000060672ca */ /* 0x040fe200000e0000 */
[----:B------:R-:W-:Y:S02]  /*9ae0*/  VIADD R8, R6, 0x80 ;  /* 0x0000008006087836 */ /* 0x000fe40000000000 */
[----:B------:R-:W-:Y:S01]  /*9af0*/  ISETP.NE.AND P2, PT, R16, 0x2, PT ;  /* 0x000000021000780c */ /* 0x000fe20003f45270 */
[----:B0-----:R-:W-:-:S03]  /*9b00*/  FADD.FTZ R0, R0, R15 ;  /* 0x0000000f00007221 */ /* 0x001fc60000010000 */
[----:B------:R-:W-:-:S06]  /*9b10*/  SEL R16, R16, RZ, P2 ;  /* 0x000000ff10107207 */ /* 0x000fcc0001000000 */
[----:B------:R-:W-:Y:S01]  /*9b20*/  HGMMA.64x256x16.F32 R24, R208, gdesc[UR4].tnspB, R24, gsb0 ;  /* 0x43e00004d0187df0 */ /* 0x000fe20008000818 */
[----:B------:R-:W-:Y:S01]  /*9b30*/  R2UR UR6, R8 ;  /* 0x00000000080672ca */ /* 0x000fe200000e0000 */
[----:B------:R-:W-:Y:S01]  /*9b40*/  VIADD R8, R6, 0x100 ;  /* 0x0000010006087836 */ /* 0x000fe20000000000 */
[----:B------:R-:W-:Y:S01]  /*9b50*/  R2UR UR7, R9 ;  /* 0x00000000090772ca */ /* 0x000fe200000e0000 */
[----:B------:R-:W-:Y:S02]  /*9b60*/  IMAD.MOV.U32 R9, RZ, RZ, 0x40000040 ;  /* 0x40000040ff097424 */ /* 0x000fe400078e00ff */
[----:B-1----:R-:W-:Y:S02]  /*9b70*/  FADD.FTZ R2, R5, R14 ;  /* 0x0000000e05027221 */ /* 0x002fe40000010000 */
[----:B------:R-:W0:Y:S02]  /*9b80*/  SHFL.BFLY PT, R5, R0, 0x1, 0x1f ;  /* 0x0c201f0000057f89 */ /* 0x000e2400000e0000 */
[----:B0-----:R-:W-:Y:S01]  /*9b90*/  FADD.FTZ R10, R0, R5 ;  /* 0x00000005000a7221 */ /* 0x001fe20000010000 */
[----:B------:R-:W-:Y:S01]  /*9ba0*/  IMAD.MOV.U32 R5, RZ, RZ, RZ ;  /* 0x000000ffff057224 */ /* 0x000fe200078e00ff */
[----:B------:R-:W-:-:S03]  /*9bb0*/  SEL R0, RZ, 0x1, P2 ;  /* 0x00000001ff007807 */ /* 0x000fc60001000000 */
[----:B------:R-:W-:Y:S02]  /*9bc0*/  FSETP.NE.FTZ.AND P0, PT, R10, RZ, PT ;  /* 0x000000ff0a00720b */ /* 0x000fe40003f15000 */
[----:B------:R-:W-:Y:S01]  /*9bd0*/  LOP3.LUT R17, R17, R0, RZ, 0x3c, !PT ;  /* 0x0000000011117212 */ /* 0x000fe200078e3cff */
[----:B------:R-:W-:Y:S01]  /*9be0*/  IMAD.MOV.U32 R0, RZ, RZ, -0x800000 ;  /* 0xff800000ff007424 */ /* 0x000fe200078e00ff */
[----:B------:R-:W-:Y:S02]  /*9bf0*/  WARPGROUP.DEPBAR.LE gsb0, 0x0 ;  /* 0x00008000000079c5 */ /* 0x000fe40000010000 */
[----:B------:R-:W-:-:S07]  /*9c00*/  WARPGROUP.ARRIVE ;  /* 0x00000000000079c5 */ /* 0x000fce0000000000 */
[----:B------:R-:W-:Y:S01]  /*9c10*/  HGMMA.64x256x16.F32 R24, R204, gdesc[UR4].tnspB, R24, gsb0 ;  /* 0x43e00004cc187df0 */ /* 0x000fe20008000818 */
[----:B------:R-:W-:Y:S01]  /*9c20*/  R2UR UR6, R8 ;  /* 0x00000000080672ca */ /* 0x000fe200000e0000 */
[C---:B------:R-:W-:Y:S01]  /*9c30*/  VIADD R8, R6.reuse, 0x180 ;  /* 0x0000018006087836 */ /* 0x040fe20000000000 */
[----:B------:R-:W-:Y:S01]  /*9c40*/  R2UR UR7, R9 ;  /* 0x00000000090772ca */ /* 0x000fe200000e0000 */
[----:B------:R-:W-:Y:S02]  /*9c50*/  IMAD.MOV.U32 R9, RZ, RZ, 0x40000040 ;  /* 0x40000040ff097424 */ /* 0x000fe400078e00ff */
[----:B------:R-:W-:Y:S01]  /*9c60*/  VIADD R6, R6, 0x200 ;  /* 0x0000020006067836 */ /* 0x000fe20000000000 */
[----:B------:R-:W-:Y:S02]  /*9c70*/  WARPGROUP.DEPBAR.LE gsb0, 0x0 ;  /* 0x00008000000079c5 */ /* 0x000fe40000010000 */
[----:B------:R-:W-:-:S15]  /*9c80*/  WARPGROUP.ARRIVE ;  /* 0x00000000000079c5 */ /* 0x000fde0000000000 */
[----:B------:R-:W-:-:S04]  /*9c90*/  NOP ;  /* 0x0000000000007918 */ /* 0x000fc80000000000 */
[----:B------:R-:W-:Y:S01]  /*9ca0*/  HGMMA.64x256x16.F32 R24, R200, gdesc[UR4].tnspB, R24, gsb0 ;  /* 0x43e00004c8187df0 */ /* 0x000fe20008000818 */
[----:B------:R-:W-:Y:S02]  /*9cb0*/  R2UR UR6, R8 ;  /* 0x00000000080672ca */ /* 0x000fe400000e0000 */
[----:B------:R-:W-:Y:S01]  /*9cc0*/  R2UR UR7, R9 ;  /* 0x00000000090772ca */ /* 0x000fe200000e0000 */
[----:B------:R-:W0:Y:S02]  /*9cd0*/  @P0 MUFU.LG2 R8, R10 ;  /* 0x0000000a00080308 */ /* 0x000e240000000c00 */
[----:B0-----:R-:W-:Y:S01]  /*9ce0*/  @P0 FMUL.FTZ R8, R8, 0.69314718246459960938 ;  /* 0x3f31721808080820 */ /* 0x001fe20000410000 */
[----:B------:R-:W-:Y:S02]  /*9cf0*/  WARPGROUP.DEPBAR.LE gsb0, 0x0 ;  /* 0x00008000000079c5 */ /* 0x000fe40000010000 */
[----:B------:R-:W-:-:S15]  /*9d00*/  WARPGROUP.ARRIVE ;  /* 0x00000000000079c5 */ /* 0x000fde0000000000 */
[----:B------:R-:W-:-:S04]  /*9d10*/  NOP ;  /* 0x0000000000007918 */ /* 0x000fc80000000000 */
[----:B------:R-:W-:Y:S01]  /*9d20*/  HGMMA.64x256x16.F32 R24, R196, gdesc[UR4].tnspB, R24, gsb0 ;  /* 0x43e00004c4187df0 */ /* 0x000fe20008000818 */
[----:B------:R-:W-:Y:S01]  /*9d30*/  R2UR UR6, R6 ;  /* 0x00000000060672ca */ /* 0x000fe200000e0000 */
[----:B------:R-:W-:Y:S01]  /*9d40*/  IMAD.MOV.U32 R6, RZ, RZ, RZ ;  /* 0x000000ffff067224 */ /* 0x000fe200078e00ff */
[----:B------:R-:W-:Y:S02]  /*9d50*/  R2UR UR7, R7 ;  /* 0x00000000070772ca */ /* 0x000fe400000e0000 */
[----:B------:R-:W0:Y:S03]  /*9d60*/  SHFL.BFLY PT, R7, R2, 0x1, 0x1f ;  /* 0x0c201f0002077f89 */ /* 0x000e2600000e0000 */
[----:B------:R-:W-:Y:S01]  /*9d70*/  @P0 MUFU.RCP R6, R10 ;  /* 0x0000000a00060308 */ /* 0x000fe20000001000 */
[----:B0-----:R-:W-:Y:S01]  /*9d80*/  FADD.FTZ R12, R2, R7 ;  /* 0x00000007020c7221 */ /* 0x001fe20000010000 */
[----:B------:R-:W-:-:S02]  /*9d90*/  IMAD.U32 R7, RZ, RZ, UR5 ;  /* 0x00000005ff077e24 */ /* 0x000fc4000f8e00ff */
[----:B------:R-:W-:Y:S02]  /*9da0*/  IMAD.MOV.U32 R2, RZ, RZ, -0x800000 ;  /* 0xff800000ff027424 */ /* 0x000fe400078e00ff */
[----:B------:R-:W-:Y:S01]  /*9db0*/  FSETP.NE.FTZ.AND P3, PT, R12, RZ, PT ;  /* 0x000000ff0c00720b */ /* 0x000fe20003f75000 */
[----:B------:R-:W-:-:S04]  /*9dc0*/  @P0 FMUL.FTZ R7, R7, 0.69314718246459960938 ;  /* 0x3f31721807070820 */ /* 0x000fc80000410000 */
[----:B------:R-:W-:Y:S01]  /*9dd0*/  @P0 FFMA.FTZ R0, R7, R4, R8 ;  /* 0x0000000407000223 */ /* 0x000fe20000010008 */
[----:B------:R-:W-:-:S07]  /*9de0*/  PLOP3.LUT P0, PT, PT, PT, PT, 0x8, 0x0 ;  /* 0x000000000000781c */ /* 0x000fce0003f0e170 */
[----:B------:R-:W0:Y:S01]  /*9df0*/  @P3 MUFU.LG2 R9, R12 ;  /* 0x0000000c00093308 */ /* 0x000e220000000c00 */
[----:B------:R-:W-:-:S07]  /*9e00*/  @P3 FMUL.FTZ R13, R13, 0.69314718246459960938 ;  /* 0x3f3172180d0d3820 */ /* 0x000fce0000410000 */
[----:B------:R-:W1:Y:S01]  /*9e10*/  @P3 MUFU.RCP R5, R12 ;  /* 0x0000000c00053308 */ /* 0x000e620000001000 */
[----:B0-----:R-:W-:-:S04]  /*9e20*/  @P3 FMUL.FTZ R10, R9, 0.69314718246459960938 ;  /* 0x3f317218090a3820 */ /* 0x001fc80000410000 */
[----:B------:R-:W-:Y:S01]  /*9e30*/  @P3 FFMA.FTZ R2, R13, R3, R10 ;  /* 0x000000030d023223 */ /* 0x000fe2000001000a */
[----:B------:R-:W-:Y:S02]  /*9e40*/  WARPGROUP.DEPBAR.LE gsb0, 0x0 ;  /* 0x00008000000079c5 */ /* 0x000fe40000010000 */
[----:B------:R-:W-:-:S06]  /*9e50*/  WARPGROUP.ARRIVE ;  /* 0x00000000000079c5 */ /* 0x000fcc0000000000 */
[----:B------:R-:W-:Y:S03]  /*9e60*/  HGMMA.64x256x16.F32 R24, R192, gdesc[UR4].tnspB, R24, gsb0 ;  /* 0x43e00004c0187df0 */ /* 0x000fe60008000818 */
[----:B------:R-:W-:Y:S02]  /*9e70*/  WARPGROUP.DEPBAR.LE gsb0, 0x0 ;  /* 0x00008000000079c5 */ /* 0x000fe40000010000 */
[----:B------:R0:W-:Y:S01]  /*9e80*/  @!P1 SYNCS.ARRIVE.TRANS64.RED.A1T0 RZ, [R11+URZ], RZ ;  /* 0x000000ff0bff99a7 */ /* 0x0001e2000810043f */
[-C--:B-1----:R-:W-:Y:S01]  /*9e90*/  FMUL.FTZ R19, R83, R5.reuse ;  /* 0x0000000553137220 */ /* 0x082fe20000410000 */
        /* <DEDUP_REMOVED lines=126> */
[----:B0-----:R-:W-:-:S07]  /*a680*/  FMUL.FTZ R151, R151, R5 ;  /* 0x0000000597977220 */ /* 0x001fce0000410000 */
.L_x_390:
[----:B------:R-:W0:Y:S01]  /*a690*/  S2R R4, SR_CgaCtaId ;  /* 0x0000000000047919 */ /* 0x000e220000008800 */
[----:B------:R-:W-:Y:S01]  /*a6a0*/  MOV R171, 0x400 ;  /* 0x0000040000ab7802 */ /* 0x000fe20000000f00 */
[----:B------:R-:W-:Y:S01]  /*a6b0*/  BSSY B0, `(.L_x_412) ;  /* 0x00002f9000007945 */ /* 0x000fe20003800000 */
[----:B------:R-:W-:Y:S02]  /*a6c0*/  BAR.SYNC.DEFER_BLOCKING 0x5, 0x180 ;  /* 0x0146000000007b1d */ /* 0x000fe40000010000 */
[----:B0-----:R-:W-:-:S05]  /*a6d0*/  LEA R171, R4, R171, 0x18 ;  /* 0x000000ab04ab7211 */ /* 0x001fca00078ec0ff */
[----:B------:R-:W0:Y:S02]  /*a6e0*/  LDS.128 R4, [R171+0x388d0] ;  /* 0x0388d000ab047984 */ /* 0x000e240000000c00 */
[----:B0-----:R-:W-:Y:S02]  /*a6f0*/  R2UR UR6, R5 ;  /* 0x00000000050672ca */ /* 0x001fe400000e0000 */
[----:B------:R-:W-:Y:S01]  /*a700*/  R2UR UR5, R6 ;  /* 0x00000000060572ca */ /* 0x000fe200000e0000 */
[----:B------:R-:W-:Y:S06]  /*a710*/  BAR.ARV 0x4, 0x180 ;  /* 0x0106000000007b1d */ /* 0x000fec0000002000 */
[----:B------:R-:W-:Y:S08]  /*a720*/  @P0 BRA `(.L_x_413) ;  /* 0x0000002000200947 */ /* 0x000ff00003800000 */
[----:B------:R-:W0:Y:S01]  /*a730*/  S2R R6, SR_SWINHI ;  /* 0x0000000000067919 */ /* 0x000e220000002f00 */
[----:B------:R-:W-:Y:S01]  /*a740*/  F2FP.F16.F32.PACK_AB R24, R25, R24 ;  /* 0x000000181918723e */ /* 0x000fe200000000ff */
[----:B------:R-:W-:Y:S01]  /*a750*/  ULDC.64 UR8, c[0x0][0xc00] ;  /* 0x0003000000087ab9 */ /* 0x000fe20000000a00 */
[----:B------:R-:W-:Y:S01]  /*a760*/  F2FP.F16.F32.PACK_AB R25, R164, R26 ;  /* 0x0000001aa419723e */ /* 0x000fe200000000ff */
[----:B------:R-:W-:Y:S01]  /*a770*/  UISETP.NE.U32.AND UP0, UPT, UR8, URZ, UPT ;  /* 0x0000003f0800728c */ /* 0x000fe2000bf05070 */
[----:B------:R-:W-:Y:S01]  /*a780*/  F2FP.F16.F32.PACK_AB R32, R33, R32 ;  /* 0x000000202120723e */ /* 0x000fe200000000ff */
[----:B------:R-:W-:Y:S01]  /*a790*/  ULDC.64 UR12, c[0x0][0x208] ;  /* 0x00008200000c7ab9 */ /* 0x000fe20000000a00 */
[----:B------:R-:W-:Y:S01]  /*a7a0*/  F2FP.F16.F32.PACK_AB R26, R29, R28 ;  /* 0x0000001c1d1a723e */ /* 0x000fe200000000ff */
[----:B------:R-:W-:Y:S01]  /*a7b0*/  UISETP.NE.AND.EX UP0, UPT, UR9, URZ, UPT, UP0 ;  /* 0x0000003f0900728c */ /* 0x000fe2000bf05300 */
[----:B------:R-:W-:Y:S02]  /*a7c0*/  F2FP.F16.F32.PACK_AB R27, R8, R27 ;  /* 0x0000001b081b723e */ /* 0x000fe400000000ff */
[----:B------:R-:W-:-:S02]  /*a7d0*/  F2FP.F16.F32.PACK_AB R33, R163, R34 ;  /* 0x00000022a321723e */ /* 0x000fc400000000ff */
[----:B------:R-:W-:Y:S02]  /*a7e0*/  F2FP.F16.F32.PACK_AB R40, R41, R40 ;  /* 0x000000282928723e */ /* 0x000fe400000000ff */
[----:B------:R-:W-:Y:S02]  /*a7f0*/  F2FP.F16.F32.PACK_AB R34, R37, R36 ;  /* 0x000000242522723e */ /* 0x000fe400000000ff */
[----:B------:R-:W-:Y:S02]  /*a800*/  F2FP.F16.F32.PACK_AB R35, R162, R35 ;  /* 0x00000023a223723e */ /* 0x000fe400000000ff */
[----:B------:R-:W-:Y:S02]  /*a810*/  F2FP.F16.F32.PACK_AB R41, R161, R42 ;  /* 0x0000002aa129723e */ /* 0x000fe400000000ff */
[----:B------:R-:W-:Y:S02]  /*a820*/  F2FP.F16.F32.PACK_AB R48, R49, R48 ;  /* 0x000000303130723e */ /* 0x000fe400000000ff */
[----:B------:R-:W-:-:S02]  /*a830*/  F2FP.F16.F32.PACK_AB R42, R45, R44 ;  /* 0x0000002c2d2a723e */ /* 0x000fc400000000ff */
[----:B------:R-:W-:Y:S02]  /*a840*/  F2FP.F16.F32.PACK_AB R43, R160, R43 ;  /* 0x0000002ba02b723e */ /* 0x000fe400000000ff */
[----:B------:R-:W-:Y:S02]  /*a850*/  F2FP.F16.F32.PACK_AB R49, R159, R50 ;  /* 0x000000329f31723e */ /* 0x000fe400000000ff */
[----:B------:R-:W-:Y:S02]  /*a860*/  F2FP.F16.F32.PACK_AB R56, R57, R56 ;  /* 0x000000383938723e */ /* 0x000fe400000000ff */
[----:B------:R-:W-:Y:S02]  /*a870*/  F2FP.F16.F32.PACK_AB R50, R53, R52 ;  /* 0x000000343532723e */ /* 0x000fe400000000ff */
[----:B------:R-:W-:Y:S02]  /*a880*/  MOV R4, R171 ;  /* 0x000000ab00047202 */ /* 0x000fe40000000f00 */
[----:B0-----:R-:W-:-:S02]  /*a890*/  MOV R5, R6 ;  /* 0x0000000600057202 */ /* 0x001fc40000000f00 */
[----:B------:R-:W-:Y:S02]  /*a8a0*/  F2FP.F16.F32.PACK_AB R51, R158, R51 ;  /* 0x000000339e33723e */ /* 0x000fe400000000ff */
[----:B------:R-:W-:Y:S01]  /*a8b0*/  F2FP.F16.F32.PACK_AB R57, R157, R58 ;  /* 0x0000003a9d39723e */ /* 0x000fe200000000ff */
[----:B------:R-:W-:Y:S01]  /*a8c0*/  IMAD.WIDE R110, R225, 0x2, R4 ;  /* 0x00000002e16e7825 */ /* 0x000fe200078e0204 */
[----:B------:R-:W-:Y:S02]  /*a8d0*/  F2FP.F16.F32.PACK_AB R64, R65, R64 ;  /* 0x000000404140723e */ /* 0x000fe400000000ff */
[----:B------:R-:W-:Y:S02]  /*a8e0*/  F2FP.F16.F32.PACK_AB R58, R61, R60 ;  /* 0x0000003c3d3a723e */ /* 0x000fe400000000ff */
[C---:B------:R-:W-:Y:S02]  /*a8f0*/  IADD3 R173, P1, R110.reuse, 0x20, RZ ;  /* 0x000000206ead7810 */ /* 0x040fe40007f3e0ff */
[----:B------:R-:W-:-:S02]  /*a900*/  LOP3.LUT R9, R110, 0x380, RZ, 0xc0, !PT ;  /* 0x000003806e097812 */ /* 0x000fc400078ec0ff */
[C---:B------:R-:W-:Y:S01]  /*a910*/  IADD3 R175, P0, R110.reuse, 0x40, RZ ;  /* 0x000000406eaf7810 */ /* 0x040fe20007f1e0ff */
[--C-:B------:R-:W-:Y:S01]  /*a920*/  IMAD.X R11, RZ, RZ, R111.reuse, P1 ;  /* 0x000000ffff0b7224 */ /* 0x100fe200008e066f */
[C---:B------:R-:W-:Y:S02]  /*a930*/  IADD3 R177, P4, R110.reuse, 0x60, RZ ;  /* 0x000000606eb17810 */ /* 0x040fe40007f9e0ff */
        /* <DEDUP_REMOVED lines=11> */
[--C-:B------:R-:W-:Y:S01]  /*a9f0*/  IMAD.X R47, RZ, RZ, R111.reuse, P2 ;  /* 0x000000ffff2f7224 */ /* 0x100fe200010e066f */
[----:B------:R-:W-:Y:S01]  /*aa00*/  LOP3.LUT R10, R173, 0x380, RZ, 0xc0, !PT ;  /* 0x00000380ad0a7812 */ /* 0x000fe200078ec0ff */
[----:B------:R-:W-:Y:S01]  /*aa10*/  IMAD.X R55, RZ, RZ, R111, P1 ;  /* 0x000000ffff377224 */ /* 0x000fe200008e066f */
[----:B------:R-:W-:-:S02]  /*aa20*/  LOP3.LUT R12, R175, 0x380, RZ, 0xc0, !PT ;  /* 0x00000380af0c7812 */ /* 0x000fc400078ec0ff */
[C---:B------:R-:W-:Y:S02]  /*aa30*/  IADD3 R189, P0, R110.reuse, 0x8020, RZ ;  /* 0x000080206ebd7810 */ /* 0x040fe40007f1e0ff */
        /* <DEDUP_REMOVED lines=11> */
[----:B------:R-:W-:Y:S01]  /*aaf0*/  LOP3.LUT R14, R177, 0x380, RZ, 0xc0, !PT ;  /* 0x00000380b10e7812 */ /* 0x000fe200078ec0ff */
[--C-:B------:R-:W-:Y:S01]  /*ab00*/  IMAD.X R107, RZ, RZ, R111.reuse, P2 ;  /* 0x000000ffff6b7224 */ /* 0x100fe200010e066f */
[----:B------:R-:W-:Y:S01]  /*ab10*/  LOP3.LUT R110, R9, R110, RZ, 0x3c, !PT ;  /* 0x0000006e096e7212 */ /* 0x000fe200078e3cff */
[----:B------:R-:W-:Y:S01]  /*ab20*/  IMAD.X R9, RZ, RZ, R111, P1 ;  /* 0x000000ffff097224 */ /* 0x000fe200008e066f */
[----:B------:R-:W-:-:S02]  /*ab30*/  LOP3.LUT R20, R179, 0x380, RZ, 0xc0, !PT ;  /* 0x00000380b3147812 */ /* 0x000fc400078ec0ff */
[----:B------:R-:W-:Y:S02]  /*ab40*/  SHF.R.U64 R10, R10, 0x3, RZ ;  /* 0x000000030a0a7819 */ /* 0x000fe400000012ff */
[----:B------:R-:W-:Y:S02]  /*ab50*/  LOP3.LUT R30, R181, 0x380, RZ, 0xc0, !PT ;  /* 0x00000380b51e7812 */ /* 0x000fe400078ec0ff */
[----:B------:R-:W-:Y:S02]  /*ab60*/  SHF.R.U64 R12, R12, 0x3, RZ ;  /* 0x000000030c0c7819 */ /* 0x000fe400000012ff */
[----:B------:R-:W-:Y:S02]  /*ab70*/  LOP3.LUT R38, R183, 0x380, RZ, 0xc0, !PT ;  /* 0x00000380b7267812 */ /* 0x000fe400078ec0ff */
[----:B------:R-:W-:Y:S02]  /*ab80*/  SHF.R.U64 R14, R14, 0x3, RZ ;  /* 0x000000030e0e7819 */ /* 0x000fe400000012ff */
[----:B------:R-:W-:-:S02]  /*ab90*/  LOP3.LUT R46, R185, 0x380, RZ, 0xc0, !PT ;  /* 0x00000380b92e7812 */ /* 0x000fc400078ec0ff */
[----:B------:R-:W-:Y:S02]  /*aba0*/  SHF.R.U64 R20, R20, 0x3, RZ ;  /* 0x0000000314147819 */ /* 0x000fe400000012ff */
[----:B------:R-:W-:Y:S02]  /*abb0*/  LOP3.LUT R54, R187, 0x380, RZ, 0xc0, !PT ;  /* 0x00000380bb367812 */ /* 0x000fe400078ec0ff */
[----:B------:R-:W-:Y:S02]  /*abc0*/  LOP3.LUT R98, R195, 0x380, RZ, 0xc0, !PT ;  /* 0x00000380c3627812 */ /* 0x000fe400078ec0ff */
[----:B------:R-:W-:Y:S01]  /*abd0*/  MOV R110, R110 ;  /* 0x0000006e006e7202 */ /* 0x000fe20000000f00 */
[----:B------:R-:W-:Y:S01]  /*abe0*/  BAR.SYNC.DEFER_BLOCKING 0x1, 0x100 ;  /* 0x0044000000007b1d */ /* 0x000fe20000010000 */
[----:B------:R-:W-:Y:S02]  /*abf0*/  LOP3.LUT R10, R10, R173, RZ, 0x3c, !PT ;  /* 0x000000ad0a0a7212 */ /* 0x000fe400078e3cff */
[----:B------:R-:W-:-:S02]  /*ac00*/  SHF.R.U64 R30, R30, 0x3, RZ ;  /* 0x000000031e1e7819 */ /* 0x000fc400000012ff */
[----:B------:R-:W-:Y:S02]  /*ac10*/  LOP3.LUT R62, R189, 0x380, RZ, 0xc0, !PT ;  /* 0x00000380bd3e7812 */ /* 0x000fe400078ec0ff */
[----:B------:R-:W-:Y:S02]  /*ac20*/  LOP3.LUT R111, R106, 0x380, RZ, 0xc0, !PT ;  /* 0x000003806a6f7812 */ /* 0x000fe400078ec0ff */
[----:B------:R-:W-:Y:S02]  /*ac30*/  LOP3.LUT R12, R12, R175, RZ, 0x3c, !PT ;  /* 0x000000af0c0c7212 */ /* 0x000fe400078e3cff */
[----:B------:R-:W-:Y:S02]  /*ac40*/  SHF.R.U64 R38, R38, 0x3, RZ ;  /* 0x0000000326267819 */ /* 0x000fe400000012ff */
[----:B------:R-:W-:Y:S02]  /*ac50*/  LOP3.LUT R70, R191, 0x380, RZ, 0xc0, !PT ;  /* 0x00000380bf467812 */ /* 0x000fe400078ec0ff */
[----:B------:R-:W-:-:S02]  /*ac60*/  LOP3.LUT R14, R14, R177, RZ, 0x3c, !PT ;  /* 0x000000b10e0e7212 */ /* 0x000fc400078e3cff */
[----:B------:R-:W-:Y:S02]  /*ac70*/  SHF.R.U64 R46, R46, 0x3, RZ ;  /* 0x000000032e2e7819 */ /* 0x000fe400000012ff */
[----:B------:R-:W-:Y:S02]  /*ac80*/  LOP3.LUT R78, R193, 0x380, RZ, 0xc0, !PT ;  /* 0x00000380c14e7812 */ /* 0x000fe400078ec0ff */
[----:B------:R-:W-:Y:S02]  /*ac90*/  LOP3.LUT R20, R20, R179, RZ, 0x3c, !PT ;  /* 0x000000b314147212 */ /* 0x000fe400078e3cff */
[----:B------:R-:W-:Y:S01]  /*aca0*/  SHF.R.U64 R54, R54, 0x3, RZ ;  /* 0x0000000336367819 */ /* 0x000fe200000012ff */
[----:B------:R-:W-:Y:S01]  /*acb0*/  STSM.16.M88.4 [R110], R24 ;  /* 0x000000186e007844 */ /* 0x000fe20000000200 */
[----:B------:R-:W-:Y:S02]  /*acc0*/  SHF.R.U64 R98, R98, 0x3, RZ ;  /* 0x0000000362627819 */ /* 0x000fe400000012ff */
[----:B------:R-:W-:-:S02]  /*acd0*/  LOP3.LUT R30, R30, R181, RZ, 0x3c, !PT ;  /* 0x000000b51e1e7212 */ /* 0x000fc400078e3cff */
[----:B------:R-:W-:Y:S02]  /*ace0*/  SHF.R.U64 R62, R62, 0x3, RZ ;  /* 0x000000033e3e7819 */ /* 0x000fe400000012ff */
[----:B------:R-:W-:Y:S02]  /*acf0*/  LOP3.LUT R102, R6, 0x380, RZ, 0xc0, !PT ;  /* 0x0000038006667812 */ /* 0x000fe400078ec0ff */
[----:B------:R-:W-:Y:S02]  /*ad00*/  SHF.R.U64 R111, R111, 0x3, RZ ;  /* 0x000000036f6f7819 */ /* 0x000fe400000012ff */
[----:B------:R-:W-:Y:S02]  /*ad10*/  MOV R28, R10 ;  /* 0x0000000a001c7202 */ /* 0x000fe40000000f00 */
[----:B------:R-:W-:Y:S02]  /*ad20*/  LOP3.LUT R38, R38, R183, RZ, 0x3c, !PT ;  /* 0x000000b726267212 */ /* 0x000fe400078e3cff */
[----:B------:R-:W-:Y:S01]  /*ad30*/  SHF.R.U64 R70, R70, 0x3, RZ ;  /* 0x0000000346467819 */ /* 0x000fe200000012ff */
[----:B------:R-:W-:Y:S01]  /*ad40*/  STSM.16.M88.4 [R28], R32 ;  /* 0x000000201c007844 */ /* 0x000fe20000000200 */
[----:B------:R-:W-:-:S02]  /*ad50*/  MOV R12, R12 ;  /* 0x0000000c000c7202 */ /* 0x000fc40000000f00 */
[----:B------:R-:W-:Y:S02]  /*ad60*/  LOP3.LUT R46, R46, R185, RZ, 0x3c, !PT ;  /* 0x000000b92e2e7212 */ /* 0x000fe400078e3cff */
[----:B------:R-:W-:Y:S01]  /*ad70*/  SHF.R.U64 R78, R78, 0x3, RZ ;  /* 0x000000034e4e7819 */ /* 0x000fe200000012ff */
[----:B------:R-:W-:Y:S01]  /*ad80*/  STSM.16.M88.4 [R12], R40 ;  /* 0x000000280c007844 */ /* 0x000fe20000000200 */
[----:B------:R-:W-:Y:S02]  /*ad90*/  LOP3.LUT R173, R172, 0x380, RZ, 0xc0, !PT ;  /* 0x00000380acad7812 */ /* 0x000fe400078ec0ff */
[----:B------:R-:W-:Y:S02]  /*ada0*/  MOV R14, R14 ;  /* 0x0000000e000e7202 */ /* 0x000fe40000000f00 */
[----:B------:R-:W-:Y:S02]  /*adb0*/  LOP3.LUT R54, R54, R187, RZ, 0x3c, !PT ;  /* 0x000000bb36367212 */ /* 0x000fe400078e3cff */
[----:B------:R-:W-:Y:S01]  /*adc0*/  LOP3.LUT R98, R98, R195, RZ, 0x3c, !PT ;  /* 0x000000c362627212 */ /* 0x000fe200078e3cff */
[----:B------:R-:W-:Y:S01]  /*add0*/  STSM.16.M88.4 [R14], R48 ;  /* 0x000000300e007844 */ /* 0x000fe20000000200 */
[----:B------:R-:W-:-:S02]  /*ade0*/  MOV R20, R20 ;  /* 0x0000001400147202 */ /* 0x000fc40000000f00 */
[----:B------:R-:W-:Y:S02]  /*adf0*/  F2FP.F16.F32.PACK_AB R59, R156, R59 ;  /* 0x0000003b9c3b723e */ /* 0x000fe400000000ff */
[----:B------:R-:W-:Y:S02]  /*ae00*/  F2FP.F16.F32.PACK_AB R65, R155, R66 ;  /* 0x000000429b41723e */ /* 0x000fe400000000ff */
[----:B------:R-:W-:Y:S01]  /*ae10*/  F2FP.F16.F32.PACK_AB R72, R73, R72 ;  /* 0x000000484948723e */ /* 0x000fe200000000ff */
[----:B------:R-:W-:Y:S01]  /*ae20*/  STSM.16.M88.4 [R20], R56 ;  /* 0x0000003814007844 */ /* 0x000fe20000000200 */
[----:B------:R-:W-:Y:S02]  /*ae30*/  LOP3.LUT R62, R62, R189, RZ, 0x3c, !PT ;  /* 0x000000bd3e3e7212 */ /* 0x000fe400078e3cff */
[----:B------:R-:W-:Y:S02]  /*ae40*/  SHF.R.U64 R29, R102, 0x3, RZ ;  /* 0x00000003661d7819 */ /* 0x000fe400000012ff */
[----:B------:R-:W-:-:S02]  /*ae50*/  LOP3.LUT R106, R111, R106, RZ, 0x3c, !PT ;  /* 0x0000006a6f6a7212 */ /* 0x000fc400078e3cff */
[----:B------:R-:W-:Y:S02]  /*ae60*/  MOV R30, R30 ;  /* 0x0000001e001e7202 */ /* 0x000fe40000000f00 */
[----:B------:R-:W-:Y:S02]  /*ae70*/  F2FP.F16.F32.PACK_AB R66, R69, R68 ;  /* 0x000000444542723e */ /* 0x000fe400000000ff */
[----:B------:R-:W-:Y:S02]  /*ae80*/  F2FP.F16.F32.PACK_AB R67, R154, R67 ;  /* 0x000000439a43723e */ /* 0x000fe400000000ff */
[----:B------:R-:W-:Y:S02]  /*ae90*/  F2FP.F16.F32.PACK_AB R73, R153, R74 ;  /* 0x0000004a9949723e */ /* 0x000fe400000000ff */
[----:B------:R-:W-:Y:S01]  /*aea0*/  F2FP.F16.F32.PACK_AB R80, R81, R80 ;  /* 0x000000505150723e */ /* 0x000fe200000000ff */
[----:B------:R-:W-:Y:S01]  /*aeb0*/  STSM.16.M88.4 [R30], R64 ;  /* 0x000000401e007844 */ /* 0x000fe20000000200 */
        /* <DEDUP_REMOVED lines=8> */
[----:B------:R-:W-:Y:S02]  /*af40*/  SHF.R.U64 R173, R173, 0x3, RZ ;  /* 0x00000003adad7819 */ /* 0x000fe400000012ff */
[----:B------:R-:W-:Y:S02]  /*af50*/  MOV R46, R46 ;  /* 0x0000002e002e7202 */ /* 0x000fe40000000f00 */
[----:B------:R-:W-:Y:S02]  /*af60*/  F2FP.F16.F32.PACK_AB R82, R85, R84 ;  /* 0x000000545552723e */ /* 0x000fe400000000ff */
[----:B------:R-:W-:Y:S02]  /*af70*/  F2FP.F16.F32.PACK_AB R83, R83, R86 ;  /* 0x000000565353723e */ /* 0x000fe400000000ff */
[----:B------:R-:W-:Y:S02]  /*af80*/  F2FP.F16.F32.PACK_AB R89, R91, R90 ;  /* 0x0000005a5b59723e */ /* 0x000fe400000000ff */
[----:B------:R-:W-:Y:S01]  /*af90*/  MOV R54, R54 ;  /* 0x0000003600367202 */ /* 0x000fe20000000f00 */
[----:B------:R0:W-:Y:S01]  /*afa0*/  STSM.16.M88.4 [R46], R80 ;  /* 0x000000502e007844 */ /* 0x0001e20000000200 */
[----:B------:R-:W-:-:S02]  /*afb0*/  MOV R11, R98 ;  /* 0x00000062000b7202 */ /* 0x000fc40000000f00 */
[----:B------:R-:W-:Y:S02]  /*afc0*/  F2FP.F16.F32.PACK_AB R90, R93, R92 ;  /* 0x0000005c5d5a723e */ /* 0x000fe400000000ff */
[----:B------:R-:W-:Y:S02]  /*afd0*/  F2FP.F16.F32.PACK_AB R91, R95, R94 ;  /* 0x0000005e5f5b723e */ /* 0x000fe400000000ff */
[----:B------:R-:W-:Y:S02]  /*afe0*/  F2FP.F16.F32.PACK_AB R96, R97, R96 ;  /* 0x000000606160723e */ /* 0x000fe400000000ff */
[----:B------:R-:W-:Y:S01]  /*aff0*/  LOP3.LUT R102, R29, R6, RZ, 0x3c, !PT ;  /* 0x000000061d667212 */ /* 0x000fe200078e3cff */
[----:B------:R-:W-:Y:S01]  /*b000*/  STSM.16.M88.4 [R54], R88 ;  /* 0x0000005836007844 */ /* 0x000fe20000000200 */
[----:B------:R-:W-:Y:S02]  /*b010*/  MOV R62, R62 ;  /* 0x0000003e003e7202 */ /* 0x000fe40000000f00 */
[----:B------:R-:W-:-:S02]  /*b020*/  MOV R10, R106 ;  /* 0x0000006a000a7202 */ /* 0x000fc40000000f00 */
[----:B------:R-:W-:Y:S01]  /*b030*/  F2FP.F16.F32.PACK_AB R97, R87, R3 ;  /* 0x000000035761723e */ /* 0x000fe200000000ff */
[----:B0-----:R-:W0:Y:S01]  /*b040*/  LDC R80, c[0x0][0xbe8] ;  /* 0x0002fa00ff507b82 */ /* 0x001e220000000800 */
[----:B------:R-:W-:Y:S02]  /*b050*/  F2FP.F16.F32.PACK_AB R98, R101, R100 ;  /* 0x000000646562723e */ /* 0x000fe400000000ff */
[----:B------:R-:W-:Y:S02]  /*b060*/  F2FP.F16.F32.PACK_AB R99, R166, R165 ;  /* 0x000000a5a663723e */ /* 0x000fe400000000ff */
[----:B------:R-:W-:Y:S02]  /*b070*/  F2FP.F16.F32.PACK_AB R104, R105, R104 ;  /* 0x000000686968723e */ /* 0x000fe400000000ff */
[----:B------:R-:W-:Y:S01]  /*b080*/  F2FP.F16.F32.PACK_AB R112, R113, R112 ;  /* 0x000000707170723e */ /* 0x000fe200000000ff */
[----:B------:R-:W-:Y:S01]  /*b090*/  STSM.16.M88.4 [R62], R96 ;  /* 0x000000603e007844 */ /* 0x000fe20000000200 */
[----:B------:R-:W-:-:S02]  /*b0a0*/  MOV R70, R70 ;  /* 0x0000004600467202 */ /* 0x000fc40000000f00 */
[----:B------:R-:W-:Y:S02]  /*b0b0*/  F2FP.F16.F32.PACK_AB R105, R168, R167 ;  /* 0x000000a7a869723e */ /* 0x000fe400000000ff */
        /* <DEDUP_REMOVED lines=12> */
[----:B------:R-:W-:-:S02]  /*b180*/  F2FP.F16.F32.PACK_AB R122, R125, R124 ;  /* 0x0000007c7d7a723e */ /* 0x000fc400000000ff */
[----:B------:R-:W-:Y:S02]  /*b190*/  F2FP.F16.F32.PACK_AB R123, R127, R126 ;  /* 0x0000007e7f7b723e */ /* 0x000fe400000000ff */
[----:B------:R-:W-:Y:S02]  /*b1a0*/  F2FP.F16.F32.PACK_AB R129, R131, R130 ;  /* 0x000000828381723e */ /* 0x000fe400000000ff */
[----:B------:R-:W-:Y:S01]  /*b1b0*/  F2FP.F16.F32.PACK_AB R136, R137, R136 ;  /* 0x000000888988723e */ /* 0x000fe200000000ff */
[----:B------:R1:W-:Y:S01]  /*b1c0*/  STSM.16.M88.4 [R11], R120 ;  /* 0x000000780b007844 */ /* 0x0003e20000000200 */
[----:B------:R-:W-:Y:S02]  /*b1d0*/  R2UR UR4, R216 ;  /* 0x00000000d80472ca */ /* 0x000fe400000e0000 */
[----:B------:R-:W-:Y:S02]  /*b1e0*/  MOV R102, R102 ;  /* 0x0000006600667202 */ /* 0x000fe40000000f00 */
[----:B------:R-:W-:-:S02]  /*b1f0*/  F2FP.F16.F32.PACK_AB R130, R133, R132 ;  /* 0x000000848582723e */ /* 0x000fc400000000ff */
[----:B------:R-:W-:Y:S02]  /*b200*/  F2FP.F16.F32.PACK_AB R131, R135, R134 ;  /* 0x000000868783723e */ /* 0x000fe400000000ff */
[----:B------:R-:W-:Y:S02]  /*b210*/  F2FP.F16.F32.PACK_AB R137, R139, R138 ;  /* 0x0000008a8b89723e */ /* 0x000fe400000000ff */
[----:B------:R-:W-:Y:S01]  /*b220*/  F2FP.F16.F32.PACK_AB R144, R145, R144 ;  /* 0x000000909190723e */ /* 0x000fe200000000ff */
[----:B------:R2:W-:Y:S01]  /*b230*/  STSM.16.M88.4 [R102], R128 ;  /* 0x0000008066007844 */ /* 0x0005e20000000200 */
[----:B------:R-:W-:Y:S01]  /*b240*/  F2FP.F16.F32.PACK_AB R138, R141, R140 ;  /* 0x0000008c8d8a723e */ /* 0x000fe200000000ff */
[----:B------:R-:W-:Y:S01]  /*b250*/  USHF.L.U32 UR10, UR4, 0x2, URZ ;  /* 0x00000002040a7899 */ /* 0x000fe2000800063f */
[----:B------:R-:W-:Y:S02]  /*b260*/  F2FP.F16.F32.PACK_AB R139, R143, R142 ;  /* 0x0000008e8f8b723e */ /* 0x000fe400000000ff */
[----:B------:R-:W-:-:S02]  /*b270*/  F2FP.F16.F32.PACK_AB R145, R147, R146 ;  /* 0x000000929391723e */ /* 0x000fc400000000ff */
[----:B------:R-:W-:Y:S01]  /*b280*/  MOV R6, R8 ;  /* 0x0000000800067202 */ /* 0x000fe20000000f00 */
[----:B------:R2:W-:Y:S01]  /*b290*/  STSM.16.M88.4 [R10], R136 ;  /* 0x000000880a007844 */ /* 0x0005e20000000200 */
[----:B------:R-:W-:Y:S02]  /*b2a0*/  F2FP.F16.F32.PACK_AB R146, R149, R148 ;  /* 0x000000949592723e */ /* 0x000fe400000000ff */
[----:B------:R-:W-:Y:S02]  /*b2b0*/  F2FP.F16.F32.PACK_AB R147, R151, R150 ;  /* 0x000000969793723e */ /* 0x000fe400000000ff */
[----:B------:R-:W-:Y:S02]  /*b2c0*/  R2UR UR7, R219 ;  /* 0x00000000db0772ca */ /* 0x000fe400000e0000 */
[----:B------:R-:W-:Y:S01]  /*b2d0*/  PLOP3.LUT P0, PT, PT, PT, UP0, 0x80, 0x0 ;  /* 0x000000000000781c */ /* 0x000fe20003f0f008 */
[----:B------:R2:W-:Y:S01]  /*b2e0*/  STSM.16.M88.4 [R6], R144 ;  /* 0x0000009006007844 */ /* 0x0005e20000000200 */
[----:B------:R-:W-:-:S09]  /*b2f0*/  R2UR UR14, R214 ;  /* 0x00000000d60e72ca */ /* 0x000fd200000e0000 */
[----:B------:R-:W-:Y:S02]  /*b300*/  USHF.L.U64.HI UR11, UR4, 0x2, UR7 ;  /* 0x00000002040b7899 */ /* 0x000fe40008010207 */
[----:B------:R-:W-:-:S04]  /*b310*/  UIADD3 UR4, UP1, UR10, UR8, URZ ;  /* 0x000000080a047290 */ /* 0x000fc8000ff3e03f */
[----:B------:R-:W-:Y:S02]  /*b320*/  UIADD3.X UR7, UR11, UR9, URZ, UP1, !UPT ;  /* 0x000000090b077290 */ /* 0x000fe40008ffe43f */
[----:B------:R-:W-:Y:S01]  /*b330*/  IMAD.U32 R8, RZ, RZ, UR4 ;  /* 0x00000004ff087e24 */ /* 0x000fe2000f8e00ff */
[----:B------:R-:W-:-:S03]  /*b340*/  ULDC.64 UR8, c[0x0][0xc08] ;  /* 0x0003020000087ab9 */ /* 0x000fc60000000a00 */
[----:B------:R-:W-:Y:S01]  /*b350*/  IMAD.U32 R9, RZ, RZ, UR7 ;  /* 0x00000007ff097e24 */ /* 0x000fe2000f8e00ff */
[----:B------:R-:W-:Y:S06]  /*b360*/  BAR.SYNC.DEFER_BLOCKING 0x1, 0x100 ;  /* 0x0044000000007b1d */ /* 0x000fec0000010000 */
[----:B------:R-:W3:Y:S01]  /*b370*/  @P0 LDG.E R3, desc[UR12][R8.64] ;  /* 0x0000000c08030981 */ /* 0x000ee2000c1e1900 */
[----:B0-----:R-:W-:Y:S01]  /*b380*/  ISETP.NE.AND P1, PT, R80, 0x1, PT ;  /* 0x000000015000780c */ /* 0x001fe20003f25270 */
[----:B------:R-:W-:Y:S01]  /*b390*/  UISETP.NE.U32.AND UP1, UPT, UR8, URZ, UPT ;  /* 0x0000003f0800728c */ /* 0x000fe2000bf25070 */
[----:B------:R-:W-:Y:S01]  /*b3a0*/  IMAD.U32 R15, RZ, RZ, UR14 ;  /* 0x0000000eff0f7e24 */ /* 0x000fe2000f8e00ff */
[----:B------:R-:W-:Y:S01]  /*b3b0*/  ULDC UR7, c[0x0][0xa88] ;  /* 0x0002a20000077ab9 */ /* 0x000fe20000000800 */
[----:B------:R-:W-:Y:S01]  /*b3c0*/  UMOV UR4, URZ ;  /* 0x0000003f00047c82 */ /* 0x000fe20008000000 */
[----:B------:R-:W-:-:S06]  /*b3d0*/  UISETP.NE.AND.EX UP1, UPT, UR9, URZ, UPT, UP1 ;  /* 0x0000003f0900728c */ /* 0x000fcc000bf25310 */
[----:B------:R-:W-:Y:S02]  /*b3e0*/  PLOP3.LUT P2, PT, PT, PT, UP1, 0x80, 0x0 ;  /* 0x000000000000781c */ /* 0x000fe40003f4f018 */
[----:B-1----:R-:W0:Y:S03]  /*b3f0*/  @P1 LDC R11, c[0x0][0xbec] ;  /* 0x0002fb00ff0b1b82 */ /* 0x002e260000000800 */
[----:B------:R-:W-:-:S04]  /*b400*/  @UP1 UIADD3 UR8, UP2, UR10, UR8, URZ ;  /* 0x000000080a081290 */ /* 0x000fc8000ff5e03f */
[----:B------:R-:W-:Y:S01]  /*b410*/  @UP1 UIADD3.X UR9, UR11, UR9, URZ, UP2, !UPT ;  /* 0x000000090b091290 */ /* 0x000fe200097fe43f */
[----:B------:R-:W1:Y:S01]  /*b420*/  @P1 LDC R13, c[0x0][0xbf0] ;  /* 0x0002fc00ff0d1b82 */ /* 0x000e620000000800 */
[----:B------:R-:W-:-:S04]  /*b430*/  IMAD.U32 R20, RZ, RZ, UR8 ;  /* 0x00000008ff147e24 */ /* 0x000fc8000f8e00ff */
[----:B------:R-:W-:Y:S01]  /*b440*/  IMAD.U32 R21, RZ, RZ, UR9 ;  /* 0x00000009ff157e24 */ /* 0x000fe2000f8e00ff */
[----:B---3--:R-:W-:Y:S01]  /*b450*/  @P0 R2UR UR4, R3 ;  /* 0x00000000030402ca */ /* 0x008fe200000e0000 */
[----:B------:R-:W-:-:S06]  /*b460*/  IMAD.U32 R3, RZ, RZ, UR7 ;  /* 0x00000007ff037e24 */ /* 0x000fcc000f8e00ff */
[----:B------:R2:W5:Y:S01]  /*b470*/  @P2 LDG.E R3, desc[UR12][R20.64] ;  /* 0x0000000c14032981 */ /* 0x000562000c1e1900 */
[----:B01----:R-:W-:Y:S07]  /*b480*/  @P2 BRA `(.L_x_414) ;  /* 0x0000000000142947 */ /* 0x003fee0003800000 */
[----:B------:R-:W-:Y:S05]  /*b490*/  @!P0 BRA `(.L_x_414) ;  /* 0x0000000000108947 */ /* 0x000fea0003800000 */
[----:B------:R-:W-:Y:S02]  /*b4a0*/  ULDC.64 UR8, c[0x0][0x208] ;  /* 0x0000820000087ab9 */ /* 0x000fe40000000a00 */
[----:B--2---:R-:W2:Y:S04]  /*b4b0*/  LDG.E R6, desc[UR8][R8.64] ;  /* 0x0000000808067981 */ /* 0x004ea8000c1e1900 */
[----:B-----5:R-:W2:Y:S02]  /*b4c0*/  LDG.E R3, desc[UR8][R8.64+0x4] ;  /* 0x0000040808037981 */ /* 0x020ea4000c1e1900 */
[----:B--2---:R-:W-:-:S07]  /*b4d0*/  IMAD.IADD R3, R3, 0x1, -R6 ;  /* 0x0000000103037824 */ /* 0x004fce00078e0a06 */
.L_x_414:
[----:B------:R-:W-:Y:S01]  /*b4e0*/  R2UR UR18, R215 ;  /* 0x00000000d71272ca */ /* 0x000fe200000e0000 */
[----:B------:R-:W-:Y:S01]  /*b4f0*/  ULDC.64 UR12, c[0x0][0xb90] ;  /* 0x0002e400000c7ab9 */ /* 0x000fe20000000a00 */
[----:B------:R-:W-:Y:S01]  /*b500*/  R2UR UR16, R219 ;  /* 0x00000000db1072ca */ /* 0x000fe200000e0000 */
[----:B------:R-:W-:Y:S01]  /*b510*/  USHF.R.S32.HI UR11, URZ, 0x1f, UR4 ;  /* 0x0000001f3f0b7899 */ /* 0x000fe20008011404 */
[----:B------:R-:W-:Y:S01]  /*b520*/  R2UR UR15, R216 ;  /* 0x00000000d80f72ca */ /* 0x000fe200000e0000 */
[----:B--2---:R-:W-:Y:S01]  /*b530*/  IMAD R10, R15, 0x80, R224 ;  /* 0x000000800f0a7824 */ /* 0x004fe200078e02e0 */
[----:B------:R-:W-:Y:S01]  /*b540*/  UMOV UR10, UR4 ;  /* 0x00000004000a7c82 */ /* 0x000fe20008000000 */
[----:B------:R-:W-:Y:S01]  /*b550*/  IMAD R9, R217, 0x40, R18 ;  /* 0x00000040d9097824 */ /* 0x000fe200078e0212 */
[----:B------:R-:W-:Y:S01]  /*b560*/  R2UR UR17, R214 ;  /* 0x00000000d61172ca */ /* 0x000fe200000e0000 */
[----:B------:R-:W-:Y:S01]  /*b570*/  @P1 IMAD.HI.U32 R6, R10, R11, RZ ;  /* 0x0000000b0a061227 */ /* 0x000fe200078e00ff */
[----:B------:R-:W0:Y:S01]  /*b580*/  @P1 LDC R19, c[0x0][0xbf0] ;  /* 0x0002fc00ff131b82 */ /* 0x000e220000000800 */
[----:B------:R-:W-:-:S02]  /*b590*/  ULDC.64 UR20, c[0x0][0x208] ;  /* 0x0000820000147ab9 */ /* 0x000fc40000000a00 */
[----:B------:R-:W-:Y:S01]  /*b5a0*/  USHF.R.S32.HI UR14, URZ, 0x1f, UR18 ;  /* 0x0000001f3f0e7899 */ /* 0x000fe20008011412 */
[----:B------:R-:W-:Y:S01]  /*b5b0*/  IMAD.MOV.U32 R8, RZ, RZ, R10 ;  /* 0x000000ffff087224 */ /* 0x000fe200078e000a */
[----:B------:R-:W-:Y:S01]  /*b5c0*/  UIMAD.WIDE.U32 UR8, UR18, UR12, UR10 ;  /* 0x0000000c120872a5 */ /* 0x000fe2000f8e000a */
[----:B------:R-:W-:Y:S01]  /*b5d0*/  @P1 SHF.R.U32.HI R8, RZ, R13, R6 ;  /* 0x0000000dff081219 */ /* 0x000fe20000011606 */
[----:B------:R-:W-:Y:S01]  /*b5e0*/  UIMAD UR7, UR14, UR12, URZ ;  /* 0x0000000c0e0772a4 */ /* 0x000fe2000f8e023f */
[----:B------:R-:W-:Y:S01]  /*b5f0*/  IMAD.WIDE R4, R9, 0x2, R4 ;  /* 0x0000000209047825 */ /* 0x000fe200078e0204 */
[----:B------:R-:W-:Y:S01]  /*b600*/  USEL UR16, UR16, URZ, !UP0 ;  /* 0x0000003f10107287 */ /* 0x000fe2000c000000 */
[--C-:B------:R-:W-:Y:S01]  /*b610*/  SHF.R.S32.HI R6, RZ, 0x1f, R8.reuse ;  /* 0x0000001fff067819 */ /* 0x100fe20000011408 */
[----:B------:R-:W-:Y:S01]  /*b620*/  UIMAD UR7, UR18, UR13, UR7 ;  /* 0x0000000d120772a4 */ /* 0x000fe2000f8e0207 */
[----:B------:R-:W-:Y:S01]  /*b630*/  IMAD.MOV R11, RZ, RZ, -R8 ;  /* 0x000000ffff0b7224 */ /* 0x000fe200078e0a08 */
[----:B------:R-:W-:Y:S01]  /*b640*/  USEL UR15, UR15, URZ, !UP0 ;  /* 0x0000003f0f0f7287 */ /* 0x000fe2000c000000 */
[----:B------:R-:W-:Y:S01]  /*b650*/  IADD3 R33, P3, R4, 0x4000, RZ ;  /* 0x0000400004217810 */ /* 0x000fe20007f7e0ff */
[----:B------:R-:W-:Y:S01]  /*b660*/  ULDC.64 UR12, c[0x0][0xb98] ;  /* 0x0002e600000c7ab9 */ /* 0x000fe20000000a00 */
[----:B------:R-:W-:Y:S01]  /*b670*/  UIADD3 UR9, UR9, UR7, URZ ;  /* 0x0000000709097290 */ /* 0x000fe2000fffe03f */
[----:B------:R-:W-:Y:S01]  /*b680*/  IMAD R11, R80, R11, R10 ;  /* 0x0000000b500b7224 */ /* 0x000fe200078e020a */
[----:B------:R-:W-:Y:S01]  /*b690*/  UIMAD UR7, UR16, UR12, URZ ;  /* 0x0000000c100772a4 */ /* 0x000fe2000f8e023f */
[----:B------:R-:W-:Y:S01]  /*b6a0*/  IADD3 R13, P5, R4, 0x1000, RZ ;  /* 0x00001000040d7810 */ /* 0x000fe20007fbe0ff */
[----:B------:R-:W-:Y:S01]  /*b6b0*/  UIMAD.WIDE.U32 UR8, UR15, UR12, UR8 ;  /* 0x0000000c0f0872a5 */ /* 0x000fe2000f8e0008 */
[----:B------:R-:W-:Y:S01]  /*b6c0*/  LOP3.LUT R32, R33, 0x380, RZ, 0xc0, !PT ;  /* 0x0000038021207812 */ /* 0x000fe200078ec0ff */
[----:B------:R-:W-:Y:S01]  /*b6d0*/  UIMAD UR7, UR15, UR13, UR7 ;  /* 0x0000000d0f0772a4 */ /* 0x000fe2000f8e0207 */
[----:B------:R-:W-:Y:S01]  /*b6e0*/  LOP3.LUT R12, R13, 0x380, RZ, 0xc0, !PT ;  /* 0x000003800d0c7812 */ /* 0x000fe200078ec0ff */
[----:B-----5:R-:W-:Y:S01]  /*b6f0*/  IMAD R83, R3, R80, RZ ;  /* 0x0000005003537224 */ /* 0x020fe200078e02ff */
[----:B------:R-:W-:Y:S01]  /*b700*/  SHF.R.U64 R32, R32, 0x3, RZ ;  /* 0x0000000320207819 */ /* 0x000fe200000012ff */
[----:B------:R-:W-:Y:S01]  /*b710*/  ULDC.64 UR12, c[0x0][0xaa0] ;  /* 0x0002a800000c7ab9 */ /* 0x000fe20000000a00 */
[----:B------:R-:W-:Y:S01]  /*b720*/  IADD3 R8, P0, R8, UR8, RZ ;  /* 0x0000000808087c10 */ /* 0x000fe2000ff1e0ff */
[----:B------:R-:W-:Y:S01]  /*b730*/  IMAD.U32 R9, RZ, RZ, UR7 ;  /* 0x00000007ff097e24 */ /* 0x000fe2000f8e00ff */
[----:B------:R-:W-:-:S02]  /*b740*/  SHF.R.U64 R12, R12, 0x3, RZ ;  /* 0x000000030c0c7819 */ /* 0x000fc400000012ff */
[----:B------:R-:W-:Y:S01]  /*b750*/  LOP3.LUT R32, R32, R33, RZ, 0x3c, !PT ;  /* 0x0000002120207212 */ /* 0x000fe200078e3cff */
[----:B------:R-:W-:Y:S01]  /*b760*/  IMAD.X R33, RZ, RZ, R5, P3 ;  /* 0x000000ffff217224 */ /* 0x000fe200018e0605 */
[----:B------:R-:W-:Y:S01]  /*b770*/  IADD3.X R9, R6, UR9, R9, P0, !PT ;  /* 0x0000000906097c10 */ /* 0x000fe200087fe409 */
[----:B------:R-:W-:Y:S01]  /*b780*/  ULDC.64 UR8, c[0x0][0xb88] ;  /* 0x0002e20000087ab9 */ /* 0x000fe20000000a00 */
[----:B------:R-:W-:Y:S02]  /*b790*/  SHF.R.S32.HI R6, RZ, 0x1f, R11 ;  /* 0x0000001fff067819 */ /* 0x000fe4000001140b */
[C---:B------:R-:W-:Y:S01]  /*b7a0*/  IADD3 R29, P0, R4.reuse, 0x3000, RZ ;  /* 0x00003000041d7810 */ /* 0x040fe20007f1e0ff */
[----:B------:R-:W-:Y:S01]  /*b7b0*/  IMAD.WIDE.U32 R8, R11, UR8, R8 ;  /* 0x000000080b087c25 */ /* 0x000fe2000f8e0008 */
[----:B------:R-:W-:Y:S02]  /*b7c0*/  IADD3 R37, P2, R4, 0x5000, RZ ;  /* 0x0000500004257810 */ /* 0x000fe40007f5e0ff */
[----:B------:R-:W-:Y:S01]  /*b7d0*/  LOP3.LUT R28, R29, 0x380, RZ, 0xc0, !PT ;  /* 0x000003801d1c7812 */ /* 0x000fe200078ec0ff */
[----:B------:R-:W-:Y:S01]  /*b7e0*/  IMAD R6, R6, UR8, RZ ;  /* 0x0000000806067c24 */ /* 0x000fe2000f8e02ff */
[----:B------:R-:W-:-:S02]  /*b7f0*/  IADD3 R53, P3, R4, 0xa000, RZ ;  /* 0x0000a00004357810 */ /* 0x000fc40007f7e0ff */
[----:B------:R-:W-:Y:S02]  /*b800*/  IADD3 R25, P4, R4, 0x2000, RZ ;  /* 0x0000200004197810 */ /* 0x000fe40007f9e0ff */
[----:B------:R-:W-:Y:S01]  /*b810*/  LOP3.LUT R12, R12, R13, RZ, 0x3c, !PT ;  /* 0x0000000d0c0c7212 */ /* 0x000fe200078e3cff */
[----:B------:R-:W-:Y:S01]  /*b820*/  IMAD R13, R11, UR9, R6 ;  /* 0x000000090b0d7c24 */ /* 0x000fe2000f8e0206 */
[----:B------:R-:W-:Y:S01]  /*b830*/  SHF.R.U64 R28, R28, 0x3, RZ ;  /* 0x000000031c1c7819 */ /* 0x000fe200000012ff */
[----:B------:R-:W-:Y:S01]  /*b840*/  ULDC.64 UR8, c[0x0][0xb50] ;  /* 0x0002d40000087ab9 */ /* 0x000fe20000000a00 */
[----:B------:R-:W-:Y:S01]  /*b850*/  LOP3.LUT R36, R37, 0x380, RZ, 0xc0, !PT ;  /* 0x0000038025247812 */ /* 0x000fe200078ec0ff */
[----:B------:R-:W-:Y:S01]  /*b860*/  IMAD.IADD R9, R9, 0x1, R13 ;  /* 0x0000000109097824 */ /* 0x000fe200078e020d */
[----:B------:R-:W-:Y:S01]  /*b870*/  LOP3.LUT R52, R53, 0x380, RZ, 0xc0, !PT ;  /* 0x0000038035347812 */ /* 0x000fe200078ec0ff */
[----:B------:R-:W-:Y:S01]  /*b880*/  IMAD.X R13, RZ, RZ, R5, P5 ;  /* 0x000000ffff0d7224 */ /* 0x000fe200028e0605 */
[----:B------:R-:W-:-:S02]  /*b890*/  LOP3.LUT R24, R25, 0x380, RZ, 0xc0, !PT ;  /* 0x0000038019187812 */ /* 0x000fc400078ec0ff */
[----:B------:R-:W-:Y:S02]  /*b8a0*/  LEA R10, P6, R8, UR8, 0x2 ;  /* 0x00000008080a7c11 */ /* 0x000fe4000f8c10ff */
[----:B------:R-:W-:Y:S01]  /*b8b0*/  LOP3.LUT R28, R28, R29, RZ, 0x3c, !PT ;  /* 0x0000001d1c1c7212 */ /* 0x000fe200078e3cff */
[----:B------:R-:W-:Y:S01]  /*b8c0*/  IMAD.X R29, RZ, RZ, R5, P0 ;  /* 0x000000ffff1d7224 */ /* 0x000fe200000e0605 */
[----:B------:R-:W-:Y:S01]  /*b8d0*/  SHF.R.U64 R36, R36, 0x3, RZ ;  /* 0x0000000324247819 */ /* 0x000fe200000012ff */
[----:B------:R-:W-:Y:S01]  /*b8e0*/  SHFL.IDX PT, R20, R10, RZ, 0x1c1f ;  /* 0x001c1fff0a147589 */ /* 0x000fe200000e0000 */
[----:B------:R-:W-:Y:S02]  /*b8f0*/  SHF.R.U64 R52, R52, 0x3, RZ ;  /* 0x0000000334347819 */ /* 0x000fe400000012ff */
[----:B------:R-:W-:Y:S01]  /*b900*/  SHF.R.U64 R24, R24, 0x3, RZ ;  /* 0x0000000318187819 */ /* 0x000fe200000012ff */
[----:B------:R-:W-:Y:S01]  /*b910*/  SHFL.IDX PT, R54, R10, 0x1, 0x1c1f ;  /* 0x003c1f000a367f89 */ /* 0x000fe200000e0000 */
[----:B------:R-:W-:-:S02]  /*b920*/  IADD3 R49, P0, R4, 0x9000, RZ ;  /* 0x0000900004317810 */ /* 0x000fc40007f1e0ff */
[----:B------:R-:W-:Y:S01]  /*b930*/  LEA.HI.X R11, R8, UR9, R9, 0x2, P6 ;  /* 0x00000009080b7c11 */ /* 0x000fe2000b0f1409 */
[----:B------:R-:W-:Y:S01]  /*b940*/  IMAD.U32 R9, RZ, RZ, UR17 ;  /* 0x00000011ff097e24 */ /* 0x000fe2000f8e00ff */
[----:B------:R-:W-:Y:S01]  /*b950*/  LOP3.LUT R36, R36, R37, RZ, 0x3c, !PT ;  /* 0x0000002524247212 */ /* 0x000fe200078e3cff */
[--C-:B------:R-:W-:Y:S01]  /*b960*/  IMAD.X R37, RZ, RZ, R5.reuse, P2 ;  /* 0x000000ffff257224 */ /* 0x100fe200010e0605 */
[----:B------:R-:W-:Y:S01]  /*b970*/  LOP3.LUT R52, R52, R53, RZ, 0x3c, !PT ;  /* 0x0000003534347212 */ /* 0x000fe200078e3cff */
[--C-:B------:R-:W-:Y:S01]  /*b980*/  IMAD.X R53, RZ, RZ, R5.reuse, P3 ;  /* 0x000000ffff357224 */ /* 0x100fe200018e0605 */
[----:B------:R-:W-:Y:S01]  /*b990*/  LOP3.LUT R24, R24, R25, RZ, 0x3c, !PT ;  /* 0x0000001918187212 */ /* 0x000fe200078e3cff */
[--C-:B------:R-:W-:Y:S01]  /*b9a0*/  IMAD.X R25, RZ, RZ, R5.reuse, P4 ;  /* 0x000000ffff197224 */ /* 0x100fe200020e0605 */
[----:B------:R-:W-:Y:S01]  /*b9b0*/  LOP3.LUT R48, R49, 0x380, RZ, 0xc0, !PT ;  /* 0x0000038031307812 */ /* 0x000fe200078ec0ff */
[----:B------:R-:W1:Y:S01]  /*b9c0*/  SHFL.IDX PT, R21, R11, RZ, 0x1c1f ;  /* 0x001c1fff0b157589 */ /* 0x000e6200000e0000 */
[C---:B------:R-:W-:Y:S01]  /*b9d0*/  IADD3 R57, P2, R4.reuse, 0xb000, RZ ;  /* 0x0000b00004397810 */ /* 0x040fe20007f5e0ff */
[----:B------:R-:W-:Y:S01]  /*b9e0*/  IMAD R14, R9, 0x80, R222 ;  /* 0x00000080090e7824 */ /* 0x000fe200078e02de */
[C---:B------:R-:W-:Y:S01]  /*b9f0*/  IADD3 R8, P3, R4.reuse, 0xf000, RZ ;  /* 0x0000f00004087810 */ /* 0x040fe20007f7e0ff */
[----:B------:R-:W2:Y:S01]  /*ba00*/  SHFL.IDX PT, R55, R11, 0x1, 0x1c1f ;  /* 0x003c1f000b377f89 */ /* 0x000ea200000e0000 */
[----:B------:R-:W-:Y:S01]  /*ba10*/  IADD3 R41, P6, R4, 0x6000, RZ ;  /* 0x0000600004297810 */ /* 0x000fe20007fde0ff */
[----:B------:R-:W-:Y:S01]  /*ba20*/  VIADD R6, R14, 0x8 ;  /* 0x000000080e067836 */ /* 0x000fe20000000000 */
[C---:B------:R-:W-:Y:S01]  /*ba30*/  IADD3 R45, P5, R4.reuse, 0x7000, RZ ;  /* 0x00007000042d7810 */ /* 0x040fe20007fbe0ff */
[----:B------:R-:W-:Y:S01]  /*ba40*/  UIMAD UR7, UR11, UR12, URZ ;  /* 0x0000000c0b0772a4 */ /* 0x000fe2000f8e023f */
[----:B------:R-:W-:Y:S01]  /*ba50*/  IADD3 R69, P4, R4, 0x8000, RZ ;  /* 0x0000800004457810 */ /* 0x000fe20007f9e0ff */
[----:B------:R-:W-:Y:S01]  /*ba60*/  UIMAD.WIDE.U32 UR8, UR4, UR12, URZ ;  /* 0x0000000c040872a5 */ /* 0x000fe2000f8e003f */
[----:B------:R-:W-:Y:S01]  /*ba70*/  SHF.R.U64 R48, R48, 0x3, RZ ;  /* 0x0000000330307819 */ /* 0x000fe200000012ff */
[----:B------:R-:W-:Y:S01]  /*ba80*/  IMAD.X R61, RZ, RZ, R5, P3 ;  /* 0x000000ffff3d7224 */ /* 0x000fe200018e0605 */
[----:B------:R-:W-:Y:S01]  /*ba90*/  LOP3.LUT R56, R57, 0x380, RZ, 0xc0, !PT ;  /* 0x0000038039387812 */ /* 0x000fe200078ec0ff */
[----:B------:R-:W-:Y:S01]  /*baa0*/  ULDC.64 UR10, c[0x0][0xae8] ;  /* 0x0002ba00000a7ab9 */ /* 0x000fe20000000a00 */
[----:B------:R-:W-:-:S02]  /*bab0*/  LOP3.LUT R3, R8, 0x380, RZ, 0xc0, !PT ;  /* 0x0000038008037812 */ /* 0x000fc400078ec0ff */
[----:B------:R-:W-:Y:S02]  /*bac0*/  LOP3.LUT R40, R41, 0x380, RZ, 0xc0, !PT ;  /* 0x0000038029287812 */ /* 0x000fe400078ec0ff */
[----:B------:R-:W-:Y:S02]  /*bad0*/  LOP3.LUT R44, R45, 0x380, RZ, 0xc0, !PT ;  /* 0x000003802d2c7812 */ /* 0x000fe400078ec0ff */
[----:B------:R-:W-:Y:S02]  /*bae0*/  LOP3.LUT R68, R69, 0x380, RZ, 0xc0, !PT ;  /* 0x0000038045447812 */ /* 0x000fe400078ec0ff */
[----:B------:R-:W-:Y:S01]  /*baf0*/  LOP3.LUT R48, R48, R49, RZ, 0x3c, !PT ;  /* 0x0000003130307212 */ /* 0x000fe200078e3cff */
[----:B------:R-:W-:Y:S01]  /*bb00*/  IMAD.X R49, RZ, RZ, R5, P0 ;  /* 0x000000ffff317224 */ /* 0x000fe200000e0605 */
[----:B------:R-:W-:Y:S02]  /*bb10*/  SHF.R.U64 R56, R56, 0x3, RZ ;  /* 0x0000000338387819 */ /* 0x000fe400000012ff */
[----:B------:R-:W-:-:S02]  /*bb20*/  SHF.R.U64 R3, R3, 0x3, RZ ;  /* 0x0000000303037819 */ /* 0x000fc400000012ff */
[----:B------:R-:W-:Y:S02]  /*bb30*/  SHF.R.U64 R40, R40, 0x3, RZ ;  /* 0x0000000328287819 */ /* 0x000fe400000012ff */
[----:B------:R-:W-:Y:S02]  /*bb40*/  SHF.R.U64 R44, R44, 0x3, RZ ;  /* 0x000000032c2c7819 */ /* 0x000fe400000012ff */
[----:B------:R-:W-:Y:S02]  /*bb50*/  SHF.R.U64 R68, R68, 0x3, RZ ;  /* 0x0000000344447819 */ /* 0x000fe400000012ff */
[----:B------:R-:W-:Y:S02]  /*bb60*/  LOP3.LUT P0, RZ, R220, 0x3, RZ, 0xc0, !PT ;  /* 0x00000003dcff7812 */ /* 0x000fe4000780c0ff */
[----:B------:R-:W-:Y:S01]  /*bb70*/  LOP3.LUT R56, R56, R57, RZ, 0x3c, !PT ;  /* 0x0000003938387212 */ /* 0x000fe200078e3cff */
[----:B------:R-:W-:Y:S01]  /*bb80*/  IMAD.X R57, RZ, RZ, R5, P2 ;  /* 0x000000ffff397224 */ /* 0x000fe200010e0605 */
[----:B------:R-:W-:-:S02]  /*bb90*/  LOP3.LUT R60, R3, R8, RZ, 0x3c, !PT ;  /* 0x00000008033c7212 */ /* 0x000fc400078e3cff */
[----:B------:R-:W-:Y:S01]  /*bba0*/  LOP3.LUT R40, R40, R41, RZ, 0x3c, !PT ;  /* 0x0000002928287212 */ /* 0x000fe200078e3cff */
[----:B------:R-:W3:Y:S01]  /*bbb0*/  @P1 LDC R3, c[0x0][0xbec] ;  /* 0x0002fb00ff031b82 */ /* 0x000ee20000000800 */
[----:B------:R-:W-:Y:S01]  /*bbc0*/  LOP3.LUT R44, R44, R45, RZ, 0x3c, !PT ;  /* 0x0000002d2c2c7212 */ /* 0x000fe200078e3cff */
[--C-:B------:R-:W-:Y:S01]  /*bbd0*/  IMAD.X R41, RZ, RZ, R5.reuse, P6 ;  /* 0x000000ffff297224 */ /* 0x100fe200030e0605 */
[----:B------:R-:W-:Y:S01]  /*bbe0*/  LOP3.LUT R68, R68, R69, RZ, 0x3c, !PT ;  /* 0x0000004544447212 */ /* 0x000fe200078e3cff */
[--C-:B------:R-:W-:Y:S01]  /*bbf0*/  IMAD.X R45, RZ, RZ, R5.reuse, P5 ;  /* 0x000000ffff2d7224 */ /* 0x100fe200028e0605 */
[-C--:B------:R-:W-:Y:S01]  /*bc00*/  ISETP.GE.OR P2, PT, R14, R83.reuse, P0 ;  /* 0x000000530e00720c */ /* 0x080fe20000746670 */
[----:B------:R-:W-:Y:S01]  /*bc10*/  IMAD.X R69, RZ, RZ, R5, P4 ;  /* 0x000000ffff457224 */ /* 0x000fe200020e0605 */
[----:B------:R-:W-:Y:S02]  /*bc20*/  ISETP.GE.OR P0, PT, R6, R83, P0 ;  /* 0x000000530600720c */ /* 0x000fe40000706670 */
[----:B------:R-:W-:-:S02]  /*bc30*/  IADD3 R77, P6, R4, 0xc000, RZ ;  /* 0x0000c000044d7810 */ /* 0x000fc40007fde0ff */
[C---:B------:R-:W-:Y:S02]  /*bc40*/  IADD3 R73, P5, R4.reuse, 0xd000, RZ ;  /* 0x0000d00004497810 */ /* 0x040fe40007fbe0ff */
[C---:B------:R-:W-:Y:S02]  /*bc50*/  IADD3 R65, P4, R4.reuse, 0xe000, RZ ;  /* 0x0000e00004417810 */ /* 0x040fe40007f9e0ff */
[----:B------:R-:W-:Y:S02]  /*bc60*/  LOP3.LUT R9, R4, 0x380, RZ, 0xc0, !PT ;  /* 0x0000038004097812 */ /* 0x000fe400078ec0ff */
[----:B------:R-:W-:Y:S01]  /*bc70*/  LOP3.LUT R76, R77, 0x380, RZ, 0xc0, !PT ;  /* 0x000003804d4c7812 */ /* 0x000fe200078ec0ff */
[----:B-1----:R1:W-:Y:S01]  /*bc80*/  @!P2 ST.E desc[UR20][R20.64], R0 ;  /* 0x000000001400a985 */ /* 0x0023e2000c101914 */
[----:B------:R-:W-:Y:S02]  /*bc90*/  LOP3.LUT R72, R73, 0x380, RZ, 0xc0, !PT ;  /* 0x0000038049487812 */ /* 0x000fe400078ec0ff */
[----:B------:R-:W-:Y:S01]  /*bca0*/  LOP3.LUT R64, R65, 0x380, RZ, 0xc0, !PT ;  /* 0x0000038041407812 */ /* 0x000fe200078ec0ff */
[----:B------:R-:W-:Y:S01]  /*bcb0*/  UIMAD UR7, UR4, UR13, UR7 ;  /* 0x0000000d040772a4 */ /* 0x000fe2000f8e0207 */
[----:B------:R-:W-:Y:S01]  /*bcc0*/  SHF.R.U64 R9, R9, 0x3, RZ ;  /* 0x0000000309097819 */ /* 0x000fe200000012ff */
[----:B--2---:R2:W-:Y:S01]  /*bcd0*/  @!P0 ST.E desc[UR20][R54.64], R2 ;  /* 0x0000000236008985 */ /* 0x0045e2000c101914 */
[----:B------:R-:W-:-:S02]  /*bce0*/  SHF.R.U64 R76, R76, 0x3, RZ ;  /* 0x000000034c4c7819 */ /* 0x000fc400000012ff */
[----:B------:R-:W-:Y:S02]  /*bcf0*/  SHF.R.U64 R72, R72, 0x3, RZ ;  /* 0x0000000348487819 */ /* 0x000fe400000012ff */
[----:B------:R-:W-:Y:S01]  /*bd00*/  SHF.R.U64 R64, R64, 0x3, RZ ;  /* 0x0000000340407819 */ /* 0x000fe200000012ff */
[----:B-1----:R-:W-:Y:S01]  /*bd10*/  IMAD R0, R213, 0x20, R217 ;  /* 0x00000020d5007824 */ /* 0x002fe200078e02d9 */
[----:B------:R-:W-:Y:S01]  /*bd20*/  LOP3.LUT R4, R9, R4, RZ, 0x3c, !PT ;  /* 0x0000000409047212 */ /* 0x000fe200078e3cff */
[----:B------:R-:W-:Y:S01]  /*bd30*/  UIADD3 UR9, UR9, UR7, URZ ;  /* 0x0000000709097290 */ /* 0x000fe2000fffe03f */
[----:B------:R-:W-:Y:S01]  /*bd40*/  LOP3.LUT R76, R76, R77, RZ, 0x3c, !PT ;  /* 0x0000004d4c4c7212 */ /* 0x000fe200078e3cff */
[--C-:B------:R-:W-:Y:S01]  /*bd50*/  IMAD.X R77, RZ, RZ, R5.reuse, P6 ;  /* 0x000000ffff4d7224 */ /* 0x100fe200030e0605 */
[----:B------:R-:W-:Y:S01]  /*bd60*/  LOP3.LUT R72, R72, R73, RZ, 0x3c, !PT ;  /* 0x0000004948487212 */ /* 0x000fe200078e3cff */
[--C-:B------:R-:W-:Y:S01]  /*bd70*/  IMAD.X R73, RZ, RZ, R5.reuse, P5 ;  /* 0x000000ffff497224 */ /* 0x100fe200028e0605 */
[----:B------:R-:W-:Y:S01]  /*bd80*/  LOP3.LUT R64, R64, R65, RZ, 0x3c, !PT ;  /* 0x0000004140407212 */ /* 0x000fe200078e3cff */
[----:B------:R-:W-:Y:S01]  /*bd90*/  IMAD.X R65, RZ, RZ, R5, P4 ;  /* 0x000000ffff417224 */ /* 0x000fe200020e0605 */
[----:B------:R1:W5:Y:S01]  /*bda0*/  LD.E.128 R8, desc[UR20][R4.64] ;  /* 0x0000001404087980 */ /* 0x000362000c101d00 */
[----:B------:R-:W-:-:S02]  /*bdb0*/  UIMAD UR4, UR14, UR10, URZ ;  /* 0x0000000a0e0472a4 */ /* 0x000fc4000f8e023f */
[----:B------:R-:W-:Y:S01]  /*bdc0*/  UIMAD.WIDE.U32 UR8, UR18, UR10, UR8 ;  /* 0x0000000a120872a5 */ /* 0x000fe2000f8e0008 */
[----:B------:R-:W5:Y:S01]  /*bdd0*/  LD.E.128 R12, desc[UR20][R12.64] ;  /* 0x000000140c0c7980 */ /* 0x000f62000c101d00 */
[----:B------:R-:W-:-:S03]  /*bde0*/  UIMAD UR4, UR18, UR11, UR4 ;  /* 0x0000000b120472a4 */ /* 0x000fc6000f8e0204 */
[----:B------:R-:W-:Y:S01]  /*bdf0*/  ULDC.64 UR10, c[0x0][0xaf0] ;  /* 0x0002bc00000a7ab9 */ /* 0x000fe20000000a00 */
[----:B------:R-:W5:Y:S01]  /*be00*/  LD.E.128 R24, desc[UR20][R24.64] ;  /* 0x0000001418187980 */ /* 0x000f62000c101d00 */
[----:B-1----:R-:W-:-:S03]  /*be10*/  IMAD.U32 R5, RZ, RZ, UR17 ;  /* 0x00000011ff057e24 */ /* 0x002fc6000f8e00ff */
[----:B------:R-:W5:Y:S01]  /*be20*/  LD.E.128 R28, desc[UR20][R28.64] ;  /* 0x000000141c1c7980 */ /* 0x000f62000c101d00 */
[----:B------:R-:W-:Y:S01]  /*be30*/  IMAD R4, R5, 0x80, R0 ;  /* 0x0000008005047824 */ /* 0x000fe200078e0200 */
[----:B------:R-:W-:Y:S02]  /*be40*/  UIADD3 UR9, UR9, UR4, URZ ;  /* 0x0000000409097290 */ /* 0x000fe4000fffe03f */
[----:B------:R-:W5:Y:S01]  /*be50*/  LD.E.128 R32, desc[UR20][R32.64] ;  /* 0x0000001420207980 */ /* 0x000f62000c101d00 */
[----:B---3--:R-:W-:Y:S01]  /*be60*/  @P1 IMAD.HI.U32 R0, R4, R3, RZ ;  /* 0x0000000304001227 */ /* 0x008fe200078e00ff */
[----:B------:R-:W-:Y:S02]  /*be70*/  UIMAD UR4, UR16, UR10, URZ ;  /* 0x0000000a100472a4 */ /* 0x000fe4000f8e023f */
[----:B------:R-:W-:Y:S01]  /*be80*/  UIMAD.WIDE.U32 UR8, UR15, UR10, UR8 ;  /* 0x0000000a0f0872a5 */ /* 0x000fe2000f8e0008 */
[----:B------:R-:W-:Y:S01]  /*be90*/  IMAD.MOV.U32 R5, RZ, RZ, R4 ;  /* 0x000000ffff057224 */ /* 0x000fe200078e0004 */
[----:B0-----:R-:W-:Y:S01]  /*bea0*/  @P1 SHF.R.U32.HI R5, RZ, R19, R0 ;  /* 0x00000013ff051219 */ /* 0x001fe20000011600 */
[----:B------:R-:W-:Y:S01]  /*beb0*/  UIMAD UR4, UR15, UR11, UR4 ;  /* 0x0000000b0f0472a4 */ /* 0x000fe2000f8e0204 */
[----:B------:R-:W5:Y:S02]  /*bec0*/  LD.E.128 R36, desc[UR20][R36.64] ;  /* 0x0000001424247980 */ /* 0x000f64000c101d00 */
[--C-:B------:R-:W-:Y:S01]  /*bed0*/  SHF.R.S32.HI R0, RZ, 0x1f, R5.reuse ;  /* 0x0000001fff007819 */ /* 0x100fe20000011405 */
[----:B------:R-:W-:Y:S01]  /*bee0*/  UIADD3 UR4, UR9, UR4, URZ ;  /* 0x0000000409047290 */ /* 0x000fe2000fffe03f */
[----:B------:R-:W-:Y:S01]  /*bef0*/  IMAD.MOV R19, RZ, RZ, -R5 ;  /* 0x000000ffff137224 */ /* 0x000fe200078e0a05 */
[----:B------:R-:W5:Y:S01]  /*bf00*/  LD.E.128 R40, desc[UR20][R40.64] ;  /* 0x0000001428287980 */ /* 0x000f62000c101d00 */
[----:B--2---:R-:W-:-:S02]  /*bf10*/  IMAD.U32 R2, RZ, RZ, UR8 ;  /* 0x00000008ff027e24 */ /* 0x004fc4000f8e00ff */
[----:B------:R-:W-:Y:S01]  /*bf20*/  IMAD.U32 R3, RZ, RZ, UR9 ;  /* 0x00000009ff037e24 */ /* 0x000fe2000f8e00ff */
[----:B------:R-:W-:Y:S01]  /*bf30*/  ULDC.64 UR8, c[0x0][0xae0] ;  /* 0x0002b80000087ab9 */ /* 0x000fe20000000a00 */
[----:B------:R-:W-:Y:S01]  /*bf40*/  IMAD R19, R80, R19, R4 ;  /* 0x0000001350137224 */ /* 0x000fe200078e0204 */
[----:B------:R-:W5:Y:S01]  /*bf50*/  LD.E.128 R44, desc[UR20][R44.64] ;  /* 0x000000142c2c7980 */ /* 0x000f62000c101d00 */
[----:B------:R-:W-:Y:S02]  /*bf60*/  IMAD R0, R0, UR8, RZ ;  /* 0x0000000800007c24 */ /* 0x000fe4000f8e02ff */
[----:B------:R-:W-:Y:S01]  /*bf70*/  IMAD.U32 R3, RZ, RZ, UR4 ;  /* 0x00000004ff037e24 */ /* 0x000fe2000f8e00ff */
[----:B------:R-:W5:Y:S01]  /*bf80*/  LD.E.128 R68, desc[UR20][R68.64] ;  /* 0x0000001444447980 */ /* 0x000f62000c101d00 */
[C---:B------:R-:W-:Y:S01]  /*bf90*/  IMAD R21, R5.reuse, UR9, R0 ;  /* 0x0000000905157c24 */ /* 0x040fe2000f8e0200 */
[----:B------:R-:W-:Y:S02]  /*bfa0*/  SHF.R.S32.HI R0, RZ, 0x1f, R19 ;  /* 0x0000001fff007819 */ /* 0x000fe40000011413 */
[----:B------:R-:W5:Y:S01]  /*bfb0*/  LD.E.128 R48, desc[UR20][R48.64] ;  /* 0x0000001430307980 */ /* 0x000f62000c101d00 */
[----:B------:R-:W-:Y:S01]  /*bfc0*/  IMAD.WIDE.U32 R2, R5, UR8, R2 ;  /* 0x0000000805027c25 */ /* 0x000fe2000f8e0002 */
[----:B------:R-:W-:-:S02]  /*bfd0*/  ULDC.64 UR8, c[0x0][0xad8] ;  /* 0x0002b60000087ab9 */ /* 0x000fc40000000a00 */
[----:B------:R-:W5:Y:S04]  /*bfe0*/  LD.E.128 R52, desc[UR20][R52.64] ;  /* 0x0000001434347980 */ /* 0x000f68000c101d00 */
[----:B------:R-:W5:Y:S04]  /*bff0*/  LD.E.128 R56, desc[UR20][R56.64] ;  /* 0x0000001438387980 */ /* 0x000f68000c101d00 */
[----:B------:R-:W5:Y:S04]  /*c000*/  LD.E.128 R76, desc[UR20][R76.64] ;  /* 0x000000144c4c7980 */ /* 0x000f68000c101d00 */
[----:B------:R-:W5:Y:S04]  /*c010*/  LD.E.128 R72, desc[UR20][R72.64] ;  /* 0x0000001448487980 */ /* 0x000f68000c101d00 */
[----:B------:R-:W5:Y:S04]  /*c020*/  LD.E.128 R64, desc[UR20][R64.64] ;  /* 0x0000001440407980 */ /* 0x000f68000c101d00 */
[----:B------:R-:W5:Y:S01]  /*c030*/  LD.E.128 R60, desc[UR20][R60.64] ;  /* 0x000000143c3c7980 */ /* 0x000f62000c101d00 */
[----:B------:R-:W-:Y:S01]  /*c040*/  IMAD.U32 R82, RZ, RZ, UR17 ;  /* 0x00000011ff527e24 */ /* 0x000fe2000f8e00ff */
[----:B------:R-:W-:Y:S01]  /*c050*/  BSSY B1, `(.L_x_415) ;  /* 0x000002d000017945 */ /* 0x000fe20003800000 */
[----:B------:R-:W-:Y:S01]  /*c060*/  IMAD.IADD R3, R3, 0x1, R21 ;  /* 0x0000000103037824 */ /* 0x000fe200078e0215 */
[----:B------:R-:W-:Y:S01]  /*c070*/  @!PT LDS RZ, [RZ] ;  /* 0x00000000fffff984 */ /* 0x000fe20000000800 */
[----:B------:R-:W-:Y:S01]  /*c080*/  @!PT LDS RZ, [RZ] ;  /* 0x00000000fffff984 */ /* 0x000fe20000000800 */
[----:B------:R-:W-:Y:S01]  /*c090*/  @!PT LDS RZ, [RZ] ;  /* 0x00000000fffff984 */ /* 0x000fe20000000800 */
[----:B------:R-:W-:Y:S01]  /*c0a0*/  @!PT LDS RZ, [RZ] ;  /* 0x00000000fffff984 */ /* 0x000fe20000000800 */
[----:B------:R0:W-:Y:S06]  /*c0b0*/  MEMBAR.ALL.CTA ;  /* 0x0000000000007992 */ /* 0x0001ec0000008000 */
[----:B0-----:R-:W0:Y:S01]  /*c0c0*/  FENCE.VIEW.ASYNC.S ;  /* 0x00000000000073c6 */ /* 0x001e220000000000 */
[----:B------:R-:W-:-:S02]  /*c0d0*/  IMAD R4, R0, UR8, RZ ;  /* 0x0000000800047c24 */ /* 0x000fc4000f8e02ff */
[----:B------:R-:W-:Y:S02]  /*c0e0*/  IMAD R82, R82, 0x80, R217 ;  /* 0x0000008052527824 */ /* 0x000fe400078e02d9 */
[C---:B------:R-:W-:Y:S02]  /*c0f0*/  IMAD R5, R19.reuse, UR9, R4 ;  /* 0x0000000913057c24 */ /* 0x040fe4000f8e0204 */
[----:B------:R-:W-:Y:S01]  /*c100*/  IMAD.WIDE.U32 R2, R19, UR8, R2 ;  /* 0x0000000813027c25 */ /* 0x000fe2000f8e0002 */
[----:B------:R-:W-:Y:S01]  /*c110*/  ISETP.GE.AND P2, PT, R82, R83, PT ;  /* 0x000000535200720c */ /* 0x000fe20003f46270 */
[----:B------:R-:W-:Y:S02]  /*c120*/  ULDC.64 UR8, c[0x0][0xa80] ;  /* 0x0002a00000087ab9 */ /* 0x000fe40000000a00 */
[----:B------:R-:W-:Y:S01]  /*c130*/  IMAD.IADD R3, R3, 0x1, R5 ;  /* 0x0000000103037824 */ /* 0x000fe200078e0205 */
[----:B------:R-:W-:Y:S01]  /*c140*/  LEA R6, P3, R2, UR8, 0x1 ;  /* 0x0000000802067c11 */ /* 0x000fe2000f8608ff */
[----:B------:R-:W-:-:S02]  /*c150*/  VIADD R171, R171, 0x38820 ;  /* 0x00038820abab7836 */ /* 0x000fc40000000000 */
[----:B------:R-:W-:Y:S01]  /*c160*/  VIADD R0, R82, 0x20 ;  /* 0x0000002052007836 */ /* 0x000fe20000000000 */
[----:B------:R-:W-:Y:S01]  /*c170*/  LEA.HI.X R19, R2, UR9, R3, 0x1, P3 ;  /* 0x0000000902137c11 */ /* 0x000fe200098f0c03 */
[----:B0-----:R0:W1:Y:S01]  /*c180*/  SHFL.IDX PT, R85, R6, RZ, 0x181f ;  /* 0x00181fff06557589 */ /* 0x00106200000e0000 */
[----:B------:R-:W-:Y:S02]  /*c190*/  PRMT R171, RZ, 0x654, R171 ;  /* 0x00000654ffab7816 */ /* 0x000fe400000000ab */
[-C--:B------:R-:W-:Y:S01]  /*c1a0*/  ISETP.GE.AND P1, PT, R0, R83.reuse, PT ;  /* 0x000000530000720c */ /* 0x080fe20003f26270 */
[----:B------:R-:W-:Y:S01]  /*c1b0*/  VIADD R0, R82, 0x40 ;  /* 0x0000004052007836 */ /* 0x000fe20000000000 */
[----:B------:R0:W2:Y:S01]  /*c1c0*/  SHFL.IDX PT, R81, R19, RZ, 0x181f ;  /* 0x00181fff13517589 */ /* 0x0000a200000e0000 */
[----:B------:R0:W-:Y:S03]  /*c1d0*/  SYNCS.ARRIVE.TRANS64.RED.A1T0 RZ, [R171+URZ], RZ ;  /* 0x000000ffabff79a7 */ /* 0x0001e6000810043f */
        /* <DEDUP_REMOVED lines=10> */
[----:B------:R-:W-:-:S03]  /*c280*/  @!P4 LEA R4, P6, R23, R85, 0x1 ;  /* 0x000000551704c211 */ /* 0x000fc600078c08ff */
[----:B-----5:R3:W-:Y:S01]  /*c290*/  @!P5 ST.E.128 desc[UR8][R2.64], R8 ;  /* 0x000000080200d985 */ /* 0x0207e2000c101d08 */
[----:B------:R-:W-:Y:S02]  /*c2a0*/  @!P4 LEA.HI.X R5, R23, R81, R229, 0x1, P6 ;  /* 0x000000511705c211 */ /* 0x000fe400030f0ce5 */
[----:B------:R-:W-:-:S03]  /*c2b0*/  @!P3 LEA R20, P6, R22, R85, 0x1 ;  /* 0x000000551614b211 */ /* 0x000fc600078c08ff */
[----:B------:R3:W-:Y:S01]  /*c2c0*/  @!P4 ST.E.128 desc[UR8][R4.64], R32 ;  /* 0x000000200400c985 */ /* 0x0007e2000c101d08 */
[----:B------:R-:W-:Y:S02]  /*c2d0*/  @!P3 LEA.HI.X R21, R22, R81, R228, 0x1, P6 ;  /* 0x000000511615b211 */ /* 0x000fe400030f0ce4 */
[----:B------:R-:W-:-:S03]  /*c2e0*/  @!P2 LEA R80, P6, R212, R85, 0x1 ;  /* 0x00000055d450a211 */ /* 0x000fc600078c08ff */
[----:B------:R3:W-:Y:S01]  /*c2f0*/  @!P3 ST.E.128 desc[UR8][R20.64], R68 ;  /* 0x000000441400b985 */ /* 0x0007e2000c101d08 */
[----:B------:R-:W-:-:S05]  /*c300*/  @!P2 LEA.HI.X R81, R212, R81, R227, 0x1, P6 ;  /* 0x00000051d451a211 */ /* 0x000fca00030f0ce3 */
[----:B------:R3:W-:Y:S04]  /*c310*/  @!P2 ST.E.128 desc[UR8][R80.64], R76 ;  /* 0x0000004c5000a985 */ /* 0x0007e8000c101d08 */
.L_x_416:
[----:B------:R-:W-:Y:S05]  /*c320*/  BSYNC B1 ;  /* 0x0000000000017941 */ /* 0x000fea0003800000 */
.L_x_415:
        /* <DEDUP_REMOVED lines=11> */
[C---:B------:R-:W-:Y:S02]  /*c3e0*/  @!P3 LEA R4, P5, R23.reuse, R9, 0x1 ;  /* 0x000000091704b211 */ /* 0x040fe400078a08ff */
[----:B----4-:R-:W-:Y:S02]  /*c3f0*/  @!P4 LEA.HI.X R3, R18, R11, R230, 0x1, P6 ;  /* 0x0000000b1203c211 */ /* 0x010fe400030f0ce6 */
[----:B------:R-:W-:Y:S02]  /*c400*/  @!P2 LEA R8, P6, R22, R9, 0x1 ;  /* 0x000000091608a211 */ /* 0x000fe400078c08ff */
[----:B------:R-:W-:Y:S01]  /*c410*/  @!P3 LEA.HI.X R5, R23, R11, R229, 0x1, P5 ;  /* 0x0000000b1705b211 */ /* 0x000fe200028f0ce5 */
[----:B------:R0:W-:Y:S01]  /*c420*/  @!P4 ST.E.128 desc[UR8][R2.64], R12 ;  /* 0x0000000c0200c985 */ /* 0x0001e2000c101d08 */
[----:B------:R-:W-:-:S02]  /*c430*/  @!P1 LEA R10, P5, R212, R9, 0x1 ;  /* 0x00000009d40a9211 */ /* 0x000fc400078a08ff */
[-C--:B------:R-:W-:Y:S01]  /*c440*/  @!P2 LEA.HI.X R9, R22, R11.reuse, R228, 0x1, P6 ;  /* 0x0000000b1609a211 */ /* 0x080fe200030f0ce4 */
[----:B------:R0:W-:Y:S01]  /*c450*/  @!P3 ST.E.128 desc[UR8][R4.64], R36 ;  /* 0x000000240400b985 */ /* 0x0001e2000c101d08 */
[----:B------:R-:W-:-:S03]  /*c460*/  @!P1 LEA.HI.X R11, R212, R11, R227, 0x1, P5 ;  /* 0x0000000bd40b9211 */ /* 0x000fc600028f0ce3 */
[----:B------:R0:W-:Y:S04]  /*c470*/  @!P2 ST.E.128 desc[UR8][R8.64], R48 ;  /* 0x000000300800a985 */ /* 0x0001e8000c101d08 */
[----:B------:R0:W-:Y:S02]  /*c480*/  @!P1 ST.E.128 desc[UR8][R10.64], R72 ;  /* 0x000000480a009985 */ /* 0x0001e4000c101d08 */
.L_x_418:
[----:B------:R-:W-:Y:S05]  /*c490*/  BSYNC B1 ;  /* 0x0000000000017941 */ /* 0x000fea0003800000 */
.L_x_417:
[----:B0---4-:R0:W4:Y:S01]  /*c4a0*/  SHFL.IDX PT, R11, R19, 0x2, 0x181f ;  /* 0x00581f00130b7f89 */ /* 0x01112200000e0000 */
        /* <DEDUP_REMOVED lines=10> */
[CC--:B------:R-:W-:Y:S02]  /*c550*/  @!P2 LEA R4, P5, R23.reuse, R5.reuse, 0x1 ;  /* 0x000000051704a211 */ /* 0x0c0fe400078a08ff */
[----:B------:R-:W-:Y:S02]  /*c560*/  @!P1 LEA R8, P4, R22, R5, 0x1 ;  /* 0x0000000516089211 */ /* 0x000fe400078808ff */
[----:B----4-:R-:W-:Y:S02]  /*c570*/  @!P3 LEA.HI.X R3, R18, R11, R230, 0x1, P6 ;  /* 0x0000000b1203b211 */ /* 0x010fe400030f0ce6 */
[----:B------:R-:W-:Y:S02]  /*c580*/  @!P0 LEA R10, P6, R212, R5, 0x1 ;  /* 0x00000005d40a8211 */ /* 0x000fe400078c08ff */
[-C--:B------:R-:W-:Y:S01]  /*c590*/  @!P2 LEA.HI.X R5, R23, R11.reuse, R229, 0x1, P5 ;  /* 0x0000000b1705a211 */ /* 0x080fe200028f0ce5 */
[----:B------:R0:W-:Y:S01]  /*c5a0*/  @!P3 ST.E.128 desc[UR8][R2.64], R24 ;  /* 0x000000180200b985 */ /* 0x0001e2000c101d08 */
[----:B------:R-:W-:-:S02]  /*c5b0*/  @!P1 LEA.HI.X R9, R22, R11, R228, 0x1, P4 ;  /* 0x0000000b16099211 */ /* 0x000fc400020f0ce4 */
[----:B------:R-:W-:Y:S01]  /*c5c0*/  @!P0 LEA.HI.X R11, R212, R11, R227, 0x1, P6 ;  /* 0x0000000bd40b8211 */ /* 0x000fe200030f0ce3 */
[----:B------:R0:W-:Y:S04]  /*c5d0*/  @!P2 ST.E.128 desc[UR8][R4.64], R40 ;  /* 0x000000280400a985 */ /* 0x0001e8000c101d08 */
[----:B------:R0:W-:Y:S04]  /*c5e0*/  @!P1 ST.E.128 desc[UR8][R8.64], R52 ;  /* 0x0000003408009985 */ /* 0x0001e8000c101d08 */
[----:B------:R0:W-:Y:S02]  /*c5f0*/  @!P0 ST.E.128 desc[UR8][R10.64], R64 ;  /* 0x000000400a008985 */ /* 0x0001e4000c101d08 */
.L_x_420:
[----:B------:R-:W-:Y:S05]  /*c600*/  BSYNC B1 ;  /* 0x0000000000017941 */ /* 0x000fea0003800000 */
.L_x_419:
[----:B------:R-:W-:Y:S01]  /*c610*/  VIADD R0, R82, 0x60 ;  /* 0x0000006052007836 */ /* 0x000fe20000000000 */
[----:B0--3--:R-:W0:Y:S04]  /*c620*/  SHFL.IDX PT, R19, R19, 0x3, 0x181f ;  /* 0x00781f0013137f89 */ /* 0x009e2800000e0000 */
[----:B------:R-:W-:Y:S01]  /*c630*/  ISETP.GE.AND P0, PT, R0, R83, PT ;  /* 0x000000530000720c */ /* 0x000fe20003f06270 */
[----:B----4-:R3:W4:-:S12]  /*c640*/  SHFL.IDX PT, R11, R6, 0x3, 0x181f ;  /* 0x00781f00060b7f89 */ /* 0x01071800000e0000 */
[----:B---3--:R-:W-:Y:S05]  /*c650*/  @P0 BRA `(.L_x_421) ;  /* 0x0000000c00f80947 */ /* 0x008fea0003800000 */
[----:B------:R-:W-:Y:S01]  /*c660*/  ULDC UR4, c[0x0][0xac8] ;  /* 0x0002b20000047ab9 */ /* 0x000fe20000000800 */
[----:B------:R-:W-:Y:S01]  /*c670*/  ULDC.64 UR8, c[0x0][0x208] ;  /* 0x0000820000087ab9 */ /* 0x000fe20000000a00 */
[----:B------:R-:W-:Y:S02]  /*c680*/  ISETP.GE.AND P3, PT, R18, UR4, PT ;  /* 0x0000000412007c0c */ /* 0x000fe4000bf66270 */
[----:B------:R-:W-:Y:S02]  /*c690*/  ISETP.GE.AND P4, PT, R23, UR4, PT ;  /* 0x0000000417007c0c */ /* 0x000fe4000bf86270 */
[----:B------:R-:W-:-:S09]  /*c6a0*/  ISETP.GE.AND P5, PT, R22, UR4, PT ;  /* 0x0000000416007c0c */ /* 0x000fd2000bfa6270 */
[CC--:B----4-:R-:W-:Y:S02]  /*c6b0*/  @!P3 LEA R2, P0, R18.reuse, R11.reuse, 0x1 ;  /* 0x0000000b1202b211 */ /* 0x0d0fe400078008ff */
[C---:B------:R-:W-:Y:S02]  /*c6c0*/  @!P4 LEA R4, P1, R23.reuse, R11, 0x1 ;  /* 0x0000000b1704c211 */ /* 0x040fe400078208ff */
[----:B0-----:R-:W-:Y:S02]  /*c6d0*/  @!P3 LEA.HI.X R3, R18, R19, R230, 0x1, P0 ;  /* 0x000000131203b211 */ /* 0x001fe400000f0ce6 */
[----:B------:R-:W-:Y:S02]  /*c6e0*/  ISETP.GE.AND P0, PT, R212, UR4, PT ;  /* 0x00000004d4007c0c */ /* 0x000fe4000bf06270 */
[----:B------:R-:W-:Y:S01]  /*c6f0*/  @!P5 LEA R8, P2, R22, R11, 0x1 ;  /* 0x0000000b1608d211 */ /* 0x000fe200078408ff */
[----:B------:R3:W-:Y:S01]  /*c700*/  @!P3 ST.E.128 desc[UR8][R2.64], R28 ;  /* 0x0000001c0200b985 */ /* 0x0007e2000c101d08 */
[----:B------:R-:W-:-:S02]  /*c710*/  @!P4 LEA.HI.X R5, R23, R19, R229, 0x1, P1 ;  /* 0x000000131705c211 */ /* 0x000fc400008f0ce5 */
[----:B------:R-:W-:-:S03]  /*c720*/  @!P5 LEA.HI.X R9, R22, R19, R228, 0x1, P2 ;  /* 0x000000131609d211 */ /* 0x000fc600010f0ce4 */
[----:B------:R3:W-:Y:S04]  /*c730*/  @!P4 ST.E.128 desc[UR8][R4.64], R44 ;  /* 0x0000002c0400c985 */ /* 0x0007e8000c101d08 */
[----:B------:R3:W-:Y:S01]  /*c740*/  @!P5 ST.E.128 desc[UR8][R8.64], R56 ;  /* 0x000000380800d985 */ /* 0x0007e2000c101d08 */
[----:B------:R-:W-:Y:S05]  /*c750*/  @P0 BRA `(.L_x_421) ;  /* 0x0000000c00b80947 */ /* 0x000fea0003800000 */
[----:B---3--:R-:W-:Y:S01]  /*c760*/  LEA R2, P0, R212, R11, 0x1 ;  /* 0x0000000bd4027211 */ /* 0x008fe200078008ff */
[----:B------:R-:W-:-:S03]  /*c770*/  ULDC.64 UR8, c[0x0][0x208] ;  /* 0x0000820000087ab9 */ /* 0x000fc60000000a00 */
[----:B------:R-:W-:-:S05]  /*c780*/  LEA.HI.X R3, R212, R19, R227, 0x1, P0 ;  /* 0x00000013d4037211 */ /* 0x000fca00000f0ce3 */
[----:B------:R0:W-:Y:S01]  /*c790*/  ST.E.128 desc[UR8][R2.64], R60 ;  /* 0x0000003c02007985 */ /* 0x0001e2000c101d08 */
[----:B------:R-:W-:Y:S05]  /*c7a0*/  BRA `(.L_x_421) ;  /* 0x0000000c00a47947 */ /* 0x000fea0003800000 */
.L_x_413:
[----:B------:R-:W-:Y:S01]  /*c7b0*/  ULDC.64 UR8, c[0x0][0xc00] ;  /* 0x0003000000087ab9 */ /* 0x000fe20000000a00 */
[----:B------:R-:W-:Y:S01]  /*c7c0*/  R2UR UR4, R216 ;  /* 0x00000000d80472ca */ /* 0x000fe200000e0000 */
[----:B------:R-:W-:Y:S01]  /*c7d0*/  UISETP.NE.U32.AND UP0, UPT, UR8, URZ, UPT ;  /* 0x0000003f0800728c */ /* 0x000fe2000bf05070 */
[----:B------:R-:W0:Y:S01]  /*c7e0*/  LDC R13, c[0x0][0xbe8] ;  /* 0x0002fa00ff0d7b82 */ /* 0x000e220000000800 */
[----:B------:R-:W-:Y:S01]  /*c7f0*/  ULDC.64 UR10, c[0x0][0x208] ;  /* 0x00008200000a7ab9 */ /* 0x000fe20000000a00 */
[----:B------:R-:W-:Y:S01]  /*c800*/  R2UR UR7, R215 ;  /* 0x00000000d70772ca */ /* 0x000fe200000e0000 */
[----:B------:R-:W-:-:S03]  /*c810*/  UISETP.NE.AND.EX UP0, UPT, UR9, URZ, UPT, UP0 ;  /* 0x0000003f0900728c */ /* 0x000fc6000bf05300 */
[----:B------:R-:W-:-:S03]  /*c820*/  ULDC.64 UR8, c[0x0][0xc00] ;  /* 0x0003000000087ab9 */ /* 0x000fc60000000a00 */
[----:B------:R-:W-:Y:S02]  /*c830*/  PLOP3.LUT P2, PT, PT, PT, UP0, 0x80, 0x0 ;  /* 0x000000000000781c */ /* 0x000fe40003f4f008 */
[----:B------:R-:W-:-:S06]  /*c840*/  UIMAD.WIDE UR8, UR4, 0x4, UR8 ;  /* 0x00000004040878a5 */ /* 0x000fcc000f8e0208 */
[----:B------:R-:W-:Y:S02]  /*c850*/  IMAD.U32 R2, RZ, RZ, UR8 ;  /* 0x00000008ff027e24 */ /* 0x000fe4000f8e00ff */
[----:B------:R-:W-:Y:S01]  /*c860*/  IMAD.U32 R3, RZ, RZ, UR9 ;  /* 0x00000009ff037e24 */ /* 0x000fe2000f8e00ff */
[----:B------:R-:W-:-:S04]  /*c870*/  ULDC.64 UR8, c[0x0][0xc08] ;  /* 0x0003020000087ab9 */ /* 0x000fc80000000a00 */
[----:B------:R-:W2:Y:S01]  /*c880*/  @P2 LDG.E R6, desc[UR10][R2.64] ;  /* 0x0000000a02062981 */ /* 0x000ea2000c1e1900 */
[----:B------:R-:W-:Y:S01]  /*c890*/  UISETP.NE.U32.AND UP1, UPT, UR8, URZ, UPT ;  /* 0x0000003f0800728c */ /* 0x000fe2000bf25070 */
[----:B0-----:R-:W-:-:S03]  /*c8a0*/  ISETP.NE.AND P0, PT, R13, 0x1, PT ;  /* 0x000000010d00780c */ /* 0x001fc60003f05270 */
[----:B------:R-:W-:-:S06]  /*c8b0*/  UISETP.NE.AND.EX UP1, UPT, UR9, URZ, UPT, UP1 ;  /* 0x0000003f0900728c */ /* 0x000fcc000bf25310 */
[----:B------:R-:W-:-:S04]  /*c8c0*/  PLOP3.LUT P3, PT, PT, PT, UP1, 0x80, 0x0 ;  /* 0x000000000000781c */ /* 0x000fc80003f6f018 */
[----:B------:R-:W0:Y:S01]  /*c8d0*/  @P0 LDC R11, c[0x0][0xbec] ;  /* 0x0002fb00ff0b0b82 */ /* 0x000e220000000800 */
[----:B------:R-:W-:Y:S02]  /*c8e0*/  @UP1 ULDC.64 UR8, c[0x0][0xc08] ;  /* 0x0003020000081ab9 */ /* 0x000fe40000000a00 */
[----:B------:R-:W-:-:S03]  /*c8f0*/  @UP1 UIMAD.WIDE UR8, UR4, 0x4, UR8 ;  /* 0x00000004040818a5 */ /* 0x000fc6000f8e0208 */
[----:B------:R-:W-:Y:S02]  /*c900*/  ULDC UR4, c[0x0][0xa88] ;  /* 0x0002a20000047ab9 */ /* 0x000fe40000000800 */
[----:B------:R-:W-:Y:S01]  /*c910*/  IMAD.U32 R0, RZ, RZ, UR4 ;  /* 0x00000004ff007e24 */ /* 0x000fe2000f8e00ff */
[----:B------:R-:W-:Y:S01]  /*c920*/  UMOV UR4, URZ ;  /* 0x0000003f00047c82 */ /* 0x000fe20008000000 */
[----:B------:R-:W-:Y:S02]  /*c930*/  IMAD.U32 R4, RZ, RZ, UR8 ;  /* 0x00000008ff047e24 */ /* 0x000fe4000f8e00ff */
[----:B------:R-:W-:Y:S01]  /*c940*/  IMAD.U32 R5, RZ, RZ, UR9 ;  /* 0x00000009ff057e24 */ /* 0x000fe2000f8e00ff */
[----:B------:R-:W-:-:S04]  /*c950*/  ISETP.GE.AND P1, PT, R231, 0x80, PT ;  /* 0x00000080e700780c */ /* 0x000fc80003f26270 */
[----:B------:R1:W5:Y:S01]  /*c960*/  @P3 LDG.E R0, desc[UR10][R4.64] ;  /* 0x0000000a04003981 */ /* 0x000362000c1e1900 */
[----:B------:R-:W-:Y:S01]  /*c970*/  USHF.R.S32.HI UR11, URZ, 0x1f, UR7 ;  /* 0x0000001f3f0b7899 */ /* 0x000fe20008011407 */
[----:B--2---:R-:W-:-:S13]  /*c980*/  @P2 R2UR UR4, R6 ;  /* 0x00000000060422ca */ /* 0x004fda00000e0000 */
[----:B------:R-:W-:Y:S01]  /*c990*/  USHF.R.S32.HI UR10, URZ, 0x1f, UR4 ;  /* 0x0000001f3f0a7899 */ /* 0x000fe20008011404 */
[----:B01----:R-:W-:Y:S11]  /*c9a0*/  @P3 BRA `(.L_x_422) ;  /* 0x0000000000143947 */ /* 0x003ff60003800000 */
[----:B------:R-:W-:Y:S05]  /*c9b0*/  @!P2 BRA `(.L_x_422) ;  /* 0x000000000010a947 */ /* 0x000fea0003800000 */
[----:B------:R-:W-:Y:S02]  /*c9c0*/  ULDC.64 UR8, c[0x0][0x208] ;  /* 0x0000820000087ab9 */ /* 0x000fe40000000a00 */
[----:B------:R-:W2:Y:S04]  /*c9d0*/  LDG.E R5, desc[UR8][R2.64] ;  /* 0x0000000802057981 */ /* 0x000ea8000c1e1900 */
[----:B-----5:R-:W2:Y:S02]  /*c9e0*/  LDG.E R0, desc[UR8][R2.64+0x4] ;  /* 0x0000040802007981 */ /* 0x020ea4000c1e1900 */
[----:B--2---:R-:W-:-:S07]  /*c9f0*/  IMAD.IADD R0, R0, 0x1, -R5 ;  /* 0x0000000100007824 */ /* 0x004fce00078e0a05 */
.L_x_422:
[----:B------:R-:W-:Y:S01]  /*ca00*/  R2UR UR8, R216 ;  /* 0x00000000d80872ca */ /* 0x000fe200000e0000 */
[----:B------:R-:W-:Y:S01]  /*ca10*/  BSSY B1, `(.L_x_423) ;  /* 0x0000032000017945 */ /* 0x000fe20003800000 */
[----:B------:R-:W-:-:S11]  /*ca20*/  R2UR UR7, R219 ;  /* 0x00000000db0772ca */ /* 0x000fd600000e0000 */
[----:B------:R-:W-:Y:S02]  /*ca30*/  USEL UR12, UR8, URZ, !UP0 ;  /* 0x0000003f080c7287 */ /* 0x000fe4000c000000 */
[----:B------:R-:W-:Y:S01]  /*ca40*/  USEL UR13, UR7, URZ, !UP0 ;  /* 0x0000003f070d7287 */ /* 0x000fe2000c000000 */
[----:B------:R-:W-:Y:S11]  /*ca50*/  @P1 BRA `(.L_x_424) ;  /* 0x0000000000b41947 */ /* 0x000ff60003800000 */
[----:B------:R-:W0:Y:S01]  /*ca60*/  S2R R3, SR_TID.X ;  /* 0x0000000000037919 */ /* 0x000e220000002100 */
[----:B------:R-:W1:Y:S01]  /*ca70*/  LDC R9, c[0x0][0xbe8] ;  /* 0x0002fa00ff097b82 */ /* 0x000e620000000800 */
[----:B------:R-:W-:-:S13]  /*ca80*/  R2UR UR7, R214 ;  /* 0x00000000d60772ca */ /* 0x000fda00000e0000 */
[----:B------:R-:W-:-:S04]  /*ca90*/  IMAD.U32 R2, RZ, RZ, UR7 ;  /* 0x00000007ff027e24 */ /* 0x000fc8000f8e00ff */
[----:B0-----:R-:W-:Y:S02]  /*caa0*/  IMAD R2, R2, 0x80, R3 ;  /* 0x0000008002027824 */ /* 0x001fe400078e0203 */
[----:B-1---5:R-:W-:Y:S02]  /*cab0*/  IMAD R3, R0, R9, RZ ;  /* 0x0000000900037224 */ /* 0x022fe400078e02ff */
[----:B------:R-:W-:-:S05]  /*cac0*/  VIADD R4, R2, 0xffffff80 ;  /* 0xffffff8002047836 */ /* 0x000fca0000000000 */
[----:B------:R-:W-:-:S13]  /*cad0*/  ISETP.GE.AND P1, PT, R4, R3, PT ;  /* 0x000000030400720c */ /* 0x000fda0003f26270 */
[----:B------:R-:W-:Y:S05]  /*cae0*/  @P1 BRA `(.L_x_424) ;  /* 0x0000000000901947 */ /* 0x000fea0003800000 */
[----:B------:R-:W-:Y:S01]  /*caf0*/  ISETP.NE.AND P1, PT, R9, 0x1, PT ;  /* 0x000000010900780c */ /* 0x000fe20003f25270 */
[----:B------:R-:W-:Y:S01]  /*cb00*/  ULDC.64 UR14, c[0x0][0xb90] ;  /* 0x0002e400000e7ab9 */ /* 0x000fe20000000a00 */
[----:B------:R-:W-:Y:S01]  /*cb10*/  R2UR UR16, R215 ;  /* 0x00000000d71072ca */ /* 0x000fe200000e0000 */
[----:B------:R-:W-:Y:S01]  /*cb20*/  UIMAD UR7, UR11, UR14, URZ ;  /* 0x0000000e0b0772a4 */ /* 0x000fe2000f8e023f */
[----:B------:R-:W-:Y:S01]  /*cb30*/  IMAD.MOV.U32 R2, RZ, RZ, R4 ;  /* 0x000000ffff027224 */ /* 0x000fe200078e0004 */
[----:B------:R-:W-:Y:S01]  /*cb40*/  UMOV UR8, UR4 ;  /* 0x0000000400087c82 */ /* 0x000fe20008000000 */
[----:B------:R-:W-:-:S07]  /*cb50*/  UMOV UR9, UR10 ;  /* 0x0000000a00097c82 */ /* 0x000fce0008000000 */
[----:B------:R-:W0:Y:S02]  /*cb60*/  @P1 LDC R3, c[0x0][0xbec] ;  /* 0x0002fb00ff031b82 */ /* 0x000e240000000800 */
[----:B------:R-:W-:Y:S02]  /*cb70*/  UIMAD.WIDE.U32 UR8, UR16, UR14, UR8 ;  /* 0x0000000e100872a5 */ /* 0x000fe4000f8e0008 */
[----:B------:R-:W-:-:S03]  /*cb80*/  UIMAD UR7, UR16, UR15, UR7 ;  /* 0x0000000f100772a4 */ /* 0x000fc6000f8e0207 */
[----:B------:R-:W-:Y:S01]  /*cb90*/  ULDC.64 UR14, c[0x0][0xb98] ;  /* 0x0002e600000e7ab9 */ /* 0x000fe20000000a00 */
[----:B------:R-:W1:Y:S01]  /*cba0*/  @P1 LDC R6, c[0x0][0xbf0] ;  /* 0x0002fc00ff061b82 */ /* 0x000e620000000800 */
[----:B------:R-:W-:Y:S02]  /*cbb0*/  UIADD3 UR9, UR9, UR7, URZ ;  /* 0x0000000709097290 */ /* 0x000fe4000fffe03f */
[----:B------:R-:W-:Y:S02]  /*cbc0*/  UIMAD UR7, UR13, UR14, URZ ;  /* 0x0000000e0d0772a4 */ /* 0x000fe4000f8e023f */
[----:B------:R-:W-:Y:S02]  /*cbd0*/  UIMAD.WIDE.U32 UR8, UR12, UR14, UR8 ;  /* 0x0000000e0c0872a5 */ /* 0x000fe4000f8e0008 */
[----:B------:R-:W-:Y:S01]  /*cbe0*/  UIMAD UR7, UR12, UR15, UR7 ;  /* 0x0000000f0c0772a4 */ /* 0x000fe2000f8e0207 */
[----:B------:R-:W-:Y:S02]  /*cbf0*/  ULDC.64 UR16, c[0x0][0x208] ;  /* 0x0000820000107ab9 */ /* 0x000fe40000000a00 */
[----:B------:R-:W-:Y:S01]  /*cc00*/  ULDC.64 UR14, c[0x0][0xb88] ;  /* 0x0002e200000e7ab9 */ /* 0x000fe20000000a00 */
[----:B0-----:R-:W-:-:S05]  /*cc10*/  @P1 IMAD.HI.U32 R3, R4, R3, RZ ;  /* 0x0000000304031227 */ /* 0x001fca00078e00ff */
[----:B-1----:R-:W-:Y:S01]  /*cc20*/  @P1 SHF.R.U32.HI R2, RZ, R6, R3 ;  /* 0x00000006ff021219 */ /* 0x002fe20000011603 */
[----:B------:R-:W-:-:S03]  /*cc30*/  IMAD.U32 R6, RZ, RZ, UR7 ;  /* 0x00000007ff067e24 */ /* 0x000fc6000f8e00ff */
[--C-:B------:R-:W-:Y:S01]  /*cc40*/  SHF.R.S32.HI R3, RZ, 0x1f, R2.reuse ;  /* 0x0000001fff037819 */ /* 0x100fe20000011402 */
[----:B------:R-:W-:Y:S01]  /*cc50*/  IMAD.MOV R5, RZ, RZ, -R2 ;  /* 0x000000ffff057224 */ /* 0x000fe200078e0a02 */
[----:B------:R-:W-:-:S03]  /*cc60*/  IADD3 R2, P1, R2, UR8, RZ ;  /* 0x0000000802027c10 */ /* 0x000fc6000ff3e0ff */
[----:B------:R-:W-:Y:S01]  /*cc70*/  IMAD R5, R9, R5, R4 ;  /* 0x0000000509057224 */ /* 0x000fe200078e0204 */
[----:B------:R-:W-:Y:S01]  /*cc80*/  IADD3.X R3, R3, UR9, R6, P1, !PT ;  /* 0x0000000903037c10 */ /* 0x000fe20008ffe406 */
[----:B------:R-:W-:-:S03]  /*cc90*/  ULDC.64 UR8, c[0x0][0xb50] ;  /* 0x0002d40000087ab9 */ /* 0x000fc60000000a00 */
[----:B------:R-:W-:Y:S01]  /*cca0*/  SHF.R.S32.HI R4, RZ, 0x1f, R5 ;  /* 0x0000001fff047819 */ /* 0x000fe20000011405 */
[----:B------:R-:W-:-:S04]  /*ccb0*/  IMAD.WIDE.U32 R2, R5, UR14, R2 ;  /* 0x0000000e05027c25 */ /* 0x000fc8000f8e0002 */
[----:B------:R-:W-:-:S04]  /*ccc0*/  IMAD R4, R4, UR14, RZ ;  /* 0x0000000e04047c24 */ /* 0x000fc8000f8e02ff */
[----:B------:R-:W-:Y:S01]  /*ccd0*/  IMAD R9, R5, UR15, R4 ;  /* 0x0000000f05097c24 */ /* 0x000fe2000f8e0204 */
[----:B------:R-:W-:-:S03]  /*cce0*/  LEA R4, P1, R2, UR8, 0x2 ;  /* 0x0000000802047c11 */ /* 0x000fc6000f8210ff */
[----:B------:R-:W-:-:S05]  /*ccf0*/  IMAD.IADD R3, R3, 0x1, R9 ;  /* 0x0000000103037824 */ /* 0x000fca00078e0209 */
[----:B------:R-:W-:Y:S01]  /*cd00*/  LEA.HI.X R5, R2, UR9, R3, 0x2, P1 ;  /* 0x0000000902057c11 */ /* 0x000fe200088f1403 */
[----:B------:R-:W-:-:S05]  /*cd10*/  IMAD.MOV.U32 R3, RZ, RZ, -0x800000 ;  /* 0xff800000ff037424 */ /* 0x000fca00078e00ff */
[----:B------:R0:W-:Y:S02]  /*cd20*/  STG.E desc[UR16][R4.64], R3 ;  /* 0x0000000304007986 */ /* 0x0001e4000c101910 */
.L_x_424:
[----:B------:R-:W-:Y:S05]  /*cd30*/  BSYNC B1 ;  /* 0x0000000000017941 */ /* 0x000fea0003800000 */
.L_x_423:
[----:B------:R-:W-:Y:S01]  /*cd40*/  R2UR UR16, R214 ;  /* 0x00000000d61072ca */ /* 0x000fe200000e0000 */
[----:B0-----:R-:W0:Y:S01]  /*cd50*/  @P0 LDC R3, c[0x0][0xbf0] ;  /* 0x0002fc00ff030b82 */ /* 0x001e220000000800 */
[----:B------:R-:W-:Y:S01]  /*cd60*/  ULDC.64 UR14, c[0x0][0xaa0] ;  /* 0x0002a800000e7ab9 */ /* 0x000fe20000000a00 */
[----:B------:R-:W-:Y:S01]  /*cd70*/  R2UR UR17, R215 ;  /* 0x00000000d71172ca */ /* 0x000fe200000e0000 */
[----:B------:R-:W-:Y:S01]  /*cd80*/  UIMAD UR7, UR10, UR14, URZ ;  /* 0x0000000e0a0772a4 */ /* 0x000fe2000f8e023f */
[----:B------:R-:W-:Y:S01]  /*cd90*/  IMAD R2, R213, 0x20, R217 ;  /* 0x00000020d5027824 */ /* 0x000fe200078e02d9 */
[----:B------:R-:W-:Y:S01]  /*cda0*/  UIMAD.WIDE.U32 UR8, UR4, UR14, URZ ;  /* 0x0000000e040872a5 */ /* 0x000fe2000f8e003f */
[----:B------:R-:W-:Y:S01]  /*cdb0*/  BSSY B1, `(.L_x_425) ;  /* 0x0000043000017945 */ /* 0x000fe20003800000 */
[----:B------:R-:W-:-:S03]  /*cdc0*/  UIMAD UR7, UR4, UR15, UR7 ;  /* 0x0000000f040772a4 */ /* 0x000fc6000f8e0207 */
[----:B------:R-:W-:Y:S01]  /*cdd0*/  ULDC.64 UR14, c[0x0][0xae8] ;  /* 0x0002ba00000e7ab9 */ /* 0x000fe20000000a00 */
[----:B------:R-:W-:Y:S01]  /*cde0*/  UIADD3 UR9, UR9, UR7, URZ ;  /* 0x0000000709097290 */ /* 0x000fe2000fffe03f */
[----:B------:R-:W-:Y:S01]  /*cdf0*/  IMAD.U32 R5, RZ, RZ, UR16 ;  /* 0x00000010ff057e24 */ /* 0x000fe2000f8e00ff */
[----:B------:R-:W-:Y:S02]  /*ce00*/  UIMAD UR4, UR11, UR14, URZ ;  /* 0x0000000e0b0472a4 */ /* 0x000fe4000f8e023f */
[----:B------:R-:W-:Y:S01]  /*ce10*/  UIMAD.WIDE.U32 UR8, UR17, UR14, UR8 ;  /* 0x0000000e110872a5 */ /* 0x000fe2000f8e0008 */
[----:B------:R-:W-:Y:S01]  /*ce20*/  IMAD R6, R5, 0x80, R2 ;  /* 0x0000008005067824 */ /* 0x000fe200078e0202 */
[----:B------:R-:W-:Y:S01]  /*ce30*/  UIMAD UR4, UR17, UR15, UR4 ;  /* 0x0000000f110472a4 */ /* 0x000fe2000f8e0204 */
[----:B------:R-:W-:Y:S02]  /*ce40*/  ULDC.64 UR10, c[0x0][0xaf0] ;  /* 0x0002bc00000a7ab9 */ /* 0x000fe40000000a00 */
[----:B------:R-:W-:Y:S01]  /*ce50*/  @P0 IMAD.HI.U32 R2, R6, R11, RZ ;  /* 0x0000000b06020227 */ /* 0x000fe200078e00ff */
[----:B------:R-:W-:-:S02]  /*ce60*/  UIADD3 UR9, UR9, UR4, URZ ;  /* 0x0000000409097290 */ /* 0x000fc4000fffe03f */
[----:B------:R-:W-:Y:S01]  /*ce70*/  UIMAD UR4, UR13, UR10, URZ ;  /* 0x0000000a0d0472a4 */ /* 0x000fe2000f8e023f */
[----:B------:R-:W-:Y:S01]  /*ce80*/  IMAD.MOV.U32 R5, RZ, RZ, R6 ;  /* 0x000000ffff057224 */ /* 0x000fe200078e0006 */
[----:B0-----:R-:W-:Y:S01]  /*ce90*/  @P0 SHF.R.U32.HI R5, RZ, R3, R2 ;  /* 0x00000003ff050219 */ /* 0x001fe20000011602 */
[----:B------:R-:W-:Y:S02]  /*cea0*/  UIMAD.WIDE.U32 UR8, UR12, UR10, UR8 ;  /* 0x0000000a0c0872a5 */ /* 0x000fe4000f8e0008 */
[----:B------:R-:W-:Y:S01]  /*ceb0*/  UIMAD UR4, UR12, UR11, UR4 ;  /* 0x0000000b0c0472a4 */ /* 0x000fe2000f8e0204 */
[--C-:B------:R-:W-:Y:S01]  /*cec0*/  SHF.R.S32.HI R2, RZ, 0x1f, R5.reuse ;  /* 0x0000001fff027819 */ /* 0x100fe20000011405 */
[----:B------:R-:W-:Y:S01]  /*ced0*/  IMAD.MOV R9, RZ, RZ, -R5 ;  /* 0x000000ffff097224 */ /* 0x000fe200078e0a05 */
[----:B------:R-:W-:Y:S01]  /*cee0*/  ULDC.64 UR10, c[0x0][0xae0] ;  /* 0x0002b800000a7ab9 */ /* 0x000fe20000000a00 */
[----:B------:R-:W-:Y:S02]  /*cef0*/  UIADD3 UR4, UR9, UR4, URZ ;  /* 0x0000000409047290 */ /* 0x000fe4000fffe03f */
[----:B------:R-:W-:-:S02]  /*cf00*/  IMAD.U32 R3, RZ, RZ, UR9 ;  /* 0x00000009ff037e24 */ /* 0x000fc4000f8e00ff */
[----:B------:R-:W-:Y:S02]  /*cf10*/  IMAD R4, R2, UR10, RZ ;  /* 0x0000000a02047c24 */ /* 0x000fe4000f8e02ff */
[----:B------:R-:W-:Y:S02]  /*cf20*/  IMAD R9, R13, R9, R6 ;  /* 0x000000090d097224 */ /* 0x000fe400078e0206 */
[----:B------:R-:W-:Y:S01]  /*cf30*/  IMAD.U32 R2, RZ, RZ, UR8 ;  /* 0x00000008ff027e24 */ /* 0x000fe2000f8e00ff */
[----:B------:R-:W-:Y:S01]  /*cf40*/  ULDC.64 UR8, c[0x0][0xad8] ;  /* 0x0002b60000087ab9 */ /* 0x000fe20000000a00 */
[----:B------:R-:W-:Y:S02]  /*cf50*/  IMAD.U32 R3, RZ, RZ, UR4 ;  /* 0x00000004ff037e24 */ /* 0x000fe4000f8e00ff */
[C---:B------:R-:W-:Y:S01]  /*cf60*/  IMAD R11, R5.reuse, UR11, R4 ;  /* 0x0000000b050b7c24 */ /* 0x040fe2000f8e0204 */
[----:B------:R-:W-:Y:S01]  /*cf70*/  SHF.R.S32.HI R4, RZ, 0x1f, R9 ;  /* 0x0000001fff047819 */ /* 0x000fe20000011409 */
[----:B------:R-:W-:-:S04]  /*cf80*/  IMAD.WIDE.U32 R2, R5, UR10, R2 ;  /* 0x0000000a05027c25 */ /* 0x000fc8000f8e0002 */
[----:B------:R-:W-:Y:S02]  /*cf90*/  IMAD.U32 R6, RZ, RZ, UR16 ;  /* 0x00000010ff067e24 */ /* 0x000fe4000f8e00ff */
[----:B------:R-:W-:Y:S02]  /*cfa0*/  IMAD.IADD R3, R3, 0x1, R11 ;  /* 0x0000000103037824 */ /* 0x000fe400078e020b */
[----:B------:R-:W-:Y:S02]  /*cfb0*/  IMAD R4, R4, UR8, RZ ;  /* 0x0000000804047c24 */ /* 0x000fe4000f8e02ff */
[----:B------:R-:W-:Y:S02]  /*cfc0*/  IMAD R6, R6, 0x80, R217 ;  /* 0x0000008006067824 */ /* 0x000fe400078e02d9 */
[----:B-----5:R-:W-:Y:S02]  /*cfd0*/  IMAD R13, R0, R13, RZ ;  /* 0x0000000d000d7224 */ /* 0x020fe400078e02ff */
[----:B------:R-:W-:-:S02]  /*cfe0*/  IMAD R5, R9, UR9, R4 ;  /* 0x0000000909057c24 */ /* 0x000fc4000f8e0204 */
[----:B------:R-:W-:Y:S01]  /*cff0*/  IMAD.WIDE.U32 R2, R9, UR8, R2 ;  /* 0x0000000809027c25 */ /* 0x000fe2000f8e0002 */
[----:B------:R-:W-:Y:S01]  /*d000*/  ISETP.GE.AND P2, PT, R6, R13, PT ;  /* 0x0000000d0600720c */ /* 0x000fe20003f46270 */
[----:B------:R-:W-:Y:S02]  /*d010*/  ULDC.64 UR8, c[0x0][0xa80] ;  /* 0x0002a00000087ab9 */ /* 0x000fe40000000a00 */
[----:B------:R-:W-:Y:S01]  /*d020*/  IMAD.IADD R3, R3, 0x1, R5 ;  /* 0x0000000103037824 */ /* 0x000fe200078e0205 */
[----:B------:R-:W-:Y:S01]  /*d030*/  LEA R4, P3, R2, UR8, 0x1 ;  /* 0x0000000802047c11 */ /* 0x000fe2000f8608ff */
[----:B------:R-:W-:-:S03]  /*d040*/  VIADD R0, R6, 0x20 ;  /* 0x0000002006007836 */ /* 0x000fc60000000000 */
[----:B------:R-:W-:Y:S01]  /*d050*/  LEA.HI.X R5, R2, UR9, R3, 0x1, P3 ;  /* 0x0000000902057c11 */ /* 0x000fe200098f0c03 */
[----:B------:R0:W1:Y:S01]  /*d060*/  SHFL.IDX PT, R9, R4, RZ, 0x181f ;  /* 0x00181fff04097589 */ /* 0x00006200000e0000 */
[-C--:B------:R-:W-:Y:S01]  /*d070*/  ISETP.GE.AND P1, PT, R0, R13.reuse, PT ;  /* 0x0000000d0000720c */ /* 0x080fe20003f26270 */
[----:B------:R-:W-:Y:S02]  /*d080*/  VIADD R0, R6, 0x40 ;  /* 0x0000004006007836 */ /* 0x000fe40000000000 */
[----:B------:R0:W2:Y:S03]  /*d090*/  SHFL.IDX PT, R3, R5, RZ, 0x181f ;  /* 0x00181fff05037589 */ /* 0x0000a600000e0000 */
        /* <DEDUP_REMOVED lines=11> */
[----:B------:R3:W-:Y:S01]  /*d150*/  @!P5 ST.E.128 desc[UR8][R10.64], RZ ;  /* 0x000000ff0a00d985 */ /* 0x0007e2000c101d08 */
[----:B------:R-:W-:Y:S02]  /*d160*/  @!P4 LEA.HI.X R15, R23, R3, R229, 0x1, P6 ;  /* 0x00000003170fc211 */ /* 0x000fe400030f0ce5 */
[----:B------:R-:W-:-:S03]  /*d170*/  @!P3 LEA R20, P6, R22, R9, 0x1 ;  /* 0x000000091614b211 */ /* 0x000fc600078c08ff */
[----:B------:R3:W-:Y:S01]  /*d180*/  @!P4 ST.E.128 desc[UR8][R14.64], RZ ;  /* 0x000000ff0e00c985 */ /* 0x0007e2000c101d08 */
[----:B------:R-:W-:Y:S02]  /*d190*/  @!P3 LEA.HI.X R21, R22, R3, R228, 0x1, P6 ;  /* 0x000000031615b211 */ /* 0x000fe400030f0ce4 */
[----:B------:R-:W-:-:S03]  /*d1a0*/  @!P2 LEA R2, P6, R212, R9, 0x1 ;  /* 0x00000009d402a211 */ /* 0x000fc600078c08ff */
[----:B------:R3:W-:Y:S01]  /*d1b0*/  @!P3 ST.E.128 desc[UR8][R20.64], RZ ;  /* 0x000000ff1400b985 */ /* 0x0007e2000c101d08 */
[----:B------:R-:W-:-:S05]  /*d1c0*/  @!P2 LEA.HI.X R3, R212, R3, R227, 0x1, P6 ;  /* 0x00000003d403a211 */ /* 0x000fca00030f0ce3 */
[----:B------:R3:W-:Y:S04]  /*d1d0*/  @!P2 ST.E.128 desc[UR8][R2.64], RZ ;  /* 0x000000ff0200a985 */ /* 0x0007e8000c101d08 */
.L_x_426:
[----:B------:R-:W-:Y:S05]  /*d1e0*/  BSYNC B1 ;  /* 0x0000000000017941 */ /* 0x000fea0003800000 */
.L_x_425:
[----:B--23--:R2:W3:Y:S01]  /*d1f0*/  SHFL.IDX PT, R3, R5, 0x1, 0x181f ;  /* 0x00381f0005037f89 */ /* 0x00c4e200000e0000 */
[----:B------:R-:W-:Y:S03]  /*d200*/  BSSY B1, `(.L_x_427) ;  /* 0x0000015000017945 */ /* 0x000fe60003800000 */
[----:B-1----:R2:W1:Y:S01]  /*d210*/  SHFL.IDX PT, R9, R4, 0x1, 0x181f ;  /* 0x00381f0004097f89 */ /* 0x00246200000e0000 */
[----:B------:R-:W-:Y:S05]  /*d220*/  @P1 BRA `(.L_x_428) ;  /* 0x0000000000481947 */ /* 0x000fea0003800000 */
[----:B------:R-:W-:Y:S01]  /*d230*/  ULDC UR4, c[0x0][0xac8] ;  /* 0x0002b20000047ab9 */ /* 0x000fe20000000800 */
[----:B------:R-:W-:Y:S01]  /*d240*/  ULDC.64 UR8, c[0x0][0x208] ;  /* 0x0000820000087ab9 */ /* 0x000fe20000000a00 */
[----:B------:R-:W-:Y:S02]  /*d250*/  ISETP.GE.AND P4, PT, R18, UR4, PT ;  /* 0x0000000412007c0c */ /* 0x000fe4000bf86270 */
[----:B------:R-:W-:Y:S02]  /*d260*/  ISETP.GE.AND P3, PT, R23, UR4, PT ;  /* 0x0000000417007c0c */ /* 0x000fe4000bf66270 */
[----:B------:R-:W-:Y:S02]  /*d270*/  ISETP.GE.AND P2, PT, R22, UR4, PT ;  /* 0x0000000416007c0c */ /* 0x000fe4000bf46270 */
[----:B------:R-:W-:-:S07]  /*d280*/  ISETP.GE.AND P1, PT, R212, UR4, PT ;  /* 0x00000004d4007c0c */ /* 0x000fce000bf26270 */
[CC--:B-1----:R-:W-:Y:S02]  /*d290*/  @!P4 LEA R10, P6, R18.reuse, R9.reuse, 0x1 ;  /* 0x00000009120ac211 */ /* 0x0c2fe400078c08ff */
[C---:B------:R-:W-:Y:S02]  /*d2a0*/  @!P3 LEA R14, P5, R23.reuse, R9, 0x1 ;  /* 0x00000009170eb211 */ /* 0x040fe400078a08ff */
[----:B---3--:R-:W-:Y:S02]  /*d2b0*/  @!P4 LEA.HI.X R11, R18, R3, R230, 0x1, P6 ;  /* 0x00000003120bc211 */ /* 0x008fe400030f0ce6 */
[----:B------:R-:W-:Y:S02]  /*d2c0*/  @!P2 LEA R8, P6, R22, R9, 0x1 ;  /* 0x000000091608a211 */ /* 0x000fe400078c08ff */
[----:B------:R-:W-:Y:S01]  /*d2d0*/  @!P3 LEA.HI.X R15, R23, R3, R229, 0x1, P5 ;  /* 0x00000003170fb211 */ /* 0x000fe200028f0ce5 */
[----:B------:R4:W-:Y:S01]  /*d2e0*/  @!P4 ST.E.128 desc[UR8][R10.64], RZ ;  /* 0x000000ff0a00c985 */ /* 0x0009e2000c101d08 */
[----:B------:R-:W-:-:S02]  /*d2f0*/  @!P1 LEA R2, P5, R212, R9, 0x1 ;  /* 0x00000009d4029211 */ /* 0x000fc400078a08ff */
[-C--:B------:R-:W-:Y:S01]  /*d300*/  @!P2 LEA.HI.X R9, R22, R3.reuse, R228, 0x1, P6 ;  /* 0x000000031609a211 */ /* 0x080fe200030f0ce4 */
[----:B------:R4:W-:Y:S01]  /*d310*/  @!P3 ST.E.128 desc[UR8][R14.64], RZ ;  /* 0x000000ff0e00b985 */ /* 0x0009e2000c101d08 */
[----:B------:R-:W-:-:S03]  /*d320*/  @!P1 LEA.HI.X R3, R212, R3, R227, 0x1, P5 ;  /* 0x00000003d4039211 */ /* 0x000fc600028f0ce3 */
[----:B------:R4:W-:Y:S04]  /*d330*/  @!P2 ST.E.128 desc[UR8][R8.64], RZ ;  /* 0x000000ff0800a985 */ /* 0x0009e8000c101d08 */
[----:B------:R4:W-:Y:S02]  /*d340*/  @!P1 ST.E.128 desc[UR8][R2.64], RZ ;  /* 0x000000ff02009985 */ /* 0x0009e4000c101d08 */
.L_x_428:
[----:B------:R-:W-:Y:S05]  /*d350*/  BSYNC B1 ;  /* 0x0000000000017941 */ /* 0x000fea0003800000 */
.L_x_427:
[----:B---34-:R3:W4:Y:S01]  /*d360*/  SHFL.IDX PT, R3, R5, 0x2, 0x181f ;  /* 0x00581f0005037f89 */ /* 0x01872200000e0000 */
        /* <DEDUP_REMOVED lines=9> */
[-C--:B-1----:R-:W-:Y:S02]  /*d400*/  @!P3 LEA R10, P6, R18, R9.reuse, 0x1 ;  /* 0x00000009120ab211 */ /* 0x082fe400078c08ff */
[CC--:B------:R-:W-:Y:S02]  /*d410*/  @!P2 LEA R8, P5, R23.reuse, R9.reuse, 0x1 ;  /* 0x000000091708a211 */ /* 0x0c0fe400078a08ff */
[----:B------:R-:W-:Y:S02]  /*d420*/  @!P1 LEA R14, P4, R22, R9, 0x1 ;  /* 0x00000009160e9211 */ /* 0x000fe400078808ff */
[----:B----4-:R-:W-:Y:S02]  /*d430*/  @!P3 LEA.HI.X R11, R18, R3, R230, 0x1, P6 ;  /* 0x00000003120bb211 */ /* 0x010fe400030f0ce6 */
[----:B------:R-:W-:Y:S02]  /*d440*/  @!P0 LEA R2, P6, R212, R9, 0x1 ;  /* 0x00000009d4028211 */ /* 0x000fe400078c08ff */
[-C--:B------:R-:W-:Y:S01]  /*d450*/  @!P2 LEA.HI.X R9, R23, R3.reuse, R229, 0x1, P5 ;  /* 0x000000031709a211 */ /* 0x080fe200028f0ce5 */
[----:B------:R1:W-:Y:S01]  /*d460*/  @!P3 ST.E.128 desc[UR8][R10.64], RZ ;  /* 0x000000ff0a00b985 */ /* 0x0003e2000c101d08 */
[----:B------:R-:W-:-:S02]  /*d470*/  @!P1 LEA.HI.X R15, R22, R3, R228, 0x1, P4 ;  /* 0x00000003160f9211 */ /* 0x000fc400020f0ce4 */
[----:B------:R-:W-:Y:S01]  /*d480*/  @!P0 LEA.HI.X R3, R212, R3, R227, 0x1, P6 ;  /* 0x00000003d4038211 */ /* 0x000fe200030f0ce3 */
[----:B------:R1:W-:Y:S04]  /*d490*/  @!P2 ST.E.128 desc[UR8][R8.64], RZ ;  /* 0x000000ff0800a985 */ /* 0x0003e8000c101d08 */
[----:B------:R1:W-:Y:S04]  /*d4a0*/  @!P1 ST.E.128 desc[UR8][R14.64], RZ ;  /* 0x000000ff0e009985 */ /* 0x0003e8000c101d08 */
[----:B------:R1:W-:Y:S02]  /*d4b0*/  @!P0 ST.E.128 desc[UR8][R2.64], RZ ;  /* 0x000000ff02008985 */ /* 0x0003e4000c101d08 */
.L_x_430:
[----:B------:R-:W-:Y:S05]  /*d4c0*/  BSYNC B1 ;  /* 0x0000000000017941 */ /* 0x000fea0003800000 */
.L_x_429:
[----:B------:R-:W-:Y:S01]  /*d4d0*/  VIADD R0, R6, 0x60 ;  /* 0x0000006006007836 */ /* 0x000fe20000000000 */
[----:B0-23--:R-:W0:Y:S04]  /*d4e0*/  SHFL.IDX PT, R5, R5, 0x3, 0x181f ;  /* 0x00781f0005057f89 */ /* 0x00de2800000e0000 */
[----:B------:R-:W-:Y:S01]  /*d4f0*/  ISETP.GE.AND P0, PT, R0, R13, PT ;  /* 0x0000000d0000720c */ /* 0x000fe20003f06270 */
[----:B-1--4-:R1:W2:-:S12]  /*d500*/  SHFL.IDX PT, R3, R4, 0x3, 0x181f ;  /* 0x00781f0004037f89 */ /* 0x01229800000e0000 */
[----:B-1----:R-:W-:Y:S05]  /*d510*/  @P0 BRA `(.L_x_421) ;  /* 0x0000000000480947 */ /* 0x002fea0003800000 */
[----:B------:R-:W-:Y:S01]  /*d520*/  ULDC UR4, c[0x0][0xac8] ;  /* 0x0002b20000047ab9 */ /* 0x000fe20000000800 */
[----:B------:R-:W-:Y:S01]  /*d530*/  ULDC.64 UR8, c[0x0][0x208] ;  /* 0x0000820000087ab9 */ /* 0x000fe20000000a00 */
[----:B------:R-:W-:Y:S02]  /*d540*/  ISETP.GE.AND P3, PT, R18, UR4, PT ;  /* 0x0000000412007c0c */ /* 0x000fe4000bf66270 */
[----:B------:R-:W-:Y:S02]  /*d550*/  ISETP.GE.AND P2, PT, R23, UR4, PT ;  /* 0x0000000417007c0c */ /* 0x000fe4000bf46270 */
[----:B------:R-:W-:Y:S02]  /*d560*/  ISETP.GE.AND P1, PT, R22, UR4, PT ;  /* 0x0000000416007c0c */ /* 0x000fe4000bf26270 */
[----:B------:R-:W-:-:S07]  /*d570*/  ISETP.GE.AND P0, PT, R212, UR4, PT ;  /* 0x00000004d4007c0c */ /* 0x000fce000bf06270 */
[-C--:B--2---:R-:W-:Y:S02]  /*d580*/  @!P3 LEA R8, P6, R18, R3.reuse, 0x1 ;  /* 0x000000031208b211 */ /* 0x084fe400078c08ff */
[CC--:B------:R-:W-:Y:S02]  /*d590*/  @!P2 LEA R10, P5, R23.reuse, R3.reuse, 0x1 ;  /* 0x00000003170aa211 */ /* 0x0c0fe400078a08ff */
[----:B------:R-:W-:Y:S02]  /*d5a0*/  @!P1 LEA R12, P4, R22, R3, 0x1 ;  /* 0x00000003160c9211 */ /* 0x000fe400078808ff */
[----:B0-----:R-:W-:Y:S02]  /*d5b0*/  @!P3 LEA.HI.X R9, R18, R5, R230, 0x1, P6 ;  /* 0x000000051209b211 */ /* 0x001fe400030f0ce6 */
        /* <DEDUP_REMOVED lines=8> */
.L_x_421:
[----:B------:R-:W-:Y:S05]  /*d640*/  BSYNC B0 ;  /* 0x0000000000007941 */ /* 0x000fea0003800000 */
.L_x_412:
[----:B------:R-:W-:Y:S02]  /*d650*/  ULDC UR4, c[0x0][0xc3c] ;  /* 0x00030f0000047ab9 */ /* 0x000fe40000000800 */
[----:B------:R-:W-:-:S13]  /*d660*/  ISETP.GE.AND P0, PT, R7, UR4, PT ;  /* 0x0000000407007c0c */ /* 0x000fda000bf06270 */
[----:B------:R-:W-:Y:S05]  /*d670*/  @!P0 BRA `(.L_x_431) ;  /* 0xffffff3400fc8947 */ /* 0x000fea000383ffff */
[----:B------:R-:W-:Y:S05]  /*d680*/  EXIT ;  /* 0x000000000000794d */ /* 0x000fea0003800000 */
.L_x_387:
[----:B------:R-:W-:-:S08]  /*d690*/  NOP ;  /* 0x0000000000007918 */ /* 0x000fd00000000000 */
[----:B0-----:R-:W0:-:S00]  /*d6a0*/  USETMAXREG.DEALLOC.CTAPOOL 0x18 ;  /* 0x00000018000079c8 */ /* 0x001e0000080e0500 */
[----:B0-----:R-:W-:-:S06]  /*d6b0*/  LOP3.LUT R0, R0, 0x3, RZ, 0xc0, !PT ;  /* 0x0000000300007812 */ /* 0x001fcc00078ec0ff */
[----:B------:R-:W0:Y:S02]  /*d6c0*/  SHFL.IDX PT, R0, R0, RZ, 0x1f ;  /* 0x00001fff00007589 */ /* 0x000e2400000e0000 */
[----:B0-----:R-:W-:Y:S01]  /*d6d0*/  ISETP.NE.AND P0, PT, R0, RZ, PT ;  /* 0x000000ff0000720c */ /* 0x001fe20003f05270 */
[----:B------:R-:W-:-:S03]  /*d6e0*/  IMAD.MOV.U32 R0, RZ, RZ, RZ ;  /* 0x000000ffff007224 */ /* 0x000fc600078e00ff */
[----:B------:R-:W-:-:S05]  /*d6f0*/  P2R R2, PR, RZ, 0x1 ;  /* 0x00000001ff027803 */ /* 0x000fca0000000000 */
[----:B------:R0:W-:Y:S04]  /*d700*/  STL [R1+0x58], R2 ;  /* 0x0000580201007387 */ /* 0x0001e80000100800 */
[----:B------:R-:W-:Y:S05]  /*d710*/  @!P0 BRA `(.L_x_432) ;  /* 0x00000000001c8947 */ /* 0x000fea0003800000 */
[----:B------:R-:W1:Y:S08]  /*d720*/  S2UR UR5, SR_CgaCtaId ;  /* 0x00000000000579c3 */ /* 0x000e700000008800 */
[----:B------:R-:W-:Y:S06]  /*d730*/  BAR.SYNC.DEFER_BLOCKING 0x5, 0x180 ;  /* 0x0146000000007b1d */ /* 0x000fec0000010000 */
[----:B------:R-:W-:-:S02]  /*d740*/  UMOV UR4, 0x400 ;  /* 0x0000040000047882 */ /* 0x000fc40000000000 */
[----:B-1----:R-:W-:-:S09]  /*d750*/  ULEA UR4, UR5, UR4, 0x18 ;  /* 0x0000000405047291 */ /* 0x002fd2000f8ec03f */
[----:B------:R-:W1:Y:S01]  /*d760*/  LDS.128 R16, [UR4+0x388d0] ;  /* 0x0388d004ff107984 */ /* 0x000e620008000c00 */
[----:B------:R-:W-:Y:S06]  /*d770*/  BAR.ARV 0x4, 0x180 ;  /* 0x0106000000007b1d */ /* 0x000fec0000002000 */
[----:B------:R-:W-:Y:S05]  /*d780*/  BRA `(.L_x_433) ;  /* 0x0000000800047947 */ /* 0x000fea0003800000 */
.L_x_432:
[----:B0-----:R-:W0:Y:S01]  /*d790*/  S2R R2, SR_TID.X ;  /* 0x0000000000027919 */ /* 0x001e220000002100 */
[----:B------:R-:W-:Y:S01]  /*d7a0*/  ULDC UR4, c[0x0][0xc3c] ;  /* 0x00030f0000047ab9 */ /* 0x000fe20000000800 */
[----:B------:R-:W-:Y:S01]  /*d7b0*/  ULDC.64 UR6, c[0x0][0x208] ;  /* 0x0000820000067ab9 */ /* 0x000fe20000000a00 */
[----:B------:R-:W-:Y:S01]  /*d7c0*/  ULDC UR5, c[0x0][0xc38] ;  /* 0x00030e0000057ab9 */ /* 0x000fe20000000800 */
[----:B0-----:R-:W-:-:S04]  /*d7d0*/  LOP3.LUT R5, R2, 0x1f, RZ, 0xc0, !PT ;  /* 0x0000001f02057812 */ /* 0x001fc800078ec0ff */
[----:B------:R-:W-:-:S04]  /*d7e0*/  ISETP.NE.AND P0, PT, R5, 0x1f, PT ;  /* 0x0000001f0500780c */ /* 0x000fc80003f05270 */
[----:B------:R-:W-:-:S13]  /*d7f0*/  ISETP.GE.OR P1, PT, R5, UR4, !P0 ;  /* 0x0000000405007c0c */ /* 0x000fda000c726670 */
[----:B------:R-:W0:Y:S02]  /*d800*/  @!P1 LDC.64 R2, c[0x0][0xc80] ;  /* 0x00032000ff029b82 */ /* 0x000e240000000a00 */
[----:B0-----:R-:W-:-:S05]  /*d810*/  @!P1 IMAD.WIDE.U32 R2, R5, 0x4, R2 ;  /* 0x0000000405029825 */ /* 0x001fca00078e0002 */
[----:B------:R-:W2:Y:S01]  /*d820*/  @!P1 LDG.E R0, desc[UR6][R2.64] ;  /* 0x0000000602009981 */ /* 0x000ea2000c1e1900 */
[C---:B------:R-:W-:Y:S01]  /*d830*/  ISETP.NE.AND P1, PT, R5.reuse, RZ, PT ;  /* 0x000000ff0500720c */ /* 0x040fe20003f25270 */
[----:B------:R-:W0:Y:S01]  /*d840*/  S2UR UR6, SR_CTAID.X ;  /* 0x00000000000679c3 */ /* 0x000e220000002500 */
[C---:B------:R-:W-:Y:S01]  /*d850*/  ISETP.GE.U32.AND P2, PT, R5.reuse, 0x2, PT ;  /* 0x000000020500780c */ /* 0x040fe20003f46070 */
[----:B------:R-:W-:Y:S01]  /*d860*/  UMOV UR4, URZ ;  /* 0x0000003f00047c82 */ /* 0x000fe20008000000 */
[C---:B------:R-:W-:Y:S01]  /*d870*/  ISETP.GE.U32.AND P3, PT, R5.reuse, 0x4, PT ;  /* 0x000000040500780c */ /* 0x040fe20003f66070 */
[----:B------:R-:W-:Y:S01]  /*d880*/  IMAD.MOV.U32 R16, RZ, RZ, RZ ;  /* 0x000000ffff107224 */ /* 0x000fe200078e00ff */
[C---:B------:R-:W-:Y:S02]  /*d890*/  ISETP.GE.U32.AND P4, PT, R5.reuse, 0x8, PT ;  /* 0x000000080500780c */ /* 0x040fe40003f86070 */
[----:B------:R-:W-:Y:S01]  /*d8a0*/  ISETP.GE.U32.AND P5, PT, R5, 0x10, PT ;  /* 0x000000100500780c */ /* 0x000fe20003fa6070 */
[----:B--2---:R-:W1:Y:S02]  /*d8b0*/  SHFL.UP PT, R4, R0, 0x1, RZ ;  /* 0x0420000000047989 */ /* 0x004e6400000e00ff */
[----:B-1----:R-:W-:-:S05]  /*d8c0*/  SEL R7, R4, RZ, P1 ;  /* 0x000000ff04077207 */ /* 0x002fca0000800000 */
[----:B------:R-:W-:-:S05]  /*d8d0*/  IMAD.IADD R7, R0, 0x1, R7 ;  /* 0x0000000100077824 */ /* 0x000fca00078e0207 */
[----:B------:R-:W1:Y:S02]  /*d8e0*/  SHFL.UP PT, R4, R7, 0x2, RZ ;  /* 0x0440000007047989 */ /* 0x000e6400000e00ff */
        /* <DEDUP_REMOVED lines=11> */
[----:B------:R-:W1:Y:S02]  /*d9a0*/  SHFL.IDX PT, R4, R2, 0x1f, 0x1f ;  /* 0x03e01f0002047f89 */ /* 0x000e6400000e0000 */
[----:B-1----:R-:W-:-:S04]  /*d9b0*/  IMAD R4, R4, UR5, RZ ;  /* 0x0000000504047c24 */ /* 0x002fc8000f8e02ff */
[----:B------:R-:W-:Y:S01]  /*d9c0*/  IMAD.MOV.U32 R7, RZ, RZ, R4 ;  /* 0x000000ffff077224 */ /* 0x000fe200078e0004 */
[----:B0-----:R-:W-:-:S13]  /*d9d0*/  ISETP.GT.AND P6, PT, R4, UR6, PT ;  /* 0x0000000604007c0c */ /* 0x001fda000bfc4270 */
[----:B------:R-:W-:Y:S05]  /*d9e0*/  @P6 BRA `(.L_x_434) ;  /* 0x0000000000a46947 */ /* 0x000fea0003800000 */
[----:B------:R-:W0:Y:S01]  /*d9f0*/  LDC R6, c[0x0][0xc3c] ;  /* 0x00030f00ff067b82 */ /* 0x000e220000000800 */
[----:B------:R-:W-:Y:S01]  /*da00*/  IMAD.MOV.U32 R4, RZ, RZ, R7 ;  /* 0x000000ffff047224 */ /* 0x000fe200078e0007 */
[----:B------:R-:W-:Y:S01]  /*da10*/  UMOV UR4, URZ ;  /* 0x0000003f00047c82 */ /* 0x000fe20008000000 */
[----:B------:R-:W-:Y:S01]  /*da20*/  ULDC UR7, c[0x0][0xc3c] ;  /* 0x00030f0000077ab9 */ /* 0x000fe20000000800 */
[----:B------:R-:W-:-:S05]  /*da30*/  ULDC UR5, c[0x0][0xc38] ;  /* 0x00030e0000057ab9 */ /* 0x000fca0000000800 */
.L_x_438:
[----:B------:R-:W-:Y:S01]  /*da40*/  UIADD3 UR4, UR4, 0x1f, URZ ;  /* 0x0000001f04047890 */ /* 0x000fe2000fffe03f */
[----:B------:R-:W-:-:S05]  /*da50*/  IMAD.U32 R19, RZ, RZ, UR7 ;  /* 0x00000007ff137e24 */ /* 0x000fca000f8e00ff */
[----:B0-----:R-:W-:-:S13]  /*da60*/  ISETP.LE.AND P6, PT, R6, UR4, PT ;  /* 0x0000000406007c0c */ /* 0x001fda000bfc3270 */
[----:B------:R-:W-:Y:S05]  /*da70*/  @P6 BRA `(.L_x_435) ;  /* 0x0000000400246947 */ /* 0x000fea0003800000 */
[----:B------:R-:W-:Y:S01]  /*da80*/  VIADD R7, R5, UR4 ;  /* 0x0000000405077c36 */ /* 0x000fe20008000000 */
[----:B------:R-:W-:Y:S01]  /*da90*/  BSSY B0, `(.L_x_436) ;  /* 0x0000008000007945 */ /* 0x000fe20003800000 */
[----:B------:R-:W-:-:S03]  /*daa0*/  IMAD.MOV.U32 R0, RZ, RZ, RZ ;  /* 0x000000ffff007224 */ /* 0x000fc600078e00ff */
[----:B------:R-:W-:-:S13]  /*dab0*/  ISETP.GE.OR P6, PT, R7, R6, !P0 ;  /* 0x000000060700720c */ /* 0x000fda00047c6670 */
[----:B------:R-:W-:Y:S05]  /*dac0*/  @P6 BRA `(.L_x_437) ;  /* 0x0000000000106947 */ /* 0x000fea0003800000 */
[----:B------:R-:W0:Y:S01]  /*dad0*/  LDC.64 R2, c[0x0][0xc80] ;  /* 0x00032000ff027b82 */ /* 0x000e220000000a00 */
[----:B------:R-:W-:Y:S01]  /*dae0*/  ULDC.64 UR8, c[0x0][0x208] ;  /* 0x0000820000087ab9 */ /* 0x000fe20000000a00 */
[----:B0-----:R-:W-:-:S05]  /*daf0*/  IMAD.WIDE R2, R7, 0x4, R2 ;  /* 0x0000000407027825 */ /* 0x001fca00078e0202 */
[----:B------:R0:W5:Y:S02]  /*db00*/  LDG.E R0, desc[UR8][R2.64] ;  /* 0x0000000802007981 */ /* 0x000164000c1e1900 */
.L_x_437:
[----:B------:R-:W-:Y:S05]  /*db10*/  BSYNC B0 ;  /* 0x0000000000007941 */ /* 0x000fea0003800000 */
.L_x_436:
[----:B0----5:R-:W0:Y:S02]  /*db20*/  SHFL.UP PT, R2, R0, 0x1, RZ ;  /* 0x0420000000027989 */ /* 0x021e2400000e00ff */
[----:B0-----:R-:W-:-:S05]  /*db30*/  SEL R3, R2, RZ, P1 ;  /* 0x000000ff02037207 */ /* 0x001fca0000800000 */
[----:B------:R-:W-:-:S05]  /*db40*/  IMAD.IADD R3, R0, 0x1, R3 ;  /* 0x0000000100037824 */ /* 0x000fca00078e0203 */
[----:B------:R-:W0:Y:S02]  /*db50*/  SHFL.UP PT, R2, R3, 0x2, RZ ;  /* 0x0440000003027989 */ /* 0x000e2400000e00ff */
        /* <DEDUP_REMOVED lines=11> */
[----:B------:R-:W0:Y:S02]  /*dc10*/  SHFL.IDX PT, R3, R9, 0x1f, 0x1f ;  /* 0x03e01f0009037f89 */ /* 0x000e2400000e0000 */
[----:B0-----:R-:W-:-:S04]  /*dc20*/  IMAD R3, R3, UR5, RZ ;  /* 0x0000000503037c24 */ /* 0x001fc8000f8e02ff */
[----:B------:R-:W-:-:S05]  /*dc30*/  IMAD.IADD R4, R3, 0x1, R4 ;  /* 0x0000000103047824 */ /* 0x000fca00078e0204 */
[----:B------:R-:W-:-:S13]  /*dc40*/  ISETP.GT.AND P6, PT, R4, UR6, PT ;  /* 0x0000000604007c0c */ /* 0x000fda000bfc4270 */
[----:B------:R-:W-:Y:S05]  /*dc50*/  @!P6 BRA `(.L_x_438) ;  /* 0xfffffffc0078e947 */ /* 0x000fea000383ffff */
[----:B------:R-:W-:Y:S02]  /*dc60*/  IMAD.MOV.U32 R2, RZ, RZ, R9 ;  /* 0x000000ffff027224 */ /* 0x000fe400078e0009 */
[----:B------:R-:W-:-:S07]  /*dc70*/  IMAD.MOV.U32 R7, RZ, RZ, R3 ;  /* 0x000000ffff077224 */ /* 0x000fce00078e0003 */
.L_x_434:
[----:B------:R-:W-:-:S04]  /*dc80*/  IMAD.IADD R7, R4, 0x1, -R7 ;  /* 0x0000000104077824 */ /* 0x000fc800078e0a07 */
[----:B------:R-:W-:-:S05]  /*dc90*/  IMAD R3, R2, UR5, R7 ;  /* 0x0000000502037c24 */ /* 0x000fca000f8e0207 */
[----:B------:R-:W-:-:S13]  /*dca0*/  ISETP.GT.AND P0, PT, R3, UR6, PT ;  /* 0x0000000603007c0c */ /* 0x000fda000bf04270 */
[----:B------:R-:W-:-:S04]  /*dcb0*/  VOTE.ANY R6, PT, !P0 ;  /* 0x0000000000067806 */ /* 0x000fc800040e0100 */
[----:B------:R-:W0:Y:S01]  /*dcc0*/  POPC R19, R6 ;  /* 0x0000000600137309 */ /* 0x000e220000000000 */
[----:B------:R-:W-:Y:S01]  /*dcd0*/  ISETP.NE.AND P0, PT, R6, RZ, PT ;  /* 0x000000ff0600720c */ /* 0x000fe20003f05270 */
[----:B0-----:R-:W0:Y:S02]  /*dce0*/  SHFL.IDX PT, R0, R0, R19, 0x1f ;  /* 0x00001f1300007589 */ /* 0x001e2400000e0000 */
[----:B0-----:R-:W-:-:S04]  /*dcf0*/  IABS R4, R0 ;  /* 0x0000000000047213 */ /* 0x001fc80000000000 */
[----:B------:R-:W0:Y:S08]  /*dd00*/  I2F.RP R8, R4 ;  /* 0x0000000400087306 */ /* 0x000e300000209400 */
[----:B0-----:R-:W0:Y:S02]  /*dd10*/  MUFU.RCP R8, R8 ;  /* 0x0000000800087308 */ /* 0x001e240000001000 */
[----:B0-----:R-:W-:-:S06]  /*dd20*/  VIADD R3, R8, 0xffffffe ;  /* 0x0ffffffe08037836 */ /* 0x001fcc0000000000 */
[----:B------:R-:W0:Y:S02]  /*dd30*/  F2I.FTZ.U32.TRUNC.NTZ R3, R3 ;  /* 0x0000000300037305 */ /* 0x000e24000021f000 */
[----:B0-----:R-:W-:Y:S01]  /*dd40*/  IMAD.MOV R11, RZ, RZ, -R3 ;  /* 0x000000ffff0b7224 */ /* 0x001fe200078e0a03 */
[----:B------:R-:W-:Y:S06]  /*dd50*/  @!P0 BRA `(.L_x_439) ;  /* 0x0000000000088947 */ /* 0x000fec0003800000 */
[----:B------:R-:W-:-:S05]  /*dd60*/  VIADD R9, R19, 0xffffffff ;  /* 0xffffffff13097836 */ /* 0x000fca0000000000 */
[----:B------:R0:W1:Y:S02]  /*dd70*/  SHFL.IDX PT, R16, R2, R9, 0x1f ;  /* 0x00001f0902107589 */ /* 0x00006400000e0000 */
.L_x_439:
[----:B-1----:R-:W-:Y:S01]  /*dd80*/  IMAD R16, R16, UR5, R7 ;  /* 0x0000000510107c24 */ /* 0x002fe2000f8e0207 */
[----:B------:R-:W-:Y:S01]  /*dd90*/  IABS R6, R0 ;  /* 0x0000000000067213 */ /* 0x000fe20000000000 */
[----:B------:R-:W-:Y:S02]  /*dda0*/  IMAD R7, R11, R4, RZ ;  /* 0x000000040b077224 */ /* 0x000fe400078e02ff */
[----:B0-----:R-:W-:Y:S01]  /*ddb0*/  IMAD.MOV.U32 R2, RZ, RZ, RZ ;  /* 0x000000ffff027224 */ /* 0x001fe200078e00ff */
[----:B------:R-:W-:Y:S01]  /*ddc0*/  IADD3 R17, -R16, UR6, RZ ;  /* 0x0000000610117c10 */ /* 0x000fe2000fffe1ff */
[----:B------:R-:W-:Y:S02]  /*ddd0*/  IMAD.MOV R6, RZ, RZ, -R6 ;  /* 0x000000ffff067224 */ /* 0x000fe400078e0a06 */
[----:B------:R-:W-:Y:S01]  /*dde0*/  IMAD.HI.U32 R2, R3, R7, R2 ;  /* 0x0000000703027227 */ /* 0x000fe200078e0002 */
[----:B------:R-:W-:-:S03]  /*ddf0*/  IABS R3, R17 ;  /* 0x0000001100037213 */ /* 0x000fc60000000000 */
[----:B------:R-:W-:Y:S02]  /*de00*/  VIADD R19, R19, UR4 ;  /* 0x0000000413137c36 */ /* 0x000fe40008000000 */
[----:B------:R-:W-:-:S04]  /*de10*/  IMAD.HI.U32 R2, R2, R3, RZ ;  /* 0x0000000302027227 */ /* 0x000fc800078e00ff */
[----:B------:R-:W-:-:S05]  /*de20*/  IMAD R3, R2, R6, R3 ;  /* 0x0000000602037224 */ /* 0x000fca00078e0203 */
[----:B------:R-:W-:-:S13]  /*de30*/  ISETP.GT.U32.AND P1, PT, R4, R3, PT ;  /* 0x000000030400720c */ /* 0x000fda0003f24070 */
[----:B------:R-:W-:Y:S02]  /*de40*/  @!P1 IMAD.IADD R3, R3, 0x1, -R4 ;  /* 0x0000000103039824 */ /* 0x000fe400078e0a04 */
[----:B------:R-:W-:Y:S01]  /*de50*/  @!P1 VIADD R2, R2, 0x1 ;  /* 0x0000000102029836 */ /* 0x000fe20000000000 */
[----:B------:R-:W-:Y:S02]  /*de60*/  ISETP.NE.AND P1, PT, R0, RZ, PT ;  /* 0x000000ff0000720c */ /* 0x000fe40003f25270 */
[----:B------:R-:W-:Y:S02]  /*de70*/  ISETP.GE.U32.AND P0, PT, R3, R4, PT ;  /* 0x000000040300720c */ /* 0x000fe40003f06070 */
[----:B------:R-:W-:-:S04]  /*de80*/  LOP3.LUT R3, R17, R0, RZ, 0x3c, !PT ;  /* 0x0000000011037212 */ /* 0x000fc800078e3cff */
[----:B------:R-:W-:-:S07]  /*de90*/  ISETP.GE.AND P2, PT, R3, RZ, PT ;  /* 0x000000ff0300720c */ /* 0x000fce0003f46270 */
[----:B------:R-:W-:-:S06]  /*dea0*/  @P0 VIADD R2, R2, 0x1 ;  /* 0x0000000102020836 */ /* 0x000fcc0000000000 */
[----:B------:R-:W-:Y:S01]  /*deb0*/  @!P2 IMAD.MOV R2, RZ, RZ, -R2 ;  /* 0x000000ffff02a224 */ /* 0x000fe200078e0a02 */
[----:B------:R-:W-:-:S05]  /*dec0*/  @!P1 LOP3.LUT R2, RZ, R0, RZ, 0x33, !PT ;  /* 0x00000000ff029212 */ /* 0x000fca00078e33ff */
[--C-:B------:R-:W-:Y:S02]  /*ded0*/  IMAD.MOV R3, RZ, RZ, -R2.reuse ;  /* 0x000000ffff037224 */ /* 0x100fe400078e0a02 */
[----:B------:R-:W-:Y:S02]  /*dee0*/  IMAD.MOV.U32 R18, RZ, RZ, R2 ;  /* 0x000000ffff127224 */ /* 0x000fe400078e0002 */
[----:B------:R-:W-:Y:S01]  /*def0*/  IMAD R17, R0, R3, R17 ;  /* 0x0000000300117224 */ /* 0x000fe200078e0211 */
[----:B------:R-:W-:Y:S06]  /*df00*/  BRA `(.L_x_440) ;  /* 0x00000000000c7947 */ /* 0x000fec0003800000 */
.L_x_435:
[----:B------:R-:W-:Y:S02]  /*df10*/  IMAD.MOV.U32 R17, RZ, RZ, RZ ;  /* 0x000000ffff117224 */ /* 0x000fe400078e00ff */
[----:B------:R-:W-:Y:S02]  /*df20*/  IMAD.U32 R16, RZ, RZ, UR6 ;  /* 0x00000006ff107e24 */ /* 0x000fe4000f8e00ff */
[----:B------:R-:W-:-:S07]  /*df30*/  IMAD.MOV.U32 R18, RZ, RZ, RZ ;  /* 0x000000ffff127224 */ /* 0x000fce00078e00ff */
.L_x_440:
[----:B------:R-:W-:-:S13]  /*df40*/  ISETP.NE.AND P0, PT, R5, RZ, PT ;  /* 0x000000ff0500720c */ /* 0x000fda0003f05270 */
[----:B------:R-:W0:Y:S01]  /*df50*/  @!P0 S2R R3, SR_CgaCtaId ;  /* 0x0000000000038919 */ /* 0x000e220000008800 */
[----:B------:R-:W-:-:S04]  /*df60*/  @!P0 MOV R0, 0x400 ;  /* 0x0000040000008802 */ /* 0x000fc80000000f00 */
[----:B0-----:R-:W-:-:S05]  /*df70*/  @!P0 LEA R0, R3, R0, 0x18 ;  /* 0x0000000003008211 */ /* 0x001fca00078ec0ff */
[----:B------:R0:W-:Y:S01]  /*df80*/  @!P0 STS.128 [R0+0x388d0], R16 ;  /* 0x0388d01000008388 */ /* 0x0001e20000000c00 */
[----:B------:R-:W-:Y:S06]  /*df90*/  BAR.ARV 0x5, 0x180 ;  /* 0x0146000000007b1d */ /* 0x000fec0000002000 */
.L_x_433:
[----:B0-----:R-:W-:Y:S01]  /*dfa0*/  IMAD.MOV.U32 R0, RZ, RZ, 0x1 ;  /* 0x00000001ff007424 */ /* 0x001fe200078e00ff */
[----:B------:R0:W-:Y:S01]  /*dfb0*/  STL [R1+0x50], RZ ;  /* 0x000050ff01007387 */ /* 0x0001e20000100800 */
[----:B------:R-:W-:Y:S02]  /*dfc0*/  ULDC UR4, c[0x0][0xc3c] ;  /* 0x00030f0000047ab9 */ /* 0x000fe40000000800 */
[----:B-1----:R-:W-:Y:S01]  /*dfd0*/  ISETP.GE.AND P0, PT, R19, UR4, PT ;  /* 0x0000000413007c0c */ /* 0x002fe2000bf06270 */
[----:B------:R0:W-:Y:S04]  /*dfe0*/  STL [R1+0x10], R0 ;  /* 0x0000100001007387 */ /* 0x0001e80000100800 */
[----:B------:R0:W-:Y:S08]  /*dff0*/  STL [R1+0x8], RZ ;  /* 0x000008ff01007387 */ /* 0x0001f00000100800 */
[----:B0-----:R-:W-:Y:S05]  /*e000*/  @P0 BRA `(.L_x_441) ;  /* 0x0000006000280947 */ /* 0x001fea0003800000 */
[----:B------:R-:W0:Y:S01]  /*e010*/  S2R R5, SR_TID.X ;  /* 0x0000000000057919 */ /* 0x000e220000002100 */
[----:B------:R-:W1:Y:S01]  /*e020*/  S2UR UR5, SR_CgaCtaId ;  /* 0x00000000000579c3 */ /* 0x000e620000008800 */
[----:B------:R-:W-:Y:S01]  /*e030*/  UMOV UR4, 0x400 ;  /* 0x0000040000047882 */ /* 0x000fe20000000000 */
[----:B------:R-:W-:Y:S01]  /*e040*/  BSSY B8, `(.L_x_441) ;  /* 0x0000606000087945 */ /* 0x000fe20003800000 */
[----:B------:R-:W-:Y:S01]  /*e050*/  ULDC UR38, c[0x0][0xc] ;  /* 0x0000030000267ab9 */ /* 0x000fe20000000800 */
[----:B------:R-:W-:Y:S01]  /*e060*/  ULDC.64 UR36, c[0x0][0x198] ;  /* 0x0000660000247ab9 */ /* 0x000fe20000000a00 */
[----:B-1----:R-:W-:Y:S01]  /*e070*/  ULEA UR4, UR5, UR4, 0x18 ;  /* 0x0000000405047291 */ /* 0x002fe2000f8ec03f */
[C---:B0-----:R-:W-:Y:S01]  /*e080*/  IMAD.SHL.U32 R0, R5.reuse, 0x8, RZ ;  /* 0x0000000805007824 */ /* 0x041fe200078e00ff */
[----:B------:R-:W-:-:S04]  /*e090*/  LOP3.LUT R4, R5, 0x7f, RZ, 0xc0, !PT ;  /* 0x0000007f05047812 */ /* 0x000fc800078ec0ff */
[C---:B------:R-:W-:Y:S02]  /*e0a0*/  LOP3.LUT R2, R0.reuse, 0x1f8, RZ, 0xc0, !PT ;  /* 0x000001f800027812 */ /* 0x040fe400078ec0ff */
[----:B------:R-:W-:Y:S02]  /*e0b0*/  LOP3.LUT R0, R0, 0x38, RZ, 0xc0, !PT ;  /* 0x0000003800007812 */ /* 0x000fe400078ec0ff */
[----:B------:R-:W-:Y:S01]  /*e0c0*/  LOP3.LUT R3, R2, 0x38, R5, 0x78, !PT ;  /* 0x0000003802037812 */ /* 0x000fe200078e7805 */
[----:B------:R-:W-:-:S05]  /*e0d0*/  IMAD.SHL.U32 R2, R4, 0x8, RZ ;  /* 0x0000000804027824 */ /* 0x000fca00078e00ff */
[----:B------:R-:W-:Y:S01]  /*e0e0*/  LOP3.LUT R3, R3, 0x200, R2, 0xf8, !PT ;  /* 0x0000020003037812 */ /* 0x000fe200078ef802 */
[----:B------:R-:W-:Y:S01]  /*e0f0*/  IMAD.SHL.U32 R2, R5, 0x10, RZ ;  /* 0x0000001005027824 */ /* 0x000fe200078e00ff */
[----:B------:R-:W-:Y:S01]  /*e100*/  SHF.R.U32.HI R5, RZ, 0x3, R4 ;  /* 0x00000003ff057819 */ /* 0x000fe20000011604 */
[----:B------:R-:W-:-:S03]  /*e110*/  IMAD.U32 R4, RZ, RZ, UR4 ;  /* 0x00000004ff047e24 */ /* 0x000fc6000f8e00ff */
[----:B------:R-:W-:Y:S01]  /*e120*/  LOP3.LUT R2, R5, 0x70, R2, 0xf8, !PT ;  /* 0x0000007005027812 */ /* 0x000fe200078ef802 */
[----:B------:R-:W-:Y:S01]  /*e130*/  IMAD R3, R3, 0x2, R4 ;  /* 0x0000000203037824 */ /* 0x000fe200078e0204 */
[----:B------:R-:W-:Y:S01]  /*e140*/  STL [R1+0x4], R4 ;  /* 0x0000040401007387 */ /* 0x000fe20000100800 */
[----:B------:R-:W-:-:S03]  /*e150*/  IMAD.MOV.U32 R2, RZ, RZ, 0x1 ;  /* 0x00000001ff027424 */ /* 0x000fc600078e00ff */
[----:B------:R0:W-:Y:S04]  /*e160*/  STL [R1+0x24], R3 ;  /* 0x0000240301007387 */ /* 0x0001e80000100800 */
[----:B------:R-:W-:Y:S04]  /*e170*/  STL [R1+0x8], RZ ;  /* 0x000008ff01007387 */ /* 0x000fe80000100800 */
[----:B------:R1:W-:Y:S01]  /*e180*/  STL [R1+0x10], R2 ;  /* 0x0000100201007387 */ /* 0x0003e20000100800 */
[----:B0-----:R-:W-:-:S03]  /*e190*/  LOP3.LUT R3, R0, 0x40, RZ, 0xfc, !PT ;  /* 0x0000004000037812 */ /* 0x001fc600078efcff */
[----:B------:R0:W-:Y:S01]  /*e1a0*/  STL [R1+0x50], RZ ;  /* 0x000050ff01007387 */ /* 0x0001e20000100800 */
[C---:B-1----:R-:W-:Y:S02]  /*e1b0*/  LOP3.LUT R2, R0.reuse, 0x80, RZ, 0xfc, !PT ;  /* 0x0000008000027812 */ /* 0x042fe400078efcff */
[----:B------:R-:W-:-:S07]  /*e1c0*/  LOP3.LUT R0, R0, 0xc0, RZ, 0xfc, !PT ;  /* 0x000000c000007812 */ /* 0x000fce00078efcff */
.L_x_554:
[----:B-1----:R-:W1:Y:S01]  /*e1d0*/  LDC.64 R2, c[0x0][0xc88] ;  /* 0x00032200ff027b82 */ /* 0x002e620000000a00 */
[----:B------:R-:W-:Y:S01]  /*e1e0*/  ULDC.64 UR4, c[0x0][0x208] ;  /* 0x0000820000047ab9 */ /* 0x000fe20000000a00 */
[----:B-1----:R-:W-:-:S05]  /*e1f0*/  IMAD.WIDE R2, R19, 0x4, R2 ;  /* 0x0000000413027825 */ /* 0x002fca00078e0202 */
[----:B--2---:R-:W2:Y:S01]  /*e200*/  LDG.E R11, desc[UR4][R2.64] ;  /* 0x00000004020b7981 */ /* 0x004ea2000c1e1900 */
[----:B------:R-:W-:Y:S05]  /*e210*/  YIELD ;  /* 0x0000000000007946 */ /* 0x000fea0003800000 */
[----:B------:R-:W-:Y:S01]  /*e220*/  ULDC.64 UR4, c[0x0][0xa28] ;  /* 0x00028a0000047ab9 */ /* 0x000fe20000000a00 */
[----:B---3--:R-:W-:Y:S01]  /*e230*/  IMAD.MOV.U32 R0, RZ, RZ, RZ ;  /* 0x000000ffff007224 */ /* 0x008fe200078e00ff */
[----:B------:R-:W-:Y:S01]  /*e240*/  ISETP.NE.U32.AND P0, PT, RZ, UR4, PT ;  /* 0x00000004ff007c0c */ /* 0x000fe2000bf05070 */
[----:B------:R-:W-:Y:S01]  /*e250*/  ULDC.64 UR10, c[0x0][0x208] ;  /* 0x00008200000a7ab9 */ /* 0x000fe20000000a00 */
[----:B------:R-:W-:Y:S01]  /*e260*/  IMAD.MOV.U32 R6, RZ, RZ, RZ ;  /* 0x000000ffff067224 */ /* 0x000fe200078e00ff */
[----:B------:R-:W-:Y:S01]  /*e270*/  ULDC.64 UR6, c[0x0][0xa18] ;  /* 0x0002860000067ab9 */ /* 0x000fe20000000a00 */
[----:B------:R-:W-:Y:S01]  /*e280*/  ISETP.NE.AND.EX P0, PT, RZ, UR5, PT, P0 ;  /* 0x00000005ff007c0c */ /* 0x000fe2000bf05300 */
[----:B------:R-:W-:Y:S01]  /*e290*/  ULDC.64 UR8, c[0x0][0xa08] ;  /* 0x0002820000087ab9 */ /* 0x000fe20000000a00 */
[----:B--2---:R-:W-:Y:S01]  /*e2a0*/  SHF.R.S32.HI R4, RZ, 0x1f, R11 ;  /* 0x0000001fff047819 */ /* 0x004fe2000001140b */
[----:B------:R-:W-:-:S10]  /*e2b0*/  IMAD.SHL.U32 R10, R11, 0x4, RZ ;  /* 0x000000040b0a7824 */ /* 0x000fd400078e00ff */
[C---:B------:R-:W-:Y:S01]  /*e2c0*/  @P0 LEA R2, P1, R11.reuse, UR4, 0x2 ;  /* 0x000000040b020c11 */ /* 0x040fe2000f8210ff */
[----:B------:R-:W-:Y:S03]  /*e2d0*/  STL [R1+0x28], R11 ;  /* 0x0000280b01007387 */ /* 0x000fe60000100800 */
[C-C-:B------:R-:W-:Y:S01]  /*e2e0*/  @P0 LEA.HI.X R3, R11.reuse, UR5, R4.reuse, 0x2, P1 ;  /* 0x000000050b030c11 */ /* 0x140fe200088f1404 */
[----:B------:R-:W-:Y:S01]  /*e2f0*/  ULDC.64 UR4, c[0x0][0xa00] ;  /* 0x0002800000047ab9 */ /* 0x000fe20000000a00 */
[----:B------:R-:W-:Y:S01]  /*e300*/  SHF.L.U64.HI R9, R11, 0x2, R4 ;  /* 0x000000020b097819 */ /* 0x000fe20000010204 */
[----:B------:R1:W-:Y:S01]  /*e310*/  STL [R1+0x38], R4 ;  /* 0x0000380401007387 */ /* 0x0003e20000100800 */
[----:B------:R-:W-:-:S03]  /*e320*/  ISETP.NE.U32.AND P1, PT, RZ, UR4, PT ;  /* 0x00000004ff007c0c */ /* 0x000fc6000bf25070 */
[----:B-----5:R2:W5:Y:S01]  /*e330*/  @P0 LDG.E R0, desc[UR10][R2.64] ;  /* 0x0000000a02000981 */ /* 0x020562000c1e1900 */
[----:B------:R-:W-:Y:S01]  /*e340*/  ISETP.NE.AND.EX P1, PT, RZ, UR5, PT, P1 ;  /* 0x00000005ff007c0c */ /* 0x000fe2000bf25310 */
[----:B------:R-:W-:Y:S01]  /*e350*/  IMAD.MOV.U32 R8, RZ, RZ, RZ ;  /* 0x000000ffff087224 */ /* 0x000fe200078e00ff */
[----:B------:R-:W-:Y:S01]  /*e360*/  ISETP.NE.U32.AND P2, PT, RZ, UR6, PT ;  /* 0x00000006ff007c0c */ /* 0x000fe2000bf45070 */
[----:B------:R-:W-:Y:S01]  /*e370*/  STL [R1], R10 ;  /* 0x0000000a01007387 */ /* 0x000fe20000100800 */
[----:B------:R-:W-:Y:S02]  /*e380*/  ISETP.NE.U32.AND P0, PT, RZ, UR8, PT ;  /* 0x00000008ff007c0c */ /* 0x000fe4000bf05070 */
[----:B------:R-:W-:Y:S01]  /*e390*/  ISETP.NE.AND.EX P2, PT, RZ, UR7, PT, P2 ;  /* 0x00000007ff007c0c */ /* 0x000fe2000bf45320 */
[----:B------:R-:W-:Y:S01]  /*e3a0*/  STL [R1+0x1c], R9 ;  /* 0x00001c0901007387 */ /* 0x000fe20000100800 */
[----:B------:R-:W-:Y:S02]  /*e3b0*/  ISETP.NE.AND.EX P0, PT, RZ, UR9, PT, P0 ;  /* 0x00000009ff007c0c */ /* 0x000fe4000bf05300 */
[----:B--2---:R-:W-:-:S02]  /*e3c0*/  IADD3 R2, P3, R10, UR4, RZ ;  /* 0x000000040a027c10 */ /* 0x004fc4000ff7e0ff */
[----:B-1----:R-:W-:Y:S02]  /*e3d0*/  IADD3 R4, P4, R10, UR8, RZ ;  /* 0x000000080a047c10 */ /* 0x002fe4000ff9e0ff */
[C---:B------:R-:W-:Y:S01]  /*e3e0*/  IADD3.X R3, R9.reuse, UR5, RZ, P3, !PT ;  /* 0x0000000509037c10 */ /* 0x040fe20009ffe4ff */
[----:B------:R-:W-:Y:S01]  /*e3f0*/  ULDC UR4, c[0x0][0x288] ;  /* 0x0000a20000047ab9 */ /* 0x000fe20000000800 */
[----:B------:R-:W-:-:S03]  /*e400*/  IADD3.X R5, R9, UR9, RZ, P4, !PT ;  /* 0x0000000909057c10 */ /* 0x000fc6000a7fe4ff */
[----:B------:R-:W2:Y:S01]  /*e410*/  @P1 LDG.E R6, desc[UR10][R2.64] ;  /* 0x0000000a02061981 */ /* 0x000ea2000c1e1900 */
[----:B------:R-:W-:Y:S01]  /*e420*/  IMAD.U32 R12, RZ, RZ, UR4 ;  /* 0x00000004ff0c7e24 */ /* 0x000fe2000f8e00ff */
[----:B------:R-:W-:Y:S02]  /*e430*/  ULDC.64 UR4, c[0x0][0x418] ;  /* 0x0001060000047ab9 */ /* 0x000fe40000000a00 */
[----:B------:R-:W5:Y:S04]  /*e440*/  @P0 LDG.E R8, desc[UR10][R4.64] ;  /* 0x0000000a04080981 */ /* 0x000f68000c1e1900 */
[----:B--2---:R1:W-:Y:S02]  /*e450*/  STL [R1+0x34], R6 ;  /* 0x0000340601007387 */ /* 0x0043e40000100800 */
[----:B-1----:R-:W-:-:S04]  /*e460*/  @P2 IADD3 R6, P3, R10, UR6, RZ ;  /* 0x000000060a062c10 */ /* 0x002fc8000ff7e0ff */
[----:B------:R-:W-:-:S05]  /*e470*/  @P2 IADD3.X R7, R9, UR7, RZ, P3, !PT ;  /* 0x0000000709072c10 */ /* 0x000fca0009ffe4ff */
[----:B------:R1:W2:Y:S01]  /*e480*/  @P2 LDG.E R12, desc[UR10][R6.64] ;  /* 0x0000000a060c2981 */ /* 0x0002a2000c1e1900 */
[----:B------:R-:W-:-:S03]  /*e490*/  UISETP.NE.U32.AND UP0, UPT, UR4, URZ, UPT ;  /* 0x0000003f0400728c */ /* 0x000fc6000bf05070 */
[----:B------:R-:W-:Y:S01]  /*e4a0*/  ULDC UR4, c[0x0][0x424] ;  /* 0x0001090000047ab9 */ /* 0x000fe20000000800 */
[----:B------:R-:W-:-:S03]  /*e4b0*/  UISETP.NE.AND.EX UP0, UPT, UR5, URZ, UPT, UP0 ;  /* 0x0000003f0500728c */ /* 0x000fc6000bf05300 */
[----:B------:R-:W-:Y:S01]  /*e4c0*/  ULDC UR5, c[0x0][0x2f0] ;  /* 0x0000bc0000057ab9 */ /* 0x000fe20000000800 */
[----:B------:R-:W-:-:S04]  /*e4d0*/  USEL UR4, UR4, 0x1, UP0 ;  /* 0x0000000104047887 */ /* 0x000fc80008000000 */
[----:B------:R-:W-:-:S06]  /*e4e0*/  UIMAD UR4, UR4, UR5, URZ ;  /* 0x00000005040472a4 */ /* 0x000fcc000f8e023f */
[----:B-1----:R-:W-:Y:S01]  /*e4f0*/  IMAD.U32 R6, RZ, RZ, UR4 ;  /* 0x00000004ff067e24 */ /* 0x002fe2000f8e00ff */
[----:B--2---:R1:W-:Y:S01]  /*e500*/  STL [R1+0x3c], R12 ;  /* 0x00003c0c01007387 */ /* 0x0043e20000100800 */
[----:B------:R-:W-:Y:S05]  /*e510*/  @P2 BRA `(.L_x_442) ;  /* 0x0000000000182947 */ /* 0x000fea0003800000 */
[----:B------:R-:W-:Y:S05]  /*e520*/  @!P1 BRA `(.L_x_442) ;  /* 0x0000000000149947 */ /* 0x000fea0003800000 */
[----:B------:R-:W-:Y:S02]  /*e530*/  ULDC.64 UR4, c[0x0][0x208] ;  /* 0x0000820000047ab9 */ /* 0x000fe40000000a00 */
[----:B------:R-:W2:Y:S04]  /*e540*/  LDG.E R7, desc[UR4][R2.64] ;  /* 0x0000000402077981 */ /* 0x000ea8000c1e1900 */
[----:B------:R-:W2:Y:S02]  /*e550*/  LDG.E R2, desc[UR4][R2.64+0x4] ;  /* 0x0000040402027981 */ /* 0x000ea4000c1e1900 */
[----:B--2---:R-:W-:-:S05]  /*e560*/  IMAD.IADD R2, R2, 0x1, -R7 ;  /* 0x0000000102027824 */ /* 0x004fca00078e0a07 */
[----:B------:R2:W-:Y:S02]  /*e570*/  STL [R1+0x3c], R2 ;  /* 0x00003c0201007387 */ /* 0x0005e40000100800 */
.L_x_442:
[----:B--2---:R-:W-:Y:S01]  /*e580*/  IMAD.MOV.U32 R2, RZ, RZ, R11 ;  /* 0x000000ffff027224 */ /* 0x004fe200078e000b */
[----:B------:R-:W-:Y:S01]  /*e590*/  ULDC.64 UR4, c[0x0][0xa20] ;  /* 0x0002880000047ab9 */ /* 0x000fe20000000a00 */
[----:B-----5:R-:W-:Y:S01]  /*e5a0*/  IMAD.IADD R3, R8, 0x1, R0 ;  /* 0x0000000108037824 */ /* 0x020fe200078e0200 */
[----:B------:R-:W-:Y:S02]  /*e5b0*/  ISETP.NE.U32.AND P1, PT, RZ, UR4, PT ;  /* 0x00000004ff007c0c */ /* 0x000fe4000bf25070 */
[----:B------:R2:W-:Y:S02]  /*e5c0*/  STL [R1+0xc], R2 ;  /* 0x00000c0201007387 */ /* 0x0005e40000100800 */
[----:B------:R-:W-:Y:S02]  /*e5d0*/  ISETP.NE.AND.EX P1, PT, RZ, UR5, PT, P1 ;  /* 0x00000005ff007c0c */ /* 0x000fe4000bf25310 */
[----:B------:R2:W-:Y:S11]  /*e5e0*/  STL [R1+0x18], R3 ;  /* 0x0000180301007387 */ /* 0x0005f60000100800 */
[----:B--2---:R-:W-:Y:S05]  /*e5f0*/  @!P1 BRA `(.L_x_443) ;  /* 0x0000000000149947 */ /* 0x004fea0003800000 */
[----:B------:R-:W-:Y:S01]  /*e600*/  IADD3 R6, P0, R10, UR4, RZ ;  /* 0x000000040a067c10 */ /* 0x000fe2000ff1e0ff */
[----:B------:R-:W-:-:S03]  /*e610*/  ULDC.64 UR6, c[0x0][0x208] ;  /* 0x0000820000067ab9 */ /* 0x000fc60000000a00 */
[----:B------:R-:W-:-:S05]  /*e620*/  IADD3.X R7, R9, UR5, RZ, P0, !PT ;  /* 0x0000000509077c10 */ /* 0x000fca00087fe4ff */
[----:B------:R2:W5:Y:S01]  /*e630*/  LDG.E R6, desc[UR6][R6.64] ;  /* 0x0000000606067981 */ /* 0x000562000c1e1900 */
[----:B------:R-:W-:Y:S05]  /*e640*/  BRA `(.L_x_444) ;  /* 0x0000000000147947 */ /* 0x000fea0003800000 */
.L_x_443:
[----:B------:R-:W-:Y:S05]  /*e650*/  @!P0 BRA `(.L_x_444) ;  /* 0x0000000000108947 */ /* 0x000fea0003800000 */
[----:B------:R-:W-:Y:S02]  /*e660*/  ULDC.64 UR4, c[0x0][0x208] ;  /* 0x0000820000047ab9 */ /* 0x000fe40000000a00 */
[----:B------:R-:W2:Y:S04]  /*e670*/  LDG.E R6, desc[UR4][R4.64] ;  /* 0x0000000404067981 */ /* 0x000ea8000c1e1900 */
[----:B------:R-:W2:Y:S02]  /*e680*/  LDG.E R4, desc[UR4][R4.64+0x4] ;  /* 0x0000040404047981 */ /* 0x000ea4000c1e1900 */
[----:B--2---:R-:W-:-:S07]  /*e690*/  IMAD.IADD R6, R4, 0x1, -R6 ;  /* 0x0000000104067824 */ /* 0x004fce00078e0a06 */
.L_x_444:
[----:B-----5:R-:W-:Y:S01]  /*e6a0*/  IMAD.IADD R2, R6, 0x1, -R0 ;  /* 0x0000000106027824 */ /* 0x020fe200078e0a00 */
[----:B------:R-:W-:Y:S03]  /*e6b0*/  BSSY B7, `(.L_x_445) ;  /* 0x00004fa000077945 */ /* 0x000fe60003800000 */
[C---:B------:R-:W-:Y:S01]  /*e6c0*/  VIADD R0, R2.reuse, 0x4f ;  /* 0x0000004f02007836 */ /* 0x040fe20000000000 */
[----:B------:R3:W-:Y:S01]  /*e6d0*/  STL [R1+0x40], R2 ;  /* 0x0000400201007387 */ /* 0x0007e20000100800 */
[----:B------:R-:W-:Y:S02]  /*e6e0*/  ISETP.GT.AND P0, PT, R2, RZ, PT ;  /* 0x000000ff0200720c */ /* 0x000fe40003f04270 */
[----:B------:R-:W-:-:S05]  /*e6f0*/  IMAD.HI R0, R0, 0x66666667, RZ ;  /* 0x6666666700007827 */ /* 0x000fca00078e02ff */
[----:B---3--:R-:W-:-:S04]  /*e700*/  SHF.R.U32.HI R2, RZ, 0x1f, R0 ;  /* 0x0000001fff027819 */ /* 0x008fc80000011600 */
[----:B------:R-:W-:-:S05]  /*e710*/  LEA.HI.SX32 R0, R0, R2, 0x1b ;  /* 0x0000000200007211 */ /* 0x000fca00078fdaff */
[----:B------:R3:W-:Y:S01]  /*e720*/  STL [R1+0x30], R0 ;  /* 0x0000300001007387 */ /* 0x0007e20000100800 */
[----:B------:R-:W-:Y:S05]  /*e730*/  @P0 BRA `(.L_x_446) ;  /* 0x0000000000480947 */ /* 0x000fea0003800000 */
[----:B------:R-:W4:Y:S02]  /*e740*/  S2R R3, SR_TID.X ;  /* 0x0000000000037919 */ /* 0x000f240000002100 */
[----:B----4-:R-:W-:-:S04]  /*e750*/  LOP3.LUT R3, R3, 0x7f, RZ, 0xc0, !PT ;  /* 0x0000007f03037812 */ /* 0x010fc800078ec0ff */
[----:B------:R-:W-:-:S13]  /*e760*/  ISETP.NE.AND P0, PT, R3, RZ, PT ;  /* 0x000000ff0300720c */ /* 0x000fda0003f05270 */
[----:B------:R-:W-:Y:S05]  /*e770*/  @P0 BRA `(.L_x_447) ;  /* 0x0000004c00b40947 */ /* 0x000fea0003800000 */
[----:B------:R-:W4:Y:S01]  /*e780*/  S2R R3, SR_LANEID ;  /* 0x0000000000037919 */ /* 0x000f220000000000 */
[----:B------:R-:W-:Y:S01]  /*e790*/  VOTEU.ANY UR4, UPT, PT ;  /* 0x0000000000047886 */ /* 0x000fe200038e0100 */
[----:B------:R-:W5:Y:S01]  /*e7a0*/  LDC.64 R4, c[0x0][0xc60] ;  /* 0x00031800ff047b82 */ /* 0x000f620000000a00 */
[----:B---3--:R-:W4:Y:S01]  /*e7b0*/  FLO.U32 R0, UR4 ;  /* 0x0000000400007d00 */ /* 0x008f2200080e0000 */
[----:B------:R-:W-:-:S07]  /*e7c0*/  ULDC.64 UR6, c[0x0][0x208] ;  /* 0x0000820000067ab9 */ /* 0x000fce0000000a00 */
[----:B------:R-:W5:Y:S01]  /*e7d0*/  POPC R2, UR4 ;  /* 0x0000000400027d09 */ /* 0x000f620008000000 */
[----:B----4-:R-:W-:-:S13]  /*e7e0*/  ISETP.EQ.U32.AND P0, PT, R0, R3, PT ;  /* 0x000000030000720c */ /* 0x010fda0003f02070 */
[----:B-----5:R-:W3:Y:S01]  /*e7f0*/  @P0 ATOMG.E.ADD.STRONG.GPU PT, R5, desc[UR6][R4.64], R2 ;  /* 0x00000002040509a8 */ /* 0x020ee200081ee1c6 */
[----:B------:R-:W4:Y:S02]  /*e800*/  S2R R3, SR_LTMASK ;  /* 0x0000000000037919 */ /* 0x000f240000003900 */
[----:B----4-:R-:W-:-:S06]  /*e810*/  LOP3.LUT R3, R3, UR4, RZ, 0xc0, !PT ;  /* 0x0000000403037c12 */ /* 0x010fcc000f8ec0ff */
[----:B------:R-:W4:Y:S01]  /*e820*/  POPC R3, R3 ;  /* 0x0000000300037309 */ /* 0x000f220000000000 */
[----:B---3--:R-:W4:Y:S02]  /*e830*/  SHFL.IDX PT, R0, R5, R0, 0x1f ;  /* 0x00001f0005007589 */ /* 0x008f2400000e0000 */
[----:B----4-:R-:W-:Y:S01]  /*e840*/  IADD3 R16, R0, UR38, R3 ;  /* 0x0000002600107c10 */ /* 0x010fe2000fffe003 */
[----:B------:R-:W-:Y:S06]  /*e850*/  BRA `(.L_x_447) ;  /* 0x0000004c007c7947 */ /* 0x000fec0003800000 */
.L_x_446:
[----:B---3--:R-:W3:Y:S01]  /*e860*/  LDL R0, [R1+0x4] ;  /* 0x0000040001007983 */ /* 0x008ee20000100800 */
[----:B------:R-:W-:Y:S01]  /*e870*/  BSSY B6, `(.L_x_448) ;  /* 0x0000014000067945 */ /* 0x000fe20003800000 */
[----:B---3--:R-:W-:-:S05]  /*e880*/  VIADD R0, R0, 0x24400 ;  /* 0x0002440000007836 */ /* 0x008fca0000000000 */
[----:B------:R-:W-:-:S13]  /*e890*/  LOP3.LUT P0, RZ, R0, 0x3ff, RZ, 0xc0, !PT ;  /* 0x000003ff00ff7812 */ /* 0x000fda000780c0ff */
[----:B------:R-:W-:Y:S05]  /*e8a0*/  @!P0 BRA `(.L_x_449) ;  /* 0x0000000000408947 */ /* 0x000fea0003800000 */
[----:B------:R-:W-:Y:S01]  /*e8b0*/  MOV R2, 0x0 ;  /* 0x0000000000027802 */ /* 0x000fe20000000f00 */
[----:B------:R-:W-:Y:S01]  /*e8c0*/  ULDC.64 UR6, c[0x4][0xa8] ;  /* 0x01002a0000067ab9 */ /* 0x000fe20000000a00 */
[----:B------:R-:W-:Y:S01]  /*e8d0*/  ULDC.64 UR8, c[0x4][0xb0] ;  /* 0x01002c0000087ab9 */ /* 0x000fe20000000a00 */
[----:B------:R-:W-:Y:S01]  /*e8e0*/  ULDC.64 UR4, c[0x4][0x8] ;  /* 0x0100020000047ab9 */ /* 0x000fe20000000a00 */
[----:B------:R-:W-:Y:S02]  /*e8f0*/  IMAD.U32 R4, RZ, RZ, UR6 ;  /* 0x00000006ff047e24 */ /* 0x000fe4000f8e00ff */
[----:B------:R-:W3:Y:S01]  /*e900*/  LDC.64 R2, c[0x4][R2] ;  /* 0x0100000002027b82 */ /* 0x000ee20000000a00 */
[----:B------:R-:W-:Y:S02]  /*e910*/  IMAD.U32 R5, RZ, RZ, UR7 ;  /* 0x00000007ff057e24 */ /* 0x000fe4000f8e00ff */
[----:B------:R-:W-:Y:S02]  /*e920*/  IMAD.U32 R6, RZ, RZ, UR8 ;  /* 0x00000008ff067e24 */ /* 0x000fe4000f8e00ff */
[----:B--2---:R-:W-:-:S02]  /*e930*/  IMAD.U32 R7, RZ, RZ, UR9 ;  /* 0x00000009ff077e24 */ /* 0x004fc4000f8e00ff */
[----:B------:R-:W-:Y:S02]  /*e940*/  IMAD.U32 R10, RZ, RZ, UR4 ;  /* 0x00000004ff0a7e24 */ /* 0x000fe4000f8e00ff */
[----:B------:R-:W-:Y:S02]  /*e950*/  IMAD.U32 R11, RZ, RZ, UR5 ;  /* 0x00000005ff0b7e24 */ /* 0x000fe4000f8e00ff */
[----:B------:R-:W-:Y:S02]  /*e960*/  IMAD.MOV.U32 R8, RZ, RZ, 0x70 ;  /* 0x00000070ff087424 */ /* 0x000fe400078e00ff */
[----:B-1----:R-:W-:Y:S02]  /*e970*/  IMAD.MOV.U32 R12, RZ, RZ, 0x1 ;  /* 0x00000001ff0c7424 */ /* 0x002fe400078e00ff */
[----:B------:R-:W-:-:S07]  /*e980*/  IMAD.MOV.U32 R13, RZ, RZ, RZ ;  /* 0x000000ffff0d7224 */ /* 0x000fce00078e00ff */
[----:B------:R-:W-:-:S07]  /*e990*/  LEPC R20, `(.L_x_449) ;  /* 0x000000001014794e */ /* 0x000fce0000000000 */
[----:B0--3--:R-:W-:Y:S05]  /*e9a0*/  CALL.ABS.NOINC R2 ;  /* 0x0000000002007343 */ /* 0x009fea0003c00000 */
.L_x_449:
[----:B------:R-:W-:Y:S05]  /*e9b0*/  BSYNC B6 ;  /* 0x0000000000067941 */ /* 0x000fea0003800000 */
.L_x_448:
[----:B------:R-:W3:Y:S01]  /*e9c0*/  LDL R2, [R1+0x4] ;  /* 0x0000040001027983 */ /* 0x000ee20000100800 */
        /* <DEDUP_REMOVED lines=8> */
[----:B------:R3:W4:Y:S01]  /*ea50*/  LDC.64 R2, c[0x4][R0] ;  /* 0x0100000000027b82 */ /* 0x0007220000000a00 */
[----:B------:R-:W-:Y:S02]  /*ea60*/  IMAD.U32 R4, RZ, RZ, UR6 ;  /* 0x00000006ff047e24 */ /* 0x000fe4000f8e00ff */
[----:B------:R-:W-:Y:S02]  /*ea70*/  IMAD.U32 R5, RZ, RZ, UR7 ;  /* 0x00000007ff057e24 */ /* 0x000fe4000f8e00ff */
[----:B------:R-:W-:Y:S02]  /*ea80*/  IMAD.U32 R6, RZ, RZ, UR8 ;  /* 0x00000008ff067e24 */ /* 0x000fe4000f8e00ff */
[----:B--2---:R-:W-:-:S02]  /*ea90*/  IMAD.U32 R7, RZ, RZ, UR9 ;  /* 0x00000009ff077e24 */ /* 0x004fc4000f8e00ff */
[----:B------:R-:W-:Y:S02]  /*eaa0*/  IMAD.U32 R10, RZ, RZ, UR4 ;  /* 0x00000004ff0a7e24 */ /* 0x000fe4000f8e00ff */
[----:B------:R-:W-:Y:S02]  /*eab0*/  IMAD.U32 R11, RZ, RZ, UR5 ;  /* 0x00000005ff0b7e24 */ /* 0x000fe4000f8e00ff */
[----:B------:R-:W-:Y:S02]  /*eac0*/  IMAD.MOV.U32 R8, RZ, RZ, 0x70 ;  /* 0x00000070ff087424 */ /* 0x000fe400078e00ff */
[----:B-1----:R-:W-:Y:S02]  /*ead0*/  IMAD.MOV.U32 R12, RZ, RZ, 0x1 ;  /* 0x00000001ff0c7424 */ /* 0x002fe400078e00ff */
[----:B---3--:R-:W-:-:S07]  /*eae0*/  IMAD.MOV.U32 R13, RZ, RZ, RZ ;  /* 0x000000ffff0d7224 */ /* 0x008fce00078e00ff */
[----:B------:R-:W-:-:S07]  /*eaf0*/  LEPC R20, `(.L_x_452) ;  /* 0x000000001014794e */ /* 0x000fce0000000000 */
[----:B0---4-:R-:W-:Y:S05]  /*eb00*/  CALL.ABS.NOINC R2 ;  /* 0x0000000002007343 */ /* 0x011fea0003c00000 */
.L_x_452:
[----:B------:R-:W-:Y:S01]  /*eb10*/  MOV R2, 0x0 ;  /* 0x0000000000027802 */ /* 0x000fe20000000f00 */
[----:B------:R-:W-:Y:S01]  /*eb20*/  ULDC.64 UR6, c[0x4][0xa8] ;  /* 0x01002a0000067ab9 */ /* 0x000fe20000000a00 */
[----:B------:R-:W-:Y:S01]  /*eb30*/  ULDC.64 UR8, c[0x4][0xb0] ;  /* 0x01002c0000087ab9 */ /* 0x000fe20000000a00 */
[----:B------:R-:W-:Y:S01]  /*eb40*/  ULDC.64 UR4, c[0x4][0x18] ;  /* 0x0100060000047ab9 */ /* 0x000fe20000000a00 */
[----:B------:R-:W-:Y:S02]  /*eb50*/  IMAD.U32 R4, RZ, RZ, UR6 ;  /* 0x00000006ff047e24 */ /* 0x000fe4000f8e00ff */
[----:B------:R-:W0:Y:S01]  /*eb60*/  LDC.64 R2, c[0x4][R2] ;  /* 0x0100000002027b82 */ /* 0x000e220000000a00 */
        /* <DEDUP_REMOVED lines=9> */
[----:B0-----:R-:W-:Y:S05]  /*ec00*/  CALL.ABS.NOINC R2 ;  /* 0x0000000002007343 */ /* 0x001fea0003c00000 */
.L_x_451:
[----:B------:R-:W-:Y:S05]  /*ec10*/  BSYNC B6 ;  /* 0x0000000000067941 */ /* 0x000fea0003800000 */
.L_x_450:
[----:B------:R-:W3:Y:S01]  /*ec20*/  LDL.LU R2, [R1] ;  /* 0x0000000001027983 */ /* 0x000ee20000300800 */
[----:B------:R-:W-:-:S03]  /*ec30*/  ULDC.64 UR4, c[0x0][0x9f8] ;  /* 0x00027e0000047ab9 */ /* 0x000fc60000000a00 */
[----:B------:R-:W4:Y:S04]  /*ec40*/  LDL.LU R4, [R1+0x1c] ;  /* 0x00001c0001047983 */ /* 0x000f280000300800 */
[----:B--2---:R-:W2:Y:S01]  /*ec50*/  LDL R7, [R1+0xc] ;  /* 0x00000c0001077983 */ /* 0x004ea20000100800 */
[----:B------:R-:W-:Y:S01]  /*ec60*/  ISETP.NE.U32.AND P0, PT, RZ, UR4, PT ;  /* 0x00000004ff007c0c */ /* 0x000fe2000bf05070 */
[----:B------:R-:W-:Y:S02]  /*ec70*/  ULDC.64 UR6, c[0x0][0x208] ;  /* 0x0000820000067ab9 */ /* 0x000fe40000000a00 */
[----:B------:R-:W5:Y:S01]  /*ec80*/  LDL R0, [R1+0x30] ;  /* 0x0000300001007983 */ /* 0x000f620000100800 */
[----:B------:R-:W-:-:S13]  /*ec90*/  ISETP.NE.AND.EX P0, PT, RZ, UR5, PT, P0 ;  /* 0x00000005ff007c0c */ /* 0x000fda000bf05300 */
[----:B---3--:R-:W-:-:S04]  /*eca0*/  @P0 IADD3 R2, P1, R2, UR4, RZ ;  /* 0x0000000402020c10 */ /* 0x008fc8000ff3e0ff */
[----:B----4-:R-:W-:Y:S01]  /*ecb0*/  @P0 IADD3.X R3, R4, UR5, RZ, P1, !PT ;  /* 0x0000000504030c10 */ /* 0x010fe20008ffe4ff */
[----:B------:R-:W-:-:S04]  /*ecc0*/  ULDC.64 UR4, c[0x0][0xa08] ;  /* 0x0002820000047ab9 */ /* 0x000fc80000000a00 */
[----:B--2---:R2:W3:Y:S01]  /*ecd0*/  @P0 LDG.E R7, desc[UR6][R2.64] ;  /* 0x0000000602070981 */ /* 0x0044e2000c1e1900 */
[----:B-----5:R-:W-:Y:S01]  /*ece0*/  VIADD R9, R0, 0xffffffff ;  /* 0xffffffff00097836 */ /* 0x020fe20000000000 */
[----:B--2---:R-:W2:Y:S01]  /*ecf0*/  LDC.64 R2, c[0x0][0x418] ;  /* 0x00010600ff027b82 */ /* 0x004ea20000000a00 */
[----:B---3--:R-:W-:Y:S01]  /*ed00*/  SHF.R.S32.HI R8, RZ, 0x1f, R7 ;  /* 0x0000001fff087819 */ /* 0x008fe20000011407 */
[----:B------:R3:W-:Y:S04]  /*ed10*/  @P0 STL [R1+0xc], R7 ;  /* 0x00000c0701000387 */ /* 0x0007e80000100800 */
[----:B------:R3:W-:Y:S04]  /*ed20*/  STL [R1+0x2c], R9 ;  /* 0x00002c0901007387 */ /* 0x0007e80000100800 */
[----:B------:R3:W-:Y:S01]  /*ed30*/  STL [R1+0x1c], R8 ;  /* 0x00001c0801007387 */ /* 0x0007e20000100800 */
[----:B--2---:R-:W-:Y:S01]  /*ed40*/  LOP3.LUT P0, RZ, R2, UR4, RZ, 0xfc, !PT ;  /* 0x0000000402ff7c12 */ /* 0x004fe2000f80fcff */
[----:B------:R-:W-:-:S03]  /*ed50*/  UMOV UR4, 0xffffffff ;  /* 0xffffffff00047882 */ /* 0x000fc60000000000 */
[----:B------:R-:W-:-:S04]  /*ed60*/  LOP3.LUT P0, RZ, R3, UR5, RZ, 0xfc, P0 ;  /* 0x0000000503ff7c12 */ /* 0x000fc8000800fcff */
[----:B------:R-:W-:Y:S01]  /*ed70*/  SEL R0, R7, RZ, !P0 ;  /* 0x000000ff07007207 */ /* 0x000fe20004000000 */
[----:B---3--:R-:W-:Y:S08]  /*ed80*/  BRA.DIV UR4, `(.L_x_453) ;  /* 0x0000005a04307947 */ /* 0x008ff0000b800000 */
[----:B------:R-:W2:Y:S02]  /*ed90*/  S2R R4, SR_TID.X ;  /* 0x0000000000047919 */ /* 0x000ea40000002100 */
[----:B--2---:R-:W-:-:S04]  /*eda0*/  SHF.R.U32.HI R4, RZ, 0x5, R4 ;  /* 0x00000005ff047819 */ /* 0x004fc80000011604 */
[----:B------:R-:W-:-:S05]  /*edb0*/  LOP3.LUT R4, R4, 0x3, RZ, 0xc0, !PT ;  /* 0x0000000304047812 */ /* 0x000fca00078ec0ff */
[----:B------:R2:W3:Y:S02]  /*edc0*/  SHFL.IDX PT, R14, R4, RZ, 0x1f ;  /* 0x00001fff040e7589 */ /* 0x0004e400000e0000 */
.L_x_570:
[----:B------:R-:W-:Y:S01]  /*edd0*/  PLOP3.LUT P1, PT, PT, PT, PT, 0x8, 0x0 ;  /* 0x000000000000781c */ /* 0x000fe20003f2e170 */
[----:B------:R4:W-:Y:S01]  /*ede0*/  STL [R1], R0 ;  /* 0x0000000001007387 */ /* 0x0009e20000100800 */
[----:B---3--:R-:W-:Y:S02]  /*edf0*/  ISETP.NE.AND P0, PT, R14, RZ, PT ;  /* 0x000000ff0e00720c */ /* 0x008fe40003f05270 */
[----:B----4-:R-:W-:-:S05]  /*ee00*/  P2R R0, PR, RZ, 0x2 ;  /* 0x00000002ff007803 */ /* 0x010fca0000000000 */
[----:B------:R3:W-:Y:S06]  /*ee10*/  STL [R1+0x20], R0 ;  /* 0x0000200001007387 */ /* 0x0007ec0000100800 */
[----:B------:R-:W-:Y:S05]  /*ee20*/  @P0 BRA `(.L_x_454) ;  /* 0x00000004005c0947 */ /* 0x000fea0003800000 */
[----:B------:R-:W-:-:S03]  /*ee30*/  UMOV UR4, 0xffffffff ;  /* 0xffffffff00047882 */ /* 0x000fc60000000000 */
[----:B------:R-:W-:Y:S05]  /*ee40*/  BRA.DIV UR4, `(.L_x_455) ;  /* 0x0000005a04347947 */ /* 0x000fea000b800000 */
[----:B------:R-:W-:-:S13]  /*ee50*/  ELECT P6, URZ, PT ;  /* 0x00000000003f782f */ /* 0x000fda00038c0000 */
.L_x_573:
[----:B------:R-:W-:Y:S05]  /*ee60*/  @!P6 BRA `(.L_x_454) ;  /* 0x00000004004ce947 */ /* 0x000fea0003800000 */
[----:B------:R4:W-:Y:S01]  /*ee70*/  STL [R1+0x14], R9 ;  /* 0x0000140901007387 */ /* 0x0009e20000100800 */
[----:B------:R-:W-:-:S04]  /*ee80*/  ISETP.NE.U32.AND P0, PT, R2, RZ, PT ;  /* 0x000000ff0200720c */ /* 0x000fc80003f05070 */
[----:B------:R-:W-:-:S13]  /*ee90*/  ISETP.NE.AND.EX P0, PT, R3, RZ, PT, P0 ;  /* 0x000000ff0300720c */ /* 0x000fda0003f05300 */
[----:B----4-:R-:W-:Y:S05]  /*eea0*/  @!P0 BRA `(.L_x_456) ;  /* 0x0000000000548947 */ /* 0x010fea0003800000 */
[----:B------:R-:W4:Y:S01]  /*eeb0*/  LDC R6, c[0x0][0x43c] ;  /* 0x00010f00ff067b82 */ /* 0x000f220000000800 */
[----:B---3--:R-:W-:Y:S01]  /*eec0*/  IMAD.MOV.U32 R0, RZ, RZ, R9 ;  /* 0x000000ffff007224 */ /* 0x008fe200078e0009 */
[----:B------:R-:W-:Y:S01]  /*eed0*/  ULDC.64 UR4, c[0x0][0x428] ;  /* 0x00010a0000047ab9 */ /* 0x000fe20000000a00 */
[----:B------:R-:W-:Y:S01]  /*eee0*/  ULDC.64 UR6, c[0x0][0x208] ;  /* 0x0000820000067ab9 */ /* 0x000fe20000000a00 */
[----:B----4-:R-:W-:-:S13]  /*eef0*/  ISETP.NE.AND P0, PT, R6, 0x1, PT ;  /* 0x000000010600780c */ /* 0x010fda0003f05270 */
[----:B--2---:R-:W2:Y:S02]  /*ef00*/  @P0 LDC.64 R4, c[0x0][0x440] ;  /* 0x00011000ff040b82 */ /* 0x004ea40000000a00 */
[----:B--2---:R-:W-:-:S05]  /*ef10*/  @P0 IMAD.HI.U32 R4, R9, R4, RZ ;  /* 0x0000000409040227 */ /* 0x004fca00078e00ff */
        /* <DEDUP_REMOVED lines=8> */
[----:B--2---:R-:W-:-:S04]  /*efa0*/  IMAD R6, R8, UR4, RZ ;  /* 0x0000000408067c24 */ /* 0x004fc8000f8e02ff */
[----:B------:R-:W-:-:S04]  /*efb0*/  IMAD R0, R7, UR5, R6 ;  /* 0x0000000507007c24 */ /* 0x000fc8000f8e0206 */
[----:B------:R-:W-:-:S05]  /*efc0*/  IMAD.IADD R0, R5, 0x1, R0 ;  /* 0x0000000105007824 */ /* 0x000fca00078e0200 */
[----:B------:R-:W-:-:S05]  /*efd0*/  LEA.HI.X R3, R4, R3, R0, 0x2, P0 ;  /* 0x0000000304037211 */ /* 0x000fca00000f1400 */
[----:B------:R-:W2:Y:S04]  /*efe0*/  LDG.E R0, desc[UR6][R2.64] ;  /* 0x0000000602007981 */ /* 0x000ea8000c1e1900 */
[----:B--2---:R4:W-:Y:S02]  /*eff0*/  STL [R1], R0 ;  /* 0x0000000001007387 */ /* 0x0049e40000100800 */
.L_x_456:
[----:B------:R-:W5:Y:S04]  /*f000*/  LDL R7, [R1+0x4] ;  /* 0x0000040001077983 */ /* 0x000f680000100800 */
[----:B---34-:R-:W5:Y:S04]  /*f010*/  LDL R0, [R1+0x8] ;  /* 0x0000080001007983 */ /* 0x018f680000100800 */
[----:B------:R-:W3:Y:S01]  /*f020*/  LDL R2, [R1+0x10] ;  /* 0x0000100001027983 */ /* 0x000ee20000100800 */
[----:B-----5:R-:W-:Y:S01]  /*f030*/  IMAD R0, R0, 0x8, R7 ;  /* 0x0000000800007824 */ /* 0x020fe200078e0207 */
[----:B---3--:R-:W-:-:S04]  /*f040*/  SHF.L.U32 R2, R2, 0x1f, RZ ;  /* 0x0000001f02027819 */ /* 0x008fc800000006ff */
[----:B------:R-:W3:Y:S02]  /*f050*/  SYNCS.PHASECHK.TRANS64.TRYWAIT P0, [R0+URZ+0x38840], R2 ;  /* 0x03884002000075a7 */ /* 0x000ee4000800017f */
[----:B---3--:R-:W-:Y:S05]  /*f060*/  @!P0 BRA `(.L_x_457) ;  /* 0x0000005400cc8947 */ /* 0x008fea0003800000 */
.L_x_574:
[----:B------:R-:W4:Y:S02]  /*f070*/  S2R R3, SR_TID.X ;  /* 0x0000000000037919 */ /* 0x000f240000002100 */
[----:B----4-:R-:W-:-:S04]  /*f080*/  LOP3.LUT R3, R3, 0x7f, RZ, 0xc0, !PT ;  /* 0x0000007f03037812 */ /* 0x010fc800078ec0ff */
[----:B------:R-:W-:-:S13]  /*f090*/  ISETP.NE.AND P0, PT, R3, RZ, PT ;  /* 0x000000ff0300720c */ /* 0x000fda0003f05270 */
[----:B------:R-:W-:Y:S05]  /*f0a0*/  @P0 BRA `(.L_x_458) ;  /* 0x00000000001c0947 */ /* 0x000fea0003800000 */
[----:B------:R-:W4:Y:S01]  /*f0b0*/  S2R R3, SR_TID.X ;  /* 0x0000000000037919 */ /* 0x000f220000002100 */
[----:B---3--:R-:W-:-:S04]  /*f0c0*/  IMAD.MOV.U32 R2, RZ, RZ, 0xa000 ;  /* 0x0000a000ff027424 */ /* 0x008fc800078e00ff */
[----:B------:R3:W-:Y:S01]  /*f0d0*/  SYNCS.ARRIVE.TRANS64 RZ, [R0+URZ+0x38830], R2 ;  /* 0x0388300200ff79a7 */ /* 0x0007e2000800003f */
[----:B----4-:R-:W-:-:S04]  /*f0e0*/  LOP3.LUT R3, R3, 0x1f, RZ, 0xc0, !PT ;  /* 0x0000001f03037812 */ /* 0x010fc800078ec0ff */
[----:B------:R-:W-:-:S13]  /*f0f0*/  ISETP.NE.AND P0, PT, R3, RZ, PT ;  /* 0x000000ff0300720c */ /* 0x000fda0003f05270 */
[----:B---3--:R-:W-:Y:S05]  /*f100*/  @!P0 BRA `(.L_x_458) ;  /* 0x0000000000048947 */ /* 0x008fea0003800000 */
[----:B------:R-:W-:Y:S01]  /*f110*/  BPT.TRAP 0x1 ;  /* 0x000000040000795c */ /* 0x000fe20000300000 */
.L_x_458:
[----:B------:R-:W4:Y:S04]  /*f120*/  LDL R6, [R1+0x4] ;  /* 0x0000040001067983 */ /* 0x000f280000100800 */
[----:B------:R-:W4:Y:S04]  /*f130*/  LDL R5, [R1+0x8] ;  /* 0x0000080001057983 */ /* 0x000f280000100800 */
[----:B--2---:R-:W2:Y:S04]  /*f140*/  LDL R4, [R1+0x14] ;  /* 0x0000140001047983 */ /* 0x004ea80000100800 */
[----:B------:R-:W5:Y:S04]  /*f150*/  LDL R3, [R1+0x18] ;  /* 0x0000180001037983 */ /* 0x000f680000100800 */
[----:B---3--:R-:W3:Y:S01]  /*f160*/  LDL R2, [R1] ;  /* 0x0000000001027983 */ /* 0x008ee20000100800 */
[----:B------:R-:W-:Y:S01]  /*f170*/  R2UR UR9, R0 ;  /* 0x00000000000972ca */ /* 0x000fe200000e0000 */
[----:B------:R-:W-:Y:S01]  /*f180*/  UIADD3 UR4, UP0, UR36, 0x370, URZ ;  /* 0x0000037024047890 */ /* 0x000fe2000ff1e03f */
[----:B------:R-:W-:Y:S01]  /*f190*/  R2UR UR12, R18 ;  /* 0x00000000120c72ca */ /* 0x000fe200000e0000 */
[----:B------:R-:W-:Y:S01]  /*f1a0*/  UMOV UR10, URZ ;  /* 0x0000003f000a7c82 */ /* 0x000fe20008000000 */
[----:B------:R-:W-:Y:S01]  /*f1b0*/  UMOV UR6, 0x0 ;  /* 0x0000000000067882 */ /* 0x000fe20000000000 */
[----:B------:R-:W-:Y:S01]  /*f1c0*/  UMOV UR7, 0x14f00000 ;  /* 0x14f0000000077882 */ /* 0x000fe20000000000 */
[----:B------:R-:W-:Y:S01]  /*f1d0*/  UMOV UR16, 0x40 ;  /* 0x0000004000107882 */ /* 0x000fe20000000000 */
[----:B------:R-:W-:-:S06]  /*f1e0*/  PLOP3.LUT P0, PT, PT, PT, PT, 0x80, 0x0 ;  /* 0x000000000000781c */ /* 0x000fcc0003f0f070 */
[----:B------:R-:W-:Y:S01]  /*f1f0*/  UIADD3 UR9, UR9, 0x38830, URZ ;  /* 0x0003883009097890 */ /* 0x000fe2000fffe03f */
[----:B----4-:R-:W-:Y:S01]  /*f200*/  IMAD R0, R5, 0xa000, R6 ;  /* 0x0000a00005007824 */ /* 0x010fe200078e0206 */
[----:B--2---:R-:W-:-:S04]  /*f210*/  R2UR UR11, R4 ;  /* 0x00000000040b72ca */ /* 0x004fc800000e0000 */
[----:B------:R-:W-:Y:S02]  /*f220*/  R2UR UR14, R0 ;  /* 0x00000000000e72ca */ /* 0x000fe400000e0000 */
[----:B-----5:R-:W-:Y:S02]  /*f230*/  R2UR UR5, R3 ;  /* 0x00000000030572ca */ /* 0x020fe400000e0000 */
[----:B------:R-:W-:Y:S02]  /*f240*/  P2R R0, PR, RZ, 0x1 ;  /* 0x00000001ff007803 */ /* 0x000fe40000000000 */
[----:B---3--:R-:W-:-:S03]  /*f250*/  R2UR UR13, R2 ;  /* 0x00000000020d72ca */ /* 0x008fc600000e0000 */
[----:B------:R4:W-:Y:S04]  /*f260*/  STL [R1+0x20], R0 ;  /* 0x0000200001007387 */ /* 0x0009e80000100800 */
[----:B------:R-:W-:Y:S02]  /*f270*/  UIADD3 UR8, UR14, 0x24400, URZ ;  /* 0x000244000e087890 */ /* 0x000fe4000fffe03f */
[----:B------:R-:W-:Y:S02]  /*f280*/  UIMAD UR11, UR11, 0x50, UR5 ;  /* 0x000000500b0b78a4 */ /* 0x000fe4000f8e0205 */
[----:B------:R-:W-:Y:S02]  /*f290*/  UIADD3.X UR5, URZ, UR37, URZ, UP0, !UPT ;  /* 0x000000253f057290 */ /* 0x000fe400087fe43f */
[----:B------:R-:W-:-:S02]  /*f2a0*/  UIADD3 UR15, UR14, 0x26c00, URZ ;  /* 0x00026c000e0f7890 */ /* 0x000fc4000fffe03f */
[----:B------:R-:W-:Y:S02]  /*f2b0*/  UIADD3 UR17, UR14, 0x29400, URZ ;  /* 0x000294000e117890 */ /* 0x000fe4000fffe03f */
[----:B------:R-:W-:-:S03]  /*f2c0*/  UIADD3 UR18, UR14, 0x2bc00, URZ ;  /* 0x0002bc000e127890 */ /* 0x000fc6000fffe03f */
[----:B------:R2:W-:Y:S01]  /*f2d0*/  UTMALDG.4D [UR8], [UR4], desc[UR6] ;  /* 0x00000608040075b4 */ /* 0x0005e20008019000 */
[----:B------:R-:W-:Y:S01]  /*f2e0*/  UMOV UR14, 0x80 ;  /* 0x00000080000e7882 */ /* 0x000fe20000000000 */
[----:B--2---:R-:W-:Y:S01]  /*f2f0*/  UMOV UR8, UR15 ;  /* 0x0000000f00087c82 */ /* 0x004fe20008000000 */
[----:B------:R-:W-:Y:S02]  /*f300*/  UMOV UR10, UR16 ;  /* 0x00000010000a7c82 */ /* 0x000fe40008000000 */
[----:B------:R2:W-:Y:S02]  /*f310*/  UTMALDG.4D [UR8], [UR4], desc[UR6] ;  /* 0x00000608040075b4 */ /* 0x0005e40008019000 */
[----:B--2---:R-:W-:Y:S01]  /*f320*/  UMOV UR8, UR17 ;  /* 0x0000001100087c82 */ /* 0x004fe20008000000 */
[----:B------:R-:W-:Y:S01]  /*f330*/  UMOV UR10, UR14 ;  /* 0x0000000e000a7c82 */ /* 0x000fe20008000000 */
[----:B------:R-:W-:Y:S01]  /*f340*/  UMOV UR14, 0xc0 ;  /* 0x000000c0000e7882 */ /* 0x000fe20000000000 */
[----:B------:R2:W-:Y:S02]  /*f350*/  UTMALDG.4D [UR8], [UR4], desc[UR6] ;  /* 0x00000608040075b4 */ /* 0x0005e40008019000 */
[----:B--2---:R-:W-:Y:S01]  /*f360*/  UMOV UR8, UR18 ;  /* 0x0000001200087c82 */ /* 0x004fe20008000000 */
[----:B------:R-:W-:-:S02]  /*f370*/  UMOV UR10, UR14 ;  /* 0x0000000e000a7c82 */ /* 0x000fc40008000000 */
[----:B------:R4:W-:Y:S02]  /*f380*/  UTMALDG.4D [UR8], [UR4], desc[UR6] ;  /* 0x00000608040075b4 */ /* 0x0009e40008019000 */
[----:B----4-:R-:W-:Y:S01]  /*f390*/  NOP ;  /* 0x0000000000007918 */ /* 0x010fe20000000000 */
.L_x_454:
[----:B------:R-:W4:Y:S04]  /*f3a0*/  LDL R2, [R1+0x4] ;  /* 0x0000040001027983 */ /* 0x000f280000100800 */
[----:B------:R-:W3:Y:S04]  /*f3b0*/  LDL.LU R3, [R1+0x34] ;  /* 0x0000340001037983 */ /* 0x000ee80000300800 */
[----:B------:R-:W5:Y:S04]  /*f3c0*/  LDL.LU R5, [R1+0x28] ;  /* 0x0000280001057983 */ /* 0x000f680000300800 */
[----:B--2---:R-:W2:Y:S01]  /*f3d0*/  LDL.LU R4, [R1+0x38] ;  /* 0x0000380001047983 */ /* 0x004ea20000300800 */
[----:B------:R-:W-:Y:S05]  /*f3e0*/  WARPSYNC.ALL ;  /* 0x0000000000007948 */ /* 0x000fea0003800000 */
[----:B------:R-:W-:Y:S01]  /*f3f0*/  ULDC.64 UR4, c[0x0][0x298] ;  /* 0x0000a60000047ab9 */ /* 0x000fe20000000a00 */
[----:B------:R-:W-:Y:S01]  /*f400*/  ULDC.64 UR6, c[0x0][0xa00] ;  /* 0x0002800000067ab9 */ /* 0x000fe20000000a00 */
[----:B------:R-:W-:Y:S01]  /*f410*/  BSSY B6, `(.L_x_459) ;  /* 0x0000024000067945 */ /* 0x000fe20003800000 */
[----:B------:R-:W-:Y:S01]  /*f420*/  BAR.SYNC.DEFER_BLOCKING 0x8, 0x180 ;  /* 0x0206000000007b1d */ /* 0x000fe20000010000 */
[----:B------:R-:W-:-:S04]  /*f430*/  ISETP.NE.U32.AND P0, PT, RZ, UR6, PT ;  /* 0x00000006ff007c0c */ /* 0x000fc8000bf05070 */
[----:B------:R-:W-:Y:S01]  /*f440*/  ISETP.NE.AND.EX P0, PT, RZ, UR7, PT, P0 ;  /* 0x00000007ff007c0c */ /* 0x000fe2000bf05300 */
[----:B----4-:R-:W-:Y:S01]  /*f450*/  VIADD R2, R2, 0x14400 ;  /* 0x0001440002027836 */ /* 0x010fe20000000000 */
[----:B---3--:R-:W-:-:S04]  /*f460*/  SHF.R.S32.HI R0, RZ, 0x1f, R3 ;  /* 0x0000001fff007819 */ /* 0x008fc80000011403 */
[----:B------:R-:W-:Y:S02]  /*f470*/  LOP3.LUT P1, RZ, R2, 0x3ff, RZ, 0xc0, !PT ;  /* 0x000003ff02ff7812 */ /* 0x000fe4000782c0ff */
[----:B-----5:R-:W-:Y:S01]  /*f480*/  SEL R5, R5, RZ, !P0 ;  /* 0x000000ff05057207 */ /* 0x020fe20004000000 */
[----:B------:R-:W-:Y:S01]  /*f490*/  IMAD R0, R0, UR4, RZ ;  /* 0x0000000400007c24 */ /* 0x000fe2000f8e02ff */
[----:B--2---:R-:W-:-:S03]  /*f4a0*/  SEL R4, R4, RZ, !P0 ;  /* 0x000000ff04047207 */ /* 0x004fc60004000000 */
[C---:B------:R-:W-:Y:S02]  /*f4b0*/  IMAD R0, R3.reuse, UR5, R0 ;  /* 0x0000000503007c24 */ /* 0x040fe4000f8e0200 */
[----:B------:R-:W-:-:S05]  /*f4c0*/  IMAD.WIDE.U32 R2, R3, UR4, RZ ;  /* 0x0000000403027c25 */ /* 0x000fca000f8e00ff */
[----:B------:R2:W-:Y:S04]  /*f4d0*/  STL.64 [R1+0x48], R2 ;  /* 0x0000480201007387 */ /* 0x0005e80000100a00 */
[----:B------:R3:W-:Y:S04]  /*f4e0*/  STL [R1+0x28], R5 ;  /* 0x0000280501007387 */ /* 0x0007e80000100800 */
[----:B------:R3:W-:Y:S01]  /*f4f0*/  STL [R1+0x54], R4 ;  /* 0x0000540401007387 */ /* 0x0007e20000100800 */
[----:B--2---:R-:W-:Y:S01]  /*f500*/  IMAD.IADD R2, R3, 0x1, R0 ;  /* 0x0000000103027824 */ /* 0x004fe200078e0200 */
[----:B------:R-:W-:-:S05]  /*f510*/  SHF.R.S32.HI R0, RZ, 0x1f, R18 ;  /* 0x0000001fff007819 */ /* 0x000fca0000011412 */
[----:B------:R3:W-:Y:S04]  /*f520*/  STL [R1+0x38], R0 ;  /* 0x0000380001007387 */ /* 0x0007e80000100800 */
[----:B------:R3:W-:Y:S01]  /*f530*/  STL [R1+0x34], R2 ;  /* 0x0000340201007387 */ /* 0x0007e20000100800 */
[----:B------:R-:W-:Y:S05]  /*f540*/  @!P1 BRA `(.L_x_460) ;  /* 0x0000000000409947 */ /* 0x000fea0003800000 */
[----:B---3--:R-:W-:Y:S01]  /*f550*/  MOV R2, 0x0 ;  /* 0x0000000000027802 */ /* 0x008fe20000000f00 */
        /* <DEDUP_REMOVED lines=11> */
[----:B-1----:R-:W-:Y:S02]  /*f610*/  IMAD.MOV.U32 R12, RZ, RZ, 0x1 ;  /* 0x00000001ff0c7424 */ /* 0x002fe400078e00ff */
[----:B------:R-:W-:-:S07]  /*f620*/  IMAD.MOV.U32 R13, RZ, RZ, RZ ;  /* 0x000000ffff0d7224 */ /* 0x000fce00078e00ff */
[----:B------:R-:W-:-:S07]  /*f630*/  LEPC R20, `(.L_x_460) ;  /* 0x000000001014794e */ /* 0x000fce0000000000 */
[----:B0-2---:R-:W-:Y:S05]  /*f640*/  CALL.ABS.NOINC R2 ;  /* 0x0000000002007343 */ /* 0x005fea0003c00000 */
.L_x_460:
[----:B------:R-:W-:Y:S05]  /*f650*/  BSYNC B6 ;  /* 0x0000000000067941 */ /* 0x000fea0003800000 */
.L_x_459:
[----:B---3--:R-:W2:Y:S01]  /*f660*/  LDL.LU R4, [R1+0x34] ;  /* 0x0000340001047983 */ /* 0x008ea20000300800 */
[----:B------:R-:W3:Y:S01]  /*f670*/  LDC R7, c[0x0][0x448] ;  /* 0x00011200ff077b82 */ /* 0x000ee20000000800 */
[----:B------:R-:W-:Y:S01]  /*f680*/  ULDC.64 UR4, c[0x0][0x2d8] ;  /* 0x0000b60000047ab9 */ /* 0x000fe20000000a00 */
[----:B------:R-:W-:Y:S01]  /*f690*/  IMAD.SHL.U32 R17, R17, 0x80, RZ ;  /* 0x0000008011117824 */ /* 0x000fe200078e00ff */
[----:B------:R-:W2:Y:S01]  /*f6a0*/  LDL.LU.64 R2, [R1+0x48] ;  /* 0x0000480001027983 */ /* 0x000ea20000300a00 */
[----:B------:R-:W-:-:S03]  /*f6b0*/  ULDC.64 UR6, c[0x0][0x280] ;  /* 0x0000a00000067ab9 */ /* 0x000fc60000000a00 */
[----:B------:R-:W4:Y:S04]  /*f6c0*/  LDL.LU R0, [R1+0x38] ;  /* 0x0000380001007983 */ /* 0x000f280000300800 */
[----:B------:R-:W4:Y:S04]  /*f6d0*/  LDL.LU R6, [R1+0x54] ;  /* 0x0000540001067983 */ /* 0x000f280000300800 */
[----:B------:R-:W4:Y:S01]  /*f6e0*/  LDL.LU R5, [R1+0x28] ;  /* 0x0000280001057983 */ /* 0x000f220000300800 */
[----:B------:R-:W0:Y:S01]  /*f6f0*/  S2R R9, SR_TID.X ;  /* 0x0000000000097919 */ /* 0x000e220000002100 */
[----:B------:R-:W1:Y:S01]  /*f700*/  S2R R8, SR_TID.X ;  /* 0x0000000000087919 */ /* 0x000e620000002100 */
[----:B---3--:R-:W-:Y:S01]  /*f710*/  ISETP.NE.AND P0, PT, R7, 0x1, PT ;  /* 0x000000010700780c */ /* 0x008fe20003f05270 */
[----:B0-----:R-:W-:-:S02]  /*f720*/  IMAD.SHL.U32 R9, R9, 0x8, RZ ;  /* 0x0000000809097824 */ /* 0x001fc400078e00ff */
[----:B-1----:R-:W-:-:S03]  /*f730*/  IMAD.SHL.U32 R10, R8, 0x8, RZ ;  /* 0x00000008080a7824 */ /* 0x002fc600078e00ff */
[----:B------:R-:W-:-:S04]  /*f740*/  LOP3.LUT R9, R9, 0x38, RZ, 0xc0, !PT ;  /* 0x0000003809097812 */ /* 0x000fc800078ec0ff */
[C---:B------:R-:W-:Y:S02]  /*f750*/  LOP3.LUT R12, R9.reuse, 0x40, RZ, 0xfc, !PT ;  /* 0x00000040090c7812 */ /* 0x040fe400078efcff */
[C---:B------:R-:W-:Y:S02]  /*f760*/  LOP3.LUT R11, R9.reuse, 0x80, RZ, 0xfc, !PT ;  /* 0x00000080090b7812 */ /* 0x040fe400078efcff */
[----:B------:R-:W-:Y:S02]  /*f770*/  LOP3.LUT R9, R9, 0xc0, RZ, 0xfc, !PT ;  /* 0x000000c009097812 */ /* 0x000fe400078efcff */
[----:B------:R-:W-:Y:S01]  /*f780*/  LOP3.LUT R10, R10, 0x38, RZ, 0xc0, !PT ;  /* 0x000000380a0a7812 */ /* 0x000fe200078ec0ff */
[----:B--2---:R-:W-:Y:S02]  /*f790*/  IMAD.MOV.U32 R3, RZ, RZ, R4 ;  /* 0x000000ffff037224 */ /* 0x004fe400078e0004 */
[----:B------:R-:W0:Y:S01]  /*f7a0*/  S2R R4, SR_TID.X ;  /* 0x0000000000047919 */ /* 0x000e220000002100 */
[----:B----4-:R-:W-:-:S02]  /*f7b0*/  IMAD R0, R0, UR4, RZ ;  /* 0x0000000400007c24 */ /* 0x010fc4000f8e02ff */
[----:B------:R-:W-:-:S04]  /*f7c0*/  IMAD.WIDE.U32 R2, R18, UR4, R2 ;  /* 0x0000000412027c25 */ /* 0x000fc8000f8e0002 */
[----:B------:R-:W-:Y:S01]  /*f7d0*/  IMAD R0, R18, UR5, R0 ;  /* 0x0000000512007c24 */ /* 0x000fe2000f8e0200 */
[----:B------:R-:W-:-:S03]  /*f7e0*/  ULDC.64 UR4, c[0x0][0x2e0] ;  /* 0x0000b80000047ab9 */ /* 0x000fc60000000a00 */
[----:B------:R-:W-:Y:S02]  /*f7f0*/  IMAD.IADD R3, R3, 0x1, R0 ;  /* 0x0000000103037824 */ /* 0x000fe400078e0200 */
[----:B------:R-:W-:Y:S02]  /*f800*/  IMAD R0, R6, UR4, RZ ;  /* 0x0000000406007c24 */ /* 0x000fe4000f8e02ff */
[C---:B------:R-:W-:Y:S01]  /*f810*/  IMAD.WIDE.U32 R2, R5.reuse, UR4, R2 ;  /* 0x0000000405027c25 */ /* 0x040fe2000f8e0002 */
[----:B------:R-:W1:Y:S03]  /*f820*/  @P0 LDC R6, c[0x0][0x450] ;  /* 0x00011400ff060b82 */ /* 0x000e660000000800 */
[----:B------:R-:W-:Y:S01]  /*f830*/  IMAD R0, R5, UR5, R0 ;  /* 0x0000000505007c24 */ /* 0x000fe2000f8e0200 */
[----:B------:R-:W-:-:S03]  /*f840*/  ULDC.64 UR4, c[0x0][0x2d0] ;  /* 0x0000b40000047ab9 */ /* 0x000fc60000000a00 */
[----:B------:R-:W-:Y:S01]  /*f850*/  IMAD.IADD R3, R3, 0x1, R0 ;  /* 0x0000000103037824 */ /* 0x000fe200078e0200 */
[C---:B0-----:R-:W-:Y:S01]  /*f860*/  LOP3.LUT R5, R4.reuse, 0x7f, RZ, 0xc0, !PT ;  /* 0x0000007f04057812 */ /* 0x041fe200078ec0ff */
[----:B------:R-:W-:-:S03]  /*f870*/  IMAD.SHL.U32 R4, R4, 0x10, RZ ;  /* 0x0000001004047824 */ /* 0x000fc600078e00ff */
[----:B------:R-:W-:-:S04]  /*f880*/  SHF.R.U32.HI R5, RZ, 0x3, R5 ;  /* 0x00000003ff057819 */ /* 0x000fc80000011605 */
[----:B------:R-:W-:Y:S02]  /*f890*/  LOP3.LUT R4, R5, 0x70, R4, 0xf8, !PT ;  /* 0x0000007005047812 */ /* 0x000fe400078ef804 */
[----:B------:R-:W0:Y:S02]  /*f8a0*/  @P0 LDC R5, c[0x0][0x44c] ;  /* 0x00011300ff050b82 */ /* 0x000e240000000800 */
[----:B------:R-:W-:-:S05]  /*f8b0*/  LOP3.LUT R0, R4, R17, RZ, 0xfc, !PT ;  /* 0x0000001104007212 */ /* 0x000fca00078efcff */
[----:B------:R-:W-:Y:S02]  /*f8c0*/  IMAD.MOV.U32 R4, RZ, RZ, R0 ;  /* 0x000000ffff047224 */ /* 0x000fe400078e0000 */
[----:B0-----:R-:W-:-:S05]  /*f8d0*/  @P0 IMAD.HI.U32 R5, R0, R5, RZ ;  /* 0x0000000500050227 */ /* 0x001fca00078e00ff */
[----:B-1----:R-:W-:-:S05]  /*f8e0*/  @P0 SHF.R.U32.HI R4, RZ, R6, R5 ;  /* 0x00000006ff040219 */ /* 0x002fca0000011605 */
[----:B------:R-:W-:Y:S02]  /*f8f0*/  IMAD.MOV R5, RZ, RZ, -R4 ;  /* 0x000000ffff057224 */ /* 0x000fe400078e0a04 */
[----:B------:R-:W-:-:S04]  /*f900*/  IMAD.WIDE.U32 R2, R4, UR4, R2 ;  /* 0x0000000404027c25 */ /* 0x000fc8000f8e0002 */
[----:B------:R-:W-:Y:S01]  /*f910*/  IMAD R0, R7, R5, R0 ;  /* 0x0000000507007224 */ /* 0x000fe200078e0200 */
[----:B------:R-:W-:-:S05]  /*f920*/  SHF.R.S32.HI R5, RZ, 0x1f, R4 ;  /* 0x0000001fff057819 */ /* 0x000fca0000011404 */
[----:B------:R-:W-:-:S04]  /*f930*/  IMAD R5, R5, UR4, RZ ;  /* 0x0000000405057c24 */ /* 0x000fc8000f8e02ff */
[----:B------:R-:W-:Y:S01]  /*f940*/  IMAD R4, R4, UR5, R5 ;  /* 0x0000000504047c24 */ /* 0x000fe2000f8e0205 */
[----:B------:R-:W-:-:S03]  /*f950*/  ULDC.64 UR4, c[0x0][0x2c8] ;  /* 0x0000b20000047ab9 */ /* 0x000fc60000000a00 */
[----:B------:R-:W-:Y:S01]  /*f960*/  IMAD.IADD R3, R3, 0x1, R4 ;  /* 0x0000000103037824 */ /* 0x000fe200078e0204 */
[----:B------:R-:W-:Y:S01]  /*f970*/  SHF.R.S32.HI R4, RZ, 0x1f, R0 ;  /* 0x0000001fff047819 */ /* 0x000fe20000011400 */
[----:B------:R-:W-:-:S04]  /*f980*/  IMAD.WIDE.U32 R2, R0, UR4, R2 ;  /* 0x0000000400027c25 */ /* 0x000fc8000f8e0002 */
[----:B------:R-:W-:Y:S01]  /*f990*/  IMAD R4, R4, UR4, RZ ;  /* 0x0000000404047c24 */ /* 0x000fe2000f8e02ff */
[----:B------:R-:W-:Y:S02]  /*f9a0*/  ULDC UR4, c[0x0][0x2b8] ;  /* 0x0000ae0000047ab9 */ /* 0x000fe40000000800 */
[----:B------:R-:W-:Y:S01]  /*f9b0*/  ISETP.GE.AND P3, PT, R9, UR4, PT ;  /* 0x0000000409007c0c */ /* 0x000fe2000bf66270 */
[----:B------:R-:W-:Y:S01]  /*f9c0*/  IMAD R0, R0, UR5, R4 ;  /* 0x0000000500007c24 */ /* 0x000fe2000f8e0204 */
[----:B------:R0:W5:Y:S01]  /*f9d0*/  LDL R9, [R1+0x24] ;  /* 0x0000240001097983 */ /* 0x0001620000100800 */
[----:B------:R-:W-:Y:S02]  /*f9e0*/  LEA R4, P4, R2, UR6, 0x1 ;  /* 0x0000000602047c11 */ /* 0x000fe4000f8808ff */
[----:B------:R-:W-:Y:S01]  /*f9f0*/  IMAD.IADD R0, R3, 0x1, R0 ;  /* 0x0000000103007824 */ /* 0x000fe200078e0200 */
[----:B------:R-:W-:Y:S02]  /*fa00*/  ISETP.GE.AND P0, PT, R10, UR4, PT ;  /* 0x000000040a007c0c */ /* 0x000fe4000bf06270 */
[----:B------:R-:W-:-:S02]  /*fa10*/  ISETP.GE.AND P1, PT, R12, UR4, PT ;  /* 0x000000040c007c0c */ /* 0x000fc4000bf26270 */
[----:B------:R-:W-:Y:S01]  /*fa20*/  ISETP.GE.AND P2, PT, R11, UR4, PT ;  /* 0x000000040b007c0c */ /* 0x000fe2000bf46270 */
[----:B------:R-:W-:Y:S01]  /*fa30*/  UMOV UR4, 0xffffffff ;  /* 0xffffffff00047882 */ /* 0x000fe20000000000 */
[----:B------:R-:W-:Y:S02]  /*fa40*/  LEA.HI.X R0, R2, UR7, R0, 0x1, P4 ;  /* 0x0000000702007c11 */ /* 0x000fe4000a0f0c00 */
[----:B0-----:R-:W-:Y:S09]  /*fa50*/  BRA.DIV UR4, `(.L_x_461) ;  /* 0x0000004e04647947 */ /* 0x001ff2000b800000 */
[----:B------:R-:W0:Y:S02]  /*fa60*/  S2R R6, SR_TID.X ;  /* 0x0000000000067919 */ /* 0x000e240000002100 */
[----:B0-----:R-:W-:Y:S02]  /*fa70*/  LOP3.LUT R8, R6, 0x7f, RZ, 0xc0, !PT ;  /* 0x0000007f06087812 */ /* 0x001fe400078ec0ff */
[----:B------:R-:W2:Y:S01]  /*fa80*/  LDL.LU R6, [R1+0x3c] ;  /* 0x00003c0001067983 */ /* 0x000ea20000300800 */
[----:B------:R-:W-:Y:S01]  /*fa90*/  ULDC.64 UR4, c[0x0][0x208] ;  /* 0x0000820000047ab9 */ /* 0x000fe20000000a00 */
[----:B------:R-:W-:-:S05]  /*faa0*/  SHF.R.U32.HI R8, RZ, 0x3, R8 ;  /* 0x00000003ff087819 */ /* 0x000fca0000011608 */
[----:B------:R-:W-:Y:S02]  /*fab0*/  IMAD.IADD R2, R8, 0x1, R17 ;  /* 0x0000000108027824 */ /* 0x000fe400078e0211 */
[----:B------:R-:W-:Y:S02]  /*fac0*/  SHFL.IDX PT, R8, R0, 0x6, 0x181f ;  /* 0x00d81f0000087f89 */ /* 0x000fe400000e0000 */
[----:B------:R-:W-:Y:S02]  /*fad0*/  VIADD R5, R2, 0x10 ;  /* 0x0000001002057836 */ /* 0x000fe40000000000 */
[----:B--2---:R-:W-:Y:S02]  /*fae0*/  IMAD R3, R6, R7, RZ ;  /* 0x0000000706037224 */ /* 0x004fe400078e02ff */
[----:B------:R-:W0:Y:S03]  /*faf0*/  SHFL.IDX PT, R7, R4, RZ, 0x181f ;  /* 0x00181fff04077589 */ /* 0x000e2600000e0000 */
[----:B------:R-:W-:Y:S01]  /*fb00*/  ISETP.GE.AND P5, PT, R2, R3, PT ;  /* 0x000000030200720c */ /* 0x000fe20003fa6270 */
[----:B------:R-:W1:-:S12]  /*fb10*/  SHFL.IDX PT, R6, R0, RZ, 0x181f ;  /* 0x00181fff00067589 */ /* 0x000e5800000e0000 */
[----:B0-----:R-:W-:-:S05]  /*fb20*/  @!P5 LEA R7, P4, R10, R7, 0x1 ;  /* 0x000000070a07d211 */ /* 0x001fca00078808ff */
[----:B-1----:R-:W-:-:S05]  /*fb30*/  @!P5 IMAD.X R6, RZ, RZ, R6, P4 ;  /* 0x000000ffff06d224 */ /* 0x002fca00020e0606 */
[----:B------:R-:W-:-:S04]  /*fb40*/  @!P5 LOP3.LUT R7, R7, R6, RZ, 0x3c, !PT ;  /* 0x000000060707d212 */ /* 0x000fc800078e3cff */
[----:B------:R-:W-:-:S04]  /*fb50*/  @!P5 LOP3.LUT R6, R7, R6, RZ, 0x3c, !PT ;  /* 0x000000060706d212 */ /* 0x000fc800078e3cff */
[----:B------:R-:W-:-:S05]  /*fb60*/  @!P5 LOP3.LUT R7, R7, R6, RZ, 0x3c, !PT ;  /* 0x000000060707d212 */ /* 0x000fca00078e3cff */
[----:B-----5:R-:W-:Y:S04]  /*fb70*/  @!P5 LDGSTS.E.BYPASS.LTC128B.128 [R9+0x14400], desc[UR4][R6.64], !P0 ;  /* 0x144000000609dfae */ /* 0x020fe8000c101d44 */
[----:B------:R-:W-:Y:S04]  /*fb80*/  @!P5 LDGSTS.E.BYPASS.LTC128B.128 [R9+0x18400], desc[UR4][R6.64+0x80], !P1 ;  /* 0x184000800609dfae */ /* 0x000fe8000c901d44 */
[----:B------:R-:W-:Y:S04]  /*fb90*/  @!P5 LDGSTS.E.BYPASS.LTC128B.128 [R9+0x1c400], desc[UR4][R6.64+0x100], !P2 ;  /* 0x1c4001000609dfae */ /* 0x000fe8000d101d44 */
[----:B------:R0:W-:Y:S01]  /*fba0*/  @!P5 LDGSTS.E.BYPASS.LTC128B.128 [R9+0x20400], desc[UR4][R6.64+0x180], !P3 ;  /* 0x204001800609dfae */ /* 0x0001e2000d901d44 */
[----:B------:R-:W-:-:S03]  /*fbb0*/  ISETP.GE.AND P5, PT, R5, R3, PT ;  /* 0x000000030500720c */ /* 0x000fc60003fa6270 */
[----:B------:R-:W1:Y:S04]  /*fbc0*/  SHFL.IDX PT, R5, R4, 0x1, 0x181f ;  /* 0x00381f0004057f89 */ /* 0x000e6800000e0000 */
[----:B0-----:R-:W0:Y:S06]  /*fbd0*/  SHFL.IDX PT, R6, R0, 0x1, 0x181f ;  /* 0x00381f0000067f89 */ /* 0x001e2c00000e0000 */
[----:B-1----:R-:W-:-:S05]  /*fbe0*/  @!P5 LEA R5, P4, R10, R5, 0x1 ;  /* 0x000000050a05d211 */ /* 0x002fca00078808ff */
[----:B0-----:R-:W-:-:S04]  /*fbf0*/  @!P5 IMAD.X R6, RZ, RZ, R6, P4 ;  /* 0x000000ffff06d224 */ /* 0x001fc800020e0606 */
[----:B------:R-:W-:Y:S02]  /*fc00*/  @!P5 IMAD.MOV.U32 R7, RZ, RZ, R6 ;  /* 0x000000ffff07d224 */ /* 0x000fe400078e0006 */
[----:B------:R-:W-:Y:S02]  /*fc10*/  @!P5 IMAD.MOV.U32 R6, RZ, RZ, R5 ;  /* 0x000000ffff06d224 */ /* 0x000fe400078e0005 */
[----:B------:R-:W-:-:S03]  /*fc20*/  VIADD R5, R2, 0x20 ;  /* 0x0000002002057836 */ /* 0x000fc60000000000 */
[----:B------:R-:W-:Y:S04]  /*fc30*/  @!P5 LDGSTS.E.BYPASS.LTC128B.128 [R9+0x14c00], desc[UR4][R6.64], !P0 ;  /* 0x14c000000609dfae */ /* 0x000fe8000c101d44 */
        /* <DEDUP_REMOVED lines=53> */
[----:B------:R-:W2:Y:S06]  /*ff90*/  SHFL.IDX PT, R4, R4, 0x7, 0x181f ;  /* 0x00f81f0004047f89 */ /* 0x000eac00000e0000 */
[----:B-1----:R-:W-:-:S05]  /*ffa0*/  @!P5 LEA R5, P4, R10, R5, 0x1 ;  /* 0x000000050a05d211 */ /* 0x002fca00078808ff */
[----:B0-----:R-:W-:-:S04]  /*ffb0*/  @!P5 IMAD.X R6, RZ, RZ, R8, P4 ;  /* 0x000000ffff06d224 */ /* 0x001fc800020e0608 */
[----:B------:R-:W-:Y:S02]  /*ffc0*/  @!P5 IMAD.MOV.U32 R7, RZ, RZ, R6 ;  /* 0x000000ffff07d224 */ /* 0x000fe400078e0006 */
[----:B------:R-:W-:Y:S02]  /*ffd0*/  @!P5 IMAD.MOV.U32 R6, RZ, RZ, R5 ;  /* 0x000000ffff06d224 */ /* 0x000fe400078e0005 */
[----:B------:R0:W1:Y:S04]  /*ffe0*/  SHFL.IDX PT, R5, R0, 0x7, 0x181f ;  /* 0x00f81f0000057f89 */ /* 0x00006800000e0000 */
[----:B------:R0:W-:Y:S04]  /*fff0*/  @!P5 LDGSTS.E.BYPASS.LTC128B.128 [R9+0x17400], desc[UR4][R6.64], !P0 ;  /* 0x174000000609dfae */ /* 0x0001e8000c101d44 */
[----:B------:R0:W-:Y:S04]  /*10000*/  @!P5 LDGSTS.E.BYPASS.LTC128B.128 [R9+0x1b400], desc[UR4][R6.64+0x80], !P1 ;  /* 0x1b4000800609dfae */ /* 0x0001e8000c901d44 */
[----:B------:R0:W-:Y:S04]  /*10010*/  @!P5 LDGSTS.E.BYPASS.LTC128B.128 [R9+0x1f400], desc[UR4][R6.64+0x100], !P2 ;  /* 0x1f4001000609dfae */ /* 0x0001e8000d101d44 */
[----:B--2---:R0:W-:Y:S02]  /*10020*/  @!P5 LDGSTS.E.BYPASS.LTC128B.128 [R9+0x23400], desc[UR4][R6.64+0x180], !P3 ;  /* 0x234001800609dfae */ /* 0x0041e4000d901d44 */
.L_x_591:
[----:B------:R-:W-:Y:S01]  /*10030*/  VIADD R2, R2, 0x70 ;  /* 0x0000007002027836 */ /* 0x000fe20000000000 */
[----:B------:R-:W-:Y:S04]  /*10040*/  BSSY B0, `(.L_x_462) ;  /* 0x000000d000007945 */ /* 0x000fe80003800000 */
[----:B------:R-:W-:-:S13]  /*10050*/  ISETP.GE.AND P4, PT, R2, R3, PT ;  /* 0x000000030200720c */ /* 0x000fda0003f86270 */
[----:B------:R-:W-:Y:S05]  /*10060*/  @P4 BRA `(.L_x_463) ;  /* 0x0000000000284947 */ /* 0x000fea0003800000 */
[----:B------:R-:W-:Y:S01]  /*10070*/  LEA R2, P4, R10, R4, 0x1 ;  /* 0x000000040a027211 */ /* 0x000fe200078808ff */
[----:B------:R-:W-:-:S04]  /*10080*/  ULDC.64 UR4, c[0x0][0x208] ;  /* 0x0000820000047ab9 */ /* 0x000fc80000000a00 */
[----:B-1----:R-:W-:-:S05]  /*10090*/  IMAD.X R3, RZ, RZ, R5, P4 ;  /* 0x000000ffff037224 */ /* 0x002fca00020e0605 */
[----:B------:R-:W-:Y:S01]  /*100a0*/  @!PT LDS RZ, [RZ] ;  /* 0x00000000fffff984 */ /* 0x000fe20000000800 */
[----:B------:R-:W-:Y:S01]  /*100b0*/  @!PT LDS RZ, [RZ] ;  /* 0x00000000fffff984 */ /* 0x000fe20000000800 */
[----:B------:R-:W-:Y:S01]  /*100c0*/  @!PT LDS RZ, [RZ] ;  /* 0x00000000fffff984 */ /* 0x000fe20000000800 */
[----:B------:R2:W-:Y:S04]  /*100d0*/  LDGSTS.E.BYPASS.LTC128B.128 [R9+0x17c00], desc[UR4][R2.64], !P0 ;  /* 0x17c0000002097fae */ /* 0x0005e8000c101d44 */
[----:B------:R2:W-:Y:S04]  /*100e0*/  LDGSTS.E.BYPASS.LTC128B.128 [R9+0x1bc00], desc[UR4][R2.64+0x80], !P1 ;  /* 0x1bc0008002097fae */ /* 0x0005e8000c901d44 */
[----:B------:R2:W-:Y:S04]  /*100f0*/  LDGSTS.E.BYPASS.LTC128B.128 [R9+0x1fc00], desc[UR4][R2.64+0x100], !P2 ;  /* 0x1fc0010002097fae */ /* 0x0005e8000d101d44 */
[----:B------:R2:W-:Y:S02]  /*10100*/  LDGSTS.E.BYPASS.LTC128B.128 [R9+0x23c00], desc[UR4][R2.64+0x180], !P3 ;  /* 0x23c0018002097fae */ /* 0x0005e4000d901d44 */
.L_x_463:
[----:B------:R-:W-:Y:S05]  /*10110*/  BSYNC B0 ;  /* 0x0000000000007941 */ /* 0x000fea0003800000 */
.L_x_462:
[----:B0-2---:R-:W2:Y:S01]  /*10120*/  LDL R9, [R1+0x4] ;  /* 0x0000040001097983 */ /* 0x005ea20000100800 */
[----:B------:R-:W-:Y:S01]  /*10130*/  PLOP3.LUT P0, PT, PT, PT, PT, 0x80, 0x0 ;  /* 0x000000000000781c */ /* 0x000fe20003f0f070 */
[----:B------:R-:W-:Y:S01]  /*10140*/  NOP ;  /* 0x0000000000007918 */ /* 0x000fe20000000000 */
[----:B--2---:R-:W-:-:S11]  /*10150*/  VIADD R6, R9, 0x38800 ;  /* 0x0003880009067836 */ /* 0x004fd60000000000 */
.L_x_464:
[----:B------:R-:W2:Y:S01]  /*10160*/  LDL R2, [R1+0x4] ;  /* 0x0000040001027983 */ /* 0x000ea20000100800 */
[----:B------:R-:W-:Y:S02]  /*10170*/  PLOP3.LUT P1, PT, P1, P0, PT, 0xa2, 0x0 ;  /* 0x000000000000781c */ /* 0x000fe40000f21472 */
[----:B--2---:R-:W-:-:S08]  /*10180*/  @P0 R2UR P1, UR4, R2 ;  /* 0x00000000020402ca */ /* 0x004fd00000020000 */
[----:B------:R-:W-:-:S05]  /*10190*/  @P0 PLOP3.LUT P0, PT, P1, PT, PT, 0x80, 0x0 ;  /* 0x000000000000081c */ /* 0x000fca0000f0f070 */
[----:B------:R-:W-:Y:S01]  /*101a0*/  @!P1 SYNCS.ARRIVE.TRANS64.RED.A0T1 RZ, [UR4+0x38800], RZ ;  /* 0x038800ffffff99a7 */ /* 0x000fe20008200404 */
[----:B------:R-:W-:Y:S07]  /*101b0*/  @!P1 ARRIVES.LDGSTSBAR.64.TRANSCNT [UR4+0x38800] ;  /* 0x03880000ff0099b0 */ /* 0x000fee0008000a84 */
[----:B------:R-:W-:Y:S05]  /*101c0*/  @P0 BRA.U.ANY `(.L_x_464) ;  /* 0xfffffffd00e40947 */ /* 0x000fea000393ffff */
[----:B------:R-:W2:Y:S02]  /*101d0*/  LDL.LU R3, [R1+0x50] ;  /* 0x0000500001037983 */ /* 0x000ea40000300800 */
[----:B--2---:R-:W-:-:S05]  /*101e0*/  VIADD R3, R3, 0x1 ;  /* 0x0000000103037836 */ /* 0x004fca0000000000 */
[----:B------:R0:W-:Y:S01]  /*101f0*/  STL [R1+0x50], R3 ;  /* 0x0000500301007387 */ /* 0x0001e20000100800 */
[----:B------:R-:W-:-:S04]  /*10200*/  LEA.HI R0, R3, R3, RZ, 0x1 ;  /* 0x0000000303007211 */ /* 0x000fc800078f08ff */
[----:B------:R-:W-:-:S05]  /*10210*/  LOP3.LUT R0, R0, 0xfffffffe, RZ, 0xc0, !PT ;  /* 0xfffffffe00007812 */ /* 0x000fca00078ec0ff */
[----:B------:R-:W-:-:S05]  /*10220*/  IMAD.IADD R0, R3, 0x1, -R0 ;  /* 0x0000000103007824 */ /* 0x000fca00078e0a00 */
[----:B------:R-:W-:Y:S01]  /*10230*/  SHF.L.U32 R0, R0, 0x1f, RZ ;  /* 0x0000001f00007819 */ /* 0x000fe200000006ff */
[----:B------:R-:W-:Y:S01]  /*10240*/  NOP ;  /* 0x0000000000007918 */ /* 0x000fe20000000000 */
[----:B------:R0:W-:Y:S01]  /*10250*/  SYNCS.ARRIVE.TRANS64.A1T0 RZ, [R2+URZ+0x38800], RZ ;  /* 0x038800ff02ff79a7 */ /* 0x0001e2000810003f */
[----:B------:R-:W-:Y:S01]  /*10260*/  BSSY B0, `(.L_x_465) ;  /* 0x0000003000007945 */ /* 0x000fe20003800000 */
[----:B------:R-:W2:Y:S03]  /*10270*/  SYNCS.PHASECHK.TRANS64.TRYWAIT P0, [R2+URZ+0x38820], R0 ;  /* 0x03882000020075a7 */ /* 0x000ea6000800017f */
[----:B0-2---:R-:W-:Y:S05]  /*10280*/  @!P0 BRA `(.L_x_466) ;  /* 0x0000005000608947 */ /* 0x005fea0003800000 */
.L_x_592:
[----:B------:R-:W-:Y:S05]  /*10290*/  BSYNC B0 ;  /* 0x0000000000007941 */ /* 0x000fea0003800000 */
.L_x_465:
[----:B0-----:R-:W2:Y:S01]  /*102a0*/  LDL.LU R2, [R1+0x40] ;  /* 0x0000400001027983 */ /* 0x001ea20000300800 */
[----:B------:R-:W-:Y:S01]  /*102b0*/  BSSY B0, `(.L_x_467) ;  /* 0x00002bb000007945 */ /* 0x000fe20003800000 */
[----:B--2---:R-:W-:-:S13]  /*102c0*/  ISETP.GE.AND P0, PT, R2, 0x51, PT ;  /* 0x000000510200780c */ /* 0x004fda0003f06270 */
[----:B------:R-:W-:Y:S05]  /*102d0*/  @!P0 BRA `(.L_x_468) ;  /* 0x0000002800e08947 */ /* 0x000fea0003800000 */
[----:B------:R-:W2:Y:S01]  /*102e0*/  LDL R2, [R1+0x30] ;  /* 0x0000300001027983 */ /* 0x000ea20000100800 */
[----:B------:R-:W-:Y:S01]  /*102f0*/  IMAD.MOV.U32 R0, RZ, RZ, 0x1 ;  /* 0x00000001ff007424 */ /* 0x000fe200078e00ff */
[----:B------:R-:W-:Y:S01]  /*10300*/  BSSY B2, `(.L_x_469) ;  /* 0x00000ef000027945 */ /* 0x000fe20003800000 */
[----:B--2---:R-:W-:-:S05]  /*10310*/  IMAD.MOV R9, RZ, RZ, -R2 ;  /* 0x000000ffff097224 */ /* 0x004fca00078e0a02 */
[----:B------:R-:W-:-:S05]  /*10320*/  VIADDMNMX R9, R9, R0, 0xffffffff, !PT ;  /* 0xffffffff09097446 */ /* 0x000fca0007800100 */
[----:B------:R-:W-:-:S05]  /*10330*/  IMAD.IADD R0, R2, 0x1, R9 ;  /* 0x0000000102007824 */ /* 0x000fca00078e0209 */
[----:B------:R-:W-:-:S04]  /*10340*/  LOP3.LUT R0, R0, 0x1, RZ, 0xc0, !PT ;  /* 0x0000000100007812 */ /* 0x000fc800078ec0ff */
[----:B------:R-:W-:Y:S01]  /*10350*/  ISETP.NE.U32.AND P0, PT, R0, 0x1, PT ;  /* 0x000000010000780c */ /* 0x000fe20003f05070 */
[----:B------:R-:W-:-:S12]  /*10360*/  VIADD R0, R2, 0xfffffffe ;  /* 0xfffffffe02007836 */ /* 0x000fd80000000000 */
[----:B------:R-:W-:Y:S05]  /*10370*/  @P0 BRA `(.L_x_470) ;  /* 0x0000000c009c0947 */ /* 0x000fea0003800000 */
[----:B------:R-:W2:Y:S04]  /*10380*/  LDL R4, [R1+0x20] ;  /* 0x0000200001047983 */ /* 0x000ea80000100800 */
[----:B------:R-:W3:Y:S04]  /*10390*/  LDL R3, [R1+0x8] ;  /* 0x0000080001037983 */ /* 0x000ee80000100800 */
[----:B------:R-:W4:Y:S01]  /*103a0*/  LDL R2, [R1+0x10] ;  /* 0x0000100001027983 */ /* 0x000f220000100800 */
[----:B------:R-:W-:Y:S01]  /*103b0*/  BSSY B1, `(.L_x_471) ;  /* 0x00000df000017945 */ /* 0x000fe20003800000 */
[----:B--2---:R-:W-:Y:S01]  /*103c0*/  ISETP.NE.AND P1, PT, R4, RZ, PT ;  /* 0x000000ff0400720c */ /* 0x004fe20003f25270 */
[----:B---3--:R-:W-:-:S05]  /*103d0*/  VIADD R8, R3, 0x1 ;  /* 0x0000000103087836 */ /* 0x008fca0000000000 */
[----:B------:R-:W-:-:S04]  /*103e0*/  ISETP.NE.AND P0, PT, R8, 0x2, PT ;  /* 0x000000020800780c */ /* 0x000fc80003f05270 */
[----:B------:R-:W-:Y:S02]  /*103f0*/  SEL R10, RZ, 0x1, P0 ;  /* 0x00000001ff0a7807 */ /* 0x000fe40000000000 */
[----:B------:R-:W-:Y:S02]  /*10400*/  SEL R8, R8, RZ, P0 ;  /* 0x000000ff08087207 */ /* 0x000fe40000000000 */
[----:B----4-:R-:W-:Y:S01]  /*10410*/  LOP3.LUT R10, R2, R10, RZ, 0x3c, !PT ;  /* 0x0000000a020a7212 */ /* 0x010fe200078e3cff */
[----:B------:R-:W-:Y:S06]  /*10420*/  @!P1 BRA `(.L_x_472) ;  /* 0x0000000c005c9947 */ /* 0x000fec0003800000 */
[----:B-1----:R0:W5:Y:S01]  /*10430*/  LDL R5, [R1] ;  /* 0x0000000001057983 */ /* 0x0021620000100800 */
[----:B------:R-:W-:Y:S02]  /*10440*/  ULDC.64 UR4, c[0x0][0x418] ;  /* 0x0001060000047ab9 */ /* 0x000fe40000000a00 */
[----:B------:R-:W-:-:S04]  /*10450*/  ISETP.NE.U32.AND P0, PT, RZ, UR4, PT ;  /* 0x00000004ff007c0c */ /* 0x000fc8000bf05070 */
[----:B------:R-:W-:-:S13]  /*10460*/  ISETP.NE.AND.EX P0, PT, RZ, UR5, PT, P0 ;  /* 0x00000005ff007c0c */ /* 0x000fda000bf05300 */
[----:B0-----:R-:W-:Y:S05]  /*10470*/  @!P0 BRA `(.L_x_473) ;  /* 0x0000000000508947 */ /* 0x001fea0003800000 */
[----:B------:R-:W2:Y:S01]  /*10480*/  LDL R11, [R1+0x1c] ;  /* 0x00001c00010b7983 */ /* 0x000ea20000100800 */
[----:B-----5:R-:W0:Y:S01]  /*10490*/  LDC R5, c[0x0][0x43c] ;  /* 0x00010f00ff057b82 */ /* 0x020e220000000800 */
[----:B------:R-:W-:Y:S02]  /*104a0*/  ULDC.64 UR6, c[0x0][0x428] ;  /* 0x00010a0000067ab9 */ /* 0x000fe40000000a00 */
[----:B------:R-:W3:Y:S01]  /*104b0*/  LDL R7, [R1+0xc] ;  /* 0x00000c0001077983 */ /* 0x000ee20000100800 */
        /* <DEDUP_REMOVED lines=8> */
[----:B------:R-:W-:Y:S01]  /*10540*/  SHF.R.S32.HI R3, RZ, 0x1f, R2 ;  /* 0x0000001fff037819 */ /* 0x000fe20000011402 */
[----:B--2---:R-:W-:-:S04]  /*10550*/  IMAD R4, R11, UR6, RZ ;  /* 0x000000060b047c24 */ /* 0x004fc8000f8e02ff */
[C---:B---3--:R-:W-:Y:S02]  /*10560*/  IMAD R4, R7.reuse, UR7, R4 ;  /* 0x0000000707047c24 */ /* 0x048fe4000f8e0204 */
[----:B------:R-:W-:-:S04]  /*10570*/  IMAD.WIDE.U32 R2, R7, UR6, R2 ;  /* 0x0000000607027c25 */ /* 0x000fc8000f8e0002 */
[----:B------:R-:W-:Y:S01]  /*10580*/  IMAD.IADD R3, R4, 0x1, R3 ;  /* 0x0000000104037824 */ /* 0x000fe200078e0203 */
[----:B------:R-:W-:-:S04]  /*10590*/  LEA R4, P0, R2, UR4, 0x2 ;  /* 0x0000000402047c11 */ /* 0x000fc8000f8010ff */
[----:B------:R-:W-:-:S06]  /*105a0*/  LEA.HI.X R5, R2, UR5, R3, 0x2, P0 ;  /* 0x0000000502057c11 */ /* 0x000fcc00080f1403 */
[----:B------:R0:W5:Y:S03]  /*105b0*/  LDG.E R5, desc[UR8][R4.64] ;  /* 0x0000000804057981 */ /* 0x000166000c1e1900 */
.L_x_473:
[----:B------:R-:W2:Y:S01]  /*105c0*/  LDL R2, [R1+0x4] ;  /* 0x0000040001027983 */ /* 0x000ea20000100800 */
[----:B------:R-:W-:Y:S01]  /*105d0*/  BSSY B3, `(.L_x_474) ;  /* 0x0000005000037945 */ /* 0x000fe20003800000 */
[----:B--2---:R-:W-:Y:S01]  /*105e0*/  IMAD R3, R8, 0x8, R2 ;  /* 0x0000000808037824 */ /* 0x004fe200078e0202 */
[----:B------:R-:W-:-:S04]  /*105f0*/  SHF.L.U32 R2, R10, 0x1f, RZ ;  /* 0x0000001f0a027819 */ /* 0x000fc800000006ff */
[----:B------:R-:W1:Y:S02]  /*10600*/  SYNCS.PHASECHK.TRANS64.TRYWAIT P0, [R3+URZ+0x38840], R2 ;  /* 0x03884002030075a7 */ /* 0x000e64000800017f */
[----:B-1----:R-:W-:Y:S05]  /*10610*/  @!P0 BRA `(.L_x_475) ;  /* 0x0000004c00948947 */ /* 0x002fea0003800000 */
.L_x_593:
[----:B------:R-:W-:Y:S05]  /*10620*/  BSYNC B3 ;  /* 0x0000000000037941 */ /* 0x000fea0003800000 */
.L_x_474:
[----:B0-----:R-:W0:Y:S01]  /*10630*/  S2R R4, SR_TID.X ;  /* 0x0000000000047919 */ /* 0x001e220000002100 */
[----:B------:R-:W-:Y:S01]  /*10640*/  BSSY B3, `(.L_x_476) ;  /* 0x000000b000037945 */ /* 0x000fe20003800000 */
[----:B0-----:R-:W-:-:S04]  /*10650*/  LOP3.LUT R4, R4, 0x7f, RZ, 0xc0, !PT ;  /* 0x0000007f04047812 */ /* 0x001fc800078ec0ff */
[----:B------:R-:W-:-:S13]  /*10660*/  ISETP.NE.AND P1, PT, R4, RZ, PT ;  /* 0x000000ff0400720c */ /* 0x000fda0003f25270 */
[----:B------:R-:W-:Y:S05]  /*10670*/  @P1 BRA `(.L_x_477) ;  /* 0x00000000001c1947 */ /* 0x000fea0003800000 */
[----:B------:R-:W0:Y:S01]  /*10680*/  S2R R4, SR_TID.X ;  /* 0x0000000000047919 */ /* 0x000e220000002100 */
[----:B-1----:R-:W-:-:S04]  /*10690*/  IMAD.MOV.U32 R2, RZ, RZ, 0xa000 ;  /* 0x0000a000ff027424 */ /* 0x002fc800078e00ff */
[----:B------:R2:W-:Y:S01]  /*106a0*/  SYNCS.ARRIVE.TRANS64 RZ, [R3+URZ+0x38830], R2 ;  /* 0x0388300203ff79a7 */ /* 0x0005e2000800003f */
[----:B0-----:R-:W-:-:S04]  /*106b0*/  LOP3.LUT R4, R4, 0x1f, RZ, 0xc0, !PT ;  /* 0x0000001f04047812 */ /* 0x001fc800078ec0ff */
[----:B------:R-:W-:-:S13]  /*106c0*/  ISETP.NE.AND P0, PT, R4, RZ, PT ;  /* 0x000000ff0400720c */ /* 0x000fda0003f05270 */
[----:B--2---:R-:W-:Y:S05]  /*106d0*/  @!P0 BRA `(.L_x_477) ;  /* 0x0000000000048947 */ /* 0x004fea0003800000 */
[----:B------:R-:W-:Y:S01]  /*106e0*/  BPT.TRAP 0x1 ;  /* 0x000000040000795c */ /* 0x000fe20000300000 */
.L_x_477:
[----:B------:R-:W-:Y:S05]  /*106f0*/  BSYNC B3 ;  /* 0x0000000000037941 */ /* 0x000fea0003800000 */
.L_x_476:
[----:B------:R-:W2:Y:S04]  /*10700*/  LDL R4, [R1+0x4] ;  /* 0x0000040001047983 */ /* 0x000ea80000100800 */
[----:B-1----:R-:W3:Y:S01]  /*10710*/  LDL R2, [R1+0x18] ;  /* 0x0000180001027983 */ /* 0x002ee20000100800 */
        /* <DEDUP_REMOVED lines=8> */
[----:B--2---:R-:W-:-:S02]  /*107a0*/  IMAD R4, R8, 0xa000, R4 ;  /* 0x0000a00008047824 */ /* 0x004fc400078e0204 */
[----:B---3--:R-:W-:Y:S02]  /*107b0*/  IMAD R2, R0, 0x50, R2 ;  /* 0x0000005000027824 */ /* 0x008fe400078e0202 */
[----:B------:R-:W-:-:S08]  /*107c0*/  VIADD R7, R4, 0x24400 ;  /* 0x0002440004077836 */ /* 0x000fd00000000000 */
.L_x_478:
        /* <DEDUP_REMOVED lines=16> */
.L_x_479:
        /* <DEDUP_REMOVED lines=16> */
.L_x_480:
        /* <DEDUP_REMOVED lines=16> */
.L_x_481:
        /* <DEDUP_REMOVED lines=10> */
[----:B------:R-:W2:Y:S04]  /*10b70*/  LDL.LU R12, [R1+0x10] ;  /* 0x00001000010c7983 */ /* 0x000ea80000300800 */
[----:B------:R-:W3:Y:S01]  /*10b80*/  LDL R7, [R1+0x8] ;  /* 0x0000080001077983 */ /* 0x000ee20000100800 */
[----:B------:R-:W-:Y:S01]  /*10b90*/  BSSY B3, `(.L_x_482) ;  /* 0x0000005000037945 */ /* 0x000fe20003800000 */
[----:B--2---:R-:W-:Y:S01]  /*10ba0*/  SHF.L.U32 R2, R12, 0x1f, RZ ;  /* 0x0000001f0c027819 */ /* 0x004fe200000006ff */
[----:B---3--:R-:W-:-:S04]  /*10bb0*/  IMAD R3, R7, 0x8, R6 ;  /* 0x0000000807037824 */ /* 0x008fc800078e0206 */
[----:B------:R-:W0:Y:S02]  /*10bc0*/  SYNCS.PHASECHK.TRANS64.TRYWAIT P0, [R3+URZ+0x60], R2 ;  /* 0x00006002030075a7 */ /* 0x000e24000800017f */
[----:B0-----:R-:W-:Y:S05]  /*10bd0*/  @!P0 BRA `(.L_x_483) ;  /* 0x0000004800388947 */ /* 0x001fea0003800000 */
.L_x_594:
[----:B------:R-:W-:Y:S05]  /*10be0*/  BSYNC B3 ;  /* 0x0000000000037941 */ /* 0x000fea0003800000 */
.L_x_482:
[----:B------:R-:W-:Y:S01]  /*10bf0*/  BSSY B3, `(.L_x_484) ;  /* 0x000000e000037945 */ /* 0x000fe20003800000 */
[----:B------:R-:W-:Y:S02]  /*10c00*/  IMAD.MOV.U32 R12, RZ, RZ, 0x0 ;  /* 0x00000000ff0c7424 */ /* 0x000fe400078e00ff */
[----:B------:R-:W-:Y:S01]  /*10c10*/  IMAD.MOV.U32 R13, RZ, RZ, 0x14f00000 ;  /* 0x14f00000ff0d7424 */ /* 0x000fe200078e00ff */
[----:B------:R-:W-:Y:S06]  /*10c20*/  @P1 BRA `(.L_x_485) ;  /* 0x0000000000281947 */ /* 0x000fec0003800000 */
[----:B0-----:R-:W2:Y:S04]  /*10c30*/  LDL R3, [R1+0x4] ;  /* 0x0000040001037983 */ /* 0x001ea80000100800 */
[----:B------:R-:W2:Y:S01]  /*10c40*/  LDL R7, [R1+0x8] ;  /* 0x0000080001077983 */ /* 0x000ea20000100800 */
[----:B------:R-:W0:Y:S02]  /*10c50*/  S2R R4, SR_TID.X ;  /* 0x0000000000047919 */ /* 0x000e240000002100 */
[----:B0-----:R-:W-:-:S04]  /*10c60*/  LOP3.LUT R4, R4, 0x1f, RZ, 0xc0, !PT ;  /* 0x0000001f04047812 */ /* 0x001fc800078ec0ff */
[----:B------:R-:W-:Y:S01]  /*10c70*/  ISETP.NE.AND P0, PT, R4, RZ, PT ;  /* 0x000000ff0400720c */ /* 0x000fe20003f05270 */
[----:B--2---:R-:W-:Y:S02]  /*10c80*/  IMAD R2, R7, 0x8, R3 ;  /* 0x0000000807027824 */ /* 0x004fe400078e0203 */
[----:B------:R-:W-:-:S04]  /*10c90*/  IMAD.MOV.U32 R3, RZ, RZ, 0xa000 ;  /* 0x0000a000ff037424 */ /* 0x000fc800078e00ff */
[----:B------:R1:W-:Y:S06]  /*10ca0*/  SYNCS.ARRIVE.TRANS64 RZ, [R2+URZ+0x38850], R3 ;  /* 0x0388500302ff79a7 */ /* 0x0003ec000800003f */
[----:B------:R-:W-:Y:S05]  /*10cb0*/  @!P0 BRA `(.L_x_485) ;  /* 0x0000000000048947 */ /* 0x000fea0003800000 */
[----:B------:R-:W-:Y:S01]  /*10cc0*/  BPT.TRAP 0x1 ;  /* 0x000000040000795c */ /* 0x000fe20000300000 */
.L_x_485:
[----:B------:R-:W-:Y:S05]  /*10cd0*/  BSYNC B3 ;  /* 0x0000000000037941 */ /* 0x000fea0003800000 */
.L_x_484:
[----:B01----:R-:W2:Y:S01]  /*10ce0*/  LDL.LU R2, [R1+0x8] ;  /* 0x0000080001027983 */ /* 0x003ea20000300800 */
[----:B------:R-:W-:-:S03]  /*10cf0*/  R2UR UR10, R11 ;  /* 0x000000000b0a72ca */ /* 0x000fc600000e0000 */
[----:B------:R-:W3:Y:S04]  /*10d00*/  LDL R7, [R1+0x18] ;  /* 0x0000180001077983 */ /* 0x000ee80000100800 */
[----:B------:R-:W3:Y:S04]  /*10d10*/  LDL.LU R4, [R1+0x14] ;  /* 0x0000140001047983 */ /* 0x000ee80000300800 */
[----:B------:R-:W2:Y:S01]  /*10d20*/  LDL R11, [R1+0x4] ;  /* 0x00000400010b7983 */ /* 0x000ea20000100800 */
[----:B------:R-:W-:Y:S01]  /*10d30*/  R2UR UR6, R12 ;  /* 0x000000000c0672ca */ /* 0x000fe200000e0000 */
[----:B------:R-:W-:Y:S01]  /*10d40*/  UIADD3 UR4, UP0, UR36, 0x470, URZ ;  /* 0x0000047024047890 */ /* 0x000fe2000ff1e03f */
[----:B------:R-:W-:-:S02]  /*10d50*/  R2UR UR7, R13 ;  /* 0x000000000d0772ca */ /* 0x000fc400000e0000 */
[----:B------:R-:W-:Y:S01]  /*10d60*/  PLOP3.LUT P0, PT, PT, PT, PT, 0x80, 0x0 ;  /* 0x000000000000781c */ /* 0x000fe20003f0f070 */
[----:B------:R-:W-:Y:S01]  /*10d70*/  UIADD3.X UR5, URZ, UR37, URZ, UP0, !UPT ;  /* 0x000000253f057290 */ /* 0x000fe200087fe43f */
[----:B---3--:R-:W-:Y:S02]  /*10d80*/  IMAD R4, R4, 0x50, R7 ;  /* 0x0000005004047824 */ /* 0x008fe400078e0207 */
[C-C-:B--2---:R-:W-:Y:S02]  /*10d90*/  IMAD R3, R2.reuse, 0x8, R11.reuse ;  /* 0x0000000802037824 */ /* 0x144fe400078e020b */
[----:B------:R-:W-:Y:S02]  /*10da0*/  IMAD R2, R2, 0xa000, R11 ;  /* 0x0000a00002027824 */ /* 0x000fe400078e020b */
[----:B------:R-:W-:Y:S02]  /*10db0*/  VIADD R3, R3, 0x38850 ;  /* 0x0003885003037836 */ /* 0x000fe40000000000 */
[----:B------:R-:W-:-:S07]  /*10dc0*/  VIADD R7, R2, 0x400 ;  /* 0x0000040002077836 */ /* 0x000fce0000000000 */
.L_x_486:
[----:B------:R-:W2:Y:S01]  /*10dd0*/  LDL R11, [R1] ;  /* 0x00000000010b7983 */ /* 0x000ea20000100800 */
[----:B------:R-:W-:-:S13]  /*10de0*/  @P0 ELECT P1, URZ, PT ;  /* 0x00000000003f082f */ /* 0x000fda0003820000 */
[----:B------:R-:W-:Y:S02]  /*10df0*/  @P1 R2UR UR12, R18 ;  /* 0x00000000120c12ca */ /* 0x000fe400000e0000 */
[----:B------:R-:W-:Y:S02]  /*10e00*/  @P1 R2UR UR11, R4 ;  /* 0x00000000040b12ca */ /* 0x000fe400000e0000 */
[----:B------:R-:W-:Y:S02]  /*10e10*/  @P1 R2UR UR9, R3 ;  /* 0x00000000030912ca */ /* 0x000fe400000e0000 */
[----:B------:R-:W-:Y:S02]  /*10e20*/  @P1 R2UR UR8, R7 ;  /* 0x00000000070812ca */ /* 0x000fe400000e0000 */
[----:B------:R-:W-:Y:S02]  /*10e30*/  @P1 PLOP3.LUT P0, PT, P1, PT, PT, 0x8, 0x0 ;  /* 0x000000000000181c */ /* 0x000fe40000f0e170 */
[----:B--2---:R-:W-:-:S02]  /*10e40*/  @P1 R2UR UR13, R11 ;  /* 0x000000000b0d12ca */ /* 0x004fc400000e0000 */
[----:B------:R-:W-:-:S11]  /*10e50*/  PLOP3.LUT P1, PT, PT, PT, PT, 0x8, 0x0 ;  /* 0x000000000000781c */ /* 0x000fd60003f2e170 */
[----:B------:R0:W-:Y:S02]  /*10e60*/  UTMALDG.4D [UR8], [UR4], desc[UR6] ;  /* 0x00000608040075b4 */ /* 0x0001e40008019000 */
[----:B0-----:R-:W-:Y:S05]  /*10e70*/  @P0 BRA.U.ANY `(.L_x_486) ;  /* 0xfffffffd00d40947 */ /* 0x001fea000393ffff */
[----:B------:R-:W-:Y:S01]  /*10e80*/  R2UR UR10, R17 ;  /* 0x00000000110a72ca */ /* 0x000fe200000e0000 */
[----:B------:R-:W-:Y:S01]  /*10e90*/  VIADD R7, R2, 0x2c00 ;  /* 0x00002c0002077836 */ /* 0x000fe20000000000 */
[----:B------:R-:W-:Y:S02]  /*10ea0*/  R2UR UR6, R12 ;  /* 0x000000000c0672ca */ /* 0x000fe400000e0000 */
[----:B------:R-:W-:Y:S02]  /*10eb0*/  R2UR UR7, R13 ;  /* 0x000000000d0772ca */ /* 0x000fe400000e0000 */
[----:B------:R-:W-:-:S13]  /*10ec0*/  PLOP3.LUT P0, PT, PT, PT, PT, 0x80, 0x0 ;  /* 0x000000000000781c */ /* 0x000fda0003f0f070 */
.L_x_487:
        /* <DEDUP_REMOVED lines=16> */
.L_x_488:
        /* <DEDUP_REMOVED lines=16> */
.L_x_489:
        /* <DEDUP_REMOVED lines=11> */
[----:B------:R0:W-:Y:S04]  /*11180*/  STL [R1], R5 ;  /* 0x0000000501007387 */ /* 0x0001e80000100800 */
[----:B------:R0:W-:Y:S02]  /*11190*/  STL [R1+0x14], R0 ;  /* 0x0000140001007387 */ /* 0x0001e40000100800 */
.L_x_472:
[----:B------:R-:W-:Y:S05]  /*111a0*/  BSYNC B1 ;  /* 0x0000000000017941 */ /* 0x000fea0003800000 */
.L_x_471:
[----:B0-----:R-:W2:Y:S04]  /*111b0*/  LDL.LU R0, [R1+0x30] ;  /* 0x0000300001007983 */ /* 0x001ea80000300800 */
[----:B------:R0:W-:Y:S04]  /*111c0*/  STL [R1+0x8], R8 ;  /* 0x0000080801007387 */ /* 0x0001e80000100800 */
[----:B------:R0:W-:Y:S02]  /*111d0*/  STL [R1+0x10], R10 ;  /* 0x0000100a01007387 */ /* 0x0001e40000100800 */
[----:B0-2---:R-:W-:-:S07]  /*111e0*/  VIADD R0, R0, 0xfffffffd ;  /* 0xfffffffd00007836 */ /* 0x005fce0000000000 */
.L_x_470:
[----:B------:R-:W-:Y:S05]  /*111f0*/  BSYNC B2 ;  /* 0x0000000000027941 */ /* 0x000fea0003800000 */
.L_x_469:
[----:B------:R-:W2:Y:S01]  /*11200*/  LDL.LU R2, [R1+0x2c] ;  /* 0x00002c0001027983 */ /* 0x000ea20000300800 */
[----:B------:R-:W-:-:S05]  /*11210*/  IMAD.MOV R9, RZ, RZ, -R9 ;  /* 0x000000ffff097224 */ /* 0x000fca00078e0a09 */
[----:B--2---:R-:W-:-:S13]  /*11220*/  ISETP.NE.AND P0, PT, R2, R9, PT ;  /* 0x000000090200720c */ /* 0x004fda0003f05270 */
[----:B------:R-:W-:Y:S05]  /*11230*/  @!P0 BRA `(.L_x_468) ;  /* 0x0000001c00088947 */ /* 0x000fea0003800000 */
[----:B------:R0:W5:Y:S02]  /*11240*/  LDL R8, [R1] ;  /* 0x0000000001087983 */ /* 0x0001640000100800 */
.L_x_528:
[----:B--2---:R-:W2:Y:S04]  /*11250*/  LDL R4, [R1+0x20] ;  /* 0x0000200001047983 */ /* 0x004ea80000100800 */
[----:B---3--:R-:W3:Y:S04]  /*11260*/  LDL R3, [R1+0x8] ;  /* 0x0000080001037983 */ /* 0x008ee80000100800 */
[----:B------:R-:W4:Y:S01]  /*11270*/  LDL R2, [R1+0x10] ;  /* 0x0000100001027983 */ /* 0x000f220000100800 */
[----:B------:R-:W-:Y:S05]  /*11280*/  YIELD ;  /* 0x0000000000007946 */ /* 0x000fea0003800000 */
[----:B------:R-:W-:Y:S01]  /*11290*/  BSSY B1, `(.L_x_490) ;  /* 0x00000db000017945 */ /* 0x000fe20003800000 */
[----:B--2---:R-:W-:Y:S01]  /*112a0*/  ISETP.NE.AND P1, PT, R4, RZ, PT ;  /* 0x000000ff0400720c */ /* 0x004fe20003f25270 */
[----:B---3--:R-:W-:-:S05]  /*112b0*/  VIADD R4, R3, 0x1 ;  /* 0x0000000103047836 */ /* 0x008fca0000000000 */
[----:B------:R-:W-:-:S04]  /*112c0*/  ISETP.NE.AND P0, PT, R4, 0x2, PT ;  /* 0x000000020400780c */ /* 0x000fc80003f05270 */
[----:B-1----:R-:W-:Y:S02]  /*112d0*/  SEL R5, RZ, 0x1, P0 ;  /* 0x00000001ff057807 */ /* 0x002fe40000000000 */
[----:B------:R-:W-:Y:S02]  /*112e0*/  SEL R4, R4, RZ, P0 ;  /* 0x000000ff04047207 */ /* 0x000fe40000000000 */
[----:B----4-:R-:W-:Y:S01]  /*112f0*/  LOP3.LUT R5, R2, R5, RZ, 0x3c, !PT ;  /* 0x0000000502057212 */ /* 0x010fe200078e3cff */
[----:B------:R-:W-:Y:S06]  /*11300*/  @!P1 BRA `(.L_x_491) ;  /* 0x0000000c004c9947 */ /* 0x000fec0003800000 */
[----:B------:R-:W-:Y:S01]  /*11310*/  ULDC.64 UR4, c[0x0][0x418] ;  /* 0x0001060000047ab9 */ /* 0x000fe20000000a00 */
[----:B------:R-:W-:Y:S01]  /*11320*/  IMAD.MOV.U32 R7, RZ, RZ, R0 ;  /* 0x000000ffff077224 */ /* 0x000fe200078e0000 */
[----:B------:R-:W-:-:S04]  /*11330*/  ISETP.NE.U32.AND P0, PT, RZ, UR4, PT ;  /* 0x00000004ff007c0c */ /* 0x000fc8000bf05070 */
[----:B------:R-:W-:-:S13]  /*11340*/  ISETP.NE.AND.EX P0, PT, RZ, UR5, PT, P0 ;  /* 0x00000005ff007c0c */ /* 0x000fda000bf05300 */
[----:B------:R-:W-:Y:S05]  /*11350*/  @!P0 BRA `(.L_x_492) ;  /* 0x0000000000508947 */ /* 0x000fea0003800000 */
[----:B------:R-:W2:Y:S01]  /*11360*/  LDL R10, [R1+0x1c] ;  /* 0x00001c00010a7983 */ /* 0x000ea20000100800 */
[----:B-----5:R-:W1:Y:S01]  /*11370*/  LDC R8, c[0x0][0x43c] ;  /* 0x00010f00ff087b82 */ /* 0x020e620000000800 */
[----:B------:R-:W-:Y:S02]  /*11380*/  ULDC.64 UR6, c[0x0][0x428] ;  /* 0x00010a0000067ab9 */ /* 0x000fe40000000a00 */
[----:B------:R-:W3:Y:S01]  /*11390*/  LDL R9, [R1+0xc] ;  /* 0x00000c0001097983 */ /* 0x000ee20000100800 */
[----:B------:R-:W-:Y:S01]  /*113a0*/  ULDC.64 UR8, c[0x0][0x208] ;  /* 0x0000820000087ab9 */ /* 0x000fe20000000a00 */
[----:B-1----:R-:W-:-:S13]  /*113b0*/  ISETP.NE.AND P0, PT, R8, 0x1, PT ;  /* 0x000000010800780c */ /* 0x002fda0003f05270 */
[----:B------:R-:W1:Y:S02]  /*113c0*/  @P0 LDC.64 R2, c[0x0][0x440] ;  /* 0x00011000ff020b82 */ /* 0x000e640000000a00 */
[----:B-1----:R-:W-:-:S04]  /*113d0*/  @P0 IMAD.HI.U32 R7, R0, R2, RZ ;  /* 0x0000000200070227 */ /* 0x002fc800078e00ff */
[----:B------:R-:W-:Y:S01]  /*113e0*/  IMAD.MOV.U32 R2, RZ, RZ, R0 ;  /* 0x000000ffff027224 */ /* 0x000fe200078e0000 */
[----:B------:R-:W-:-:S04]  /*113f0*/  @P0 SHF.R.U32.HI R2, RZ, R3, R7 ;  /* 0x00000003ff020219 */ /* 0x000fc80000011607 */
[--C-:B------:R-:W-:Y:S01]  /*11400*/  SHF.R.S32.HI R3, RZ, 0x1f, R2.reuse ;  /* 0x0000001fff037819 */ /* 0x100fe20000011402 */
[----:B------:R-:W-:-:S04]  /*11410*/  IMAD.MOV R7, RZ, RZ, -R2 ;  /* 0x000000ffff077224 */ /* 0x000fc800078e0a02 */
[----:B------:R-:W-:Y:S02]  /*11420*/  IMAD R7, R8, R7, R0 ;  /* 0x0000000708077224 */ /* 0x000fe400078e0200 */
[----:B--2---:R-:W-:-:S04]  /*11430*/  IMAD R8, R10, UR6, RZ ;  /* 0x000000060a087c24 */ /* 0x004fc8000f8e02ff */
[C---:B---3--:R-:W-:Y:S02]  /*11440*/  IMAD R8, R9.reuse, UR7, R8 ;  /* 0x0000000709087c24 */ /* 0x048fe4000f8e0208 */
[----:B------:R-:W-:-:S04]  /*11450*/  IMAD.WIDE.U32 R2, R9, UR6, R2 ;  /* 0x0000000609027c25 */ /* 0x000fc8000f8e0002 */
[----:B------:R-:W-:Y:S01]  /*11460*/  IMAD.IADD R3, R8, 0x1, R3 ;  /* 0x0000000108037824 */ /* 0x000fe200078e0203 */
[----:B------:R-:W-:-:S04]  /*11470*/  LEA R8, P0, R2, UR4, 0x2 ;  /* 0x0000000402087c11 */ /* 0x000fc8000f8010ff */
[----:B------:R-:W-:-:S05]  /*11480*/  LEA.HI.X R9, R2, UR5, R3, 0x2, P0 ;  /* 0x0000000502097c11 */ /* 0x000fca00080f1403 */
[----:B------:R1:W5:Y:S04]  /*11490*/  LDG.E R8, desc[UR8][R8.64] ;  /* 0x0000000808087981 */ /* 0x000368000c1e1900 */
.L_x_492:
[----:B------:R-:W2:Y:S01]  /*114a0*/  LDL R2, [R1+0x4] ;  /* 0x0000040001027983 */ /* 0x000ea20000100800 */
[----:B------:R-:W-:Y:S01]  /*114b0*/  BSSY B2, `(.L_x_493) ;  /* 0x0000005000027945 */ /* 0x000fe20003800000 */
[----:B--2---:R-:W-:Y:S01]  /*114c0*/  IMAD R3, R4, 0x8, R2 ;  /* 0x0000000804037824 */ /* 0x004fe200078e0202 */
[----:B------:R-:W-:-:S04]  /*114d0*/  SHF.L.U32 R2, R5, 0x1f, RZ ;  /* 0x0000001f05027819 */ /* 0x000fc800000006ff */
[----:B------:R-:W2:Y:S02]  /*114e0*/  SYNCS.PHASECHK.TRANS64.TRYWAIT P0, [R3+URZ+0x38840], R2 ;  /* 0x03884002030075a7 */ /* 0x000ea4000800017f */
[----:B--2---:R-:W-:Y:S05]  /*114f0*/  @!P0 BRA `(.L_x_494) ;  /* 0x0000004000048947 */ /* 0x004fea0003800000 */
.L_x_595:
[----:B------:R-:W-:Y:S05]  /*11500*/  BSYNC B2 ;  /* 0x0000000000027941 */ /* 0x000fea0003800000 */
.L_x_493:
        /* <DEDUP_REMOVED lines=12> */
.L_x_496:
[----:B------:R-:W-:Y:S05]  /*115d0*/  BSYNC B2 ;  /* 0x0000000000027941 */ /* 0x000fea0003800000 */
.L_x_495:
[----:B------:R-:W3:Y:S04]  /*115e0*/  LDL R9, [R1+0x4] ;  /* 0x0000040001097983 */ /* 0x000ee80000100800 */
[----:B--2---:R-:W2:Y:S01]  /*115f0*/  LDL R2, [R1+0x18] ;  /* 0x0000180001027983 */ /* 0x004ea20000100800 */
        /* <DEDUP_REMOVED lines=8> */
[----:B---3--:R-:W-:-:S02]  /*11680*/  IMAD R9, R4, 0xa000, R9 ;  /* 0x0000a00004097824 */ /* 0x008fc400078e0209 */
[----:B--2---:R-:W-:Y:S02]  /*11690*/  IMAD R2, R7, 0x50, R2 ;  /* 0x0000005007027824 */ /* 0x004fe400078e0202 */
[----:B------:R-:W-:-:S08]  /*116a0*/  VIADD R10, R9, 0x24400 ;  /* 0x00024400090a7836 */ /* 0x000fd00000000000 */
.L_x_497:
        /* <DEDUP_REMOVED lines=9> */
[----:B-1----:R-:W-:Y:S05]  /*11740*/  @P0 BRA.U.ANY `(.L_x_497) ;  /* 0xfffffffd00d80947 */ /* 0x002fea000393ffff */
[----:B------:R-:W-:Y:S01]  /*11750*/  IMAD.MOV.U32 R17, RZ, RZ, 0x40 ;  /* 0x00000040ff117424 */ /* 0x000fe200078e00ff */
[----:B------:R-:W-:Y:S01]  /*11760*/  PLOP3.LUT P0, PT, PT, PT, PT, 0x80, 0x0 ;  /* 0x000000000000781c */ /* 0x000fe20003f0f070 */
[----:B------:R-:W-:Y:S01]  /*11770*/  VIADD R10, R9, 0x26c00 ;  /* 0x00026c00090a7836 */ /* 0x000fe20000000000 */
[----:B------:R-:W-:Y:S01]  /*11780*/  UMOV UR6, 0x0 ;  /* 0x0000000000067882 */ /* 0x000fe20000000000 */
[----:B------:R-:W-:Y:S01]  /*11790*/  UMOV UR7, 0x14f00000 ;  /* 0x14f0000000077882 */ /* 0x000fe20000000000 */
[----:B------:R-:W-:-:S15]  /*117a0*/  R2UR UR10, R17 ;  /* 0x00000000110a72ca */ /* 0x000fde00000e0000 */
.L_x_498:
        /* <DEDUP_REMOVED lines=16> */
.L_x_499:
        /* <DEDUP_REMOVED lines=16> */
.L_x_500:
        /* <DEDUP_REMOVED lines=10> */
[----:B------:R-:W2:Y:S04]  /*11a50*/  LDL.LU R12, [R1+0x10] ;  /* 0x00001000010c7983 */ /* 0x000ea80000300800 */
[----:B------:R-:W3:Y:S01]  /*11a60*/  LDL R10, [R1+0x8] ;  /* 0x00000800010a7983 */ /* 0x000ee20000100800 */
[----:B------:R-:W-:Y:S01]  /*11a70*/  BSSY B2, `(.L_x_501) ;  /* 0x0000005000027945 */ /* 0x000fe20003800000 */
[----:B--2---:R-:W-:Y:S01]  /*11a80*/  SHF.L.U32 R3, R12, 0x1f, RZ ;  /* 0x0000001f0c037819 */ /* 0x004fe200000006ff */
[----:B---3--:R-:W-:-:S04]  /*11a90*/  IMAD R2, R10, 0x8, R6 ;  /* 0x000000080a027824 */ /* 0x008fc800078e0206 */
[----:B------:R-:W1:Y:S02]  /*11aa0*/  SYNCS.PHASECHK.TRANS64.TRYWAIT P0, [R2+URZ+0x60], R3 ;  /* 0x00006003020075a7 */ /* 0x000e64000800017f */
[----:B-1----:R-:W-:Y:S05]  /*11ab0*/  @!P0 BRA `(.L_x_502) ;  /* 0x0000003800a88947 */ /* 0x002fea0003800000 */
.L_x_596:
[----:B------:R-:W-:Y:S05]  /*11ac0*/  BSYNC B2 ;  /* 0x0000000000027941 */ /* 0x000fea0003800000 */
.L_x_501:
[----:B------:R-:W-:Y:S01]  /*11ad0*/  BSSY B2, `(.L_x_503) ;  /* 0x000000b000027945 */ /* 0x000fe20003800000 */
[----:B------:R-:W-:Y:S02]  /*11ae0*/  IMAD.MOV.U32 R12, RZ, RZ, 0x0 ;  /* 0x00000000ff0c7424 */ /* 0x000fe400078e00ff */
[----:B------:R-:W-:Y:S01]  /*11af0*/  IMAD.MOV.U32 R13, RZ, RZ, 0x14f00000 ;  /* 0x14f00000ff0d7424 */ /* 0x000fe200078e00ff */
[----:B------:R-:W-:Y:S06]  /*11b00*/  @P1 BRA `(.L_x_504) ;  /* 0x00000000001c1947 */ /* 0x000fec0003800000 */
[----:B------:R-:W2:Y:S01]  /*11b10*/  S2R R9, SR_TID.X ;  /* 0x0000000000097919 */ /* 0x000ea20000002100 */
[----:B-1----:R-:W-:-:S04]  /*11b20*/  IMAD.MOV.U32 R3, RZ, RZ, 0xa000 ;  /* 0x0000a000ff037424 */ /* 0x002fc800078e00ff */
[----:B------:R3:W-:Y:S01]  /*11b30*/  SYNCS.ARRIVE.TRANS64 RZ, [R2+URZ+0x50], R3 ;  /* 0x0000500302ff79a7 */ /* 0x0007e2000800003f */
[----:B--2---:R-:W-:-:S04]  /*11b40*/  LOP3.LUT R9, R9, 0x1f, RZ, 0xc0, !PT ;  /* 0x0000001f09097812 */ /* 0x004fc800078ec0ff */
[----:B------:R-:W-:-:S13]  /*11b50*/  ISETP.NE.AND P0, PT, R9, RZ, PT ;  /* 0x000000ff0900720c */ /* 0x000fda0003f05270 */
[----:B---3--:R-:W-:Y:S05]  /*11b60*/  @!P0 BRA `(.L_x_504) ;  /* 0x0000000000048947 */ /* 0x008fea0003800000 */
[----:B------:R-:W-:Y:S01]  /*11b70*/  BPT.TRAP 0x1 ;  /* 0x000000040000795c */ /* 0x000fe20000300000 */
.L_x_504:
[----:B------:R-:W-:Y:S05]  /*11b80*/  BSYNC B2 ;  /* 0x0000000000027941 */ /* 0x000fea0003800000 */
.L_x_503:
[----:B-1----:R-:W2:Y:S01]  /*11b90*/  LDL.LU R3, [R1+0x8] ;  /* 0x0000080001037983 */ /* 0x002ea20000300800 */
[----:B------:R-:W-:-:S03]  /*11ba0*/  R2UR UR10, R11 ;  /* 0x000000000b0a72ca */ /* 0x000fc600000e0000 */
[----:B------:R-:W3:Y:S04]  /*11bb0*/  LDL R10, [R1+0x18] ;  /* 0x00001800010a7983 */ /* 0x000ee80000100800 */
[----:B------:R-:W3:Y:S04]  /*11bc0*/  LDL.LU R9, [R1+0x14] ;  /* 0x0000140001097983 */ /* 0x000ee80000300800 */
[----:B------:R-:W2:Y:S01]  /*11bd0*/  LDL R11, [R1+0x4] ;  /* 0x00000400010b7983 */ /* 0x000ea20000100800 */
[----:B------:R-:W-:Y:S01]  /*11be0*/  R2UR UR6, R12 ;  /* 0x000000000c0672ca */ /* 0x000fe200000e0000 */
[----:B------:R-:W-:Y:S01]  /*11bf0*/  UIADD3 UR4, UP0, UR36, 0x470, URZ ;  /* 0x0000047024047890 */ /* 0x000fe2000ff1e03f */
[----:B------:R-:W-:Y:S01]  /*11c00*/  R2UR UR7, R13 ;  /* 0x000000000d0772ca */ /* 0x000fe200000e0000 */
[----:B------:R-:W-:Y:S01]  /*11c10*/  VIADD R2, R2, 0x50 ;  /* 0x0000005002027836 */ /* 0x000fe20000000000 */
[----:B------:R-:W-:Y:S01]  /*11c20*/  PLOP3.LUT P0, PT, PT, PT, PT, 0x80, 0x0 ;  /* 0x000000000000781c */ /* 0x000fe20003f0f070 */
[----:B------:R-:W-:Y:S01]  /*11c30*/  UIADD3.X UR5, URZ, UR37, URZ, UP0, !UPT ;  /* 0x000000253f057290 */ /* 0x000fe200087fe43f */
[----:B---3--:R-:W-:-:S02]  /*11c40*/  IMAD R9, R9, 0x50, R10 ;  /* 0x0000005009097824 */ /* 0x008fc400078e020a */
[----:B--2---:R-:W-:-:S04]  /*11c50*/  IMAD R3, R3, 0xa000, R11 ;  /* 0x0000a00003037824 */ /* 0x004fc800078e020b */
[----:B------:R-:W-:-:S07]  /*11c60*/  VIADD R10, R3, 0x400 ;  /* 0x00000400030a7836 */ /* 0x000fce0000000000 */
.L_x_505:
        /* <DEDUP_REMOVED lines=10> */
[----:B-1----:R-:W-:Y:S05]  /*11d10*/  @P0 BRA.U.ANY `(.L_x_505) ;  /* 0xfffffffd00d40947 */ /* 0x002fea000393ffff */
[----:B------:R-:W-:Y:S01]  /*11d20*/  R2UR UR10, R17 ;  /* 0x00000000110a72ca */ /* 0x000fe200000e0000 */
[----:B------:R-:W-:Y:S01]  /*11d30*/  VIADD R10, R3, 0x2c00 ;  /* 0x00002c00030a7836 */ /* 0x000fe20000000000 */
[----:B------:R-:W-:Y:S02]  /*11d40*/  R2UR UR6, R12 ;  /* 0x000000000c0672ca */ /* 0x000fe400000e0000 */
[----:B------:R-:W-:Y:S02]  /*11d50*/  R2UR UR7, R13 ;  /* 0x000000000d0772ca */ /* 0x000fe400000e0000 */
[----:B------:R-:W-:-:S13]  /*11d60*/  PLOP3.LUT P0, PT, PT, PT, PT, 0x80, 0x0 ;  /* 0x000000000000781c */ /* 0x000fda0003f0f070 */
.L_x_506:
        /* <DEDUP_REMOVED lines=16> */
.L_x_507:
        /* <DEDUP_REMOVED lines=16> */
.L_x_508:
        /* <DEDUP_REMOVED lines=11> */
[----:B------:R1:W-:Y:S04]  /*12020*/  STL [R1+0x14], R7 ;  /* 0x0000140701007387 */ /* 0x0003e80000100800 */
[----:B------:R1:W-:Y:S02]  /*12030*/  STL [R1], R8 ;  /* 0x0000000801007387 */ /* 0x0003e40000100800 */
.L_x_491:
[----:B------:R-:W-:Y:S05]  /*12040*/  BSYNC B1 ;  /* 0x0000000000017941 */ /* 0x000fea0003800000 */
.L_x_490:
        /* <DEDUP_REMOVED lines=8> */
[----:B------:R2:W-:Y:S04]  /*120d0*/  STL [R1+0x10], R10 ;  /* 0x0000100a01007387 */ /* 0x0005e80000100800 */
[----:B------:R2:W-:Y:S01]  /*120e0*/  STL [R1+0x8], R11 ;  /* 0x0000080b01007387 */ /* 0x0005e20000100800 */
[----:B------:R-:W-:Y:S05]  /*120f0*/  @!P1 BRA `(.L_x_510) ;  /* 0x0000000c00489947 */ /* 0x000fea0003800000 */
[----:B------:R-:W-:Y:S01]  /*12100*/  ULDC.64 UR4, c[0x0][0x418] ;  /* 0x0001060000047ab9 */ /* 0x000fe20000000a00 */
[----:B-1----:R-:W-:Y:S01]  /*12110*/  VIADD R7, R0, 0xffffffff ;  /* 0xffffffff00077836 */ /* 0x002fe20000000000 */
[----:B------:R-:W-:-:S04]  /*12120*/  ISETP.NE.U32.AND P0, PT, RZ, UR4, PT ;  /* 0x00000004ff007c0c */ /* 0x000fc8000bf05070 */
[----:B------:R-:W-:-:S13]  /*12130*/  ISETP.NE.AND.EX P0, PT, RZ, UR5, PT, P0 ;  /* 0x00000005ff007c0c */ /* 0x000fda000bf05300 */
[----:B------:R-:W-:Y:S05]  /*12140*/  @!P0 BRA `(.L_x_511) ;  /* 0x0000000000508947 */ /* 0x000fea0003800000 */
[----:B------:R-:W3:Y:S01]  /*12150*/  LDL R13, [R1+0x1c] ;  /* 0x00001c00010d7983 */ /* 0x000ee20000100800 */
[----:B------:R-:W1:Y:S01]  /*12160*/  LDC R9, c[0x0][0x43c] ;  /* 0x00010f00ff097b82 */ /* 0x000e620000000800 */
[----:B------:R-:W-:Y:S02]  /*12170*/  ULDC.64 UR6, c[0x0][0x428] ;  /* 0x00010a0000067ab9 */ /* 0x000fe40000000a00 */
[----:B------:R-:W4:Y:S01]  /*12180*/  LDL R12, [R1+0xc] ;  /* 0x00000c00010c7983 */ /* 0x000f220000100800 */
[----:B------:R-:W-:Y:S01]  /*12190*/  ULDC.64 UR8, c[0x0][0x208] ;  /* 0x0000820000087ab9 */ /* 0x000fe20000000a00 */
[----:B-1----:R-:W-:-:S13]  /*121a0*/  ISETP.NE.AND P0, PT, R9, 0x1, PT ;  /* 0x000000010900780c */ /* 0x002fda0003f05270 */
[----:B------:R-:W1:Y:S02]  /*121b0*/  @P0 LDC.64 R2, c[0x0][0x440] ;  /* 0x00011000ff020b82 */ /* 0x000e640000000a00 */
[----:B-1---5:R-:W-:-:S04]  /*121c0*/  @P0 IMAD.HI.U32 R8, R7, R2, RZ ;  /* 0x0000000207080227 */ /* 0x022fc800078e00ff */
[----:B------:R-:W-:Y:S01]  /*121d0*/  IMAD.MOV.U32 R2, RZ, RZ, R7 ;  /* 0x000000ffff027224 */ /* 0x000fe200078e0007 */
[----:B------:R-:W-:-:S05]  /*121e0*/  @P0 SHF.R.U32.HI R2, RZ, R3, R8 ;  /* 0x00000003ff020219 */ /* 0x000fca0000011608 */
[----:B------:R-:W-:-:S04]  /*121f0*/  IMAD.MOV R3, RZ, RZ, -R2 ;  /* 0x000000ffff037224 */ /* 0x000fc800078e0a02 */
[----:B------:R-:W-:Y:S01]  /*12200*/  IMAD R7, R9, R3, R7 ;  /* 0x0000000309077224 */ /* 0x000fe200078e0207 */
[----:B------:R-:W-:Y:S01]  /*12210*/  SHF.R.S32.HI R3, RZ, 0x1f, R2 ;  /* 0x0000001fff037819 */ /* 0x000fe20000011402 */
[----:B---3--:R-:W-:-:S04]  /*12220*/  IMAD R8, R13, UR6, RZ ;  /* 0x000000060d087c24 */ /* 0x008fc8000f8e02ff */
[C---:B----4-:R-:W-:Y:S02]  /*12230*/  IMAD R8, R12.reuse, UR7, R8 ;  /* 0x000000070c087c24 */ /* 0x050fe4000f8e0208 */
[----:B------:R-:W-:-:S04]  /*12240*/  IMAD.WIDE.U32 R2, R12, UR6, R2 ;  /* 0x000000060c027c25 */ /* 0x000fc8000f8e0002 */
[----:B------:R-:W-:Y:S01]  /*12250*/  IMAD.IADD R3, R8, 0x1, R3 ;  /* 0x0000000108037824 */ /* 0x000fe200078e0203 */
[----:B------:R-:W-:-:S04]  /*12260*/  LEA R8, P0, R2, UR4, 0x2 ;  /* 0x0000000402087c11 */ /* 0x000fc8000f8010ff */
[----:B------:R-:W-:-:S05]  /*12270*/  LEA.HI.X R9, R2, UR5, R3, 0x2, P0 ;  /* 0x0000000502097c11 */ /* 0x000fca00080f1403 */
[----:B------:R1:W5:Y:S04]  /*12280*/  LDG.E R8, desc[UR8][R8.64] ;  /* 0x0000000808087981 */ /* 0x000368000c1e1900 */
.L_x_511:
[----:B------:R-:W3:Y:S01]  /*12290*/  LDL R2, [R1+0x4] ;  /* 0x0000040001027983 */ /* 0x000ee20000100800 */
[----:B------:R-:W-:Y:S01]  /*122a0*/  SHF.L.U32 R3, R10, 0x1f, RZ ;  /* 0x0000001f0a037819 */ /* 0x000fe200000006ff */
[----:B------:R-:W-:Y:S01]  /*122b0*/  BSSY B2, `(.L_x_512) ;  /* 0x0000004000027945 */ /* 0x000fe20003800000 */
[----:B---3--:R-:W-:-:S04]  /*122c0*/  IMAD R2, R11, 0x8, R2 ;  /* 0x000000080b027824 */ /* 0x008fc800078e0202 */
[----:B------:R-:W3:Y:S02]  /*122d0*/  SYNCS.PHASECHK.TRANS64.TRYWAIT P0, [R2+URZ+0x38840], R3 ;  /* 0x03884003020075a7 */ /* 0x000ee4000800017f */
[----:B---3--:R-:W-:Y:S05]  /*122e0*/  @!P0 BRA `(.L_x_513) ;  /* 0x0000003000b08947 */ /* 0x008fea0003800000 */
.L_x_597:
[----:B------:R-:W-:Y:S05]  /*122f0*/  BSYNC B2 ;  /* 0x0000000000027941 */ /* 0x000fea0003800000 */
.L_x_512:
[----:B-1----:R-:W1:Y:S01]  /*12300*/  S2R R9, SR_TID.X ;  /* 0x0000000000097919 */ /* 0x002e620000002100 */
[----:B------:R-:W-:Y:S01]  /*12310*/  BSSY B2, `(.L_x_514) ;  /* 0x000000b000027945 */ /* 0x000fe20003800000 */
[----:B-1----:R-:W-:-:S04]  /*12320*/  LOP3.LUT R9, R9, 0x7f, RZ, 0xc0, !PT ;  /* 0x0000007f09097812 */ /* 0x002fc800078ec0ff */
[----:B------:R-:W-:-:S13]  /*12330*/  ISETP.NE.AND P1, PT, R9, RZ, PT ;  /* 0x000000ff0900720c */ /* 0x000fda0003f25270 */
[----:B------:R-:W-:Y:S05]  /*12340*/  @P1 BRA `(.L_x_515) ;  /* 0x00000000001c1947 */ /* 0x000fea0003800000 */
[----:B------:R-:W1:Y:S01]  /*12350*/  S2R R9, SR_TID.X ;  /* 0x0000000000097919 */ /* 0x000e620000002100 */
[----:B---3--:R-:W-:-:S04]  /*12360*/  IMAD.MOV.U32 R3, RZ, RZ, 0xa000 ;  /* 0x0000a000ff037424 */ /* 0x008fc800078e00ff */
[----:B------:R4:W-:Y:S01]  /*12370*/  SYNCS.ARRIVE.TRANS64 RZ, [R2+URZ+0x38830], R3 ;  /* 0x0388300302ff79a7 */ /* 0x0009e2000800003f */
[----:B-1----:R-:W-:-:S04]  /*12380*/  LOP3.LUT R9, R9, 0x1f, RZ, 0xc0, !PT ;  /* 0x0000001f09097812 */ /* 0x002fc800078ec0ff */
[----:B------:R-:W-:-:S13]  /*12390*/  ISETP.NE.AND P0, PT, R9, RZ, PT ;  /* 0x000000ff0900720c */ /* 0x000fda0003f05270 */
[----:B----4-:R-:W-:Y:S05]  /*123a0*/  @!P0 BRA `(.L_x_515) ;  /* 0x0000000000048947 */ /* 0x010fea0003800000 */
[----:B------:R-:W-:Y:S01]  /*123b0*/  BPT.TRAP 0x1 ;  /* 0x000000040000795c */ /* 0x000fe20000300000 */
.L_x_515:
[----:B------:R-:W-:Y:S05]  /*123c0*/  BSYNC B2 ;  /* 0x0000000000027941 */ /* 0x000fea0003800000 */
.L_x_514:
[----:B------:R-:W4:Y:S04]  /*123d0*/  LDL R9, [R1+0x8] ;  /* 0x0000080001097983 */ /* 0x000f280000100800 */
[----:B--2---:R-:W2:Y:S04]  /*123e0*/  LDL R10, [R1+0x4] ;  /* 0x00000400010a7983 */ /* 0x004ea80000100800 */
[----:B---3--:R-:W3:Y:S01]  /*123f0*/  LDL R2, [R1+0x18] ;  /* 0x0000180001027983 */ /* 0x008ee20000100800 */
[----:B------:R-:W-:-:S05]  /*12400*/  IMAD.MOV.U32 R12, RZ, RZ, RZ ;  /* 0x000000ffff0c7224 */ /* 0x000fca00078e00ff */
[----:B------:R-:W-:Y:S01]  /*12410*/  R2UR UR10, R12 ;  /* 0x000000000c0a72ca */ /* 0x000fe200000e0000 */
[----:B------:R-:W-:Y:S01]  /*12420*/  UIADD3 UR4, UP0, UR36, 0x370, URZ ;  /* 0x0000037024047890 */ /* 0x000fe2000ff1e03f */
[----:B------:R-:W-:Y:S01]  /*12430*/  PLOP3.LUT P0, PT, PT, PT, PT, 0x80, 0x0 ;  /* 0x000000000000781c */ /* 0x000fe20003f0f070 */
[----:B------:R-:W-:Y:S01]  /*12440*/  UMOV UR6, 0x0 ;  /* 0x0000000000067882 */ /* 0x000fe20000000000 */
[----:B------:R-:W-:Y:S01]  /*12450*/  UMOV UR7, 0x14f00000 ;  /* 0x14f0000000077882 */ /* 0x000fe20000000000 */
[----:B------:R-:W-:Y:S01]  /*12460*/  UIADD3.X UR5, URZ, UR37, URZ, UP0, !UPT ;  /* 0x000000253f057290 */ /* 0x000fe200087fe43f */
[C---:B----4-:R-:W-:Y:S02]  /*12470*/  IMAD R3, R9.reuse, 0x8, R6 ;  /* 0x0000000809037824 */ /* 0x050fe400078e0206 */
[----:B--2---:R-:W-:Y:S02]  /*12480*/  IMAD R9, R9, 0xa000, R10 ;  /* 0x0000a00009097824 */ /* 0x004fe400078e020a */
[----:B------:R-:W-:-:S02]  /*12490*/  VIADD R3, R3, 0x30 ;  /* 0x0000003003037836 */ /* 0x000fc40000000000 */
[----:B---3--:R-:W-:Y:S02]  /*124a0*/  IMAD R2, R7, 0x50, R2 ;  /* 0x0000005007027824 */ /* 0x008fe400078e0202 */
[----:B------:R-:W-:-:S07]  /*124b0*/  VIADD R10, R9, 0x24400 ;  /* 0x00024400090a7836 */ /* 0x000fce0000000000 */
.L_x_516:
        /* <DEDUP_REMOVED lines=16> */
.L_x_517:
        /* <DEDUP_REMOVED lines=16> */
.L_x_518:
        /* <DEDUP_REMOVED lines=16> */
.L_x_519:
        /* <DEDUP_REMOVED lines=10> */
[----:B------:R-:W-:Y:S01]  /*12860*/  SHF.L.U32 R5, R5, 0x1f, RZ ;  /* 0x0000001f05057819 */ /* 0x000fe200000006ff */
[----:B------:R-:W-:Y:S01]  /*12870*/  IMAD R2, R4, 0x8, R6 ;  /* 0x0000000804027824 */ /* 0x000fe200078e0206 */
[----:B------:R-:W-:Y:S03]  /*12880*/  BSSY B2, `(.L_x_520) ;  /* 0x0000003000027945 */ /* 0x000fe60003800000 */
[----:B------:R-:W1:Y:S02]  /*12890*/  SYNCS.PHASECHK.TRANS64.TRYWAIT P0, [R2+URZ+0x60], R5 ;  /* 0x00006005020075a7 */ /* 0x000e64000800017f */
[----:B-1----:R-:W-:Y:S05]  /*128a0*/  @!P0 BRA `(.L_x_521) ;  /* 0x0000002c00548947 */ /* 0x002fea0003800000 */
.L_x_598:
[----:B------:R-:W-:Y:S05]  /*128b0*/  BSYNC B2 ;  /* 0x0000000000027941 */ /* 0x000fea0003800000 */
.L_x_520:
[----:B------:R-:W-:Y:S01]  /*128c0*/  BSSY B2, `(.L_x_522) ;  /* 0x000000b000027945 */ /* 0x000fe20003800000 */
[----:B------:R-:W-:Y:S02]  /*128d0*/  IMAD.MOV.U32 R10, RZ, RZ, 0x0 ;  /* 0x00000000ff0a7424 */ /* 0x000fe400078e00ff */
[----:B------:R-:W-:Y:S01]  /*128e0*/  IMAD.MOV.U32 R11, RZ, RZ, 0x14f00000 ;  /* 0x14f00000ff0b7424 */ /* 0x000fe200078e00ff */
[----:B------:R-:W-:Y:S06]  /*128f0*/  @P1 BRA `(.L_x_523) ;  /* 0x00000000001c1947 */ /* 0x000fec0003800000 */
[----:B------:R-:W2:Y:S02]  /*12900*/  S2R R3, SR_TID.X ;  /* 0x0000000000037919 */ /* 0x000ea40000002100 */
[----:B--2---:R-:W-:Y:S01]  /*12910*/  LOP3.LUT R9, R3, 0x1f, RZ, 0xc0, !PT ;  /* 0x0000001f03097812 */ /* 0x004fe200078ec0ff */
[----:B------:R-:W-:-:S03]  /*12920*/  IMAD.MOV.U32 R3, RZ, RZ, 0xa000 ;  /* 0x0000a000ff037424 */ /* 0x000fc600078e00ff */
[----:B------:R-:W-:Y:S01]  /*12930*/  ISETP.NE.AND P0, PT, R9, RZ, PT ;  /* 0x000000ff0900720c */ /* 0x000fe20003f05270 */
[----:B------:R2:W-:-:S12]  /*12940*/  SYNCS.ARRIVE.TRANS64 RZ, [R2+URZ+0x50], R3 ;  /* 0x0000500302ff79a7 */ /* 0x0005d8000800003f */
[----:B--2---:R-:W-:Y:S05]  /*12950*/  @!P0 BRA `(.L_x_523) ;  /* 0x0000000000048947 */ /* 0x004fea0003800000 */
[----:B------:R-:W-:Y:S01]  /*12960*/  BPT.TRAP 0x1 ;  /* 0x000000040000795c */ /* 0x000fe20000300000 */
.L_x_523:
[----:B------:R-:W-:Y:S05]  /*12970*/  BSYNC B2 ;  /* 0x0000000000027941 */ /* 0x000fea0003800000 */
.L_x_522:
[----:B------:R-:W2:Y:S04]  /*12980*/  LDL R9, [R1+0x4] ;  /* 0x0000040001097983 */ /* 0x000ea80000100800 */
[----:B-1----:R-:W3:Y:S04]  /*12990*/  LDL R5, [R1+0x18] ;  /* 0x0000180001057983 */ /* 0x002ee80000100800 */
[----:B------:R-:W3:Y:S01]  /*129a0*/  LDL.LU R3, [R1+0x14] ;  /* 0x0000140001037983 */ /* 0x000ee20000300800 */
[----:B------:R-:W-:Y:S01]  /*129b0*/  R2UR UR10, R12 ;  /* 0x000000000c0a72ca */ /* 0x000fe200000e0000 */
[----:B------:R-:W-:Y:S01]  /*129c0*/  UIADD3 UR4, UP0, UR36, 0x470, URZ ;  /* 0x0000047024047890 */ /* 0x000fe2000ff1e03f */
[----:B------:R-:W-:Y:S01]  /*129d0*/  R2UR UR6, R10 ;  /* 0x000000000a0672ca */ /* 0x000fe200000e0000 */
[----:B------:R-:W-:Y:S01]  /*129e0*/  VIADD R2, R2, 0x50 ;  /* 0x0000005002027836 */ /* 0x000fe20000000000 */
[----:B------:R-:W-:Y:S01]  /*129f0*/  R2UR UR7, R11 ;  /* 0x000000000b0772ca */ /* 0x000fe200000e0000 */
[----:B------:R-:W-:Y:S01]  /*12a00*/  UIADD3.X UR5, URZ, UR37, URZ, UP0, !UPT ;  /* 0x000000253f057290 */ /* 0x000fe200087fe43f */
[----:B------:R-:W-:Y:S01]  /*12a10*/  PLOP3.LUT P0, PT, PT, PT, PT, 0x80, 0x0 ;  /* 0x000000000000781c */ /* 0x000fe20003f0f070 */
[----:B--2---:R-:W-:-:S02]  /*12a20*/  IMAD R4, R4, 0xa000, R9 ;  /* 0x0000a00004047824 */ /* 0x004fc400078e0209 */
[----:B---3--:R-:W-:Y:S02]  /*12a30*/  IMAD R3, R3, 0x50, R5 ;  /* 0x0000005003037824 */ /* 0x008fe400078e0205 */
[----:B------:R-:W-:-:S08]  /*12a40*/  VIADD R5, R4, 0x400 ;  /* 0x0000040004057836 */ /* 0x000fd00000000000 */
.L_x_524:
        /* <DEDUP_REMOVED lines=16> */
.L_x_525:
        /* <DEDUP_REMOVED lines=16> */
.L_x_526:
        /* <DEDUP_REMOVED lines=16> */
.L_x_527:
        /* <DEDUP_REMOVED lines=13> */
.L_x_510:
[----:B------:R-:W-:Y:S05]  /*12e20*/  BSYNC B1 ;  /* 0x0000000000017941 */ /* 0x000fea0003800000 */
.L_x_509:
[C---:B------:R-:W-:Y:S01]  /*12e30*/  ISETP.GT.AND P0, PT, R0.reuse, 0x1, PT ;  /* 0x000000010000780c */ /* 0x040fe20003f04270 */
[----:B------:R-:W-:-:S12]  /*12e40*/  VIADD R0, R0, 0xfffffffe ;  /* 0xfffffffe00007836 */ /* 0x000fd80000000000 */
[----:B------:R-:W-:Y:S05]  /*12e50*/  @P0 BRA `(.L_x_528) ;  /* 0xffffffe000fc0947 */ /* 0x000fea000383ffff */
.L_x_468:
[----:B------:R-:W-:Y:S05]  /*12e60*/  BSYNC B0 ;  /* 0x0000000000007941 */ /* 0x000fea0003800000 */
.L_x_467:
[----:B------:R-:W4:Y:S01]  /*12e70*/  S2R R2, SR_TID.X ;  /* 0x0000000000027919 */ /* 0x000f220000002100 */
[----:B------:R-:W-:Y:S01]  /*12e80*/  BSSY B0, `(.L_x_529) ;  /* 0x0000011000007945 */ /* 0x000fe20003800000 */
[----:B----4-:R-:W-:-:S04]  /*12e90*/  LOP3.LUT R3, R2, 0x7f, RZ, 0xc0, !PT ;  /* 0x0000007f02037812 */ /* 0x010fc800078ec0ff */
[----:B------:R-:W-:-:S13]  /*12ea0*/  ISETP.NE.AND P0, PT, R3, RZ, PT ;  /* 0x000000ff0300720c */ /* 0x000fda0003f05270 */
[----:B------:R-:W-:Y:S05]  /*12eb0*/  @P0 BRA `(.L_x_530) ;  /* 0x0000000000340947 */ /* 0x000fea0003800000 */
[----:B------:R-:W4:Y:S01]  /*12ec0*/  S2R R2, SR_LANEID ;  /* 0x0000000000027919 */ /* 0x000f220000000000 */
[----:B------:R-:W-:Y:S01]  /*12ed0*/  VOTEU.ANY UR4, UPT, PT ;  /* 0x0000000000047886 */ /* 0x000fe200038e0100 */
[----:B-1----:R-:W1:Y:S01]  /*12ee0*/  LDC.64 R4, c[0x0][0xc60] ;  /* 0x00031800ff047b82 */ /* 0x002e620000000a00 */
[----:B------:R-:W4:Y:S01]  /*12ef0*/  FLO.U32 R0, UR4 ;  /* 0x0000000400007d00 */ /* 0x000f2200080e0000 */
[----:B------:R-:W-:Y:S01]  /*12f00*/  ULDC.64 UR6, c[0x0][0x208] ;  /* 0x0000820000067ab9 */ /* 0x000fe20000000a00 */
[----:B----4-:R-:W-:-:S06]  /*12f10*/  ISETP.EQ.U32.AND P0, PT, R0, R2, PT ;  /* 0x000000020000720c */ /* 0x010fcc0003f02070 */
[----:B------:R-:W1:Y:S07]  /*12f20*/  POPC R2, UR4 ;  /* 0x0000000400027d09 */ /* 0x000e6e0008000000 */
[----:B-1----:R-:W4:Y:S04]  /*12f30*/  @P0 ATOMG.E.ADD.STRONG.GPU PT, R2, desc[UR6][R4.64], R2 ;  /* 0x00000002040209a8 */ /* 0x002f2800081ee1c6 */
[----:B----4-:R1:W4:Y:S02]  /*12f40*/  SHFL.IDX PT, R2, R2, R0, 0x1f ;  /* 0x00001f0002027589 */ /* 0x01032400000e0000 */
[----:B-1----:R-:W1:Y:S02]  /*12f50*/  S2R R0, SR_LTMASK ;  /* 0x0000000000007919 */ /* 0x002e640000003900 */
[----:B-1----:R-:W-:-:S06]  /*12f60*/  LOP3.LUT R0, R0, UR4, RZ, 0xc0, !PT ;  /* 0x0000000400007c12 */ /* 0x002fcc000f8ec0ff */
[----:B------:R-:W4:Y:S02]  /*12f70*/  POPC R0, R0 ;  /* 0x0000000000007309 */ /* 0x000f240000000000 */
[----:B----4-:R-:W-:-:S07]  /*12f80*/  IADD3 R16, R2, UR38, R0 ;  /* 0x0000002602107c10 */ /* 0x010fce000fffe000 */
.L_x_530:
[----:B------:R-:W-:Y:S05]  /*12f90*/  BSYNC B0 ;  /* 0x0000000000007941 */ /* 0x000fea0003800000 */
.L_x_529:
[----:B------:R-:W4:Y:S01]  /*12fa0*/  LDL.LU R0, [R1+0x20] ;  /* 0x0000200001007983 */ /* 0x000f220000300800 */
[----:B------:R-:W-:Y:S01]  /*12fb0*/  BSSY B0, `(.L_x_531) ;  /* 0x0000060000007945 */ /* 0x000fe20003800000 */
[----:B----4-:R-:W-:-:S13]  /*12fc0*/  ISETP.NE.AND P0, PT, R0, RZ, PT ;  /* 0x000000ff0000720c */ /* 0x010fda0003f05270 */
[----:B------:R-:W-:Y:S05]  /*12fd0*/  @!P0 BRA `(.L_x_532) ;  /* 0x0000000400748947 */ /* 0x000fea0003800000 */
[----:B------:R-:W4:Y:S04]  /*12fe0*/  LDL R4, [R1+0x4] ;  /* 0x0000040001047983 */ /* 0x000f280000100800 */
[----:B------:R-:W4:Y:S04]  /*12ff0*/  LDL R2, [R1+0x8] ;  /* 0x0000080001027983 */ /* 0x000f280000100800 */
[----:B------:R-:W2:Y:S01]  /*13000*/  LDL R0, [R1+0x10] ;  /* 0x0000100001007983 */ /* 0x000ea20000100800 */
[----:B------:R-:W-:Y:S01]  /*13010*/  BSSY B1, `(.L_x_533) ;  /* 0x0000006000017945 */ /* 0x000fe20003800000 */
[----:B------:R-:W-:Y:S01]  /*13020*/  ISETP.NE.AND P1, PT, R3, RZ, PT ;  /* 0x000000ff0300720c */ /* 0x000fe20003f25270 */
[----:B----4-:R-:W-:Y:S01]  /*13030*/  IMAD R2, R2, 0x8, R4 ;  /* 0x0000000802027824 */ /* 0x010fe200078e0204 */
[----:B--2---:R-:W-:-:S04]  /*13040*/  SHF.L.U32 R0, R0, 0x1f, RZ ;  /* 0x0000001f00007819 */ /* 0x004fc800000006ff */
[----:B------:R-:W2:Y:S02]  /*13050*/  SYNCS.PHASECHK.TRANS64.TRYWAIT P0, [R2+URZ+0x38860], R0 ;  /* 0x03886000020075a7 */ /* 0x000ea4000800017f */
[----:B--2---:R-:W-:Y:S05]  /*13060*/  @!P0 BRA `(.L_x_534) ;  /* 0x0000002400788947 */ /* 0x004fea0003800000 */
.L_x_599:
[----:B------:R-:W-:Y:S05]  /*13070*/  BSYNC B1 ;  /* 0x0000000000017941 */ /* 0x000fea0003800000 */
.L_x_533:
[----:B------:R-:W-:Y:S04]  /*13080*/  BSSY B1, `(.L_x_535) ;  /* 0x0000009000017945 */ /* 0x000fe80003800000 */
[----:B------:R-:W-:Y:S05]  /*13090*/  @P1 BRA `(.L_x_536) ;  /* 0x00000000001c1947 */ /* 0x000fea0003800000 */
[----:B------:R-:W4:Y:S01]  /*130a0*/  S2R R3, SR_TID.X ;  /* 0x0000000000037919 */ /* 0x000f220000002100 */
[----:B--2---:R-:W-:-:S04]  /*130b0*/  IMAD.MOV.U32 R0, RZ, RZ, 0xa000 ;  /* 0x0000a000ff007424 */ /* 0x004fc800078e00ff */
[----:B------:R2:W-:Y:S01]  /*130c0*/  SYNCS.ARRIVE.TRANS64 RZ, [R2+URZ+0x38850], R0 ;  /* 0x0388500002ff79a7 */ /* 0x0005e2000800003f */
[----:B----4-:R-:W-:-:S04]  /*130d0*/  LOP3.LUT R3, R3, 0x1f, RZ, 0xc0, !PT ;  /* 0x0000001f03037812 */ /* 0x010fc800078ec0ff */
[----:B------:R-:W-:-:S13]  /*130e0*/  ISETP.NE.AND P0, PT, R3, RZ, PT ;  /* 0x000000ff0300720c */ /* 0x000fda0003f05270 */
[----:B--2---:R-:W-:Y:S05]  /*130f0*/  @!P0 BRA `(.L_x_536) ;  /* 0x0000000000048947 */ /* 0x004fea0003800000 */
[----:B------:R-:W-:Y:S01]  /*13100*/  BPT.TRAP 0x1 ;  /* 0x000000040000795c */ /* 0x000fe20000300000 */
.L_x_536:
[----:B------:R-:W-:Y:S05]  /*13110*/  BSYNC B1 ;  /* 0x0000000000017941 */ /* 0x000fea0003800000 */
.L_x_535:
[----:B-1----:R-:W4:Y:S04]  /*13120*/  LDL R5, [R1+0x4] ;  /* 0x0000040001057983 */ /* 0x002f280000100800 */
[----:B--2---:R-:W4:Y:S04]  /*13130*/  LDL R0, [R1+0x8] ;  /* 0x0000080001007983 */ /* 0x004f280000100800 */
[----:B------:R-:W2:Y:S04]  /*13140*/  LDL.LU R4, [R1+0x18] ;  /* 0x0000180001047983 */ /* 0x000ea80000300800 */
[----:B------:R-:W2:Y:S01]  /*13150*/  LDL R3, [R1+0x14] ;  /* 0x0000140001037983 */ /* 0x000ea20000100800 */
[----:B------:R-:W-:Y:S01]  /*13160*/  UIADD3 UR4, UP0, UR36, 0x470, URZ ;  /* 0x0000047024047890 */ /* 0x000fe2000ff1e03f */
[----:B------:R-:W-:Y:S01]  /*13170*/  PLOP3.LUT P0, PT, PT, PT, PT, 0x80, 0x0 ;  /* 0x000000000000781c */ /* 0x000fe20003f0f070 */
[----:B------:R-:W-:Y:S01]  /*13180*/  VIADD R2, R2, 0x38850 ;  /* 0x0003885002027836 */ /* 0x000fe20000000000 */
[----:B------:R-:W-:Y:S01]  /*13190*/  UMOV UR6, 0x0 ;  /* 0x0000000000067882 */ /* 0x000fe20000000000 */
[----:B------:R-:W-:Y:S01]  /*131a0*/  UIADD3.X UR5, URZ, UR37, URZ, UP0, !UPT ;  /* 0x000000253f057290 */ /* 0x000fe200087fe43f */
[----:B------:R-:W-:Y:S01]  /*131b0*/  UMOV UR7, 0x14f00000 ;  /* 0x14f0000000077882 */ /* 0x000fe20000000000 */
[----:B------:R-:W-:Y:S01]  /*131c0*/  UMOV UR10, URZ ;  /* 0x0000003f000a7c82 */ /* 0x000fe20008000000 */
[----:B----4-:R-:W-:-:S02]  /*131d0*/  IMAD R0, R0, 0xa000, R5 ;  /* 0x0000a00000007824 */ /* 0x010fc400078e0205 */
[----:B--2---:R-:W-:Y:S02]  /*131e0*/  IMAD R3, R3, 0x50, R4 ;  /* 0x0000005003037824 */ /* 0x004fe400078e0204 */
[----:B------:R-:W-:-:S07]  /*131f0*/  VIADD R4, R0, 0x400 ;  /* 0x0000040000047836 */ /* 0x000fce0000000000 */
.L_x_537:
        /* <DEDUP_REMOVED lines=11> */
[----:B------:R-:W-:Y:S01]  /*132b0*/  PLOP3.LUT P0, PT, PT, PT, PT, 0x80, 0x0 ;  /* 0x000000000000781c */ /* 0x000fe20003f0f070 */
[----:B------:R-:W-:Y:S01]  /*132c0*/  VIADD R4, R0, 0x2c00 ;  /* 0x00002c0000047836 */ /* 0x000fe20000000000 */
[----:B------:R-:W-:Y:S01]  /*132d0*/  UMOV UR6, 0x0 ;  /* 0x0000000000067882 */ /* 0x000fe20000000000 */
[----:B------:R-:W-:Y:S01]  /*132e0*/  UMOV UR7, 0x14f00000 ;  /* 0x14f0000000077882 */ /* 0x000fe20000000000 */
[----:B------:R-:W-:-:S09]  /*132f0*/  UMOV UR10, 0x40 ;  /* 0x00000040000a7882 */ /* 0x000fd20000000000 */
.L_x_538:
        /* <DEDUP_REMOVED lines=16> */
.L_x_539:
        /* <DEDUP_REMOVED lines=16> */
.L_x_540:
        /* <DEDUP_REMOVED lines=10> */
[----:B----4-:R-:W-:Y:S05]  /*135a0*/  @P0 BRA.U.ANY `(.L_x_540) ;  /* 0xfffffffd00d40947 */ /* 0x010fea000393ffff */
.L_x_532:
[----:B------:R-:W-:Y:S05]  /*135b0*/  BSYNC B0 ;  /* 0x0000000000007941 */ /* 0x000fea0003800000 */
.L_x_531:
[----:B-1----:R-:W4:Y:S04]  /*135c0*/  LDL.LU R5, [R1+0x8] ;  /* 0x0000080001057983 */ /* 0x002f280000300800 */
[----:B------:R-:W2:Y:S01]  /*135d0*/  LDL.LU R4, [R1+0x10] ;  /* 0x0000100001047983 */ /* 0x000ea20000300800 */
[----:B----4-:R-:W-:-:S05]  /*135e0*/  VIADD R0, R5, 0x1 ;  /* 0x0000000105007836 */ /* 0x010fca0000000000 */
[----:B------:R-:W-:-:S04]  /*135f0*/  ISETP.NE.AND P0, PT, R0, 0x2, PT ;  /* 0x000000020000780c */ /* 0x000fc80003f05270 */
[----:B------:R-:W-:Y:S02]  /*13600*/  SEL R2, RZ, 0x1, P0 ;  /* 0x00000001ff027807 */ /* 0x000fe40000000000 */
[----:B------:R-:W-:Y:S02]  /*13610*/  SEL R0, R0, RZ, P0 ;  /* 0x000000ff00007207 */ /* 0x000fe40000000000 */
[----:B--2---:R-:W-:-:S03]  /*13620*/  LOP3.LUT R4, R4, R2, RZ, 0x3c, !PT ;  /* 0x0000000204047212 */ /* 0x004fc600078e3cff */
[----:B------:R1:W-:Y:S04]  /*13630*/  STL [R1+0x8], R0 ;  /* 0x0000080001007387 */ /* 0x0003e80000100800 */
[----:B------:R1:W-:Y:S02]  /*13640*/  STL [R1+0x10], R4 ;  /* 0x0000100401007387 */ /* 0x0003e40000100800 */
.L_x_447:
[----:B------:R-:W-:Y:S05]  /*13650*/  BSYNC B7 ;  /* 0x0000000000077941 */ /* 0x000fea0003800000 */
.L_x_445:
[----:B-1-3--:R-:W3:Y:S02]  /*13660*/  LDL R0, [R1+0x58] ;  /* 0x0000580001007983 */ /* 0x00aee40000100800 */
[----:B---3--:R-:W-:-:S13]  /*13670*/  ISETP.NE.AND P0, PT, R0, RZ, PT ;  /* 0x000000ff0000720c */ /* 0x008fda0003f05270 */
[----:B------:R-:W-:Y:S05]  /*13680*/  @!P0 BRA `(.L_x_541) ;  /* 0x0000000000288947 */ /* 0x000fea0003800000 */
[----:B------:R-:W-:Y:S05]  /*13690*/  WARPSYNC.ALL ;  /* 0x0000000000007948 */ /* 0x000fea0003800000 */
[----:B------:R-:W1:Y:S08]  /*136a0*/  S2UR UR5, SR_CgaCtaId ;  /* 0x00000000000579c3 */ /* 0x000e700000008800 */
[----:B------:R-:W-:Y:S06]  /*136b0*/  BAR.SYNC.DEFER_BLOCKING 0x5, 0x180 ;  /* 0x0146000000007b1d */ /* 0x000fec0000010000 */
[----:B------:R-:W-:-:S02]  /*136c0*/  UMOV UR4, 0x400 ;  /* 0x0000040000047882 */ /* 0x000fc40000000000 */
[----:B-1----:R-:W-:-:S06]  /*136d0*/  ULEA UR4, UR5, UR4, 0x18 ;  /* 0x0000000405047291 */ /* 0x002fcc000f8ec03f */
[----:B------:R-:W-:-:S05]  /*136e0*/  IMAD.U32 R0, RZ, RZ, UR4 ;  /* 0x00000004ff007e24 */ /* 0x000fca000f8e00ff */
[----:B------:R3:W4:Y:S04]  /*136f0*/  LDS.128 R16, [R0+0x388d0] ;  /* 0x0388d00000107984 */ /* 0x0007280000000c00 */
[----:B------:R3:W-:Y:S01]  /*13700*/  STL [R1+0x4], R0 ;  /* 0x0000040001007387 */ /* 0x0007e20000100800 */
[----:B------:R-:W-:Y:S06]  /*13710*/  BAR.ARV 0x4, 0x180 ;  /* 0x0106000000007b1d */ /* 0x000fec0000002000 */
[----:B------:R-:W-:Y:S05]  /*13720*/  BRA `(.L_x_542) ;  /* 0x0000000800507947 */ /* 0x000fea0003800000 */
.L_x_541:
[----:B------:R-:W2:Y:S01]  /*13730*/  S2R R0, SR_TID.X ;  /* 0x0000000000007919 */ /* 0x000ea20000002100 */
[----:B------:R-:W-:Y:S01]  /*13740*/  UMOV UR4, 0xffffffff ;  /* 0xffffffff00047882 */ /* 0x000fe20000000000 */
[----:B--2---:R-:W-:-:S04]  /*13750*/  LOP3.LUT R7, R0, 0x1f, RZ, 0xc0, !PT ;  /* 0x0000001f00077812 */ /* 0x004fc800078ec0ff */
[----:B------:R-:W-:Y:S01]  /*13760*/  ISETP.NE.AND P0, PT, R7, 0x1f, PT ;  /* 0x0000001f0700780c */ /* 0x000fe20003f05270 */
[----:B------:R-:W-:-:S12]  /*13770*/  BRA.DIV UR4, `(.L_x_543) ;  /* 0x0000001e04c87947 */ /* 0x000fd8000b800000 */
[----:B------:R-:W-:Y:S01]  /*13780*/  IMAD.IADD R0, R19, 0x1, R7 ;  /* 0x0000000113007824 */ /* 0x000fe200078e0207 */
[----:B------:R-:W-:Y:S01]  /*13790*/  ULDC UR4, c[0x0][0xc3c] ;  /* 0x00030f0000047ab9 */ /* 0x000fe20000000800 */
[----:B------:R-:W-:-:S03]  /*137a0*/  ULDC.64 UR6, c[0x0][0x208] ;  /* 0x0000820000067ab9 */ /* 0x000fc60000000a00 */
[----:B------:R-:W-:-:S13]  /*137b0*/  ISETP.GE.OR P1, PT, R0, UR4, !P0 ;  /* 0x0000000400007c0c */ /* 0x000fda000c726670 */
[----:B------:R-:W1:Y:S02]  /*137c0*/  @!P1 LDC.64 R2, c[0x0][0xc80] ;  /* 0x00032000ff029b82 */ /* 0x000e640000000a00 */
[----:B-1----:R-:W-:-:S06]  /*137d0*/  @!P1 IMAD.WIDE R2, R0, 0x4, R2 ;  /* 0x0000000400029825 */ /* 0x002fcc00078e0202 */
[----:B------:R1:W2:Y:S01]  /*137e0*/  @!P1 LDG.E R3, desc[UR6][R2.64] ;  /* 0x0000000602039981 */ /* 0x0002a2000c1e1900 */
[C---:B------:R-:W-:Y:S02]  /*137f0*/  ISETP.GE.U32.AND P2, PT, R7.reuse, 0x2, PT ;  /* 0x000000020700780c */ /* 0x040fe40003f46070 */
[C---:B------:R-:W-:Y:S01]  /*13800*/  ISETP.GE.U32.AND P3, PT, R7.reuse, 0x4, PT ;  /* 0x000000040700780c */ /* 0x040fe20003f66070 */
[----:B------:R-:W-:Y:S01]  /*13810*/  SHFL.IDX PT, R0, R16, RZ, 0x1f ;  /* 0x00001fff10007589 */ /* 0x000fe200000e0000 */
[C---:B------:R-:W-:Y:S02]  /*13820*/  ISETP.GE.U32.AND P4, PT, R7.reuse, 0x8, PT ;  /* 0x000000080700780c */ /* 0x040fe40003f86070 */
[C---:B------:R-:W-:Y:S01]  /*13830*/  ISETP.GE.U32.AND P5, PT, R7.reuse, 0x10, PT ;  /* 0x000000100700780c */ /* 0x040fe20003fa6070 */
[----:B------:R-:W-:Y:S01]  /*13840*/  SHFL.IDX PT, R4, R16, 0x1, 0x1f ;  /* 0x00201f0010047f89 */ /* 0x000fe200000e0000 */
[----:B-1----:R-:W-:Y:S02]  /*13850*/  IMAD.MOV.U32 R2, RZ, RZ, RZ ;  /* 0x000000ffff027224 */ /* 0x002fe400078e00ff */
[----:B--2---:R-:W-:Y:S01]  /*13860*/  @!P1 IMAD.MOV.U32 R2, RZ, RZ, R3 ;  /* 0x000000ffff029224 */ /* 0x004fe200078e0003 */
[----:B------:R-:W-:-:S04]  /*13870*/  ISETP.NE.AND P1, PT, R7, RZ, PT ;  /* 0x000000ff0700720c */ /* 0x000fc80003f25270 */
        /* <DEDUP_REMOVED lines=15> */
[----:B------:R1:W2:Y:S02]  /*13970*/  SHFL.IDX PT, R6, R3, 0x1f, 0x1f ;  /* 0x03e01f0003067f89 */ /* 0x0002a400000e0000 */
.L_x_609:
[----:B------:R-:W-:Y:S02]  /*13980*/  ULDC UR4, c[0x0][0xc38] ;  /* 0x00030e0000047ab9 */ /* 0x000fe40000000800 */
[----:B------:R-:W-:-:S04]  /*13990*/  IMAD.U32 R16, RZ, RZ, UR4 ;  /* 0x00000004ff107e24 */ /* 0x000fc8000f8e00ff */
[----:B--2---:R-:W-:-:S04]  /*139a0*/  IMAD R6, R6, R16, RZ ;  /* 0x0000001006067224 */ /* 0x004fc800078e02ff */
[----:B------:R-:W-:-:S05]  /*139b0*/  IMAD.IADD R4, R4, 0x1, R6 ;  /* 0x0000000104047824 */ /* 0x000fca00078e0206 */
[----:B------:R-:W-:-:S13]  /*139c0*/  ISETP.GT.AND P6, PT, R4, R0, PT ;  /* 0x000000000400720c */ /* 0x000fda0003fc4270 */
[----:B------:R-:W-:Y:S05]  /*139d0*/  @P6 BRA `(.L_x_544) ;  /* 0x0000000000a06947 */ /* 0x000fea0003800000 */
.L_x_549:
[----:B------:R-:W2:Y:S01]  /*139e0*/  LDC R2, c[0x0][0xc3c] ;  /* 0x00030f00ff027b82 */ /* 0x000ea20000000800 */
[----:B------:R-:W-:-:S05]  /*139f0*/  VIADD R19, R19, 0x1f ;  /* 0x0000001f13137836 */ /* 0x000fca0000000000 */
[----:B--2---:R-:W-:-:S13]  /*13a00*/  ISETP.GE.AND P6, PT, R19, R2, PT ;  /* 0x000000021300720c */ /* 0x004fda0003fc6270 */
[----:B------:R-:W-:Y:S05]  /*13a10*/  @P6 BRA `(.L_x_545) ;  /* 0x0000000400486947 */ /* 0x000fea0003800000 */
[----:B-1----:R-:W1:Y:S01]  /*13a20*/  S2R R3, SR_TID.X ;  /* 0x0000000000037919 */ /* 0x002e620000002100 */
[----:B------:R-:W-:Y:S01]  /*13a30*/  BSSY B0, `(.L_x_546) ;  /* 0x000000a000007945 */ /* 0x000fe20003800000 */
[----:B-1----:R-:W-:-:S05]  /*13a40*/  LOP3.LUT R3, R3, 0x1f, RZ, 0xc0, !PT ;  /* 0x0000001f03037812 */ /* 0x002fca00078ec0ff */
[----:B------:R-:W-:-:S05]  /*13a50*/  IMAD.IADD R5, R19, 0x1, R3 ;  /* 0x0000000113057824 */ /* 0x000fca00078e0203 */
[----:B------:R-:W-:Y:S01]  /*13a60*/  ISETP.GE.OR P6, PT, R5, R2, !P0 ;  /* 0x000000020500720c */ /* 0x000fe200047c6670 */
[----:B------:R-:W-:-:S12]  /*13a70*/  IMAD.MOV.U32 R2, RZ, RZ, RZ ;  /* 0x000000ffff027224 */ /* 0x000fd800078e00ff */
[----:B------:R-:W-:Y:S05]  /*13a80*/  @P6 BRA `(.L_x_547) ;  /* 0x0000000000106947 */ /* 0x000fea0003800000 */
[----:B------:R-:W1:Y:S01]  /*13a90*/  LDC.64 R2, c[0x0][0xc80] ;  /* 0x00032000ff027b82 */ /* 0x000e620000000a00 */
[----:B------:R-:W-:Y:S01]  /*13aa0*/  ULDC.64 UR4, c[0x0][0x208] ;  /* 0x0000820000047ab9 */ /* 0x000fe20000000a00 */
[----:B-1----:R-:W-:-:S06]  /*13ab0*/  IMAD.WIDE R2, R5, 0x4, R2 ;  /* 0x0000000405027825 */ /* 0x002fcc00078e0202 */
[----:B------:R1:W5:Y:S02]  /*13ac0*/  LDG.E R2, desc[UR4][R2.64] ;  /* 0x0000000402027981 */ /* 0x000364000c1e1900 */
.L_x_547:
[----:B------:R-:W-:Y:S05]  /*13ad0*/  BSYNC B0 ;  /* 0x0000000000007941 */ /* 0x000fea0003800000 */
.L_x_546:
[----:B------:R-:W-:-:S03]  /*13ae0*/  UMOV UR4, 0xffffffff ;  /* 0xffffffff00047882 */ /* 0x000fc60000000000 */
[----:B------:R-:W-:Y:S05]  /*13af0*/  BRA.DIV UR4, `(.L_x_548) ;  /* 0x0000002204287947 */ /* 0x000fea000b800000 */
[----:B-1---5:R-:W1:Y:S02]  /*13b00*/  SHFL.UP PT, R3, R2, 0x1, RZ ;  /* 0x0420000002037989 */ /* 0x022e6400000e00ff */
        /* <DEDUP_REMOVED lines=15> */
.L_x_617:
[----:B------:R-:W-:Y:S02]  /*13c00*/  ULDC UR4, c[0x0][0xc38] ;  /* 0x00030e0000047ab9 */ /* 0x000fe40000000800 */
[----:B------:R-:W-:-:S04]  /*13c10*/  IMAD.U32 R16, RZ, RZ, UR4 ;  /* 0x00000004ff107e24 */ /* 0x000fc8000f8e00ff */
[----:B--2---:R-:W-:-:S04]  /*13c20*/  IMAD R6, R6, R16, RZ ;  /* 0x0000001006067224 */ /* 0x004fc800078e02ff */
[----:B------:R-:W-:-:S05]  /*13c30*/  IMAD.IADD R4, R6, 0x1, R4 ;  /* 0x0000000106047824 */ /* 0x000fca00078e0204 */
[----:B------:R-:W-:-:S13]  /*13c40*/  ISETP.GT.AND P6, PT, R4, R0, PT ;  /* 0x000000000400720c */ /* 0x000fda0003fc4270 */
[----:B------:R-:W-:Y:S05]  /*13c50*/  @!P6 BRA `(.L_x_549) ;  /* 0xfffffffc0060e947 */ /* 0x000fea000383ffff */
.L_x_544:
[----:B------:R-:W-:Y:S01]  /*13c60*/  IMAD.IADD R6, R4, 0x1, -R6 ;  /* 0x0000000104067824 */ /* 0x000fe200078e0a06 */
[----:B------:R-:W-:-:S03]  /*13c70*/  UMOV UR4, 0xffffffff ;  /* 0xffffffff00047882 */ /* 0x000fc60000000000 */
[----:B------:R-:W-:-:S05]  /*13c80*/  IMAD R4, R3, R16, R6 ;  /* 0x0000001003047224 */ /* 0x000fca00078e0206 */
[----:B------:R-:W-:Y:S01]  /*13c90*/  ISETP.GT.AND P6, PT, R4, R0, PT ;  /* 0x000000000400720c */ /* 0x000fe20003fc4270 */
[----:B------:R-:W-:-:S12]  /*13ca0*/  BRA.DIV UR4, `(.L_x_550) ;  /* 0x0000002204947947 */ /* 0x000fd8000b800000 */
[----:B------:R-:W-:-:S04]  /*13cb0*/  VOTE.ANY R5, PT, !P6 ;  /* 0x0000000000057806 */ /* 0x000fc800070e0100 */
[----:B------:R-:W2:Y:S02]  /*13cc0*/  POPC R4, R5 ;  /* 0x0000000500047309 */ /* 0x000ea40000000000 */
[----:B--2---:R2:W3:Y:S02]  /*13cd0*/  SHFL.IDX PT, R17, R2, R4, 0x1f ;  /* 0x00001f0402117589 */ /* 0x0044e400000e0000 */
.L_x_621:
[----:B------:R-:W-:Y:S01]  /*13ce0*/  ISETP.NE.AND P0, PT, R5, RZ, PT ;  /* 0x000000ff0500720c */ /* 0x000fe20003f05270 */
[----:B--2---:R-:W-:-:S12]  /*13cf0*/  IMAD.MOV.U32 R2, RZ, RZ, RZ ;  /* 0x000000ffff027224 */ /* 0x004fd800078e00ff */
[----:B------:R-:W-:Y:S05]  /*13d00*/  @!P0 BRA `(.L_x_551) ;  /* 0x0000000000108947 */ /* 0x000fea0003800000 */
[----:B------:R-:W-:Y:S01]  /*13d10*/  UMOV UR4, 0xffffffff ;  /* 0xffffffff00047882 */ /* 0x000fe20000000000 */
[----:B------:R-:W-:Y:S02]  /*13d20*/  VIADD R12, R4, 0xffffffff ;  /* 0xffffffff040c7836 */ /* 0x000fe40000000000 */
[----:B------:R-:W-:Y:S05]  /*13d30*/  BRA.DIV UR4, `(.L_x_552) ;  /* 0x0000002204b87947 */ /* 0x000fea000b800000 */
[----:B------:R2:W4:Y:S02]  /*13d40*/  SHFL.IDX PT, R2, R3, R12, 0x1f ;  /* 0x00001f0c03027589 */ /* 0x00052400000e0000 */
.L_x_551:
[----:B---3--:R-:W-:Y:S01]  /*13d50*/  IABS R5, R17 ;  /* 0x0000001100057213 */ /* 0x008fe20000000000 */
[----:B----4-:R-:W-:Y:S02]  /*13d60*/  IMAD R16, R2, R16, R6 ;  /* 0x0000001002107224 */ /* 0x010fe400078e0206 */
[----:B------:R-:W-:Y:S01]  /*13d70*/  IMAD.IADD R19, R4, 0x1, R19 ;  /* 0x0000000104137824 */ /* 0x000fe200078e0213 */
[----:B------:R-:W3:Y:S01]  /*13d80*/  I2F.RP R2, R5 ;  /* 0x0000000500027306 */ /* 0x000ee20000209400 */
[----:B------:R-:W-:-:S07]  /*13d90*/  IMAD.IADD R0, R0, 0x1, -R16 ;  /* 0x0000000100007824 */ /* 0x000fce00078e0a10 */
[----:B---3--:R-:W3:Y:S02]  /*13da0*/  MUFU.RCP R2, R2 ;  /* 0x0000000200027308 */ /* 0x008ee40000001000 */
[----:B---3--:R-:W-:-:S06]  /*13db0*/  VIADD R2, R2, 0xffffffe ;  /* 0x0ffffffe02027836 */ /* 0x008fcc0000000000 */
[----:B-12---:R-:W1:Y:S02]  /*13dc0*/  F2I.FTZ.U32.TRUNC.NTZ R3, R2 ;  /* 0x0000000200037305 */ /* 0x006e64000021f000 */
[----:B-1----:R-:W-:-:S04]  /*13dd0*/  IMAD.MOV R2, RZ, RZ, -R3 ;  /* 0x000000ffff027224 */ /* 0x002fc800078e0a03 */
[----:B------:R-:W-:Y:S02]  /*13de0*/  IMAD R6, R2, R5, RZ ;  /* 0x0000000502067224 */ /* 0x000fe400078e02ff */
[----:B------:R-:W-:-:S04]  /*13df0*/  IMAD.MOV.U32 R2, RZ, RZ, RZ ;  /* 0x000000ffff027224 */ /* 0x000fc800078e00ff */
[----:B------:R-:W-:Y:S01]  /*13e00*/  IMAD.HI.U32 R2, R3, R6, R2 ;  /* 0x0000000603027227 */ /* 0x000fe200078e0002 */
[----:B------:R-:W-:Y:S02]  /*13e10*/  IABS R6, R17 ;  /* 0x0000001100067213 */ /* 0x000fe40000000000 */
[----:B------:R-:W-:-:S03]  /*13e20*/  IABS R3, R0 ;  /* 0x0000000000037213 */ /* 0x000fc60000000000 */
[----:B------:R-:W-:Y:S02]  /*13e30*/  IMAD.MOV R6, RZ, RZ, -R6 ;  /* 0x000000ffff067224 */ /* 0x000fe400078e0a06 */
        /* <DEDUP_REMOVED lines=16> */
.L_x_545:
[----:B------:R-:W-:Y:S01]  /*13f40*/  UMOV UR4, URZ ;  /* 0x0000003f00047c82 */ /* 0x000fe20008000000 */
[----:B------:R-:W-:Y:S01]  /*13f50*/  UMOV UR5, URZ ;  /* 0x0000003f00057c82 */ /* 0x000fe20008000000 */
[----:B------:R-:W-:Y:S01]  /*13f60*/  ULDC UR6, c[0x0][0xc3c] ;  /* 0x00030f0000067ab9 */ /* 0x000fe20000000800 */
[----:B------:R-:W-:Y:S02]  /*13f70*/  IMAD.MOV.U32 R16, RZ, RZ, R0 ;  /* 0x000000ffff107224 */ /* 0x000fe400078e0000 */
[----:B------:R-:W-:Y:S02]  /*13f80*/  IMAD.U32 R17, RZ, RZ, UR4 ;  /* 0x00000004ff117e24 */ /* 0x000fe4000f8e00ff */
[----:B------:R-:W-:Y:S02]  /*13f90*/  IMAD.U32 R18, RZ, RZ, UR5 ;  /* 0x00000005ff127e24 */ /* 0x000fe4000f8e00ff */
[----:B------:R-:W-:-:S07]  /*13fa0*/  IMAD.U32 R19, RZ, RZ, UR6 ;  /* 0x00000006ff137e24 */ /* 0x000fce000f8e00ff */
.L_x_553:
[----:B-1----:R1:W2:Y:S01]  /*13fb0*/  LDL R3, [R1+0x4] ;  /* 0x0000040001037983 */ /* 0x0022a20000100800 */
[----:B------:R-:W3:Y:S01]  /*13fc0*/  S2R R0, SR_TID.X ;  /* 0x0000000000007919 */ /* 0x000ee20000002100 */
[----:B------:R-:W-:Y:S05]  /*13fd0*/  WARPSYNC.ALL ;  /* 0x0000000000007948 */ /* 0x000fea0003800000 */
[----:B---3--:R-:W-:Y:S01]  /*13fe0*/  LOP3.LUT R0, R0, 0x1f, RZ, 0xc0, !PT ;  /* 0x0000001f00007812 */ /* 0x008fe200078ec0ff */
[----:B------:R-:W-:Y:S03]  /*13ff0*/  BAR.SYNC.DEFER_BLOCKING 0x4, 0x180 ;  /* 0x0106000000007b1d */ /* 0x000fe60000010000 */
[----:B------:R-:W-:-:S13]  /*14000*/  ISETP.NE.AND P0, PT, R0, RZ, PT ;  /* 0x000000ff0000720c */ /* 0x000fda0003f05270 */
[----:B------:R-:W2:Y:S01]  /*14010*/  @!P0 S2R R0, SR_CgaCtaId ;  /* 0x0000000000008919 */ /* 0x000ea20000008800 */
[----:B------:R-:W-:-:S04]  /*14020*/  @!P0 MOV R2, 0x400 ;  /* 0x0000040000028802 */ /* 0x000fc80000000f00 */
[----:B--2---:R-:W-:-:S05]  /*14030*/  @!P0 LEA R3, R0, R2, 0x18 ;  /* 0x0000000200038211 */ /* 0x004fca00078ec0ff */
[----:B------:R1:W-:Y:S04]  /*14040*/  @!P0 STS.128 [R3+0x388d0], R16 ;  /* 0x0388d01003008388 */ /* 0x0003e80000000c00 */
[----:B------:R1:W-:Y:S01]  /*14050*/  @!P0 STL [R1+0x4], R3 ;  /* 0x0000040301008387 */ /* 0x0003e20000100800 */
[----:B------:R-:W-:Y:S06]  /*14060*/  BAR.ARV 0x5, 0x180 ;  /* 0x0146000000007b1d */ /* 0x000fec0000002000 */
.L_x_542:
[----:B------:R-:W-:Y:S02]  /*14070*/  ULDC UR4, c[0x0][0xc3c] ;  /* 0x00030f0000047ab9 */ /* 0x000fe40000000800 */
[----:B----4-:R-:W-:-:S13]  /*14080*/  ISETP.GE.AND P0, PT, R19, UR4, PT ;  /* 0x0000000413007c0c */ /* 0x010fda000bf06270 */
[----:B------:R-:W-:Y:S05]  /*14090*/  @!P0 BRA `(.L_x_554) ;  /* 0xffffffa0004c8947 */ /* 0x000fea000383ffff */
[----:B------:R-:W-:Y:S05]  /*140a0*/  BSYNC B8 ;  /* 0x0000000000087941 */ /* 0x000fea0003800000 */
.L_x_441:
[----:B---3--:R-:W3:Y:S01]  /*140b0*/  LDL.LU R0, [R1+0x50] ;  /* 0x0000500001007983 */ /* 0x008ee20000300800 */
[----:B------:R-:W-:Y:S01]  /*140c0*/  BSSY B0, `(.L_x_555) ;  /* 0x000000b000007945 */ /* 0x000fe20003800000 */
[----:B------:R-:W4:Y:S01]  /*140d0*/  S2R R5, SR_CgaCtaId ;  /* 0x0000000000057919 */ /* 0x000f220000008800 */
[----:B---3--:R-:W-:-:S05]  /*140e0*/  VIADD R0, R0, 0x1 ;  /* 0x0000000100007836 */ /* 0x008fca0000000000 */
[----:B------:R-:W-:-:S04]  /*140f0*/  LEA.HI R2, R0, R0, RZ, 0x1 ;  /* 0x0000000000027211 */ /* 0x000fc800078f08ff */
[----:B-1----:R-:W-:-:S05]  /*14100*/  LOP3.LUT R3, R2, 0xfffffffe, RZ, 0xc0, !PT ;  /* 0xfffffffe02037812 */ /* 0x002fca00078ec0ff */
[----:B------:R-:W-:Y:S01]  /*14110*/  IMAD.IADD R3, R0, 0x1, -R3 ;  /* 0x0000000100037824 */ /* 0x000fe200078e0a03 */
[----:B------:R-:W-:-:S04]  /*14120*/  MOV R0, 0x400 ;  /* 0x0000040000007802 */ /* 0x000fc80000000f00 */
[----:B----4-:R-:W-:Y:S02]  /*14130*/  LEA R0, R5, R0, 0x18 ;  /* 0x0000000005007211 */ /* 0x010fe400078ec0ff */
[----:B------:R-:W-:-:S04]  /*14140*/  SHF.L.U32 R3, R3, 0x1f, RZ ;  /* 0x0000001f03037819 */ /* 0x000fc800000006ff */
[----:B------:R-:W1:Y:S02]  /*14150*/  SYNCS.PHASECHK.TRANS64.TRYWAIT P0, [R0+URZ+0x38820], R3 ;  /* 0x03882003000075a7 */ /* 0x000e64000800017f */
[----:B-1----:R-:W-:Y:S05]  /*14160*/  @!P0 BRA `(.L_x_556) ;  /* 0x0000001c00d48947 */ /* 0x002fea0003800000 */
.L_x_624:
[----:B------:R-:W-:Y:S05]  /*14170*/  BSYNC B0 ;  /* 0x0000000000007941 */ /* 0x000fea0003800000 */
.L_x_555:
[----:B------:R-:W-:-:S03]  /*14180*/  UMOV UR4, 0xffffffff ;  /* 0xffffffff00047882 */ /* 0x000fc60000000000 */
[----:B------:R-:W-:Y:S05]  /*14190*/  BRA.DIV UR4, `(.L_x_557) ;  /* 0x0000001e04dc7947 */ /* 0x000fea000b800000 */
[----:B------:R-:W3:Y:S02]  /*141a0*/  S2R R2, SR_TID.X ;  /* 0x0000000000027919 */ /* 0x000ee40000002100 */
[----:B---3--:R-:W-:-:S04]  /*141b0*/  SHF.R.U32.HI R2, RZ, 0x5, R2 ;  /* 0x00000005ff027819 */ /* 0x008fc80000011602 */
[----:B------:R-:W-:-:S05]  /*141c0*/  LOP3.LUT R2, R2, 0x3, RZ, 0xc0, !PT ;  /* 0x0000000302027812 */ /* 0x000fca00078ec0ff */
[----:B------:R3:W4:Y:S02]  /*141d0*/  SHFL.IDX PT, R14, R2, RZ, 0x1f ;  /* 0x00001fff020e7589 */ /* 0x00072400000e0000 */
.L_x_627:
[----:B----4-:R-:W-:Y:S01]  /*141e0*/  ISETP.NE.AND P0, PT, R14, RZ, PT ;  /* 0x000000ff0e00720c */ /* 0x010fe20003f05270 */
[----:B------:R-:W-:-:S12]  /*141f0*/  BSSY B0, `(.L_x_558) ;  /* 0x0000029000007945 */ /* 0x000fd80003800000 */
[----:B------:R-:W-:Y:S05]  /*14200*/  @P0 BRA `(.L_x_559) ;  /* 0x00000000009c0947 */ /* 0x000fea0003800000 */
[----:B------:R-:W-:-:S03]  /*14210*/  UMOV UR4, 0xffffffff ;  /* 0xffffffff00047882 */ /* 0x000fc60000000000 */
[----:B------:R-:W-:Y:S05]  /*14220*/  BRA.DIV UR4, `(.L_x_560) ;  /* 0x0000001e04ec7947 */ /* 0x000fea000b800000 */
[----:B------:R-:W-:-:S13]  /*14230*/  ELECT P6, URZ, PT ;  /* 0x00000000003f782f */ /* 0x000fda00038c0000 */
.L_x_630:
[----:B------:R-:W-:Y:S05]  /*14240*/  @!P6 BRA `(.L_x_559) ;  /* 0x00000000008ce947 */ /* 0x000fea0003800000 */
[----:B---3--:R-:W3:Y:S02]  /*14250*/  LDL R2, [R1+0x5c] ;  /* 0x00005c0001027983 */ /* 0x008ee40000100800 */
[----:B---3--:R-:W-:-:S13]  /*14260*/  R2UR UR4, R2 ;  /* 0x00000000020472ca */ /* 0x008fda00000e0000 */
[----:B------:R-:W-:-:S06]  /*14270*/  ULOP3.LUT UR4, UR4, 0x2, URZ, 0xfc, !UPT ;  /* 0x0000000204047892 */ /* 0x000fcc000f8efc3f */
[----:B------:R-:W-:-:S05]  /*14280*/  IMAD.U32 R2, RZ, RZ, UR4 ;  /* 0x00000004ff027e24 */ /* 0x000fca000f8e00ff */
[----:B------:R-:W-:-:S13]  /*14290*/  ISETP.NE.AND P2, PT, R2, 0x3, PT ;  /* 0x000000030200780c */ /* 0x000fda0003f45270 */
[----:B------:R-:W-:Y:S05]  /*142a0*/  @!P2 BRA `(.L_x_561) ;  /* 0x000000000004a947 */ /* 0x000fea0003800000 */
[----:B------:R-:W-:Y:S01]  /*142b0*/  BPT.TRAP 0x1 ;  /* 0x000000040000795c */ /* 0x000fe20000300000 */
.L_x_561:
[----:B-1----:R-:W3:Y:S04]  /*142c0*/  LDL R3, [R1+0x8] ;  /* 0x0000080001037983 */ /* 0x002ee80000100800 */
[----:B--2---:R-:W2:Y:S01]  /*142d0*/  LDL.LU R7, [R1+0x10] ;  /* 0x0000100001077983 */ /* 0x004ea20000300800 */
[----:B------:R-:W-:-:S04]  /*142e0*/  VIADD R2, R0, 0x38840 ;  /* 0x0003884000027836 */ /* 0x000fc80000000000 */
[C---:B---3--:R-:W-:Y:S02]  /*142f0*/  IMAD R6, R3.reuse, 0x8, R2 ;  /* 0x0000000803067824 */ /* 0x048fe400078e0202 */
[----:B------:R-:W-:Y:S01]  /*14300*/  VIADD R3, R3, 0x1 ;  /* 0x0000000103037836 */ /* 0x000fe20000000000 */
[----:B--2---:R-:W-:-:S04]  /*14310*/  SHF.L.U32 R5, R7, 0x1f, RZ ;  /* 0x0000001f07057819 */ /* 0x004fc800000006ff */
[C---:B------:R-:W-:Y:S01]  /*14320*/  ISETP.NE.AND P1, PT, R3.reuse, 0x2, PT ;  /* 0x000000020300780c */ /* 0x040fe20003f25270 */
[----:B------:R-:W1:Y:S03]  /*14330*/  SYNCS.PHASECHK.TRANS64.TRYWAIT P0, [R6+URZ], R5 ;  /* 0x00000005060075a7 */ /* 0x000e66000800017f */
[----:B------:R-:W-:Y:S02]  /*14340*/  SEL R4, RZ, 0x1, P1 ;  /* 0x00000001ff047807 */ /* 0x000fe40000800000 */
[----:B------:R-:W-:Y:S02]  /*14350*/  SEL R3, R3, RZ, P1 ;  /* 0x000000ff03037207 */ /* 0x000fe40000800000 */
[----:B------:R-:W-:-:S03]  /*14360*/  LOP3.LUT R4, R7, R4, RZ, 0x3c, !PT ;  /* 0x0000000407047212 */ /* 0x000fc600078e3cff */
[----:B------:R-:W-:Y:S01]  /*14370*/  IMAD R7, R3, 0x8, R2 ;  /* 0x0000000803077824 */ /* 0x000fe200078e0202 */
[----:B------:R-:W-:Y:S01]  /*14380*/  SHF.L.U32 R2, R4, 0x1f, RZ ;  /* 0x0000001f04027819 */ /* 0x000fe200000006ff */
[----:B-1----:R-:W-:Y:S06]  /*14390*/  @!P0 BRA `(.L_x_562) ;  /* 0x0000001c00b08947 */ /* 0x002fec0003800000 */
.L_x_631:
[----:B------:R-:W2:Y:S02]  /*143a0*/  SYNCS.PHASECHK.TRANS64.TRYWAIT P0, [R7+URZ], R2 ;  /* 0x00000002070075a7 */ /* 0x000ea4000800017f */
[----:B--2---:R-:W-:Y:S05]  /*143b0*/  @!P0 BRA `(.L_x_563) ;  /* 0x0000001c00bc8947 */ /* 0x004fea0003800000 */
.L_x_632:
[----:B------:R-:W-:Y:S05]  /*143c0*/  @!P2 BRA `(.L_x_564) ;  /* 0x000000000004a947 */ /* 0x000fea0003800000 */
[----:B------:R-:W-:Y:S01]  /*143d0*/  BPT.TRAP 0x1 ;  /* 0x000000040000795c */ /* 0x000fe20000300000 */
.L_x_564:
[----:B------:R-:W3:Y:S01]  /*143e0*/  LDL.LU R4, [R1+0x8] ;  /* 0x0000080001047983 */ /* 0x000ee20000300800 */
[----:B------:R-:W-:-:S04]  /*143f0*/  VIADD R0, R0, 0x38860 ;  /* 0x0003886000007836 */ /* 0x000fc80000000000 */
[----:B---3--:R-:W-:-:S04]  /*14400*/  IMAD R4, R4, 0x8, R0 ;  /* 0x0000000804047824 */ /* 0x008fc800078e0200 */
[----:B------:R-:W3:Y:S02]  /*14410*/  SYNCS.PHASECHK.TRANS64.TRYWAIT P0, [R4+URZ], R5 ;  /* 0x00000005040075a7 */ /* 0x000ee4000800017f */
[----:B---3--:R-:W-:Y:S05]  /*14420*/  @!P0 BRA `(.L_x_565) ;  /* 0x0000001c00b48947 */ /* 0x008fea0003800000 */
.L_x_633:
[----:B------:R-:W-:-:S07]  /*14430*/  IMAD R3, R3, 0x8, R0 ;  /* 0x0000000803037824 */ /* 0x000fce00078e0200 */
.L_x_566:
[----:B----4-:R4:W0:Y:S02]  /*14440*/  SYNCS.PHASECHK.TRANS64.TRYWAIT P0, [R3+URZ], R2 ;  /* 0x00000002030075a7 */ /* 0x010824000800017f */
[----:B0-----:R-:W-:Y:S05]  /*14450*/  @!P0 NANOSLEEP.SYNCS 0x989680 ;  /* 0x009896800000895d */ /* 0x001fea0003900000 */
[----:B------:R-:W0:Y:S02]  /*14460*/  @!P0 SYNCS.PHASECHK.TRANS64 P0, [R3+URZ], R2 ;  /* 0x00000002030085a7 */ /* 0x000e24000800007f */
[----:B0-----:R-:W-:Y:S05]  /*14470*/  @!P0 BRA `(.L_x_566) ;  /* 0xfffffffc00f08947 */ /* 0x001fea000383ffff */
.L_x_559:
[----:B------:R-:W-:Y:S05]  /*14480*/  BSYNC B0 ;  /* 0x0000000000007941 */ /* 0x000fea0003800000 */
.L_x_558:
[----:B------:R-:W-:Y:S05]  /*14490*/  EXIT ;  /* 0x000000000000794d */ /* 0x000fea0003800000 */
.L_x_393:
[----:B0-----:R0:W1:Y:S02]  /*144a0*/  SYNCS.PHASECHK.TRANS64.TRYWAIT P1, [R5+URZ+0x38800], R0 ;  /* 0x03880000050075a7 */ /* 0x001064000802017f */
[----:B-1----:R-:W-:Y:S05]  /*144b0*/  @!P1 NANOSLEEP.SYNCS 0x989680 ;  /* 0x009896800000995d */ /* 0x002fea0003900000 */
[----:B------:R-:W1:Y:S02]  /*144c0*/  @!P1 SYNCS.PHASECHK.TRANS64 P1, [R5+URZ+0x38800], R0 ;  /* 0x03880000050095a7 */ /* 0x000e64000802007f */
[----:B-1----:R-:W-:Y:S05]  /*144d0*/  @!P1 BRA `(.L_x_393) ;  /* 0xfffffffc00f09947 */ /* 0x002fea000383ffff */
[----:B------:R-:W-:Y:S05]  /*144e0*/  BRA `(.L_x_567) ;  /* 0xfffffed400247947 */ /* 0x000fea000383ffff */
.L_x_397:
[----:B-1----:R1:W2:Y:S02]  /*144f0*/  SYNCS.PHASECHK.TRANS64.TRYWAIT P2, [R0+URZ+0x38830], R3 ;  /* 0x03883003000075a7 */ /* 0x0022a4000804017f */
[----:B--2---:R-:W-:Y:S05]  /*14500*/  @!P2 NANOSLEEP.SYNCS 0x989680 ;  /* 0x009896800000a95d */ /* 0x004fea0003900000 */
[----:B------:R-:W2:Y:S02]  /*14510*/  @!P2 SYNCS.PHASECHK.TRANS64 P2, [R0+URZ+0x38830], R3 ;  /* 0x038830030000a5a7 */ /* 0x000ea4000804007f */
[----:B--2---:R-:W-:Y:S05]  /*14520*/  @!P2 BRA `(.L_x_397) ;  /* 0xfffffffc00f0a947 */ /* 0x004fea000383ffff */
[----:B------:R-:W-:Y:S05]  /*14530*/  BRA `(.L_x_396) ;  /* 0xfffffed400487947 */ /* 0x000fea000383ffff */
.L_x_402:
[----:B-1----:R-:W-:-:S04]  /*14540*/  IMAD.U32 R4, RZ, RZ, UR61 ;  /* 0x0000003dff047e24 */ /* 0x002fc8000f8e00ff */
[----:B------:R1:W2:Y:S03]  /*14550*/  SYNCS.PHASECHK.TRANS64.TRYWAIT P2, [R4+URZ+0x38830], R3 ;  /* 0x03883003040075a7 */ /* 0x0002a6000804017f */
[----:B--2---:R-:W-:Y:S05]  /*14560*/  @!P2 NANOSLEEP.SYNCS 0x989680 ;  /* 0x009896800000a95d */ /* 0x004fea0003900000 */
[----:B------:R-:W2:Y:S02]  /*14570*/  @!P2 SYNCS.PHASECHK.TRANS64 P2, [R4+URZ+0x38830], R3 ;  /* 0x038830030400a5a7 */ /* 0x000ea4000804007f */
[----:B--2---:R-:W-:Y:S05]  /*14580*/  @!P2 BRA `(.L_x_402) ;  /* 0xfffffffc00eca947 */ /* 0x004fea000383ffff */
[----:B------:R-:W-:Y:S05]  /*14590*/  BRA `(.L_x_401) ;  /* 0xffffff1000c07947 */ /* 0x000fea000383ffff */
.L_x_406:
[----:B01----:R-:W-:-:S04]  /*145a0*/  IMAD.U32 R3, RZ, RZ, UR4 ;  /* 0x00000004ff037e24 */ /* 0x003fc8000f8e00ff */
[----:B------:R0:W1:Y:S03]  /*145b0*/  SYNCS.PHASECHK.TRANS64.TRYWAIT P2, [R3+URZ+0x38850], R0 ;  /* 0x03885000030075a7 */ /* 0x000066000804017f */
[----:B-1----:R-:W-:Y:S05]  /*145c0*/  @!P2 NANOSLEEP.SYNCS 0x989680 ;  /* 0x009896800000a95d */ /* 0x002fea0003900000 */
[----:B------:R-:W1:Y:S02]  /*145d0*/  @!P2 SYNCS.PHASECHK.TRANS64 P2, [R3+URZ+0x38850], R0 ;  /* 0x038850000300a5a7 */ /* 0x000e64000804007f */
[----:B-1----:R-:W-:Y:S05]  /*145e0*/  @!P2 BRA `(.L_x_406) ;  /* 0xfffffffc00eca947 */ /* 0x002fea000383ffff */
[----:B------:R-:W-:Y:S05]  /*145f0*/  BRA `(.L_x_405) ;  /* 0xffffff3800e07947 */ /* 0x000fea000383ffff */
.L_x_411:
[----:B-1----:R1:W2:Y:S02]  /*14600*/  SYNCS.PHASECHK.TRANS64.TRYWAIT P0, [R11+URZ+0x38850], R0 ;  /* 0x038850000b0075a7 */ /* 0x0022a4000800017f */
[----:B--2---:R-:W-:Y:S05]  /*14610*/  @!P0 NANOSLEEP.SYNCS 0x989680 ;  /* 0x009896800000895d */ /* 0x004fea0003900000 */
[----:B------:R-:W2:Y:S02]  /*14620*/  @!P0 SYNCS.PHASECHK.TRANS64 P0, [R11+URZ+0x38850], R0 ;  /* 0x038850000b0085a7 */ /* 0x000ea4000800007f */
[----:B--2---:R-:W-:Y:S05]  /*14630*/  @!P0 BRA `(.L_x_411) ;  /* 0xfffffffc00f08947 */ /* 0x004fea000383ffff */
[----:B------:R-:W-:Y:S05]  /*14640*/  BRA `(.L_x_410) ;  /* 0xffffff5000d87947 */ /* 0x000fea000383ffff */
.L_x_453:
[----:B------:R-:W2:Y:S01]  /*14650*/  S2R R4, SR_TID.X ;  /* 0x0000000000047919 */ /* 0x000ea20000002100 */
[----:B------:R-:W-:Y:S01]  /*14660*/  BSSY B0, `(.L_x_568) ;  /* 0x000000a000007945 */ /* 0x000fe20003800000 */
[----:B-1----:R-:W-:Y:S02]  /*14670*/  IMAD.MOV.U32 R12, RZ, RZ, RZ ;  /* 0x000000ffff0c7224 */ /* 0x002fe400078e00ff */
[----:B------:R-:W-:Y:S02]  /*14680*/  IMAD.MOV.U32 R11, RZ, RZ, 0x1f ;  /* 0x0000001fff0b7424 */ /* 0x000fe400078e00ff */
[----:B------:R-:W-:Y:S01]  /*14690*/  IMAD.MOV.U32 R15, RZ, RZ, -0x1 ;  /* 0xffffffffff0f7424 */ /* 0x000fe200078e00ff */
[----:B--2---:R-:W-:-:S04]  /*146a0*/  SHF.R.U32.HI R4, RZ, 0x5, R4 ;  /* 0x00000005ff047819 */ /* 0x004fc80000011604 */
[----:B------:R-:W-:-:S05]  /*146b0*/  LOP3.LUT R4, R4, 0x3, RZ, 0xc0, !PT ;  /* 0x0000000304047812 */ /* 0x000fca00078ec0ff */
[----:B------:R-:W-:-:S07]  /*146c0*/  IMAD.MOV.U32 R13, RZ, RZ, R4 ;  /* 0x000000ffff0d7224 */ /* 0x000fce00078e0004 */
[----:B0-----:R-:W-:Y:S05]  /*146d0*/  WARPSYNC.COLLECTIVE R15, `(.L_x_569) ;  /* 0x000000000f087348 */ /* 0x001fea0003c00000 */
[----:B------:R1:W2:Y:S02]  /*146e0*/  SHFL.IDX P6, R14, R13, R12, R11 ;  /* 0x0000000c0d0e7389 */ /* 0x0002a400000c000b */
[----:B012---:R-:W-:Y:S01]  /*146f0*/  ENDCOLLECTIVE ;  /* 0x000000000000791b */ /* 0x007fe20003800000 */
.L_x_569:
[----:B------:R-:W-:Y:S05]  /*14700*/  BSYNC B0 ;  /* 0x0000000000007941 */ /* 0x000fea0003800000 */
.L_x_568:
[----:B------:R-:W-:Y:S05]  /*14710*/  BRA `(.L_x_570) ;  /* 0xffffffa400ac7947 */ /* 0x000fea000383ffff */
.L_x_455:
[----:B------:R-:W-:Y:S01]  /*14720*/  BSSY B0, `(.L_x_571) ;  /* 0x0000006000007945 */ /* 0x000fe20003800000 */
[----:B------:R-:W-:-:S07]  /*14730*/  IMAD.MOV.U32 R15, RZ, RZ, -0x1 ;  /* 0xffffffffff0f7424 */ /* 0x000fce00078e00ff */
[----:B0123--:R-:W-:Y:S05]  /*14740*/  WARPSYNC.COLLECTIVE R15, `(.L_x_572) ;  /* 0x000000000f0c7348 */ /* 0x00ffea0003c00000 */
[----:B------:R-:W-:Y:S02]  /*14750*/  ELECT P6, UR62, PT ;  /* 0x00000000003e782f */ /* 0x000fe400038c0000 */
[----:B------:R-:W-:Y:S01]  /*14760*/  MOV R14, UR62 ;  /* 0x0000003e000e7c02 */ /* 0x000fe20008000f00 */
[----:B0123--:R-:W-:Y:S10]  /*14770*/  ENDCOLLECTIVE ;  /* 0x000000000000791b */ /* 0x00fff40003800000 */
.L_x_572:
[----:B------:R-:W-:Y:S05]  /*14780*/  BSYNC B0 ;  /* 0x0000000000007941 */ /* 0x000fea0003800000 */
.L_x_571:
[----:B------:R-:W-:Y:S05]  /*14790*/  BRA `(.L_x_573) ;  /* 0xffffffa400b07947 */ /* 0x000fea000383ffff */
.L_x_457:
[----:B---3--:R3:W4:Y:S02]  /*147a0*/  SYNCS.PHASECHK.TRANS64.TRYWAIT P0, [R0+URZ+0x38840], R2 ;  /* 0x03884002000075a7 */ /* 0x008724000800017f */
[----:B----4-:R-:W-:Y:S05]  /*147b0*/  @!P0 NANOSLEEP.SYNCS 0x989680 ;  /* 0x009896800000895d */ /* 0x010fea0003900000 */
[----:B------:R-:W4:Y:S02]  /*147c0*/  @!P0 SYNCS.PHASECHK.TRANS64 P0, [R0+URZ+0x38840], R2 ;  /* 0x03884002000085a7 */ /* 0x000f24000800007f */
[----:B----4-:R-:W-:Y:S05]  /*147d0*/  @!P0 BRA `(.L_x_457) ;  /* 0xfffffffc00f08947 */ /* 0x010fea000383ffff */
[----:B------:R-:W-:Y:S05]  /*147e0*/  BRA `(.L_x_574) ;  /* 0xffffffa800207947 */ /* 0x000fea000383ffff */
.L_x_461:
[----:B------:R-:W2:Y:S01]  /*147f0*/  LDL.LU R11, [R1+0x3c] ;  /* 0x00003c00010b7983 */ /* 0x000ea20000300800 */
[----:B------:R-:W-:Y:S01]  /*14800*/  IMAD.MOV.U32 R13, RZ, RZ, R0 ;  /* 0x000000ffff0d7224 */ /* 0x000fe200078e0000 */
[----:B------:R-:W-:Y:S01]  /*14810*/  LOP3.LUT R8, R8, 0x7f, RZ, 0xc0, !PT ;  /* 0x0000007f08087812 */ /* 0x000fe200078ec0ff */
[----:B------:R-:W-:Y:S02]  /*14820*/  IMAD.MOV.U32 R12, RZ, RZ, RZ ;  /* 0x000000ffff0c7224 */ /* 0x000fe400078e00ff */
[----:B------:R-:W-:Y:S01]  /*14830*/  IMAD.MOV.U32 R15, RZ, RZ, -0x1 ;  /* 0xffffffffff0f7424 */ /* 0x000fe200078e00ff */
[----:B------:R-:W-:-:S05]  /*14840*/  SHF.R.U32.HI R5, RZ, 0x3, R8 ;  /* 0x00000003ff057819 */ /* 0x000fca0000011608 */
[----:B------:R-:W-:-:S04]  /*14850*/  IMAD.IADD R2, R5, 0x1, R17 ;  /* 0x0000000105027824 */ /* 0x000fc800078e0211 */
[----:B------:R-:W-:Y:S02]  /*14860*/  VIADD R5, R2, 0x10 ;  /* 0x0000001002057836 */ /* 0x000fe40000000000 */
[----:B--2---:R-:W-:Y:S02]  /*14870*/  IMAD R3, R11, R7, RZ ;  /* 0x000000070b037224 */ /* 0x004fe400078e02ff */
[----:B------:R-:W-:-:S03]  /*14880*/  IMAD.MOV.U32 R11, RZ, RZ, 0x181f ;  /* 0x0000181fff0b7424 */ /* 0x000fc600078e00ff */
[----:B------:R-:W-:-:S13]  /*14890*/  ISETP.GE.AND P5, PT, R2, R3, PT ;  /* 0x000000030200720c */ /* 0x000fda0003fa6270 */
[----:B-----5:R-:W-:Y:S05]  /*148a0*/  WARPSYNC.COLLECTIVE R15, `(.L_x_575) ;  /* 0x000000000f087348 */ /* 0x020fea0003c00000 */
[----:B------:R0:W1:Y:S02]  /*148b0*/  SHFL.IDX P6, R14, R13, R12, R11 ;  /* 0x0000000c0d0e7389 */ /* 0x00006400000c000b */
[----:B01---5:R-:W-:Y:S01]  /*148c0*/  ENDCOLLECTIVE ;  /* 0x000000000000791b */ /* 0x023fe20003800000 */
.L_x_575:
[----:B------:R-:W-:Y:S02]  /*148d0*/  IMAD.MOV.U32 R13, RZ, RZ, R4 ;  /* 0x000000ffff0d7224 */ /* 0x000fe400078e0004 */
[----:B------:R-:W-:-:S07]  /*148e0*/  IMAD.MOV.U32 R6, RZ, RZ, R14 ;  /* 0x000000ffff067224 */ /* 0x000fce00078e000e */
[----:B------:R-:W-:Y:S05]  /*148f0*/  WARPSYNC.COLLECTIVE R15, `(.L_x_576) ;  /* 0x000000000f087348 */ /* 0x000fea0003c00000 */
[----:B------:R0:W1:Y:S02]  /*14900*/  SHFL.IDX P6, R14, R13, R12, R11 ;  /* 0x0000000c0d0e7389 */ /* 0x00006400000c000b */
[----:B01----:R-:W-:Y:S01]  /*14910*/  ENDCOLLECTIVE ;  /* 0x000000000000791b */ /* 0x003fe20003800000 */
.L_x_576:
        /* <DEDUP_REMOVED lines=20> */
.L_x_577:
[----:B------:R-:W-:Y:S02]  /*14a60*/  IMAD.MOV.U32 R13, RZ, RZ, R4 ;  /* 0x000000ffff0d7224 */ /* 0x000fe400078e0004 */
[----:B------:R-:W-:-:S07]  /*14a70*/  IMAD.MOV.U32 R6, RZ, RZ, R14 ;  /* 0x000000ffff067224 */ /* 0x000fce00078e000e */
[----:B------:R-:W-:Y:S05]  /*14a80*/  WARPSYNC.COLLECTIVE R15, `(.L_x_578) ;  /* 0x000000000f087348 */ /* 0x000fea0003c00000 */
[----:B------:R0:W1:Y:S02]  /*14a90*/  SHFL.IDX P6, R14, R13, R12, R11 ;  /* 0x0000000c0d0e7389 */ /* 0x00006400000c000b */
[----:B01----:R-:W-:Y:S01]  /*14aa0*/  ENDCOLLECTIVE ;  /* 0x000000000000791b */ /* 0x003fe20003800000 */
.L_x_578:
[----:B------:R-:W-:Y:S01]  /*14ab0*/  ULDC.64 UR4, c[0x0][0x208] ;  /* 0x0000820000047ab9 */ /* 0x000fe20000000a00 */
[----:B------:R-:W-:Y:S02]  /*14ac0*/  IMAD.MOV.U32 R13, RZ, RZ, R0 ;  /* 0x000000ffff0d7224 */ /* 0x000fe400078e0000 */
[----:B------:R-:W-:Y:S02]  /*14ad0*/  IMAD.MOV.U32 R12, RZ, RZ, 0x2 ;  /* 0x00000002ff0c7424 */ /* 0x000fe400078e00ff */
[----:B------:R-:W-:-:S05]  /*14ae0*/  IMAD.MOV.U32 R5, RZ, RZ, R14 ;  /* 0x000000ffff057224 */ /* 0x000fca00078e000e */
[----:B------:R-:W-:-:S05]  /*14af0*/  @!P5 LEA R5, P4, R10, R5, 0x1 ;  /* 0x000000050a05d211 */ /* 0x000fca00078808ff */
[----:B------:R-:W-:-:S04]  /*14b00*/  @!P5 IMAD.X R6, RZ, RZ, R6, P4 ;  /* 0x000000ffff06d224 */ /* 0x000fc800020e0606 */
[----:B------:R-:W-:Y:S02]  /*14b10*/  @!P5 IMAD.MOV.U32 R7, RZ, RZ, R6 ;  /* 0x000000ffff07d224 */ /* 0x000fe400078e0006 */
        /* <DEDUP_REMOVED lines=13> */
.L_x_579:
[----:B------:R-:W-:Y:S02]  /*14bf0*/  IMAD.MOV.U32 R13, RZ, RZ, R4 ;  /* 0x000000ffff0d7224 */ /* 0x000fe400078e0004 */
[----:B------:R-:W-:-:S07]  /*14c00*/  IMAD.MOV.U32 R6, RZ, RZ, R14 ;  /* 0x000000ffff067224 */ /* 0x000fce00078e000e */
[----:B------:R-:W-:Y:S05]  /*14c10*/  WARPSYNC.COLLECTIVE R15, `(.L_x_580) ;  /* 0x000000000f087348 */ /* 0x000fea0003c00000 */
[----:B------:R0:W1:Y:S02]  /*14c20*/  SHFL.IDX P6, R14, R13, R12, R11 ;  /* 0x0000000c0d0e7389 */ /* 0x00006400000c000b */
[----:B01----:R-:W-:Y:S01]  /*14c30*/  ENDCOLLECTIVE ;  /* 0x000000000000791b */ /* 0x003fe20003800000 */
.L_x_580:
        /* <DEDUP_REMOVED lines=20> */
.L_x_581:
[----:B------:R-:W-:Y:S02]  /*14d80*/  IMAD.MOV.U32 R13, RZ, RZ, R4 ;  /* 0x000000ffff0d7224 */ /* 0x000fe400078e0004 */
[----:B------:R-:W-:-:S07]  /*14d90*/  IMAD.MOV.U32 R6, RZ, RZ, R14 ;  /* 0x000000ffff067224 */ /* 0x000fce00078e000e */
[----:B------:R-:W-:Y:S05]  /*14da0*/  WARPSYNC.COLLECTIVE R15, `(.L_x_582) ;  /* 0x000000000f087348 */ /* 0x000fea0003c00000 */
[----:B------:R0:W1:Y:S02]  /*14db0*/  SHFL.IDX P6, R14, R13, R12, R11 ;  /* 0x0000000c0d0e7389 */ /* 0x00006400000c000b */
[----:B01----:R-:W-:Y:S01]  /*14dc0*/  ENDCOLLECTIVE ;  /* 0x000000000000791b */ /* 0x003fe20003800000 */
.L_x_582:
        /* <DEDUP_REMOVED lines=20> */
.L_x_583:
[----:B------:R-:W-:Y:S02]  /*14f10*/  IMAD.MOV.U32 R13, RZ, RZ, R4 ;  /* 0x000000ffff0d7224 */ /* 0x000fe400078e0004 */
[----:B------:R-:W-:-:S07]  /*14f20*/  IMAD.MOV.U32 R6, RZ, RZ, R14 ;  /* 0x000000ffff067224 */ /* 0x000fce00078e000e */
[----:B------:R-:W-:Y:S05]  /*14f30*/  WARPSYNC.COLLECTIVE R15, `(.L_x_584) ;  /* 0x000000000f087348 */ /* 0x000fea0003c00000 */
[----:B------:R0:W1:Y:S02]  /*14f40*/  SHFL.IDX P6, R14, R13, R12, R11 ;  /* 0x0000000c0d0e7389 */ /* 0x00006400000c000b */
[----:B01----:R-:W-:Y:S01]  /*14f50*/  ENDCOLLECTIVE ;  /* 0x000000000000791b */ /* 0x003fe20003800000 */
.L_x_584:
        /* <DEDUP_REMOVED lines=20> */
.L_x_585:
[----:B------:R-:W-:Y:S02]  /*150a0*/  IMAD.MOV.U32 R13, RZ, RZ, R4 ;  /* 0x000000ffff0d7224 */ /* 0x000fe400078e0004 */
[----:B------:R-:W-:-:S07]  /*150b0*/  IMAD.MOV.U32 R6, RZ, RZ, R14 ;  /* 0x000000ffff067224 */ /* 0x000fce00078e000e */
[----:B------:R-:W-:Y:S05]  /*150c0*/  WARPSYNC.COLLECTIVE R15, `(.L_x_586) ;  /* 0x000000000f087348 */ /* 0x000fea0003c00000 */
[----:B------:R0:W1:Y:S02]  /*150d0*/  SHFL.IDX P6, R14, R13, R12, R11 ;  /* 0x0000000c0d0e7389 */ /* 0x00006400000c000b */
[----:B01----:R-:W-:Y:S01]  /*150e0*/  ENDCOLLECTIVE ;  /* 0x000000000000791b */ /* 0x003fe20003800000 */
.L_x_586:
[----:B------:R-:W-:Y:S01]  /*150f0*/  ULDC.64 UR4, c[0x0][0x208] ;  /* 0x0000820000047ab9 */ /* 0x000fe20000000a00 */
[----:B------:R-:W-:Y:S02]  /*15100*/  IMAD.MOV.U32 R13, RZ, RZ, R0 ;  /* 0x000000ffff0d7224 */ /* 0x000fe400078e0000 */
[----:B------:R-:W-:Y:S02]  /*15110*/  IMAD.MOV.U32 R12, RZ, RZ, 0x6 ;  /* 0x00000006ff0c7424 */ /* 0x000fe400078e00ff */
[----:B------:R-:W-:-:S05]  /*15120*/  IMAD.MOV.U32 R5, RZ, RZ, R14 ;  /* 0x000000ffff057224 */ /* 0x000fca00078e000e */
[----:B------:R-:W-:-:S05]  /*15130*/  @!P5 LEA R5, P4, R10, R5, 0x1 ;  /* 0x000000050a05d211 */ /* 0x000fca00078808ff */
[----:B------:R-:W-:-:S04]  /*15140*/  @!P5 IMAD.X R6, RZ, RZ, R6, P4 ;  /* 0x000000ffff06d224 */ /* 0x000fc800020e0606 */
[----:B------:R-:W-:Y:S02]  /*15150*/  @!P5 IMAD.MOV.U32 R7, RZ, RZ, R6 ;  /* 0x000000ffff07d224 */ /* 0x000fe400078e0006 */
        /* <DEDUP_REMOVED lines=11> */
.L_x_587:
[----:B------:R-:W-:-:S05]  /*15210*/  VIADD R6, R2, 0x60 ;  /* 0x0000006002067836 */ /* 0x000fca0000000000 */
[----:B------:R-:W-:Y:S01]  /*15220*/  ISETP.GE.AND P5, PT, R6, R3, PT ;  /* 0x000000030600720c */ /* 0x000fe20003fa6270 */
[----:B------:R-:W-:Y:S02]  /*15230*/  IMAD.MOV.U32 R13, RZ, RZ, R4 ;  /* 0x000000ffff0d7224 */ /* 0x000fe400078e0004 */
[----:B------:R-:W-:-:S10]  /*15240*/  IMAD.MOV.U32 R8, RZ, RZ, R14 ;  /* 0x000000ffff087224 */ /* 0x000fd400078e000e */
[----:B------:R-:W-:Y:S05]  /*15250*/  WARPSYNC.COLLECTIVE R15, `(.L_x_588) ;  /* 0x000000000f087348 */ /* 0x000fea0003c00000 */
[----:B------:R0:W1:Y:S02]  /*15260*/  SHFL.IDX P6, R14, R13, R12, R11 ;  /* 0x0000000c0d0e7389 */ /* 0x00006400000c000b */
[----:B01----:R-:W-:Y:S01]  /*15270*/  ENDCOLLECTIVE ;  /* 0x000000000000791b */ /* 0x003fe20003800000 */
.L_x_588:
        /* <DEDUP_REMOVED lines=18> */
.L_x_589:
[----:B------:R-:W-:Y:S02]  /*153a0*/  IMAD.MOV.U32 R13, RZ, RZ, R4 ;  /* 0x000000ffff0d7224 */ /* 0x000fe400078e0004 */
[----:B------:R-:W-:-:S07]  /*153b0*/  IMAD.MOV.U32 R5, RZ, RZ, R14 ;  /* 0x000000ffff057224 */ /* 0x000fce00078e000e */
[----:B------:R-:W-:Y:S05]  /*153c0*/  WARPSYNC.COLLECTIVE R15, `(.L_x_590) ;  /* 0x000000000f087348 */ /* 0x000fea0003c00000 */
[----:B------:R0:W1:Y:S02]  /*153d0*/  SHFL.IDX P6, R14, R13, R12, R11 ;  /* 0x0000000c0d0e7389 */ /* 0x00006400000c000b */
[----:B01----:R-:W-:Y:S01]  /*153e0*/  ENDCOLLECTIVE ;  /* 0x000000000000791b */ /* 0x003fe20003800000 */
.L_x_590:
[----:B------:R-:W-:Y:S01]  /*153f0*/  IMAD.MOV.U32 R4, RZ, RZ, R14 ;  /* 0x000000ffff047224 */ /* 0x000fe200078e000e */
[----:B------:R-:W-:Y:S06]  /*15400*/  BRA `(.L_x_591) ;  /* 0xffffffac00087947 */ /* 0x000fec000383ffff */
.L_x_466:
[----:B0-----:R-:W2:Y:S02]  /*15410*/  LDL R2, [R1+0x4] ;  /* 0x0000040001027983 */ /* 0x001ea40000100800 */
[----:B--2---:R0:W2:Y:S02]  /*15420*/  SYNCS.PHASECHK.TRANS64.TRYWAIT P0, [R2+URZ+0x38820], R0 ;  /* 0x03882000020075a7 */ /* 0x0040a4000800017f */
[----:B--2---:R-:W-:Y:S05]  /*15430*/  @!P0 NANOSLEEP.SYNCS 0x989680 ;  /* 0x009896800000895d */ /* 0x004fea0003900000 */
[----:B------:R-:W2:Y:S02]  /*15440*/  @!P0 SYNCS.PHASECHK.TRANS64 P0, [R2+URZ+0x38820], R0 ;  /* 0x03882000020085a7 */ /* 0x000ea4000800007f */
[----:B--2---:R-:W-:Y:S05]  /*15450*/  @!P0 BRA `(.L_x_466) ;  /* 0xfffffffc00ec8947 */ /* 0x004fea000383ffff */
[----:B------:R-:W-:Y:S05]  /*15460*/  BRA `(.L_x_592) ;  /* 0xffffffac00887947 */ /* 0x000fea000383ffff */
.L_x_475:
[----:B-1----:R1:W2:Y:S02]  /*15470*/  SYNCS.PHASECHK.TRANS64.TRYWAIT P0, [R3+URZ+0x38840], R2 ;  /* 0x03884002030075a7 */ /* 0x0022a4000800017f */
[----:B--2---:R-:W-:Y:S05]  /*15480*/  @!P0 NANOSLEEP.SYNCS 0x989680 ;  /* 0x009896800000895d */ /* 0x004fea0003900000 */
[----:B------:R-:W2:Y:S02]  /*15490*/  @!P0 SYNCS.PHASECHK.TRANS64 P0, [R3+URZ+0x38840], R2 ;  /* 0x03884002030085a7 */ /* 0x000ea4000800007f */
[----:B--2---:R-:W-:Y:S05]  /*154a0*/  @!P0 BRA `(.L_x_475) ;  /* 0xfffffffc00f08947 */ /* 0x004fea000383ffff */
[----:B------:R-:W-:Y:S05]  /*154b0*/  BRA `(.L_x_593) ;  /* 0xffffffb000587947 */ /* 0x000fea000383ffff */
.L_x_483:
[----:B0-----:R0:W1:Y:S02]  /*154c0*/  SYNCS.PHASECHK.TRANS64.TRYWAIT P0, [R3+URZ+0x60], R2 ;  /* 0x00006002030075a7 */ /* 0x001064000800017f */
[----:B-1----:R-:W-:Y:S05]  /*154d0*/  @!P0 NANOSLEEP.SYNCS 0x989680 ;  /* 0x009896800000895d */ /* 0x002fea0003900000 */
[----:B------:R-:W1:Y:S02]  /*154e0*/  @!P0 SYNCS.PHASECHK.TRANS64 P0, [R3+URZ+0x60], R2 ;  /* 0x00006002030085a7 */ /* 0x000e64000800007f */
[----:B-1----:R-:W-:Y:S05]  /*154f0*/  @!P0 BRA `(.L_x_483) ;  /* 0xfffffffc00f08947 */ /* 0x002fea000383ffff */
[----:B------:R-:W-:Y:S05]  /*15500*/  BRA `(.L_x_594) ;  /* 0xffffffb400b47947 */ /* 0x000fea000383ffff */
.L_x_494:
[----:B--2---:R2:W3:Y:S02]  /*15510*/  SYNCS.PHASECHK.TRANS64.TRYWAIT P0, [R3+URZ+0x38840], R2 ;  /* 0x03884002030075a7 */ /* 0x0044e4000800017f */
[----:B---3--:R-:W-:Y:S05]  /*15520*/  @!P0 NANOSLEEP.SYNCS 0x989680 ;  /* 0x009896800000895d */ /* 0x008fea0003900000 */
[----:B------:R-:W3:Y:S02]  /*15530*/  @!P0 SYNCS.PHASECHK.TRANS64 P0, [R3+URZ+0x38840], R2 ;  /* 0x03884002030085a7 */ /* 0x000ee4000800007f */
[----:B---3--:R-:W-:Y:S05]  /*15540*/  @!P0 BRA `(.L_x_494) ;  /* 0xfffffffc00f08947 */ /* 0x008fea000383ffff */
[----:B------:R-:W-:Y:S05]  /*15550*/  BRA `(.L_x_595) ;  /* 0xffffffbc00e87947 */ /* 0x000fea000383ffff */
.L_x_502:
[----:B-1----:R1:W2:Y:S02]  /*15560*/  SYNCS.PHASECHK.TRANS64.TRYWAIT P0, [R2+URZ+0x60], R3 ;  /* 0x00006003020075a7 */ /* 0x0022a4000800017f */
[----:B--2---:R-:W-:Y:S05]  /*15570*/  @!P0 NANOSLEEP.SYNCS 0x989680 ;  /* 0x009896800000895d */ /* 0x004fea0003900000 */
[----:B------:R-:W2:Y:S02]  /*15580*/  @!P0 SYNCS.PHASECHK.TRANS64 P0, [R2+URZ+0x60], R3 ;  /* 0x00006003020085a7 */ /* 0x000ea4000800007f */
[----:B--2---:R-:W-:Y:S05]  /*15590*/  @!P0 BRA `(.L_x_502) ;  /* 0xfffffffc00f08947 */ /* 0x004fea000383ffff */
[----:B------:R-:W-:Y:S05]  /*155a0*/  BRA `(.L_x_596) ;  /* 0xffffffc400447947 */ /* 0x000fea000383ffff */
.L_x_513:
[----:B---3--:R3:W4:Y:S02]  /*155b0*/  SYNCS.PHASECHK.TRANS64.TRYWAIT P0, [R2+URZ+0x38840], R3 ;  /* 0x03884003020075a7 */ /* 0x008724000800017f */
[----:B----4-:R-:W-:Y:S05]  /*155c0*/  @!P0 NANOSLEEP.SYNCS 0x989680 ;  /* 0x009896800000895d */ /* 0x010fea0003900000 */
[----:B------:R-:W4:Y:S02]  /*155d0*/  @!P0 SYNCS.PHASECHK.TRANS64 P0, [R2+URZ+0x38840], R3 ;  /* 0x03884003020085a7 */ /* 0x000f24000800007f */
[----:B----4-:R-:W-:Y:S05]  /*155e0*/  @!P0 BRA `(.L_x_513) ;  /* 0xfffffffc00f08947 */ /* 0x010fea000383ffff */
[----:B------:R-:W-:Y:S05]  /*155f0*/  BRA `(.L_x_597) ;  /* 0xffffffcc003c7947 */ /* 0x000fea000383ffff */
.L_x_521:
[----:B-1----:R1:W2:Y:S02]  /*15600*/  SYNCS.PHASECHK.TRANS64.TRYWAIT P0, [R2+URZ+0x60], R5 ;  /* 0x00006005020075a7 */ /* 0x0022a4000800017f */
[----:B--2---:R-:W-:Y:S05]  /*15610*/  @!P0 NANOSLEEP.SYNCS 0x989680 ;  /* 0x009896800000895d */ /* 0x004fea0003900000 */
[----:B------:R-:W2:Y:S02]  /*15620*/  @!P0 SYNCS.PHASECHK.TRANS64 P0, [R2+URZ+0x60], R5 ;  /* 0x00006005020085a7 */ /* 0x000ea4000800007f */
[----:B--2---:R-:W-:Y:S05]  /*15630*/  @!P0 BRA `(.L_x_521) ;  /* 0xfffffffc00f08947 */ /* 0x004fea000383ffff */
[----:B------:R-:W-:Y:S05]  /*15640*/  BRA `(.L_x_598) ;  /* 0xffffffd000987947 */ /* 0x000fea000383ffff */
.L_x_534:
[----:B--2---:R2:W4:Y:S02]  /*15650*/  SYNCS.PHASECHK.TRANS64.TRYWAIT P0, [R2+URZ+0x38860], R0 ;  /* 0x03886000020075a7 */ /* 0x004524000800017f */
[----:B----4-:R-:W-:Y:S05]  /*15660*/  @!P0 NANOSLEEP.SYNCS 0x989680 ;  /* 0x009896800000895d */ /* 0x010fea0003900000 */
[----:B------:R-:W4:Y:S02]  /*15670*/  @!P0 SYNCS.PHASECHK.TRANS64 P0, [R2+URZ+0x38860], R0 ;  /* 0x03886000020085a7 */ /* 0x000f24000800007f */
[----:B----4-:R-:W-:Y:S05]  /*15680*/  @!P0 BRA `(.L_x_534) ;  /* 0xfffffffc00f08947 */ /* 0x010fea000383ffff */
[----:B------:R-:W-:Y:S05]  /*15690*/  BRA `(.L_x_599) ;  /* 0xffffffd800747947 */ /* 0x000fea000383ffff */
.L_x_543:
[----:B------:R-:W-:Y:S01]  /*156a0*/  BSSY B0, `(.L_x_600) ;  /* 0x0000008000007945 */ /* 0x000fe20003800000 */
[----:B------:R-:W-:Y:S02]  /*156b0*/  IMAD.MOV.U32 R13, RZ, RZ, R16 ;  /* 0x000000ffff0d7224 */ /* 0x000fe400078e0010 */
[----:B------:R-:W-:Y:S02]  /*156c0*/  IMAD.MOV.U32 R12, RZ, RZ, RZ ;  /* 0x000000ffff0c7224 */ /* 0x000fe400078e00ff */
[----:B------:R-:W-:Y:S02]  /*156d0*/  IMAD.MOV.U32 R11, RZ, RZ, 0x1f ;  /* 0x0000001fff0b7424 */ /* 0x000fe400078e00ff */
[----:B------:R-:W-:-:S07]  /*156e0*/  IMAD.MOV.U32 R15, RZ, RZ, -0x1 ;  /* 0xffffffffff0f7424 */ /* 0x000fce00078e00ff */
[----:B0----5:R-:W-:Y:S05]  /*156f0*/  WARPSYNC.COLLECTIVE R15, `(.L_x_601) ;  /* 0x000000000f087348 */ /* 0x021fea0003c00000 */
[----:B------:R1:W2:Y:S02]  /*15700*/  SHFL.IDX P6, R14, R13, R12, R11 ;  /* 0x0000000c0d0e7389 */ /* 0x0002a400000c000b */
[----:B012--5:R-:W-:Y:S01]  /*15710*/  ENDCOLLECTIVE ;  /* 0x000000000000791b */ /* 0x027fe20003800000 */
.L_x_601:
[----:B------:R-:W-:Y:S05]  /*15720*/  BSYNC B0 ;  /* 0x0000000000007941 */ /* 0x000fea0003800000 */
.L_x_600:
[----:B------:R-:W-:Y:S02]  /*15730*/  IMAD.MOV.U32 R13, RZ, RZ, R16 ;  /* 0x000000ffff0d7224 */ /* 0x000fe400078e0010 */
[----:B------:R-:W-:Y:S02]  /*15740*/  IMAD.MOV.U32 R12, RZ, RZ, 0x1 ;  /* 0x00000001ff0c7424 */ /* 0x000fe400078e00ff */
[----:B------:R-:W-:Y:S02]  /*15750*/  IMAD.MOV.U32 R11, RZ, RZ, 0x1f ;  /* 0x0000001fff0b7424 */ /* 0x000fe400078e00ff */
[----:B------:R-:W-:Y:S02]  /*15760*/  IMAD.MOV.U32 R15, RZ, RZ, -0x1 ;  /* 0xffffffffff0f7424 */ /* 0x000fe400078e00ff */
[----:B------:R-:W-:Y:S02]  /*15770*/  IMAD.IADD R5, R19, 0x1, R7 ;  /* 0x0000000113057824 */ /* 0x000fe400078e0207 */
[----:B------:R-:W-:-:S07]  /*15780*/  IMAD.MOV.U32 R0, RZ, RZ, R14 ;  /* 0x000000ffff007224 */ /* 0x000fce00078e000e */
[----:B------:R-:W-:Y:S05]  /*15790*/  WARPSYNC.COLLECTIVE R15, `(.L_x_602) ;  /* 0x000000000f087348 */ /* 0x000fea0003c00000 */
[----:B------:R0:W1:Y:S02]  /*157a0*/  SHFL.IDX P6, R14, R13, R12, R11 ;  /* 0x0000000c0d0e7389 */ /* 0x00006400000c000b */
[----:B01----:R-:W-:Y:S01]  /*157b0*/  ENDCOLLECTIVE ;  /* 0x000000000000791b */ /* 0x003fe20003800000 */
.L_x_602:
[----:B------:R-:W-:Y:S01]  /*157c0*/  ULDC UR4, c[0x0][0xc3c] ;  /* 0x00030f0000047ab9 */ /* 0x000fe20000000800 */
[----:B------:R-:W-:Y:S01]  /*157d0*/  ULDC.64 UR6, c[0x0][0x208] ;  /* 0x0000820000067ab9 */ /* 0x000fe20000000a00 */
[----:B------:R-:W-:-:S13]  /*157e0*/  ISETP.GE.OR P1, PT, R5, UR4, !P0 ;  /* 0x0000000405007c0c */ /* 0x000fda000c726670 */
[----:B------:R-:W0:Y:S01]  /*157f0*/  @!P1 LDC.64 R2, c[0x0][0xc80] ;  /* 0x00032000ff029b82 */ /* 0x000e220000000a00 */
[----:B------:R-:W-:Y:S02]  /*15800*/  IMAD.MOV.U32 R11, RZ, RZ, RZ ;  /* 0x000000ffff0b7224 */ /* 0x000fe400078e00ff */
[----:B------:R-:W-:Y:S02]  /*15810*/  IMAD.MOV.U32 R4, RZ, RZ, R14 ;  /* 0x000000ffff047224 */ /* 0x000fe400078e000e */
[----:B0-----:R-:W-:-:S06]  /*15820*/  @!P1 IMAD.WIDE R2, R5, 0x4, R2 ;  /* 0x0000000405029825 */ /* 0x001fcc00078e0202 */
[----:B------:R0:W2:Y:S01]  /*15830*/  @!P1 LDG.E R3, desc[UR6][R2.64] ;  /* 0x0000000602039981 */ /* 0x0000a2000c1e1900 */
[C---:B------:R-:W-:Y:S02]  /*15840*/  ISETP.GE.U32.AND P2, PT, R7.reuse, 0x2, PT ;  /* 0x000000020700780c */ /* 0x040fe40003f46070 */
[C---:B------:R-:W-:Y:S02]  /*15850*/  ISETP.GE.U32.AND P3, PT, R7.reuse, 0x4, PT ;  /* 0x000000040700780c */ /* 0x040fe40003f66070 */
[C---:B------:R-:W-:Y:S02]  /*15860*/  ISETP.GE.U32.AND P4, PT, R7.reuse, 0x8, PT ;  /* 0x000000080700780c */ /* 0x040fe40003f86070 */
[C---:B------:R-:W-:Y:S01]  /*15870*/  ISETP.GE.U32.AND P5, PT, R7.reuse, 0x10, PT ;  /* 0x000000100700780c */ /* 0x040fe20003fa6070 */
[----:B0-----:R-:W-:Y:S02]  /*15880*/  IMAD.MOV.U32 R2, RZ, RZ, RZ ;  /* 0x000000ffff027224 */ /* 0x001fe400078e00ff */
[----:B--2---:R-:W-:Y:S01]  /*15890*/  @!P1 IMAD.MOV.U32 R2, RZ, RZ, R3 ;  /* 0x000000ffff029224 */ /* 0x004fe200078e0003 */
[----:B------:R-:W-:-:S03]  /*158a0*/  ISETP.NE.AND P1, PT, R7, RZ, PT ;  /* 0x000000ff0700720c */ /* 0x000fc60003f25270 */
[----:B------:R-:W-:-:S10]  /*158b0*/  IMAD.MOV.U32 R13, RZ, RZ, R2 ;  /* 0x000000ffff0d7224 */ /* 0x000fd400078e0002 */
[----:B------:R-:W-:Y:S05]  /*158c0*/  WARPSYNC.COLLECTIVE R15, `(.L_x_603) ;  /* 0x000000000f087348 */ /* 0x000fea0003c00000 */
[----:B------:R0:W1:Y:S02]  /*158d0*/  SHFL.UP P6, R14, R13, R12, R11 ;  /* 0x0400000c0d0e7389 */ /* 0x00006400000c000b */
[----:B01----:R-:W-:Y:S01]  /*158e0*/  ENDCOLLECTIVE ;  /* 0x000000000000791b */ /* 0x003fe20003800000 */
.L_x_603:
[----:B------:R-:W-:Y:S02]  /*158f0*/  IMAD.MOV.U32 R12, RZ, RZ, 0x2 ;  /* 0x00000002ff0c7424 */ /* 0x000fe400078e00ff */
[----:B------:R-:W-:-:S05]  /*15900*/  IMAD.MOV.U32 R3, RZ, RZ, R14 ;  /* 0x000000ffff037224 */ /* 0x000fca00078e000e */
[----:B------:R-:W-:-:S05]  /*15910*/  SEL R3, R3, RZ, P1 ;  /* 0x000000ff03037207 */ /* 0x000fca0000800000 */
[----:B------:R-:W-:-:S04]  /*15920*/  IMAD.IADD R3, R2, 0x1, R3 ;  /* 0x0000000102037824 */ /* 0x000fc800078e0203 */
[----:B------:R-:W-:-:S07]  /*15930*/  IMAD.MOV.U32 R13, RZ, RZ, R3 ;  /* 0x000000ffff0d7224 */ /* 0x000fce00078e0003 */
[----:B------:R-:W-:Y:S05]  /*15940*/  WARPSYNC.COLLECTIVE R15, `(.L_x_604) ;  /* 0x000000000f087348 */ /* 0x000fea0003c00000 */
[----:B------:R0:W1:Y:S02]  /*15950*/  SHFL.UP P6, R14, R13, R12, R11 ;  /* 0x0400000c0d0e7389 */ /* 0x00006400000c000b */
[----:B01----:R-:W-:Y:S01]  /*15960*/  ENDCOLLECTIVE ;  /* 0x000000000000791b */ /* 0x003fe20003800000 */
.L_x_604:
        /* <DEDUP_REMOVED lines=8> */
.L_x_605:
        /* <DEDUP_REMOVED lines=8> */
.L_x_606:
        /* <DEDUP_REMOVED lines=8> */
.L_x_607:
[----:B------:R-:W-:Y:S02]  /*15af0*/  IMAD.MOV.U32 R12, RZ, RZ, 0x1f ;  /* 0x0000001fff0c7424 */ /* 0x000fe400078e00ff */
[----:B------:R-:W-:Y:S02]  /*15b00*/  IMAD.MOV.U32 R11, RZ, RZ, 0x1f ;  /* 0x0000001fff0b7424 */ /* 0x000fe400078e00ff */
[----:B------:R-:W-:-:S05]  /*15b10*/  IMAD.MOV.U32 R5, RZ, RZ, R14 ;  /* 0x000000ffff057224 */ /* 0x000fca00078e000e */
[----:B------:R-:W-:-:S05]  /*15b20*/  SEL R5, R5, RZ, P5 ;  /* 0x000000ff05057207 */ /* 0x000fca0002800000 */
[----:B------:R-:W-:-:S04]  /*15b30*/  IMAD.IADD R3, R3, 0x1, R5 ;  /* 0x0000000103037824 */ /* 0x000fc800078e0205 */
[----:B------:R-:W-:-:S07]  /*15b40*/  IMAD.MOV.U32 R13, RZ, RZ, R3 ;  /* 0x000000ffff0d7224 */ /* 0x000fce00078e0003 */
[----:B------:R-:W-:Y:S05]  /*15b50*/  WARPSYNC.COLLECTIVE R15, `(.L_x_608) ;  /* 0x000000000f087348 */ /* 0x000fea0003c00000 */
[----:B------:R0:W1:Y:S02]  /*15b60*/  SHFL.IDX P6, R14, R13, R12, R11 ;  /* 0x0000000c0d0e7389 */ /* 0x00006400000c000b */
[----:B01----:R-:W-:Y:S01]  /*15b70*/  ENDCOLLECTIVE ;  /* 0x000000000000791b */ /* 0x003fe20003800000 */
.L_x_608:
[----:B------:R-:W-:Y:S01]  /*15b80*/  IMAD.MOV.U32 R6, RZ, RZ, R14 ;  /* 0x000000ffff067224 */ /* 0x000fe200078e000e */
[----:B------:R-:W-:Y:S06]  /*15b90*/  BRA `(.L_x_609) ;  /* 0xffffffdc00787947 */ /* 0x000fec000383ffff */
.L_x_548:
[----:B------:R-:W-:Y:S01]  /*15ba0*/  BSSY B0, `(.L_x_610) ;  /* 0x0000008000007945 */ /* 0x000fe20003800000 */
[----:B-----5:R-:W-:Y:S02]  /*15bb0*/  IMAD.MOV.U32 R13, RZ, RZ, R2 ;  /* 0x000000ffff0d7224 */ /* 0x020fe400078e0002 */
[----:B------:R-:W-:Y:S02]  /*15bc0*/  IMAD.MOV.U32 R12, RZ, RZ, 0x1 ;  /* 0x00000001ff0c7424 */ /* 0x000fe400078e00ff */
[----:B------:R-:W-:Y:S02]  /*15bd0*/  IMAD.MOV.U32 R11, RZ, RZ, RZ ;  /* 0x000000ffff0b7224 */ /* 0x000fe400078e00ff */
[----:B------:R-:W-:-:S07]  /*15be0*/  IMAD.MOV.U32 R15, RZ, RZ, -0x1 ;  /* 0xffffffffff0f7424 */ /* 0x000fce00078e00ff */
[----:B01----:R-:W-:Y:S05]  /*15bf0*/  WARPSYNC.COLLECTIVE R15, `(.L_x_611) ;  /* 0x000000000f087348 */ /* 0x003fea0003c00000 */
[----:B------:R2:W3:Y:S02]  /*15c00*/  SHFL.UP P6, R14, R13, R12, R11 ;  /* 0x0400000c0d0e7389 */ /* 0x0004e400000c000b */
[----:B0123--:R-:W-:Y:S01]  /*15c10*/  ENDCOLLECTIVE ;  /* 0x000000000000791b */ /* 0x00ffe20003800000 */
.L_x_611:
[----:B------:R-:W-:Y:S05]  /*15c20*/  BSYNC B0 ;  /* 0x0000000000007941 */ /* 0x000fea0003800000 */
.L_x_610:
[----:B------:R-:W-:Y:S02]  /*15c30*/  IMAD.MOV.U32 R3, RZ, RZ, R14 ;  /* 0x000000ffff037224 */ /* 0x000fe400078e000e */
[----:B------:R-:W-:Y:S02]  /*15c40*/  IMAD.MOV.U32 R12, RZ, RZ, 0x2 ;  /* 0x00000002ff0c7424 */ /* 0x000fe400078e00ff */
[----:B------:R-:W-:Y:S01]  /*15c50*/  IMAD.MOV.U32 R11, RZ, RZ, RZ ;  /* 0x000000ffff0b7224 */ /* 0x000fe200078e00ff */
[----:B------:R-:W-:Y:S01]  /*15c60*/  SEL R3, R3, RZ, P1 ;  /* 0x000000ff03037207 */ /* 0x000fe20000800000 */
[----:B------:R-:W-:-:S04]  /*15c70*/  IMAD.MOV.U32 R15, RZ, RZ, -0x1 ;  /* 0xffffffffff0f7424 */ /* 0x000fc800078e00ff */
[----:B------:R-:W-:-:S04]  /*15c80*/  IMAD.IADD R3, R2, 0x1, R3 ;  /* 0x0000000102037824 */ /* 0x000fc800078e0203 */
[----:B------:R-:W-:-:S07]  /*15c90*/  IMAD.MOV.U32 R13, RZ, RZ, R3 ;  /* 0x000000ffff0d7224 */ /* 0x000fce00078e0003 */
[----:B------:R-:W-:Y:S05]  /*15ca0*/  WARPSYNC.COLLECTIVE R15, `(.L_x_612) ;  /* 0x000000000f087348 */ /* 0x000fea0003c00000 */
[----:B------:R0:W1:Y:S02]  /*15cb0*/  SHFL.UP P6, R14, R13, R12, R11 ;  /* 0x0400000c0d0e7389 */ /* 0x00006400000c000b */
[----:B01----:R-:W-:Y:S01]  /*15cc0*/  ENDCOLLECTIVE ;  /* 0x000000000000791b */ /* 0x003fe20003800000 */
.L_x_612:
        /* <DEDUP_REMOVED lines=8> */
.L_x_613:
        /* <DEDUP_REMOVED lines=8> */
.L_x_614:
        /* <DEDUP_REMOVED lines=8> */
.L_x_615:
        /* <DEDUP_REMOVED lines=9> */
.L_x_616:
[----:B------:R-:W-:Y:S01]  /*15ee0*/  IMAD.MOV.U32 R6, RZ, RZ, R14 ;  /* 0x000000ffff067224 */ /* 0x000fe200078e000e */
[----:B------:R-:W-:Y:S06]  /*15ef0*/  BRA `(.L_x_617) ;  /* 0xffffffdc00407947 */ /* 0x000fec000383ffff */
.L_x_550:
[----:B------:R-:W-:Y:S01]  /*15f00*/  BSSY B0, `(.L_x_618) ;  /* 0x0000006000007945 */ /* 0x000fe20003800000 */
[----:B------:R-:W-:Y:S01]  /*15f10*/  PLOP3.LUT P6, PT, P6, PT, PT, 0x8, 0x0 ;  /* 0x000000000000781c */ /* 0x000fe200037ce170 */
[----:B------:R-:W-:-:S12]  /*15f20*/  IMAD.MOV.U32 R15, RZ, RZ, -0x1 ;  /* 0xffffffffff0f7424 */ /* 0x000fd800078e00ff */
[----:B01---5:R-:W-:Y:S05]  /*15f30*/  WARPSYNC.COLLECTIVE R15, `(.L_x_619) ;  /* 0x000000000f087348 */ /* 0x023fea0003c00000 */
[----:B------:R-:W-:Y:S01]  /*15f40*/  VOTE.ANY R14, PT, P6 ;  /* 0x00000000000e7806 */ /* 0x000fe200030e0100 */
[----:B01---5:R-:W-:Y:S06]  /*15f50*/  ENDCOLLECTIVE ;  /* 0x000000000000791b */ /* 0x023fec0003800000 */
.L_x_619:
[----:B------:R-:W-:Y:S05]  /*15f60*/  BSYNC B0 ;  /* 0x0000000000007941 */ /* 0x000fea0003800000 */
.L_x_618:
[----:B------:R-:W-:Y:S02]  /*15f70*/  IMAD.MOV.U32 R5, RZ, RZ, R14 ;  /* 0x000000ffff057224 */ /* 0x000fe400078e000e */
[----:B------:R-:W-:Y:S02]  /*15f80*/  IMAD.MOV.U32 R13, RZ, RZ, R2 ;  /* 0x000000ffff0d7224 */ /* 0x000fe400078e0002 */
[----:B------:R-:W0:Y:S01]  /*15f90*/  POPC R4, R5 ;  /* 0x0000000500047309 */ /* 0x000e220000000000 */
[----:B------:R-:W-:Y:S02]  /*15fa0*/  IMAD.MOV.U32 R11, RZ, RZ, 0x1f ;  /* 0x0000001fff0b7424 */ /* 0x000fe400078e00ff */
[----:B------:R-:W-:Y:S02]  /*15fb0*/  IMAD.MOV.U32 R15, RZ, RZ, -0x1 ;  /* 0xffffffffff0f7424 */ /* 0x000fe400078e00ff */
[----:B0-----:R-:W-:-:S07]  /*15fc0*/  IMAD.MOV.U32 R12, RZ, RZ, R4 ;  /* 0x000000ffff0c7224 */ /* 0x001fce00078e0004 */
[----:B------:R-:W-:Y:S05]  /*15fd0*/  WARPSYNC.COLLECTIVE R15, `(.L_x_620) ;  /* 0x000000000f087348 */ /* 0x000fea0003c00000 */
[----:B------:R0:W1:Y:S02]  /*15fe0*/  SHFL.IDX P6, R14, R13, R12, R11 ;  /* 0x0000000c0d0e7389 */ /* 0x00006400000c000b */
[----:B01----:R-:W-:Y:S01]  /*15ff0*/  ENDCOLLECTIVE ;  /* 0x000000000000791b */ /* 0x003fe20003800000 */
.L_x_620:
[----:B------:R-:W-:Y:S01]  /*16000*/  IMAD.MOV.U32 R17, RZ, RZ, R14 ;  /* 0x000000ffff117224 */ /* 0x000fe200078e000e */
[----:B------:R-:W-:Y:S06]  /*16010*/  BRA `(.L_x_621) ;  /* 0xffffffdc00307947 */ /* 0x000fec000383ffff */
.L_x_552:
[----:B------:R-:W-:Y:S01]  /*16020*/  BSSY B0, `(.L_x_622) ;  /* 0x0000007000007945 */ /* 0x000fe20003800000 */
[----:B------:R-:W-:Y:S02]  /*16030*/  IMAD.MOV.U32 R13, RZ, RZ, R3 ;  /* 0x000000ffff0d7224 */ /* 0x000fe400078e0003 */
[----:B------:R-:W-:Y:S02]  /*16040*/  IMAD.MOV.U32 R11, RZ, RZ, 0x1f ;  /* 0x0000001fff0b7424 */ /* 0x000fe400078e00ff */
[----:B------:R-:W-:-:S07]  /*16050*/  IMAD.MOV.U32 R15, RZ, RZ, -0x1 ;  /* 0xffffffffff0f7424 */ /* 0x000fce00078e00ff */
[----:B01-3-5:R-:W-:Y:S05]  /*16060*/  WARPSYNC.COLLECTIVE R15, `(.L_x_623) ;  /* 0x000000000f087348 */ /* 0x02bfea0003c00000 */
[----:B------:R2:W4:Y:S02]  /*16070*/  SHFL.IDX P6, R14, R13, R12, R11 ;  /* 0x0000000c0d0e7389 */ /* 0x00052400000c000b */
[----:B012345:R-:W-:Y:S01]  /*16080*/  ENDCOLLECTIVE ;  /* 0x000000000000791b */ /* 0x03ffe20003800000 */
.L_x_623:
[----:B------:R-:W-:Y:S05]  /*16090*/  BSYNC B0 ;  /* 0x0000000000007941 */ /* 0x000fea0003800000 */
.L_x_622:
[----:B------:R-:W-:Y:S01]  /*160a0*/  IMAD.MOV.U32 R2, RZ, RZ, R14 ;  /* 0x000000ffff027224 */ /* 0x000fe200078e000e */
[----:B------:R-:W-:Y:S06]  /*160b0*/  BRA `(.L_x_551) ;  /* 0xffffffdc00247947 */ /* 0x000fec000383ffff */
.L_x_556:
[----:B-1----:R1:W3:Y:S02]  /*160c0*/  SYNCS.PHASECHK.TRANS64.TRYWAIT P0, [R0+URZ+0x38820], R3 ;  /* 0x03882003000075a7 */ /* 0x0022e4000800017f */
[----:B---3--:R-:W-:Y:S05]  /*160d0*/  @!P0 NANOSLEEP.SYNCS 0x989680 ;  /* 0x009896800000895d */ /* 0x008fea0003900000 */
[----:B------:R-:W3:Y:S02]  /*160e0*/  @!P0 SYNCS.PHASECHK.TRANS64 P0, [R0+URZ+0x38820], R3 ;  /* 0x03882003000085a7 */ /* 0x000ee4000800007f */
[----:B---3--:R-:W-:Y:S05]  /*160f0*/  @!P0 BRA `(.L_x_556) ;  /* 0xfffffffc00f08947 */ /* 0x008fea000383ffff */
[----:B------:R-:W-:Y:S05]  /*16100*/  BRA `(.L_x_624) ;  /* 0xffffffe000187947 */ /* 0x000fea000383ffff */
.L_x_557:
[----:B------:R-:W3:Y:S01]  /*16110*/  S2R R2, SR_TID.X ;  /* 0x0000000000027919 */ /* 0x000ee20000002100 */
[----:B------:R-:W-:Y:S01]  /*16120*/  BSSY B0, `(.L_x_625) ;  /* 0x000000a000007945 */ /* 0x000fe20003800000 */
[----:B------:R-:W-:Y:S02]  /*16130*/  IMAD.MOV.U32 R12, RZ, RZ, RZ ;  /* 0x000000ffff0c7224 */ /* 0x000fe400078e00ff */
[----:B------:R-:W-:Y:S02]  /*16140*/  IMAD.MOV.U32 R11, RZ, RZ, 0x1f ;  /* 0x0000001fff0b7424 */ /* 0x000fe400078e00ff */
[----:B------:R-:W-:Y:S01]  /*16150*/  IMAD.MOV.U32 R15, RZ, RZ, -0x1 ;  /* 0xffffffffff0f7424 */ /* 0x000fe200078e00ff */
[----:B---3--:R-:W-:-:S04]  /*16160*/  SHF.R.U32.HI R2, RZ, 0x5, R2 ;  /* 0x00000005ff027819 */ /* 0x008fc80000011602 */
[----:B------:R-:W-:-:S05]  /*16170*/  LOP3.LUT R2, R2, 0x3, RZ, 0xc0, !PT ;  /* 0x0000000302027812 */ /* 0x000fca00078ec0ff */
[----:B------:R-:W-:-:S07]  /*16180*/  IMAD.MOV.U32 R13, RZ, RZ, R2 ;  /* 0x000000ffff0d7224 */ /* 0x000fce00078e0002 */
[----:B012--5:R-:W-:Y:S05]  /*16190*/  WARPSYNC.COLLECTIVE R15, `(.L_x_626) ;  /* 0x000000000f087348 */ /* 0x027fea0003c00000 */
[----:B------:R3:W4:Y:S02]  /*161a0*/  SHFL.IDX P6, R14, R13, R12, R11 ;  /* 0x0000000c0d0e7389 */ /* 0x00072400000c000b */
[----:B012345:R-:W-:Y:S01]  /*161b0*/  ENDCOLLECTIVE ;  /* 0x000000000000791b */ /* 0x03ffe20003800000 */
.L_x_626:
[----:B------:R-:W-:Y:S05]  /*161c0*/  BSYNC B0 ;  /* 0x0000000000007941 */ /* 0x000fea0003800000 */
.L_x_625:
[----:B------:R-:W-:Y:S05]  /*161d0*/  BRA `(.L_x_627) ;  /* 0xffffffe000007947 */ /* 0x000fea000383ffff */
.L_x_560:
[----:B------:R-:W-:Y:S01]  /*161e0*/  BSSY B1, `(.L_x_628) ;  /* 0x0000006000017945 */ /* 0x000fe20003800000 */
[----:B------:R-:W-:-:S07]  /*161f0*/  IMAD.MOV.U32 R15, RZ, RZ, -0x1 ;  /* 0xffffffffff0f7424 */ /* 0x000fce00078e00ff */
[----:B0123-5:R-:W-:Y:S05]  /*16200*/  WARPSYNC.COLLECTIVE R15, `(.L_x_629) ;  /* 0x000000000f0c7348 */ /* 0x02ffea0003c00000 */
[----:B------:R-:W-:Y:S02]  /*16210*/  ELECT P6, UR62, PT ;  /* 0x00000000003e782f */ /* 0x000fe400038c0000 */
[----:B------:R-:W-:Y:S01]  /*16220*/  MOV R14, UR62 ;  /* 0x0000003e000e7c02 */ /* 0x000fe20008000f00 */
[----:B0123-5:R-:W-:Y:S10]  /*16230*/  ENDCOLLECTIVE ;  /* 0x000000000000791b */ /* 0x02fff40003800000 */
.L_x_629:
[----:B------:R-:W-:Y:S05]  /*16240*/  BSYNC B1 ;  /* 0x0000000000017941 */ /* 0x000fea0003800000 */
.L_x_628:
[----:B------:R-:W-:Y:S05]  /*16250*/  BRA `(.L_x_630) ;  /* 0xffffffdc00f87947 */ /* 0x000fea000383ffff */
.L_x_562:
[----:B-1----:R1:W2:Y:S02]  /*16260*/  SYNCS.PHASECHK.TRANS64.TRYWAIT P0, [R6+URZ], R5 ;  /* 0x00000005060075a7 */ /* 0x0022a4000800017f */
[----:B--2---:R-:W-:Y:S05]  /*16270*/  @!P0 NANOSLEEP.SYNCS 0x989680 ;  /* 0x009896800000895d */ /* 0x004fea0003900000 */
[----:B------:R-:W2:Y:S02]  /*16280*/  @!P0 SYNCS.PHASECHK.TRANS64 P0, [R6+URZ], R5 ;  /* 0x00000005060085a7 */ /* 0x000ea4000800007f */
[----:B--2---:R-:W-:Y:S05]  /*16290*/  @!P0 BRA `(.L_x_562) ;  /* 0xfffffffc00f08947 */ /* 0x004fea000383ffff */
[----:B------:R-:W-:Y:S05]  /*162a0*/  BRA `(.L_x_631) ;  /* 0xffffffe0003c7947 */ /* 0x000fea000383ffff */
.L_x_563:
[----:B--2---:R2:W3:Y:S02]  /*162b0*/  SYNCS.PHASECHK.TRANS64.TRYWAIT P0, [R7+URZ], R2 ;  /* 0x00000002070075a7 */ /* 0x0044e4000800017f */
[----:B---3--:R-:W-:Y:S05]  /*162c0*/  @!P0 NANOSLEEP.SYNCS 0x989680 ;  /* 0x009896800000895d */ /* 0x008fea0003900000 */
[----:B------:R-:W3:Y:S02]  /*162d0*/  @!P0 SYNCS.PHASECHK.TRANS64 P0, [R7+URZ], R2 ;  /* 0x00000002070085a7 */ /* 0x000ee4000800007f */
[----:B---3--:R-:W-:Y:S05]  /*162e0*/  @!P0 BRA `(.L_x_563) ;  /* 0xfffffffc00f08947 */ /* 0x008fea000383ffff */
[----:B------:R-:W-:Y:S05]  /*162f0*/  BRA `(.L_x_632) ;  /* 0xffffffe000307947 */ /* 0x000fea000383ffff */
.L_x_565:
[----:B---3--:R3:W4:Y:S02]  /*16300*/  SYNCS.PHASECHK.TRANS64.TRYWAIT P0, [R4+URZ], R5 ;  /* 0x00000005040075a7 */ /* 0x008724000800017f */
[----:B----4-:R-:W-:Y:S05]  /*16310*/  @!P0 NANOSLEEP.SYNCS 0x989680 ;  /* 0x009896800000895d */ /* 0x010fea0003900000 */
[----:B------:R-:W4:Y:S02]  /*16320*/  @!P0 SYNCS.PHASECHK.TRANS64 P0, [R4+URZ], R5 ;  /* 0x00000005040085a7 */ /* 0x000f24000800007f */
[----:B----4-:R-:W-:Y:S05]  /*16330*/  @!P0 BRA `(.L_x_565) ;  /* 0xfffffffc00f08947 */ /* 0x010fea000383ffff */
[----:B------:R-:W-:Y:S05]  /*16340*/  BRA `(.L_x_633) ;  /* 0xffffffe000387947 */ /* 0x000fea000383ffff */
.L_x_634:
        /* <DEDUP_REMOVED lines=11> */
.L_x_3426:


//--------------------- .text._ZN7cutlass13device_kernelIN5flash11enable_sm90INS1_16FlashAttnFwdSm90INS1_25CollectiveMainloopFwdSm90ILi2EN4cute5tupleIJNS5_1CILi1EEES8_S8_EEENS6_IJNS7_ILi128EEENS7_ILi80EEENS7_ILi256EEEEEELi256ENS_6half_tEfNS_4arch4Sm90ELb0ELb0ELb0ELb1ELb0ELb1ELb0ELb1ELb1ELb1ELb0ELb0EEENS1_21CollectiveEpilogueFwdINS6_IJSA_SC_SB_EEES9_SE_SG_Li256ELb1ELb1ELb0ELb0EEENS1_36VarlenDynamicPersistentTileSchedulerILi128ELi80ELi256ELi128ELb0ELb1ELb1ELb0ELb1ELb1EEEEEEEEEvNT_6ParamsE --------------------------
	.section	.text._ZN7cutlass13device_kernelIN5flash11enable_sm90INS1_16FlashAttnFwdSm90INS1_25CollectiveMainloopFwdSm90ILi2EN4cute5tupleIJNS5_1CILi1EEES8_S8_EEENS6_IJNS7_ILi128EEENS7_ILi80EEENS7_ILi256EEEEEELi256ENS_6half_tEfNS_4arch4Sm90ELb0ELb0ELb0ELb1ELb0ELb1ELb0ELb1ELb1ELb1ELb0ELb0EEENS1_21CollectiveEpilogueFwdINS6_IJSA_SC_SB_EEES9_SE_SG_Li256ELb1ELb1ELb0ELb0EEENS1_36VarlenDynamicPersistentTileSchedulerILi128ELi80ELi256ELi128ELb0ELb1ELb1ELb0ELb1ELb1EEEEEEEEEvNT_6ParamsE,"ax",@progbits
	.align	128
.text._ZN7cutlass13device_kernelIN5flash11enable_sm90INS1_16FlashAttnFwdSm90INS1_25CollectiveMainloopFwdSm90ILi2EN4cute5tupleIJNS5_1CILi1EEES8_S8_EEENS6_IJNS7_ILi128EEENS7_ILi80EEENS7_ILi256EEEEEELi256ENS_6half_tEfNS_4arch4Sm90ELb0ELb0ELb0ELb1ELb0ELb1ELb0ELb1ELb1ELb1ELb0ELb0EEENS1_21CollectiveEpilogueFwdINS6_IJSA_SC_SB_EEES9_SE_SG_Li256ELb1ELb1ELb0ELb0EEENS1_36VarlenDynamicPersistentTileSchedulerILi128ELi80ELi256ELi128ELb0ELb1ELb1ELb0ELb1ELb1EEEEEEEEEvNT_6ParamsE:
        .type           _ZN7cutlass13device_kernelIN5flash11enable_sm90INS1_16FlashAttnFwdSm90INS1_25CollectiveMainloopFwdSm90ILi2EN4cute5tupleIJNS5_1CILi1EEES8_S8_EEENS6_IJNS7_ILi128EEENS7_ILi80EEENS7_ILi256EEEEEELi256ENS_6half_tEfNS_4arch4Sm90ELb0ELb0ELb0ELb1ELb0ELb1ELb0ELb1ELb1ELb1ELb0ELb0EEENS1_21CollectiveEpilogueFwdINS6_IJSA_SC_SB_EEES9_SE_SG_Li256ELb1ELb1ELb0ELb0EEENS1_36VarlenDynamicPersistentTileSchedulerILi128ELi80ELi256ELi128ELb0ELb1ELb1ELb0ELb1ELb1EEEEEEEEEvNT_6ParamsE,@function
        .size           _ZN7cutlass13device_kernelIN5flash11enable_sm90INS1_16FlashAttnFwdSm90INS1_25CollectiveMainloopFwdSm90ILi2EN4cute5tupleIJNS5_1CILi1EEES8_S8_EEENS6_IJNS7_ILi128EEENS7_ILi80EEENS7_ILi256EEEEEELi256ENS_6half_tEfNS_4arch4Sm90ELb0ELb0ELb0ELb1ELb0ELb1ELb0ELb1ELb1ELb1ELb0ELb0EEENS1_21CollectiveEpilogueFwdINS6_IJSA_SC_SB_EEES9_SE_SG_Li256ELb1ELb1ELb0ELb0EEENS1_36VarlenDynamicPersistentTileSchedulerILi128ELi80ELi256ELi128ELb0ELb1ELb1ELb0ELb1ELb1EEEEEEEEEvNT_6ParamsE,(.L_x_3427 - _ZN7cutlass13device_kernelIN5flash11enable_sm90INS1_16FlashAttnFwdSm90INS1_25CollectiveMainloopFwdSm90ILi2EN4cute5tupleIJNS5_1CILi1EEES8_S8_EEENS6_IJNS7_ILi128EEENS7_ILi80EEENS7_ILi256EEEEEELi256ENS_6half_tEfNS_4arch4Sm90ELb0ELb0ELb0ELb1ELb0ELb1ELb0ELb1ELb1ELb1ELb0ELb0EEENS1_21CollectiveEpilogueFwdINS6_IJSA_SC_SB_EEES9_SE_SG_Li256ELb1ELb1ELb0ELb0EEENS1_36VarlenDynamicPersistentTileSchedulerILi128ELi80ELi256ELi128ELb0ELb1ELb1ELb0ELb1ELb1EEEEEEEEEvNT_6ParamsE)
        .other          _ZN7cutlass13device_kernelIN5flash11enable_sm90INS1_16FlashAttnFwdSm90INS1_25CollectiveMainloopFwdSm90ILi2EN4cute5tupleIJNS5_1CILi1EEES8_S8_EEENS6_IJNS7_ILi128EEENS7_ILi80EEENS7_ILi256EEEEEELi256ENS_6half_tEfNS_4arch4Sm90ELb0ELb0ELb0ELb1ELb0ELb1ELb0ELb1ELb1ELb1ELb0ELb0EEENS1_21CollectiveEpilogueFwdINS6_IJSA_SC_SB_EEES9_SE_SG_Li256ELb1ELb1ELb0ELb0EEENS1_36VarlenDynamicPersistentTileSchedulerILi128ELi80ELi256ELi128ELb0ELb1ELb1ELb0ELb1ELb1EEEEEEEEEvNT_6ParamsE,@"STO_CUDA_ENTRY STV_DEFAULT"
_ZN7cutlass13device_kernelIN5flash11enable_sm90INS1_16FlashAttnFwdSm90INS1_25CollectiveMainloopFwdSm90ILi2EN4cute5tupleIJNS5_1CILi1EEES8_S8_EEENS6_IJNS7_ILi128EEENS7_ILi80EEENS7_ILi256EEEEEELi256ENS_6half_tEfNS_4arch4Sm90ELb0ELb0ELb0ELb1ELb0ELb1ELb0ELb1ELb1ELb1ELb0ELb0EEENS1_21CollectiveEpilogueFwdINS6_IJSA_SC_SB_EEES9_SE_SG_Li256ELb1ELb1ELb0ELb0EEENS1_36VarlenDynamicPersistentTileSchedulerILi128ELi80ELi256ELi128ELb0ELb1ELb1ELb0ELb1ELb1EEEEEEEEEvNT_6ParamsE:
[----:B------:R-:W0:Y:S02]  /*0000*/  LDC R1, c[0x0][0x28] ;  /* 0x00000a00ff017b82 */ /* 0x000e240000000800 */
[----:B0-----:R-:W-:Y:S01]  /*0010*/  VIADD R1, R1, 0xffffff70 ;  /* 0xffffff7001017836 */ /* 0x001fe20000000000 */
[----:B------:R-:W0:Y:S01]  /*0020*/  S2R R0, SR_TID.X ;  /* 0x0000000000007919 */ /* 0x000e220000002100 */
[----:B------:R-:W-:Y:S01]  /*0030*/  ELECT P0, URZ, PT ;  /* 0x00000000003f782f */ /* 0x000fe20003800000 */
[----:B------:R-:W-:Y:S01]  /*0040*/  BSSY B0, `(.L_x_635) ;  /* 0x0000013000007945 */ /* 0x000fe20003800000 */
[----:B0-----:R-:W-:-:S05]  /*0050*/  SHF.R.U32.HI R2, RZ, 0x5, R0 ;  /* 0x00000005ff027819 */ /* 0x001fca0000011600 */
[----:B------:R-:W0:Y:S02]  /*0060*/  SHFL.IDX PT, R3, R2, RZ, 0x1f ;  /* 0x00001fff02037589 */ /* 0x000e2400000e0000 */
[----:B0-----:R-:W-:-:S13]  /*0070*/  ISETP.EQ.AND P0, PT, R3, RZ, P0 ;  /* 0x000000ff0300720c */ /* 0x001fda0000702270 */
[----:B------:R-:W-:Y:S05]  /*0080*/  @!P0 BRA `(.L_x_636) ;  /* 0x0000000000388947 */ /* 0x000fea0003800000 */
[----:B------:R-:W-:Y:S02]  /*0090*/  ULDC.64 UR4, c[0x0][0x198] ;  /* 0x0000660000047ab9 */ /* 0x000fe40000000a00 */
[----:B------:R-:W-:Y:S02]  /*00a0*/  UIADD3 UR6, UP0, UR4, 0x370, URZ ;  /* 0x0000037004067890 */ /* 0x000fe4000ff1e03f */
[----:B------:R-:W-:Y:S02]  /*00b0*/  UIADD3 UR8, UP1, UR4, 0x470, URZ ;  /* 0x0000047004087890 */ /* 0x000fe4000ff3e03f */
[----:B------:R-:W-:Y:S02]  /*00c0*/  UIADD3 UR10, UP2, UR4, 0x570, URZ ;  /* 0x00000570040a7890 */ /* 0x000fe4000ff5e03f */
[----:B------:R-:W-:Y:S02]  /*00d0*/  UIADD3 UR4, UP3, UR4, 0x670, URZ ;  /* 0x0000067004047890 */ /* 0x000fe4000ff7e03f */
[----:B------:R-:W-:-:S02]  /*00e0*/  UIADD3.X UR7, URZ, UR5, URZ, UP0, !UPT ;  /* 0x000000053f077290 */ /* 0x000fc400087fe43f */
[----:B------:R-:W-:Y:S02]  /*00f0*/  UIADD3.X UR9, URZ, UR5, URZ, UP1, !UPT ;  /* 0x000000053f097290 */ /* 0x000fe40008ffe43f */
[----:B------:R-:W-:Y:S02]  /*0100*/  UIADD3.X UR11, URZ, UR5, URZ, UP2, !UPT ;  /* 0x000000053f0b7290 */ /* 0x000fe400097fe43f */
[----:B------:R-:W-:-:S03]  /*0110*/  UIADD3.X UR5, URZ, UR5, URZ, UP3, !UPT ;  /* 0x000000053f057290 */ /* 0x000fc60009ffe43f */
[----:B------:R0:W-:Y:S02]  /*0120*/  UTMACCTL.PF [UR6] ;  /* 0x00000000060079b9 */ /* 0x0001e40008040000 */
[----:B------:R0:W-:Y:S02]  /*0130*/  UTMACCTL.PF [UR8] ;  /* 0x00000000080079b9 */ /* 0x0001e40008040000 */
[----:B------:R0:W-:Y:S02]  /*0140*/  UTMACCTL.PF [UR10] ;  /* 0x000000000a0079b9 */ /* 0x0001e40008040000 */
[----:B------:R0:W-:Y:S02]  /*0150*/  UTMACCTL.PF [UR4] ;  /* 0x00000000040079b9 */ /* 0x0001e40008040000 */
[----:B0-----:R-:W-:Y:S01]  /*0160*/  NOP ;  /* 0x0000000000007918 */ /* 0x001fe20000000000 */
.L_x_636:
[----:B------:R-:W-:Y:S05]  /*0170*/  BSYNC B0 ;  /* 0x0000000000007941 */ /* 0x000fea0003800000 */
.L_x_635:
[----:B------:R-:W-:Y:S01]  /*0180*/  VOTEU.ANY UP0, P0 ;  /* 0x00000000003f7886 */ /* 0x000fe20000000100 */
[----:B------:R-:W0:Y:S01]  /*0190*/  SHFL.IDX PT, R3, R2, RZ, 0x1f ;  /* 0x00001fff02037589 */ /* 0x000e2200000e0000 */
[----:B------:R-:W-:Y:S01]  /*01a0*/  UMOV UR4, 0x80 ;  /* 0x0000008000047882 */ /* 0x000fe20000000000 */
[----:B------:R-:W-:Y:S01]  /*01b0*/  UMOV UR7, 0x100 ;  /* 0x0000010000077882 */ /* 0x000fe20000000000 */
[----:B------:R-:W-:Y:S01]  /*01c0*/  VOTEU.ANY UP1, P0 ;  /* 0x00000000003f7886 */ /* 0x000fe20000020100 */
[----:B------:R-:W1:Y:S01]  /*01d0*/  @UP0 S2UR UR8, SR_CgaCtaId ;  /* 0x00000000000809c3 */ /* 0x000e620000008800 */
[----:B------:R-:W-:Y:S01]  /*01e0*/  @UP0 UMOV UR6, 0x400 ;  /* 0x0000040000060882 */ /* 0x000fe20000000000 */
[----:B------:R-:W-:-:S04]  /*01f0*/  @UP0 UIADD3 UR4, -UR4, 0x100000, URZ ;  /* 0x0010000004040890 */ /* 0x000fc8000fffe13f */
[----:B------:R-:W-:Y:S02]  /*0200*/  @UP0 USHF.L.U32 UR5, UR4, 0xb, URZ ;  /* 0x0000000b04050899 */ /* 0x000fe4000800063f */
[----:B------:R-:W-:Y:S01]  /*0210*/  @UP0 USHF.L.U32 UR4, UR4, 0x1, URZ ;  /* 0x0000000104040899 */ /* 0x000fe2000800063f */
[----:B0-----:R-:W-:Y:S02]  /*0220*/  ISETP.NE.AND P1, PT, R3, RZ, PT ;  /* 0x000000ff0300720c */ /* 0x001fe40003f25270 */
[----:B------:R-:W-:Y:S01]  /*0230*/  SHF.R.U32.HI R3, RZ, 0x7, R0 ;  /* 0x00000007ff037819 */ /* 0x000fe20000011600 */
[----:B-1----:R-:W-:Y:S02]  /*0240*/  @UP0 ULEA UR8, UR8, UR6, 0x18 ;  /* 0x0000000608080291 */ /* 0x002fe4000f8ec03f */
[----:B------:R-:W-:-:S04]  /*0250*/  @UP0 UIADD3 UR6, -UR7, 0x100000, URZ ;  /* 0x0010000007060890 */ /* 0x000fc8000fffe13f */
[----:B------:R-:W-:Y:S02]  /*0260*/  @UP0 USHF.L.U32 UR7, UR6, 0xb, URZ ;  /* 0x0000000b06070899 */ /* 0x000fe4000800063f */
[----:B------:R-:W-:Y:S01]  /*0270*/  @UP0 USHF.L.U32 UR6, UR6, 0x1, URZ ;  /* 0x0000000106060899 */ /* 0x000fe2000800063f */
[----:B------:R-:W-:Y:S01]  /*0280*/  VOTEU.ANY UP0, P0 ;  /* 0x00000000003f7886 */ /* 0x000fe20000000100 */
[----:B------:R-:W0:Y:S04]  /*0290*/  SHFL.IDX PT, R3, R3, RZ, 0x1f ;  /* 0x00001fff03037589 */ /* 0x000e2800000e0000 */
[----:B------:R-:W1:Y:S02]  /*02a0*/  FENCE.VIEW.ASYNC.S ;  /* 0x00000000000073c6 */ /* 0x000e640000000000 */
[----:B-1----:R1:W2:Y:S04]  /*02b0*/  @UP0 SYNCS.EXCH.64 URZ, [UR8+0x38800], UR4 ;  /* 0x03880004083f05b2 */ /* 0x0022a80008000100 */
[----:B------:R1:W3:Y:S01]  /*02c0*/  @UP1 SYNCS.EXCH.64 URZ, [UR8+0x38820], UR6 ;  /* 0x03882006083f15b2 */ /* 0x0002e20008000100 */
[----:B------:R-:W-:Y:S05]  /*02d0*/  @P1 BRA `(.L_x_637) ;  /* 0x0000000000481947 */ /* 0x000fea0003800000 */
[----:B-1----:R-:W1:Y:S01]  /*02e0*/  S2UR UR5, SR_CgaCtaId ;  /* 0x00000000000579c3 */ /* 0x002e620000008800 */
[----:B------:R-:W-:Y:S01]  /*02f0*/  UMOV UR4, 0x400 ;  /* 0x0000040000047882 */ /* 0x000fe20000000000 */
[----:B------:R-:W-:Y:S01]  /*0300*/  UMOV UR6, 0x1 ;  /* 0x0000000100067882 */ /* 0x000fe20000000000 */
[----:B------:R-:W-:Y:S01]  /*0310*/  UMOV UR7, 0x2 ;  /* 0x0000000200077882 */ /* 0x000fe20000000000 */
[----:B------:R-:W-:Y:S01]  /*0320*/  ELECT P0, URZ, PT ;  /* 0x00000000003f782f */ /* 0x000fe20003800000 */
[----:B-1----:R-:W-:Y:S02]  /*0330*/  ULEA UR8, UR5, UR4, 0x18 ;  /* 0x0000000405087291 */ /* 0x002fe4000f8ec03f */
[----:B------:R-:W-:-:S04]  /*0340*/  UIADD3 UR4, -UR6, 0x100000, URZ ;  /* 0x0010000006047890 */ /* 0x000fc8000fffe13f */
[----:B------:R-:W-:Y:S02]  /*0350*/  USHF.L.U32 UR5, UR4, 0xb, URZ ;  /* 0x0000000b04057899 */ /* 0x000fe4000800063f */
[----:B------:R-:W-:Y:S02]  /*0360*/  USHF.L.U32 UR4, UR4, 0x1, URZ ;  /* 0x0000000104047899 */ /* 0x000fe4000800063f */
[----:B------:R-:W-:-:S04]  /*0370*/  UIADD3 UR6, -UR7, 0x100000, URZ ;  /* 0x0010000007067890 */ /* 0x000fc8000fffe13f */
[----:B------:R-:W-:Y:S02]  /*0380*/  USHF.L.U32 UR7, UR6, 0xb, URZ ;  /* 0x0000000b06077899 */ /* 0x000fe4000800063f */
[----:B------:R-:W-:Y:S01]  /*0390*/  USHF.L.U32 UR6, UR6, 0x1, URZ ;  /* 0x0000000106067899 */ /* 0x000fe2000800063f */
[----:B------:R-:W1:Y:S03]  /*03a0*/  FENCE.VIEW.ASYNC.S ;  /* 0x00000000000073c6 */ /* 0x000e660000000000 */
[----:B-1----:R4:W1:Y:S08]  /*03b0*/  SYNCS.EXCH.64 URZ, [UR8+0x38830], UR4 ;  /* 0x03883004083f75b2 */ /* 0x0028700008000100 */
[----:B------:R4:W0:Y:S01]  /*03c0*/  SYNCS.EXCH.64 URZ, [UR8+0x38840], UR6 ;  /* 0x03884006083f75b2 */ /* 0x0008220008000100 */
[----:B------:R4:W0:Y:S01]  /*03d0*/  SYNCS.EXCH.64 URZ, [UR8+0x38838], UR4 ;  /* 0x03883804083f75b2 */ /* 0x0008220008000100 */
[----:B------:R4:W0:Y:S02]  /*03e0*/  SYNCS.EXCH.64 URZ, [UR8+0x38848], UR6 ;  /* 0x03884806083f75b2 */ /* 0x0008240008000100 */
[----:B----4-:R-:W-:Y:S01]  /*03f0*/  NOP ;  /* 0x0000000000007918 */ /* 0x010fe20000000000 */
.L_x_637:
[----:B------:R-:W4:Y:S01]  /*0400*/  SHFL.IDX PT, R4, R2, RZ, 0x1f ;  /* 0x00001fff02047589 */ /* 0x000f2200000e0000 */
[----:B------:R-:W-:Y:S01]  /*0410*/  NOP ;  /* 0x0000000000007918 */ /* 0x000fe20000000000 */
[----:B----4-:R-:W-:-:S13]  /*0420*/  ISETP.NE.AND P0, PT, R4, RZ, PT ;  /* 0x000000ff0400720c */ /* 0x010fda0003f05270 */
        /* <DEDUP_REMOVED lines=19> */
.L_x_638:
[----:B------:R-:W4:Y:S01]  /*0560*/  SHFL.IDX PT, R4, R2, RZ, 0x1f ;  /* 0x00001fff02047589 */ /* 0x000f2200000e0000 */
[----:B------:R-:W-:Y:S01]  /*0570*/  NOP ;  /* 0x0000000000007918 */ /* 0x000fe20000000000 */
[----:B----4-:R-:W-:-:S13]  /*0580*/  ISETP.NE.AND P0, PT, R4, RZ, PT ;  /* 0x000000ff0400720c */ /* 0x010fda0003f05270 */
[----:B------:R-:W-:Y:S05]  /*0590*/  @P0 BRA `(.L_x_639) ;  /* 0x0000000000380947 */ /* 0x000fea0003800000 */
[----:B-1----:R-:W1:Y:S01]  /*05a0*/  S2UR UR5, SR_CgaCtaId ;  /* 0x00000000000579c3 */ /* 0x002e620000008800 */
[----:B------:R-:W-:Y:S01]  /*05b0*/  UMOV UR4, 0x400 ;  /* 0x0000040000047882 */ /* 0x000fe20000000000 */
[----:B------:R-:W-:Y:S01]  /*05c0*/  UMOV UR7, 0x1 ;  /* 0x0000000100077882 */ /* 0x000fe20000000000 */
[----:B------:R-:W-:Y:S01]  /*05d0*/  ELECT P0, URZ, PT ;  /* 0x00000000003f782f */ /* 0x000fe20003800000 */
[----:B-1----:R-:W-:Y:S02]  /*05e0*/  ULEA UR6, UR5, UR4, 0x18 ;  /* 0x0000000405067291 */ /* 0x002fe4000f8ec03f */
[----:B------:R-:W-:-:S04]  /*05f0*/  UIADD3 UR4, -UR7, 0x100000, URZ ;  /* 0x0010000007047890 */ /* 0x000fc8000fffe13f */
[----:B------:R-:W-:Y:S02]  /*0600*/  USHF.L.U32 UR5, UR4, 0xb, URZ ;  /* 0x0000000b04057899 */ /* 0x000fe4000800063f */
[----:B------:R-:W-:Y:S01]  /*0610*/  USHF.L.U32 UR4, UR4, 0x1, URZ ;  /* 0x0000000104047899 */ /* 0x000fe2000800063f */
[----:B------:R-:W1:Y:S11]  /*0620*/  FENCE.VIEW.ASYNC.S ;  /* 0x00000000000073c6 */ /* 0x000e760000000000 */
[----:B-1----:R4:W1:Y:S01]  /*0630*/  SYNCS.EXCH.64 URZ, [UR6+0x38870], UR4 ;  /* 0x03887004063f75b2 */ /* 0x0028620008000100 */
[----:B------:R4:W0:Y:S01]  /*0640*/  SYNCS.EXCH.64 URZ, [UR6+0x38880], UR4 ;  /* 0x03888004063f75b2 */ /* 0x0008220008000100 */
[----:B------:R4:W0:Y:S01]  /*0650*/  SYNCS.EXCH.64 URZ, [UR6+0x38878], UR4 ;  /* 0x03887804063f75b2 */ /* 0x0008220008000100 */
[----:B------:R4:W0:Y:S02]  /*0660*/  SYNCS.EXCH.64 URZ, [UR6+0x38888], UR4 ;  /* 0x03888804063f75b2 */ /* 0x0008240008000100 */
[----:B----4-:R-:W-:Y:S01]  /*0670*/  NOP ;  /* 0x0000000000007918 */ /* 0x010fe20000000000 */
.L_x_639:
        /* <DEDUP_REMOVED lines=22> */
.L_x_640:
        /* <DEDUP_REMOVED lines=22> */
.L_x_641:
[----:B0-----:R-:W-:Y:S01]  /*0940*/  ISETP.NE.AND P0, PT, R3, RZ, PT ;  /* 0x000000ff0300720c */ /* 0x001fe20003f05270 */
[----:B------:R-:W-:Y:S01]  /*0950*/  IMAD.MOV.U32 R3, RZ, RZ, 0x1 ;  /* 0x00000001ff037424 */ /* 0x000fe200078e00ff */
[----:B------:R-:W-:Y:S01]  /*0960*/  NOP ;  /* 0x0000000000007918 */ /* 0x000fe20000000000 */
[----:B------:R-:W-:Y:S03]  /*0970*/  BSSY B9, `(.L_x_642) ;  /* 0x0002751000097945 */ /* 0x000fe60003800000 */
[----:B------:R-:W-:-:S05]  /*0980*/  SEL R3, R3, 0x2, !P0 ;  /* 0x0000000203037807 */ /* 0x000fca0004000000 */
[----:B------:R0:W-:Y:S01]  /*0990*/  STL [R1+0x68], R3 ;  /* 0x0000680301007387 */ /* 0x0001e20000100800 */
[----:B-123--:R-:W-:Y:S06]  /*09a0*/  BAR.SYNC.DEFER_BLOCKING 0x0 ;  /* 0x0000000000007b1d */ /* 0x00efec0000010000 */
[----:B------:R-:W-:Y:S05]  /*09b0*/  @!P0 BRA `(.L_x_643) ;  /* 0x000001e800dc8947 */ /* 0x000fea0003800000 */
.L_x_644:
        /* <DEDUP_REMOVED lines=8> */
[----:B-1----:R-:W-:-:S06]  /*0a40*/  ULEA UR4, UR5, UR4, 0x18 ;  /* 0x0000000405047291 */ /* 0x002fcc000f8ec03f */
[----:B------:R-:W-:Y:S01]  /*0a50*/  IMAD.U32 R18, RZ, RZ, UR4 ;  /* 0x00000004ff127e24 */ /* 0x000fe2000f8e00ff */
[----:B------:R-:W-:-:S04]  /*0a60*/  ULDC UR4, c[0x0][0xc3c] ;  /* 0x00030f0000047ab9 */ /* 0x000fc80000000800 */
[----:B------:R-:W1:Y:S01]  /*0a70*/  LDS.128 R120, [R18+0x388d0] ;  /* 0x0388d00012787984 */ /* 0x000e620000000c00 */
[----:B------:R-:W-:Y:S06]  /*0a80*/  BAR.ARV 0x4, 0x180 ;  /* 0x0106000000007b1d */ /* 0x000fec0000002000 */
[----:B-1----:R-:W-:-:S13]  /*0a90*/  ISETP.GE.AND P0, PT, R123, UR4, PT ;  /* 0x000000047b007c0c */ /* 0x002fda000bf06270 */
[----:B------:R-:W-:Y:S05]  /*0aa0*/  @P0 BRA `(.L_x_645) ;  /* 0x0000027000f40947 */ /* 0x000fea0003800000 */
[----:B------:R-:W-:Y:S02]  /*0ab0*/  IADD3 R11, R0, -0x80, RZ ;  /* 0xffffff80000b7810 */ /* 0x000fe40007ffe0ff */
[----:B------:R-:W-:Y:S02]  /*0ac0*/  MOV R10, 0xfffffffe ;  /* 0xfffffffe000a7802 */ /* 0x000fe40000000f00 */
[----:B------:R-:W-:-:S04]  /*0ad0*/  SHF.R.S32.HI R0, RZ, 0x1f, R11 ;  /* 0x0000001fff007819 */ /* 0x000fc8000001140b */
[CC--:B------:R-:W-:Y:S02]  /*0ae0*/  LEA.HI R4, R0.reuse, R11.reuse, RZ, 0x5 ;  /* 0x0000000b00047211 */ /* 0x0c0fe400078f28ff */
[CC--:B0-----:R-:W-:Y:S02]  /*0af0*/  LEA.HI R3, R0.reuse, R11.reuse, RZ, 0x4 ;  /* 0x0000000b00037211 */ /* 0x0c1fe400078f20ff */
[----:B------:R-:W-:Y:S01]  /*0b00*/  LEA.HI R2, R0, R11, RZ, 0x7 ;  /* 0x0000000b00027211 */ /* 0x000fe200078f38ff */
[----:B------:R-:W-:Y:S01]  /*0b10*/  IMAD.SHL.U32 R5, R4, 0x20, RZ ;  /* 0x0000002004057824 */ /* 0x000fe200078e00ff */
[----:B------:R-:W-:Y:S02]  /*0b20*/  SHF.R.S32.HI R6, RZ, 0x4, R3 ;  /* 0x00000004ff067819 */ /* 0x000fe40000011403 */
[----:B------:R-:W-:Y:S02]  /*0b30*/  LOP3.LUT R7, R2, 0xffffff80, RZ, 0xc0, !PT ;  /* 0xffffff8002077812 */ /* 0x000fe400078ec0ff */
[----:B------:R-:W-:-:S02]  /*0b40*/  LOP3.LUT R4, R3, 0x3fffff0, RZ, 0xc0, !PT ;  /* 0x03fffff003047812 */ /* 0x000fc400078ec0ff */
[----:B------:R-:W-:Y:S01]  /*0b50*/  LEA.HI R3, R3, R6, RZ, 0x1 ;  /* 0x0000000603037211 */ /* 0x000fe200078f08ff */
[----:B------:R-:W-:Y:S01]  /*0b60*/  IMAD.IADD R13, R11, 0x1, -R7 ;  /* 0x000000010b0d7824 */ /* 0x000fe200078e0a07 */
[----:B------:R-:W-:Y:S01]  /*0b70*/  LOP3.LUT R5, R5, 0xfffffc00, RZ, 0xc0, !PT ;  /* 0xfffffc0005057812 */ /* 0x000fe200078ec0ff */
[----:B------:R-:W-:Y:S01]  /*0b80*/  IMAD.IADD R4, R11, 0x1, -R4 ;  /* 0x000000010b047824 */ /* 0x000fe200078e0a04 */
[----:B------:R-:W-:Y:S02]  /*0b90*/  LOP3.LUT R3, R3, 0x1ffffffe, RZ, 0xc0, !PT ;  /* 0x1ffffffe03037812 */ /* 0x000fe400078ec0ff */
[----:B------:R-:W-:Y:S02]  /*0ba0*/  SHF.R.S32.HI R7, RZ, 0x1f, R13 ;  /* 0x0000001fff077819 */ /* 0x000fe4000001140d */
[----:B------:R-:W-:Y:S01]  /*0bb0*/  LEA R4, R4, R5, 0x6 ;  /* 0x0000000504047211 */ /* 0x000fe200078e30ff */
[----:B------:R-:W-:Y:S01]  /*0bc0*/  IMAD.IADD R3, R6, 0x1, -R3 ;  /* 0x0000000106037824 */ /* 0x000fe200078e0a03 */
[----:B------:R-:W-:-:S02]  /*0bd0*/  LEA.HI R5, R7, R13, RZ, 0x2 ;  /* 0x0000000d07057211 */ /* 0x000fc400078f10ff */
[----:B------:R-:W-:Y:S01]  /*0be0*/  LEA.HI R8, R0, R11, RZ, 0x2 ;  /* 0x0000000b00087211 */ /* 0x000fe200078f10ff */
[----:B------:R-:W-:Y:S01]  /*0bf0*/  IMAD R9, R3, 0x8, R4 ;  /* 0x0000000803097824 */ /* 0x000fe200078e0204 */
[--C-:B------:R-:W-:Y:S02]  /*0c00*/  SHF.R.S32.HI R3, RZ, 0x2, R5.reuse ;  /* 0x00000002ff037819 */ /* 0x100fe40000011405 */
[----:B------:R-:W-:Y:S02]  /*0c10*/  SHF.R.S32.HI R4, RZ, 0x1f, R5 ;  /* 0x0000001fff047819 */ /* 0x000fe40000011405 */
[----:B------:R-:W-:Y:S01]  /*0c20*/  SHF.R.S32.HI R12, RZ, 0x7, R2 ;  /* 0x00000007ff0c7819 */ /* 0x000fe20000011402 */
[----:B------:R0:W-:Y:S01]  /*0c30*/  STL [R1+0x8c], R9 ;  /* 0x00008c0901007387 */ /* 0x0001e20000100800 */
[----:B------:R-:W-:Y:S02]  /*0c40*/  LEA.HI R4, R4, R3, RZ, 0x3 ;  /* 0x0000000304047211 */ /* 0x000fe400078f18ff */
[----:B------:R-:W-:-:S02]  /*0c50*/  LOP3.LUT R8, R8, 0xfffffffc, RZ, 0xc0, !PT ;  /* 0xfffffffc08087812 */ /* 0x000fc400078ec0ff */
[----:B------:R-:W-:Y:S02]  /*0c60*/  LOP3.LUT R4, R4, 0xfffffff8, RZ, 0xc0, !PT ;  /* 0xfffffff804047812 */ /* 0x000fe400078ec0ff */
[----:B------:R-:W-:Y:S01]  /*0c70*/  LEA.HI R7, R7, R13, RZ, 0x5 ;  /* 0x0000000d07077211 */ /* 0x000fe200078f28ff */
[----:B------:R-:W-:Y:S01]  /*0c80*/  IMAD.IADD R8, R11, 0x1, -R8 ;  /* 0x000000010b087824 */ /* 0x000fe200078e0a08 */
[----:B------:R-:W-:Y:S01]  /*0c90*/  LEA.HI R2, R2, R12, RZ, 0x1 ;  /* 0x0000000c02027211 */ /* 0x000fe200078f08ff */
[----:B------:R-:W-:Y:S01]  /*0ca0*/  IMAD.IADD R4, R3, 0x1, -R4 ;  /* 0x0000000103047824 */ /* 0x000fe200078e0a04 */
[----:B0-----:R-:W-:Y:S02]  /*0cb0*/  LOP3.LUT R9, R5, 0x7ffffffc, RZ, 0xc0, !PT ;  /* 0x7ffffffc05097812 */ /* 0x001fe400078ec0ff */
[----:B------:R-:W-:Y:S02]  /*0cc0*/  SHF.R.S32.HI R7, RZ, 0x5, R7 ;  /* 0x00000005ff077819 */ /* 0x000fe40000011407 */
[----:B------:R-:W-:Y:S01]  /*0cd0*/  LOP3.LUT R2, R2, 0x3fffffe, RZ, 0xc0, !PT ;  /* 0x03fffffe02027812 */ /* 0x000fe200078ec0ff */
[----:B------:R-:W-:Y:S01]  /*0ce0*/  IMAD.IADD R9, R13, 0x1, -R9 ;  /* 0x000000010d097824 */ /* 0x000fe200078e0a09 */
[----:B------:R-:W-:-:S02]  /*0cf0*/  LEA.HI R6, R8, R8, RZ, 0x1 ;  /* 0x0000000808067211 */ /* 0x000fc400078f08ff */
[----:B------:R-:W-:Y:S01]  /*0d00*/  LEA R7, R7, R4, 0x4 ;  /* 0x0000000407077211 */ /* 0x000fe200078e20ff */
[----:B------:R-:W-:Y:S01]  /*0d10*/  IMAD.IADD R2, R12, 0x1, -R2 ;  /* 0x000000010c027824 */ /* 0x000fe200078e0a02 */
[----:B------:R-:W-:Y:S01]  /*0d20*/  LOP3.LUT R5, R6, 0x1ffffffe, RZ, 0xc0, !PT ;  /* 0x1ffffffe06057812 */ /* 0x000fe200078ec0ff */
[----:B------:R-:W-:Y:S01]  /*0d30*/  IMAD R6, R9, R10, 0x50 ;  /* 0x0000005009067424 */ /* 0x000fe200078e020a */
[-C--:B------:R-:W-:Y:S01]  /*0d40*/  LEA.HI R3, R0, R11.reuse, RZ, 0x6 ;  /* 0x0000000b00037211 */ /* 0x080fe200078f30ff */
[----:B------:R-:W-:Y:S01]  /*0d50*/  IMAD R10, R2, 0x40, R7 ;  /* 0x00000040020a7824 */ /* 0x000fe200078e0207 */
[----:B------:R-:W-:Y:S01]  /*0d60*/  LEA.HI R0, R0, R11, RZ, 0x3 ;  /* 0x0000000b00007211 */ /* 0x000fe200078f18ff */
[----:B------:R-:W-:Y:S01]  /*0d70*/  IMAD.IADD R5, R8, 0x1, -R5 ;  /* 0x0000000108057824 */ /* 0x000fe200078e0a05 */
[----:B------:R0:W-:Y:S01]  /*0d80*/  STL [R1+0x84], R6 ;  /* 0x0000840601007387 */ /* 0x0001e20000100800 */
[----:B------:R-:W-:Y:S01]  /*0d90*/  IMAD.SHL.U32 R3, R3, 0x8, RZ ;  /* 0x0000000803037824 */ /* 0x000fe200078e00ff */
[----:B------:R-:W-:-:S02]  /*0da0*/  LOP3.LUT R235, R0, 0xfffffff8, RZ, 0xc0, !PT ;  /* 0xfffffff800eb7812 */ /* 0x000fc400078ec0ff */
[----:B------:R-:W-:Y:S01]  /*0db0*/  STL [R1+0x80], R10 ;  /* 0x0000800a01007387 */ /* 0x000fe20000100800 */
[----:B------:R-:W-:Y:S02]  /*0dc0*/  SHF.R.S32.HI R212, RZ, 0x3, R0 ;  /* 0x00000003ffd47819 */ /* 0x000fe40000011400 */
[----:B------:R-:W-:Y:S01]  /*0dd0*/  IADD3 R235, R11, -R235, RZ ;  /* 0x800000eb0beb7210 */ /* 0x000fe20007ffe0ff */
[----:B------:R-:W2:Y:S01]  /*0de0*/  LDL.LU R15, [R1+0x68] ;  /* 0x00006800010f7983 */ /* 0x000ea20000300800 */
[C---:B------:R-:W-:Y:S01]  /*0df0*/  IADD3 R7, R212.reuse, 0x60, RZ ;  /* 0x00000060d4077810 */ /* 0x040fe20007ffe0ff */
[C---:B------:R-:W-:Y:S01]  /*0e00*/  VIADD R9, R212.reuse, 0x20 ;  /* 0x00000020d4097836 */ /* 0x040fe20000000000 */
[----:B------:R-:W-:Y:S01]  /*0e10*/  LOP3.LUT R230, R3, 0xfffffe00, RZ, 0xc0, !PT ;  /* 0xfffffe0003e67812 */ /* 0x000fe200078ec0ff */
[----:B------:R-:W-:Y:S01]  /*0e20*/  IMAD.SHL.U32 R22, R235, 0x4, RZ ;  /* 0x00000004eb167824 */ /* 0x000fe200078e00ff */
[----:B------:R-:W-:Y:S01]  /*0e30*/  SHF.L.U32 R4, R7, 0x6, RZ ;  /* 0x0000000607047819 */ /* 0x000fe200000006ff */
[----:B------:R-:W-:Y:S01]  /*0e40*/  VIADD R8, R212, 0x40 ;  /* 0x00000040d4087836 */ /* 0x000fe20000000000 */
[----:B------:R-:W-:Y:S01]  /*0e50*/  SHF.R.S32.HI R0, RZ, 0x1f, R9 ;  /* 0x0000001fff007819 */ /* 0x000fe20000011409 */
[----:B------:R-:W-:Y:S01]  /*0e60*/  VIADD R214, R22, 0x40 ;  /* 0x0000004016d67836 */ /* 0x000fe20000000000 */
[----:B0-----:R-:W-:Y:S01]  /*0e70*/  SHF.R.S32.HI R6, RZ, 0x1f, R7 ;  /* 0x0000001fff067819 */ /* 0x001fe20000011407 */
[----:B------:R-:W-:Y:S01]  /*0e80*/  IMAD.SHL.U32 R225, R9, 0x40, RZ ;  /* 0x0000004009e17824 */ /* 0x000fe200078e00ff */
[----:B------:R-:W-:Y:S01]  /*0e90*/  LEA.HI R0, R0, R9, RZ, 0x3 ;  /* 0x0000000900007211 */ /* 0x000fe200078f18ff */
[----:B------:R-:W-:Y:S01]  /*0ea0*/  IMAD.IADD R213, R22, 0x1, R214 ;  /* 0x0000000116d57824 */ /* 0x000fe200078e02d6 */
[----:B------:R-:W-:Y:S01]  /*0eb0*/  SHF.R.S32.HI R2, RZ, 0x1f, R8 ;  /* 0x0000001fff027819 */ /* 0x000fe20000011408 */
[----:B------:R-:W-:Y:S01]  /*0ec0*/  IMAD.SHL.U32 R19, R212, 0x40, RZ ;  /* 0x00000040d4137824 */ /* 0x000fe200078e00ff */
[----:B------:R-:W-:Y:S01]  /*0ed0*/  LOP3.LUT R14, R4, 0x1c0, RZ, 0xc0, !PT ;  /* 0x000001c0040e7812 */ /* 0x000fe200078ec0ff */
[----:B------:R-:W-:Y:S01]  /*0ee0*/  IMAD.SHL.U32 R0, R0, 0x40, RZ ;  /* 0x0000004000007824 */ /* 0x000fe200078e00ff */
[----:B------:R-:W-:Y:S01]  /*0ef0*/  LEA.HI R2, R2, R8, RZ, 0x3 ;  /* 0x0000000802027211 */ /* 0x000fe200078f18ff */
[----:B------:R-:W-:Y:S01]  /*0f00*/  IMAD.SHL.U32 R226, R8, 0x40, RZ ;  /* 0x0000004008e27824 */ /* 0x000fe200078e00ff */
[----:B------:R-:W-:-:S02]  /*0f10*/  LEA.HI R6, R6, R7, RZ, 0x3 ;  /* 0x0000000706067211 */ /* 0x000fc400078f18ff */
[----:B------:R-:W-:Y:S02]  /*0f20*/  SHF.R.S32.HI R4, RZ, 0x1f, R213 ;  /* 0x0000001fff047819 */ /* 0x000fe400000114d5 */
[----:B------:R-:W-:Y:S01]  /*0f30*/  LOP3.LUT R228, R0, 0xfffffe00, RZ, 0xc0, !PT ;  /* 0xfffffe0000e47812 */ /* 0x000fe200078ec0ff */
[----:B------:R-:W-:Y:S01]  /*0f40*/  IMAD.SHL.U32 R6, R6, 0x40, RZ ;  /* 0x0000004006067824 */ /* 0x000fe200078e00ff */
[----:B------:R-:W-:Y:S02]  /*0f50*/  SHF.L.U32 R2, R2, 0x6, RZ ;  /* 0x0000000602027819 */ /* 0x000fe400000006ff */
[CC--:B------:R-:W-:Y:S02]  /*0f60*/  LEA.HI R0, R4.reuse, R213.reuse, RZ, 0x6 ;  /* 0x000000d504007211 */ /* 0x0c0fe400078f30ff */
[----:B------:R-:W-:Y:S02]  /*0f70*/  LOP3.LUT R225, R225, 0x1c0, RZ, 0xc0, !PT ;  /* 0x000001c0e1e17812 */ /* 0x000fe400078ec0ff */
[----:B------:R-:W-:-:S02]  /*0f80*/  LEA.HI R4, R4, R213, RZ, 0x3 ;  /* 0x000000d504047211 */ /* 0x000fc400078f18ff */
[----:B------:R-:W-:Y:S01]  /*0f90*/  LOP3.LUT R229, R2, 0xfffffe00, RZ, 0xc0, !PT ;  /* 0xfffffe0002e57812 */ /* 0x000fe200078ec0ff */
[----:B------:R-:W-:Y:S01]  /*0fa0*/  IMAD.SHL.U32 R2, R0, 0x80, RZ ;  /* 0x0000008000027824 */ /* 0x000fe200078e00ff */
[----:B------:R-:W-:Y:S02]  /*0fb0*/  LOP3.LUT R11, R6, 0xfffffe00, RZ, 0xc0, !PT ;  /* 0xfffffe00060b7812 */ /* 0x000fe400078ec0ff */
[----:B------:R-:W-:Y:S02]  /*0fc0*/  SHF.R.U32.HI R16, RZ, 0x3, R225 ;  /* 0x00000003ff107819 */ /* 0x000fe400000116e1 */
[----:B------:R-:W-:Y:S02]  /*0fd0*/  SHF.R.U32.HI R12, RZ, 0x3, R14 ;  /* 0x00000003ff0c7819 */ /* 0x000fe4000001160e */
[--C-:B------:R-:W-:Y:S02]  /*0fe0*/  LOP3.LUT R6, R225, 0x38, R4.reuse, 0xf8, !PT ;  /* 0x00000038e1067812 */ /* 0x100fe400078ef804 */
[----:B------:R-:W-:-:S02]  /*0ff0*/  LOP3.LUT R9, R14, 0x38, R4, 0xf8, !PT ;  /* 0x000000380e097812 */ /* 0x000fc400078ef804 */
[----:B------:R-:W-:Y:S02]  /*1000*/  LOP3.LUT R3, R19, 0x1c0, RZ, 0xc0, !PT ;  /* 0x000001c013037812 */ /* 0x000fe400078ec0ff */
[----:B------:R-:W-:Y:S02]  /*1010*/  LOP3.LUT R226, R226, 0x1c0, RZ, 0xc0, !PT ;  /* 0x000001c0e2e27812 */ /* 0x000fe400078ec0ff */
[----:B------:R-:W-:Y:S02]  /*1020*/  LOP3.LUT R0, R4, 0x38, RZ, 0xc0, !PT ;  /* 0x0000003804007812 */ /* 0x000fe400078ec0ff */
[----:B------:R-:W-:Y:S02]  /*1030*/  LOP3.LUT R7, R2, 0xffffe000, RZ, 0xc0, !PT ;  /* 0xffffe00002077812 */ /* 0x000fe400078ec0ff */
[----:B------:R-:W-:Y:S01]  /*1040*/  LOP3.LUT R6, R6, R16, RZ, 0x3c, !PT ;  /* 0x0000001006067212 */ /* 0x000fe200078e3cff */
[----:B------:R-:W-:Y:S01]  /*1050*/  IMAD.SHL.U32 R16, R235, 0x8, RZ ;  /* 0x00000008eb107824 */ /* 0x000fe200078e00ff */
[----:B------:R-:W-:-:S02]  /*1060*/  LOP3.LUT R2, R9, R12, RZ, 0x3c, !PT ;  /* 0x0000000c09027212 */ /* 0x000fc400078e3cff */
[----:B------:R-:W-:Y:S02]  /*1070*/  SHF.R.U32.HI R231, RZ, 0x3, R3 ;  /* 0x00000003ffe77819 */ /* 0x000fe40000011603 */
[----:B------:R-:W-:Y:S02]  /*1080*/  SHF.R.U32.HI R13, RZ, 0x3, R226 ;  /* 0x00000003ff0d7819 */ /* 0x000fe400000116e2 */
[----:B------:R-:W-:Y:S02]  /*1090*/  LOP3.LUT R8, R226, 0x38, R4, 0xf8, !PT ;  /* 0x00000038e2087812 */ /* 0x000fe400078ef804 */
[----:B------:R-:W-:Y:S02]  /*10a0*/  LOP3.LUT R0, R0, 0x1c0, R19, 0xf8, !PT ;  /* 0x000001c000007812 */ /* 0x000fe400078ef813 */
[----:B------:R-:W-:Y:S02]  /*10b0*/  IADD3 R9, R2, R7, R11 ;  /* 0x0000000702097210 */ /* 0x000fe40007ffe00b */
[----:B------:R-:W-:-:S02]  /*10c0*/  SHF.R.S32.HI R2, RZ, 0x1f, R212 ;  /* 0x0000001fff027819 */ /* 0x000fc400000114d4 */
[----:B------:R-:W-:Y:S02]  /*10d0*/  LOP3.LUT R8, R8, R13, RZ, 0x3c, !PT ;  /* 0x0000000d08087212 */ /* 0x000fe400078e3cff */
[----:B------:R-:W-:Y:S02]  /*10e0*/  LOP3.LUT R0, R0, R231, RZ, 0x3c, !PT ;  /* 0x000000e700007212 */ /* 0x000fe400078e3cff */
[--C-:B------:R-:W-:Y:S02]  /*10f0*/  LOP3.LUT R232, R3, 0x38, R16.reuse, 0xf8, !PT ;  /* 0x0000003803e87812 */ /* 0x100fe400078ef810 */
[--C-:B------:R-:W-:Y:S02]  /*1100*/  LOP3.LUT R2, R226, 0x38, R16.reuse, 0xf8, !PT ;  /* 0x00000038e2027812 */ /* 0x100fe400078ef810 */
[----:B------:R-:W-:Y:S02]  /*1110*/  LOP3.LUT R3, R14, 0x38, R16, 0xf8, !PT ;  /* 0x000000380e037812 */ /* 0x000fe400078ef810 */
[----:B------:R-:W-:-:S02]  /*1120*/  IADD3 R6, R6, R7, R228 ;  /* 0x0000000706067210 */ /* 0x000fc40007ffe0e4 */
[-C--:B------:R-:W-:Y:S02]  /*1130*/  IADD3 R8, R8, R7.reuse, R229 ;  /* 0x0000000708087210 */ /* 0x080fe40007ffe0e5 */
[----:B------:R-:W-:Y:S01]  /*1140*/  IADD3 R0, R0, R7, R230 ;  /* 0x0000000700007210 */ /* 0x000fe20007ffe0e6 */
[----:B------:R-:W-:Y:S01]  /*1150*/  VIADD R7, R18, 0x14400 ;  /* 0x0001440012077836 */ /* 0x000fe20000000000 */
[----:B------:R-:W-:Y:S02]  /*1160*/  LOP3.LUT R2, R229, R2, R13, 0xf6, !PT ;  /* 0x00000002e5027212 */ /* 0x000fe400078ef60d */
[----:B------:R-:W-:Y:S02]  /*1170*/  LOP3.LUT R3, R11, R3, R12, 0xf6, !PT ;  /* 0x000000030b037212 */ /* 0x000fe400078ef60c */
[----:B------:R-:W-:Y:S01]  /*1180*/  SHF.R.S32.HI R236, RZ, 0x3, R4 ;  /* 0x00000003ffec7819 */ /* 0x000fe20000011404 */
[--C-:B------:R-:W-:Y:S02]  /*1190*/  IMAD R4, R2, 0x2, R7.reuse ;  /* 0x0000000202047824 */ /* 0x100fe400078e0207 */
[----:B------:R-:W-:Y:S01]  /*11a0*/  IMAD R3, R3, 0x2, R7 ;  /* 0x0000000203037824 */ /* 0x000fe200078e0207 */
[----:B------:R-:W-:Y:S01]  /*11b0*/  STL [R1+0x64], R11 ;  /* 0x0000640b01007387 */ /* 0x000fe20000100800 */
[----:B------:R-:W-:-:S03]  /*11c0*/  LEA R2, R5, R10, 0x3 ;  /* 0x0000000a05027211 */ /* 0x000fc600078e18ff */
[----:B------:R-:W-:Y:S01]  /*11d0*/  STL [R1+0x60], R7 ;  /* 0x0000600701007387 */ /* 0x000fe20000100800 */
[----:B------:R-:W-:-:S03]  /*11e0*/  LEA R0, R0, R7, 0x1 ;  /* 0x0000000700007211 */ /* 0x000fc600078e08ff */
[----:B------:R0:W-:Y:S04]  /*11f0*/  STL [R1+0x74], R4 ;  /* 0x0000740401007387 */ /* 0x0001e80000100800 */
[----:B------:R1:W-:Y:S04]  /*1200*/  STL [R1+0x6c], R3 ;  /* 0x00006c0301007387 */ /* 0x0003e80000100800 */
[----:B------:R3:W-:Y:S01]  /*1210*/  STL [R1+0x88], R2 ;  /* 0x0000880201007387 */ /* 0x0007e20000100800 */
[--C-:B0-----:R-:W-:Y:S02]  /*1220*/  IMAD R4, R6, 0x2, R7.reuse ;  /* 0x0000000206047824 */ /* 0x101fe400078e0207 */
[----:B-1----:R-:W-:-:S03]  /*1230*/  IMAD R3, R8, 0x2, R7 ;  /* 0x0000000208037824 */ /* 0x002fc600078e0207 */
[----:B------:R0:W-:Y:S01]  /*1240*/  STL [R1+0x78], R4 ;  /* 0x0000780401007387 */ /* 0x0001e20000100800 */
[----:B---3--:R-:W-:-:S03]  /*1250*/  IMAD R2, R9, 0x2, R7 ;  /* 0x0000000209027824 */ /* 0x008fc600078e0207 */
[----:B------:R0:W-:Y:S04]  /*1260*/  STL [R1+0x70], R3 ;  /* 0x0000700301007387 */ /* 0x0001e80000100800 */
[----:B------:R0:W-:Y:S04]  /*1270*/  STL [R1+0x7c], R0 ;  /* 0x00007c0001007387 */ /* 0x0001e80000100800 */
[----:B------:R0:W-:Y:S01]  /*1280*/  STL [R1+0x68], R2 ;  /* 0x0000680201007387 */ /* 0x0001e20000100800 */
[----:B------:R-:W-:Y:S01]  /*1290*/  MOV R237, RZ ;  /* 0x000000ff00ed7202 */ /* 0x000fe20000000f00 */
[----:B------:R-:W-:Y:S01]  /*12a0*/  IMAD.MOV.U32 R19, RZ, RZ, RZ ;  /* 0x000000ffff137224 */ /* 0x000fe200078e00ff */
[----:B------:R-:W-:Y:S01]  /*12b0*/  MOV R224, RZ ;  /* 0x000000ff00e07202 */ /* 0x000fe20000000f00 */
[----:B------:R-:W-:Y:S01]  /*12c0*/  IMAD.MOV.U32 R217, RZ, RZ, RZ ;  /* 0x000000ffffd97224 */ /* 0x000fe200078e00ff */
[----:B------:R-:W-:Y:S01]  /*12d0*/  SHF.R.S32.HI R17, RZ, 0x1f, R16 ;  /* 0x0000001fff117819 */ /* 0x000fe20000011410 */
[----:B------:R-:W-:Y:S01]  /*12e0*/  IMAD.MOV.U32 R223, RZ, RZ, RZ ;  /* 0x000000ffffdf7224 */ /* 0x000fe200078e00ff */
[----:B------:R-:W-:Y:S01]  /*12f0*/  IADD3 R218, R16, 0x80, RZ ;  /* 0x0000008010da7810 */ /* 0x000fe20007ffe0ff */
[----:B------:R-:W-:Y:S01]  /*1300*/  VIADD R215, R22, 0x20 ;  /* 0x0000002016d77836 */ /* 0x000fe20000000000 */
[----:B------:R-:W-:Y:S01]  /*1310*/  LOP3.LUT R232, R230, R232, R231, 0xf6, !PT ;  /* 0x000000e8e6e87212 */ /* 0x000fe200078ef6e7 */
[----:B------:R-:W-:-:S02]  /*1320*/  VIADD R216, R22, 0x60 ;  /* 0x0000006016d87836 */ /* 0x000fc40000000000 */
[----:B------:R-:W-:Y:S01]  /*1330*/  VIADD R219, R16, 0xc0 ;  /* 0x000000c010db7836 */ /* 0x000fe20000000000 */
[----:B0-2---:R-:W-:-:S07]  /*1340*/  LOP3.LUT R220, R15, 0x1, RZ, 0xfc, !PT ;  /* 0x000000010fdc7812 */ /* 0x005fce00078efcff */
.L_x_870:
[----:B0---4-:R-:W0:Y:S01]  /*1350*/  LDC.64 R2, c[0x0][0xc88] ;  /* 0x00032200ff027b82 */ /* 0x011e220000000a00 */
[----:B------:R-:W-:Y:S01]  /*1360*/  ULDC.64 UR10, c[0x0][0x208] ;  /* 0x00008200000a7ab9 */ /* 0x000fe20000000a00 */
[----:B------:R-:W-:Y:S01]  /*1370*/  ULDC.64 UR4, c[0x0][0xa28] ;  /* 0x00028a0000047ab9 */ /* 0x000fe20000000a00 */
[----:B------:R-:W-:Y:S01]  /*1380*/  ULDC.64 UR8, c[0x0][0xa18] ;  /* 0x0002860000087ab9 */ /* 0x000fe20000000a00 */
[----:B------:R-:W-:Y:S01]  /*1390*/  ULDC.64 UR6, c[0x0][0xa08] ;  /* 0x0002820000067ab9 */ /* 0x000fe20000000a00 */
[----:B0-----:R-:W-:-:S05]  /*13a0*/  IMAD.WIDE R2, R123, 0x4, R2 ;  /* 0x000000047b027825 */ /* 0x001fca00078e0202 */
[----:B--2---:R-:W2:Y:S01]  /*13b0*/  LDG.E R233, desc[UR10][R2.64] ;  /* 0x0000000a02e97981 */ /* 0x004ea2000c1e1900 */
[----:B------:R-:W-:Y:S01]  /*13c0*/  ISETP.NE.U32.AND P2, PT, RZ, UR4, PT ;  /* 0x00000004ff007c0c */ /* 0x000fe2000bf45070 */
[----:B---3--:R-:W-:Y:S01]  /*13d0*/  IMAD.MOV.U32 R9, RZ, RZ, RZ ;  /* 0x000000ffff097224 */ /* 0x008fe200078e00ff */
[----:B------:R-:W-:Y:S01]  /*13e0*/  ISETP.NE.U32.AND P1, PT, RZ, UR8, PT ;  /* 0x00000008ff007c0c */ /* 0x000fe2000bf25070 */
[----:B------:R-:W-:Y:S01]  /*13f0*/  IMAD.MOV.U32 R27, RZ, RZ, RZ ;  /* 0x000000ffff1b7224 */ /* 0x000fe200078e00ff */
[----:B------:R-:W-:Y:S02]  /*1400*/  ISETP.NE.AND.EX P2, PT, RZ, UR5, PT, P2 ;  /* 0x00000005ff007c0c */ /* 0x000fe4000bf45320 */
[----:B------:R-:W-:Y:S01]  /*1410*/  ISETP.NE.AND.EX P1, PT, RZ, UR9, PT, P1 ;  /* 0x00000009ff007c0c */ /* 0x000fe2000bf25310 */
[----:B------:R0:W-:Y:S01]  /*1420*/  STL [R1+0x24], R121 ;  /* 0x0000247901007387 */ /* 0x0001e20000100800 */
[----:B------:R-:W-:-:S04]  /*1430*/  ISETP.NE.U32.AND P0, PT, RZ, UR6, PT ;  /* 0x00000006ff007c0c */ /* 0x000fc8000bf05070 */
[----:B------:R-:W-:Y:S01]  /*1440*/  ISETP.NE.AND.EX P0, PT, RZ, UR7, PT, P0 ;  /* 0x00000007ff007c0c */ /* 0x000fe2000bf05300 */
[----:B------:R-:W-:Y:S01]  /*1450*/  IMAD.MOV.U32 R234, RZ, RZ, R122 ;  /* 0x000000ffffea7224 */ /* 0x000fe200078e007a */
[----:B--2---:R-:W-:Y:S01]  /*1460*/  SHF.R.S32.HI R0, RZ, 0x1f, R233 ;  /* 0x0000001fff007819 */ /* 0x004fe200000114e9 */
[C---:B------:R-:W-:Y:S02]  /*1470*/  IMAD.SHL.U32 R28, R233.reuse, 0x4, RZ ;  /* 0x00000004e91c7824 */ /* 0x040fe400078e00ff */
[C---:B------:R-:W-:Y:S01]  /*1480*/  @P2 LEA R2, P3, R233.reuse, UR4, 0x2 ;  /* 0x00000004e9022c11 */ /* 0x040fe2000f8610ff */
[----:B------:R-:W-:Y:S01]  /*1490*/  ULDC UR4, c[0x0][0x288] ;  /* 0x0000a20000047ab9 */ /* 0x000fe20000000800 */
[C-C-:B------:R-:W-:Y:S02]  /*14a0*/  SHF.L.U64.HI R29, R233.reuse, 0x2, R0.reuse ;  /* 0x00000002e91d7819 */ /* 0x140fe40000010200 */
[----:B------:R-:W-:Y:S02]  /*14b0*/  @P2 LEA.HI.X R3, R233, UR5, R0, 0x2, P3 ;  /* 0x00000005e9032c11 */ /* 0x000fe400098f1400 */
[----:B------:R-:W-:Y:S01]  /*14c0*/  MOV R178, UR4 ;  /* 0x0000000400b27c02 */ /* 0x000fe20008000f00 */
[----:B------:R-:W-:Y:S01]  /*14d0*/  ULDC.64 UR4, c[0x0][0x418] ;  /* 0x0001060000047ab9 */ /* 0x000fe20000000a00 */
[C---:B------:R-:W-:Y:S01]  /*14e0*/  IADD3 R6, P4, R28.reuse, UR6, RZ ;  /* 0x000000061c067c10 */ /* 0x040fe2000ff9e0ff */
[----:B------:R-:W-:Y:S01]  /*14f0*/  UISETP.NE.U32.AND UP0, UPT, UR4, URZ, UPT ;  /* 0x0000003f0400728c */ /* 0x000fe2000bf05070 */
[----:B------:R0:W5:Y:S01]  /*1500*/  @P2 LDG.E R9, desc[UR10][R2.64] ;  /* 0x0000000a02092981 */ /* 0x000162000c1e1900 */
[----:B------:R-:W-:Y:S01]  /*1510*/  @P1 IADD3 R4, P2, R28, UR8, RZ ;  /* 0x000000081c041c10 */ /* 0x000fe2000ff5e0ff */
[----:B------:R-:W-:Y:S01]  /*1520*/  ULDC UR4, c[0x0][0x424] ;  /* 0x0001090000047ab9 */ /* 0x000fe20000000800 */
[----:B------:R-:W-:Y:S01]  /*1530*/  UISETP.NE.AND.EX UP0, UPT, UR5, URZ, UPT, UP0 ;  /* 0x0000003f0500728c */ /* 0x000fe2000bf05300 */
[----:B------:R-:W-:-:S02]  /*1540*/  IADD3.X R7, R29, UR7, RZ, P4, !PT ;  /* 0x000000071d077c10 */ /* 0x000fc4000a7fe4ff */
[----:B------:R-:W-:Y:S01]  /*1550*/  @P1 IADD3.X R5, R29, UR9, RZ, P2, !PT ;  /* 0x000000091d051c10 */ /* 0x000fe200097fe4ff */
[----:B------:R-:W-:Y:S01]  /*1560*/  ULDC.64 UR8, c[0x0][0xa20] ;  /* 0x0002880000087ab9 */ /* 0x000fe20000000a00 */
[----:B------:R-:W-:Y:S01]  /*1570*/  USEL UR4, UR4, 0x1, UP0 ;  /* 0x0000000104047887 */ /* 0x000fe20008000000 */
[----:B------:R-:W-:Y:S01]  /*1580*/  ISETP.NE.U32.AND P2, PT, RZ, UR8, PT ;  /* 0x00000008ff007c0c */ /* 0x000fe2000bf45070 */
[----:B------:R-:W-:Y:S01]  /*1590*/  ULDC UR5, c[0x0][0x2f0] ;  /* 0x0000bc0000057ab9 */ /* 0x000fe20000000800 */
[----:B------:R0:W5:Y:S01]  /*15a0*/  @P0 LDG.E R27, desc[UR10][R6.64] ;  /* 0x0000000a061b0981 */ /* 0x000162000c1e1900 */
[----:B------:R-:W-:Y:S01]  /*15b0*/  UIMAD UR4, UR4, UR5, URZ ;  /* 0x00000005040472a4 */ /* 0x000fe2000f8e023f */
[----:B------:R-:W-:Y:S02]  /*15c0*/  ISETP.NE.AND.EX P2, PT, RZ, UR9, PT, P2 ;  /* 0x00000009ff007c0c */ /* 0x000fe4000bf45320 */
[----:B------:R0:W5:Y:S01]  /*15d0*/  @P1 LDG.E R178, desc[UR10][R4.64] ;  /* 0x0000000a04b21981 */ /* 0x000162000c1e1900 */
[----:B------:R-:W-:Y:S01]  /*15e0*/  ULDC UR5, c[0x0][0x348] ;  /* 0x0000d20000057ab9 */ /* 0x000fe20000000800 */
[----:B------:R-:W-:Y:S01]  /*15f0*/  IMAD.MOV.U32 R25, RZ, RZ, R233 ;  /* 0x000000ffff197224 */ /* 0x000fe200078e00e9 */
[----:B------:R-:W-:Y:S08]  /*1600*/  @P1 BRA `(.L_x_646) ;  /* 0x0000000000281947 */ /* 0x000ff00003800000 */
[----:B------:R-:W-:Y:S02]  /*1610*/  ULDC.64 UR6, c[0x0][0xa00] ;  /* 0x0002800000067ab9 */ /* 0x000fe40000000a00 */
[----:B------:R-:W-:-:S04]  /*1620*/  ISETP.NE.U32.AND P1, PT, RZ, UR6, PT ;  /* 0x00000006ff007c0c */ /* 0x000fc8000bf25070 */
[----:B------:R-:W-:-:S13]  /*1630*/  ISETP.NE.AND.EX P1, PT, RZ, UR7, PT, P1 ;  /* 0x00000007ff007c0c */ /* 0x000fda000bf25310 */
[----:B------:R-:W-:Y:S05]  /*1640*/  @!P1 BRA `(.L_x_646) ;  /* 0x0000000000189947 */ /* 0x000fea0003800000 */
[----:B0-----:R-:W0:Y:S01]  /*1650*/  LDC.64 R2, c[0x0][0xa00] ;  /* 0x00028000ff027b82 */ /* 0x001e220000000a00 */
[----:B------:R-:W-:Y:S01]  /*1660*/  ULDC.64 UR6, c[0x0][0x208] ;  /* 0x0000820000067ab9 */ /* 0x000fe20000000a00 */
[----:B0-----:R-:W-:-:S05]  /*1670*/  IMAD.WIDE R2, R25, 0x4, R2 ;  /* 0x0000000419027825 */ /* 0x001fca00078e0202 */
[----:B-----5:R-:W2:Y:S04]  /*1680*/  LDG.E R178, desc[UR6][R2.64] ;  /* 0x0000000602b27981 */ /* 0x020ea8000c1e1900 */
[----:B------:R-:W2:Y:S02]  /*1690*/  LDG.E R5, desc[UR6][R2.64+0x4] ;  /* 0x0000040602057981 */ /* 0x000ea4000c1e1900 */
[----:B--2---:R-:W-:-:S07]  /*16a0*/  IMAD.IADD R178, R5, 0x1, -R178 ;  /* 0x0000000105b27824 */ /* 0x004fce00078e0ab2 */
.L_x_646:
[----:B0-----:R-:W-:Y:S01]  /*16b0*/  MOV R2, UR5 ;  /* 0x0000000500027c02 */ /* 0x001fe20008000f00 */
[----:B------:R-:W-:Y:S01]  /*16c0*/  IMAD.U32 R26, RZ, RZ, UR4 ;  /* 0x00000004ff1a7e24 */ /* 0x000fe2000f8e00ff */
[----:B------:R-:W-:Y:S06]  /*16d0*/  @!P2 BRA `(.L_x_647) ;  /* 0x000000000014a947 */ /* 0x000fec0003800000 */
[----:B------:R-:W-:Y:S01]  /*16e0*/  IADD3 R4, P0, R28, UR8, RZ ;  /* 0x000000081c047c10 */ /* 0x000fe2000ff1e0ff */
[----:B------:R-:W-:-:S03]  /*16f0*/  ULDC.64 UR4, c[0x0][0x208] ;  /* 0x0000820000047ab9 */ /* 0x000fc60000000a00 */
[----:B------:R-:W-:-:S05]  /*1700*/  IADD3.X R5, R29, UR9, RZ, P0, !PT ;  /* 0x000000091d057c10 */ /* 0x000fca00087fe4ff */
[----:B------:R0:W5:Y:S01]  /*1710*/  LDG.E R26, desc[UR4][R4.64] ;  /* 0x00000004041a7981 */ /* 0x000162000c1e1900 */
[----:B------:R-:W-:Y:S05]  /*1720*/  BRA `(.L_x_648) ;  /* 0x0000000000147947 */ /* 0x000fea0003800000 */
.L_x_647:
[----:B------:R-:W-:Y:S05]  /*1730*/  @!P0 BRA `(.L_x_648) ;  /* 0x0000000000108947 */ /* 0x000fea0003800000 */
[----:B------:R-:W-:Y:S02]  /*1740*/  ULDC.64 UR4, c[0x0][0x208] ;  /* 0x0000820000047ab9 */ /* 0x000fe40000000a00 */
[----:B------:R-:W2:Y:S04]  /*1750*/  LDG.E R3, desc[UR4][R6.64] ;  /* 0x0000000406037981 */ /* 0x000ea8000c1e1900 */
[----:B------:R-:W2:Y:S02]  /*1760*/  LDG.E R26, desc[UR4][R6.64+0x4] ;  /* 0x00000404061a7981 */ /* 0x000ea4000c1e1900 */
[----:B--2---:R-:W-:-:S07]  /*1770*/  IMAD.IADD R26, R26, 0x1, -R3 ;  /* 0x000000011a1a7824 */ /* 0x004fce00078e0a03 */
.L_x_648:
[----:B------:R-:W-:Y:S01]  /*1780*/  ULDC.64 UR4, c[0x0][0xa10] ;  /* 0x0002840000047ab9 */ /* 0x000fe20000000a00 */
[----:B------:R-:W-:Y:S01]  /*1790*/  ULDC.64 UR6, c[0x0][0x208] ;  /* 0x0000820000067ab9 */ /* 0x000fe20000000a00 */
[----:B------:R-:W-:-:S04]  /*17a0*/  ISETP.NE.U32.AND P0, PT, RZ, UR4, PT ;  /* 0x00000004ff007c0c */ /* 0x000fc8000bf05070 */
[----:B------:R-:W-:Y:S01]  /*17b0*/  ISETP.NE.AND.EX P0, PT, RZ, UR5, PT, P0 ;  /* 0x00000005ff007c0c */ /* 0x000fe2000bf05300 */
[----:B------:R-:W-:-:S12]  /*17c0*/  ULDC.64 UR4, c[0x0][0xa30] ;  /* 0x00028c0000047ab9 */ /* 0x000fd80000000a00 */
[----:B0-----:R-:W0:Y:S02]  /*17d0*/  @P0 LDC.64 R4, c[0x0][0xa10] ;  /* 0x00028400ff040b82 */ /* 0x001e240000000a00 */
[----:B0-----:R-:W-:-:S05]  /*17e0*/  @P0 IMAD.WIDE R4, R25, 0x4, R4 ;  /* 0x0000000419040825 */ /* 0x001fca00078e0204 */
[----:B------:R-:W2:Y:S04]  /*17f0*/  @P0 LDG.E R0, desc[UR6][R4.64] ;  /* 0x0000000604000981 */ /* 0x000ea8000c1e1900 */
[----:B------:R0:W2:Y:S01]  /*1800*/  @P0 LDG.E R3, desc[UR6][R4.64+0x4] ;  /* 0x0000040604030981 */ /* 0x0000a2000c1e1900 */
[----:B-----5:R-:W-:Y:S01]  /*1810*/  IADD3 R9, -R9, R26, RZ ;  /* 0x0000001a09097210 */ /* 0x020fe20007ffe1ff */
[----:B------:R-:W-:Y:S01]  /*1820*/  IMAD.MOV.U32 R144, RZ, RZ, R26 ;  /* 0x000000ffff907224 */ /* 0x000fe200078e001a */
[----:B------:R-:W-:-:S04]  /*1830*/  ISETP.NE.U32.AND P1, PT, RZ, UR4, PT ;  /* 0x00000004ff007c0c */ /* 0x000fc8000bf25070 */
[----:B------:R-:W-:Y:S02]  /*1840*/  ISETP.NE.AND.EX P1, PT, RZ, UR5, PT, P1 ;  /* 0x00000005ff007c0c */ /* 0x000fe4000bf25310 */
[----:B0-----:R-:W-:-:S04]  /*1850*/  IADD3 R4, -R9, RZ, RZ ;  /* 0x000000ff09047210 */ /* 0x001fc80007ffe1ff */
[----:B------:R-:W-:-:S07]  /*1860*/  VIMNMX R4, RZ, R4, !PT ;  /* 0x00000004ff047248 */ /* 0x000fce0007fe0100 */
[----:B------:R-:W-:-:S04]  /*1870*/  @P1 IADD3 R6, P2, R28, UR4, RZ ;  /* 0x000000041c061c10 */ /* 0x000fc8000ff5e0ff */
[----:B------:R-:W-:Y:S02]  /*1880*/  @P1 IADD3.X R7, R29, UR5, RZ, P2, !PT ;  /* 0x000000051d071c10 */ /* 0x000fe400097fe4ff */
[----:B------:R-:W-:-:S03]  /*1890*/  PLOP3.LUT P2, PT, PT, PT, PT, 0x80, 0x0 ;  /* 0x000000000000781c */ /* 0x000fc60003f4f070 */
[----:B------:R0:W5:Y:S01]  /*18a0*/  @P1 LDG.E R144, desc[UR6][R6.64] ;  /* 0x0000000606901981 */ /* 0x000162000c1e1900 */
[----:B--2---:R-:W-:-:S04]  /*18b0*/  @P0 IMAD.IADD R2, R3, 0x1, -R0 ;  /* 0x0000000103020824 */ /* 0x004fc800078e0a00 */
[----:B------:R-:W-:-:S04]  /*18c0*/  IMAD.IADD R179, R9, 0x1, R2 ;  /* 0x0000000109b37824 */ /* 0x000fc800078e0202 */
[----:B------:R-:W-:-:S04]  /*18d0*/  VIADD R0, R179, 0x4f ;  /* 0x0000004fb3007836 */ /* 0x000fc80000000000 */
[----:B------:R-:W-:-:S05]  /*18e0*/  IMAD.HI R0, R0, 0x66666667, RZ ;  /* 0x6666666700007827 */ /* 0x000fca00078e02ff */
[----:B------:R-:W-:-:S04]  /*18f0*/  SHF.R.U32.HI R3, RZ, 0x1f, R0 ;  /* 0x0000001fff037819 */ /* 0x000fc80000011600 */
[----:B------:R-:W-:-:S05]  /*1900*/  LEA.HI.SX32 R180, R0, R3, 0x1b ;  /* 0x0000000300b47211 */ /* 0x000fca00078fdaff */
[----:B------:R-:W-:-:S05]  /*1910*/  IMAD R3, R180, 0x50, -R9 ;  /* 0x00000050b4037824 */ /* 0x000fca00078e0a09 */
[----:B------:R-:W-:-:S04]  /*1920*/  VIMNMX R3, R3, R2, PT ;  /* 0x0000000203037248 */ /* 0x000fc80003fe0100 */
[----:B------:R-:W-:Y:S01]  /*1930*/  ISETP.GT.AND P0, PT, R3, R4, PT ;  /* 0x000000040300720c */ /* 0x000fe20003f04270 */
[----:B------:R-:W-:-:S05]  /*1940*/  IMAD.WIDE.U32 R4, R4, -0x33333333, RZ ;  /* 0xcccccccd04047825 */ /* 0x000fca00078e00ff */
[----:B------:R-:W-:-:S05]  /*1950*/  SHF.R.U32.HI R119, RZ, 0x6, R5 ;  /* 0x00000006ff777819 */ /* 0x000fca0000011605 */
[----:B------:R-:W-:Y:S02]  /*1960*/  IMAD.MOV.U32 R24, RZ, RZ, R119 ;  /* 0x000000ffff187224 */ /* 0x000fe400078e0077 */
[----:B------:R-:W-:-:S04]  /*1970*/  @P0 VIADD R0, R3, 0x4f ;  /* 0x0000004f03000836 */ /* 0x000fc80000000000 */
[----:B------:R-:W-:-:S05]  /*1980*/  @P0 IMAD.HI R0, R0, 0x66666667, RZ ;  /* 0x6666666700000827 */ /* 0x000fca00078e02ff */
[----:B------:R-:W-:-:S04]  /*1990*/  @P0 SHF.R.U32.HI R3, RZ, 0x1f, R0 ;  /* 0x0000001fff030819 */ /* 0x000fc80000011600 */
[----:B------:R-:W-:-:S04]  /*19a0*/  @P0 LEA.HI.SX32 R24, R0, R3, 0x1b ;  /* 0x0000000300180211 */ /* 0x000fc800078fdaff */
[----:B------:R-:W-:-:S13]  /*19b0*/  ISETP.GT.AND P0, PT, R24, R119, PT ;  /* 0x000000771800720c */ /* 0x000fda0003f04270 */
[----:B0-----:R-:W-:Y:S05]  /*19c0*/  @!P0 BRA `(.L_x_649) ;  /* 0x0000008c00b48947 */ /* 0x001fea0003800000 */
[----:B------:R-:W-:Y:S01]  /*19d0*/  VIADD R0, R18, 0x24400 ;  /* 0x0002440012007836 */ /* 0x000fe20000000000 */
[----:B------:R-:W-:Y:S04]  /*19e0*/  BSSY B6, `(.L_x_650) ;  /* 0x0000013000067945 */ /* 0x000fe80003800000 */
[----:B------:R-:W-:-:S13]  /*19f0*/  LOP3.LUT P0, RZ, R0, 0x3ff, RZ, 0xc0, !PT ;  /* 0x000003ff00ff7812 */ /* 0x000fda000780c0ff */
[----:B------:R-:W-:Y:S05]  /*1a00*/  @!P0 BRA `(.L_x_651) ;  /* 0x0000000000408947 */ /* 0x000fea0003800000 */
[----:B------:R-:W-:Y:S01]  /*1a10*/  MOV R0, 0x0 ;  /* 0x0000000000007802 */ /* 0x000fe20000000f00 */
[----:B------:R-:W-:Y:S01]  /*1a20*/  ULDC.64 UR4, c[0x4][0xa8] ;  /* 0x01002a0000047ab9 */ /* 0x000fe20000000a00 */
[----:B------:R-:W-:Y:S01]  /*1a30*/  ULDC.64 UR6, c[0x4][0x18] ;  /* 0x0100060000067ab9 */ /* 0x000fe20000000a00 */
[----:B------:R-:W-:Y:S01]  /*1a40*/  MOV R4, UR4 ;  /* 0x0000000400047c02 */ /* 0x000fe20008000f00 */
[----:B------:R0:W1:Y:S01]  /*1a50*/  LDC.64 R14, c[0x4][R0] ;  /* 0x01000000000e7b82 */ /* 0x0000620000000a00 */
[----:B------:R-:W-:Y:S01]  /*1a60*/  IMAD.U32 R5, RZ, RZ, UR5 ;  /* 0x00000005ff057e24 */ /* 0x000fe2000f8e00ff */
[----:B------:R-:W-:Y:S01]  /*1a70*/  ULDC.64 UR4, c[0x4][0xb0] ;  /* 0x01002c0000047ab9 */ /* 0x000fe20000000a00 */
[----:B------:R-:W-:Y:S01]  /*1a80*/  MOV R10, UR6 ;  /* 0x00000006000a7c02 */ /* 0x000fe20008000f00 */
[----:B------:R-:W-:Y:S01]  /*1a90*/  IMAD.U32 R6, RZ, RZ, UR4 ;  /* 0x00000004ff067e24 */ /* 0x000fe2000f8e00ff */
[----:B------:R-:W-:Y:S01]  /*1aa0*/  MOV R13, RZ ;  /* 0x000000ff000d7202 */ /* 0x000fe20000000f00 */
[----:B------:R-:W-:-:S02]  /*1ab0*/  IMAD.U32 R7, RZ, RZ, UR5 ;  /* 0x00000005ff077e24 */ /* 0x000fc4000f8e00ff */
[----:B------:R-:W-:Y:S02]  /*1ac0*/  IMAD.U32 R11, RZ, RZ, UR7 ;  /* 0x00000007ff0b7e24 */ /* 0x000fe4000f8e00ff */
[----:B------:R-:W-:Y:S02]  /*1ad0*/  IMAD.MOV.U32 R8, RZ, RZ, 0x70 ;  /* 0x00000070ff087424 */ /* 0x000fe400078e00ff */
[----:B0-----:R-:W-:-:S07]  /*1ae0*/  IMAD.MOV.U32 R12, RZ, RZ, 0x1 ;  /* 0x00000001ff0c7424 */ /* 0x001fce00078e00ff */
[----:B------:R-:W-:-:S07]  /*1af0*/  LEPC R20, `(.L_x_651) ;  /* 0x000000001014794e */ /* 0x000fce0000000000 */
[----:B-1---5:R-:W-:Y:S05]  /*1b00*/  CALL.ABS.NOINC R14 ;  /* 0x000000000e007343 */ /* 0x022fea0003c00000 */
.L_x_651:
[----:B------:R-:W-:Y:S05]  /*1b10*/  BSYNC B6 ;  /* 0x0000000000067941 */ /* 0x000fea0003800000 */
.L_x_650:
[----:B------:R-:W-:Y:S01]  /*1b20*/  VIADD R0, R18, 0x400 ;  /* 0x0000040012007836 */ /* 0x000fe20000000000 */
[----:B------:R-:W-:Y:S04]  /*1b30*/  BSSY B6, `(.L_x_652) ;  /* 0x0000013000067945 */ /* 0x000fe80003800000 */
[----:B------:R-:W-:-:S13]  /*1b40*/  LOP3.LUT P0, RZ, R0, 0x3ff, RZ, 0xc0, !PT ;  /* 0x000003ff00ff7812 */ /* 0x000fda000780c0ff */
[----:B------:R-:W-:Y:S05]  /*1b50*/  @!P0 BRA `(.L_x_653) ;  /* 0x0000000000408947 */ /* 0x000fea0003800000 */
[----:B------:R-:W-:Y:S01]  /*1b60*/  MOV R0, 0x0 ;  /* 0x0000000000007802 */ /* 0x000fe20000000f00 */
[----:B------:R-:W-:Y:S01]  /*1b70*/  ULDC.64 UR4, c[0x4][0xa8] ;  /* 0x01002a0000047ab9 */ /* 0x000fe20000000a00 */
[----:B------:R-:W-:Y:S01]  /*1b80*/  ULDC.64 UR6, c[0x4][0x18] ;  /* 0x0100060000067ab9 */ /* 0x000fe20000000a00 */
[----:B------:R-:W-:Y:S01]  /*1b90*/  IMAD.U32 R4, RZ, RZ, UR4 ;  /* 0x00000004ff047e24 */ /* 0x000fe2000f8e00ff */
[----:B------:R0:W1:Y:S01]  /*1ba0*/  LDC.64 R14, c[0x4][R0] ;  /* 0x01000000000e7b82 */ /* 0x0000620000000a00 */
[----:B------:R-:W-:Y:S01]  /*1bb0*/  IMAD.U32 R5, RZ, RZ, UR5 ;  /* 0x00000005ff057e24 */ /* 0x000fe2000f8e00ff */
[----:B------:R-:W-:Y:S01]  /*1bc0*/  ULDC.64 UR4, c[0x4][0xb0] ;  /* 0x01002c0000047ab9 */ /* 0x000fe20000000a00 */
[----:B------:R-:W-:Y:S01]  /*1bd0*/  IMAD.U32 R10, RZ, RZ, UR6 ;  /* 0x00000006ff0a7e24 */ /* 0x000fe2000f8e00ff */
[----:B------:R-:W-:Y:S01]  /*1be0*/  MOV R6, UR4 ;  /* 0x0000000400067c02 */ /* 0x000fe20008000f00 */
[----:B------:R-:W-:Y:S01]  /*1bf0*/  IMAD.U32 R7, RZ, RZ, UR5 ;  /* 0x00000005ff077e24 */ /* 0x000fe2000f8e00ff */
[----:B------:R-:W-:Y:S01]  /*1c00*/  MOV R8, 0x70 ;  /* 0x0000007000087802 */ /* 0x000fe20000000f00 */
[----:B------:R-:W-:-:S02]  /*1c10*/  IMAD.U32 R11, RZ, RZ, UR7 ;  /* 0x00000007ff0b7e24 */ /* 0x000fc4000f8e00ff */
[----:B------:R-:W-:Y:S02]  /*1c20*/  IMAD.MOV.U32 R12, RZ, RZ, 0x1 ;  /* 0x00000001ff0c7424 */ /* 0x000fe400078e00ff */
[----:B0-----:R-:W-:-:S07]  /*1c30*/  IMAD.MOV.U32 R13, RZ, RZ, RZ ;  /* 0x000000ffff0d7224 */ /* 0x001fce00078e00ff */
[----:B------:R-:W-:-:S07]  /*1c40*/  LEPC R20, `(.L_x_653) ;  /* 0x000000001014794e */ /* 0x000fce0000000000 */
[----:B-1---5:R-:W-:Y:S05]  /*1c50*/  CALL.ABS.NOINC R14 ;  /* 0x000000000e007343 */ /* 0x022fea0003c00000 */
.L_x_653:
[----:B------:R-:W-:Y:S05]  /*1c60*/  BSYNC B6 ;  /* 0x0000000000067941 */ /* 0x000fea0003800000 */
.L_x_652:
[----:B------:R-:W-:Y:S01]  /*1c70*/  ULDC.64 UR4, c[0x0][0x9f8] ;  /* 0x00027e0000047ab9 */ /* 0x000fe20000000a00 */
[----:B------:R-:W-:Y:S01]  /*1c80*/  ULDC.64 UR6, c[0x0][0x208] ;  /* 0x0000820000067ab9 */ /* 0x000fe20000000a00 */
[----:B------:R-:W-:Y:S01]  /*1c90*/  ISETP.NE.U32.AND P0, PT, RZ, UR4, PT ;  /* 0x00000004ff007c0c */ /* 0x000fe2000bf05070 */
[----:B------:R-:W0:Y:S01]  /*1ca0*/  LDC.64 R98, c[0x0][0x300] ;  /* 0x0000c000ff627b82 */ /* 0x000e220000000a00 */
[----:B------:R-:W-:Y:S01]  /*1cb0*/  IMAD.IADD R113, R27, 0x1, R26 ;  /* 0x000000011b717824 */ /* 0x000fe200078e021a */
[----:B------:R-:W-:Y:S01]  /*1cc0*/  SHF.R.S32.HI R9, RZ, 0x1f, R122 ;  /* 0x0000001fff097819 */ /* 0x000fe2000001147a */
[----:B------:R-:W-:Y:S01]  /*1cd0*/  ULDC.64 UR8, c[0x0][0xa08] ;  /* 0x0002820000087ab9 */ /* 0x000fe20000000a00 */
[----:B------:R-:W-:-:S04]  /*1ce0*/  ISETP.NE.AND.EX P0, PT, RZ, UR5, PT, P0 ;  /* 0x00000005ff007c0c */ /* 0x000fc8000bf05300 */
[----:B------:R-:W1:Y:S08]  /*1cf0*/  LDC R118, c[0x0][0x3f4] ;  /* 0x0000fd00ff767b82 */ /* 0x000e700000000800 */
[----:B------:R-:W2:Y:S01]  /*1d00*/  LDC.64 R104, c[0x0][0x408] ;  /* 0x00010200ff687b82 */ /* 0x000ea20000000a00 */
[----:B------:R-:W-:-:S04]  /*1d10*/  @P0 IADD3 R4, P1, R28, UR4, RZ ;  /* 0x000000041c040c10 */ /* 0x000fc8000ff3e0ff */
[----:B------:R-:W-:Y:S01]  /*1d20*/  @P0 IADD3.X R5, R29, UR5, RZ, P1, !PT ;  /* 0x000000051d050c10 */ /* 0x000fe20008ffe4ff */
[----:B------:R-:W-:Y:S02]  /*1d30*/  ULDC.64 UR4, c[0x0][0x330] ;  /* 0x0000cc0000047ab9 */ /* 0x000fe40000000a00 */
[----:B------:R-:W3:Y:S02]  /*1d40*/  LDC.64 R110, c[0x0][0x3f8] ;  /* 0x0000fe00ff6e7b82 */ /* 0x000ee40000000a00 */
[----:B------:R4:W3:Y:S01]  /*1d50*/  @P0 LDG.E R25, desc[UR6][R4.64] ;  /* 0x0000000604190981 */ /* 0x0008e2000c1e1900 */
[----:B------:R-:W-:Y:S01]  /*1d60*/  SHF.R.S32.HI R3, RZ, 0x1f, R113 ;  /* 0x0000001fff037819 */ /* 0x000fe20000011471 */
[----:B------:R-:W-:Y:S01]  /*1d70*/  ULDC UR6, c[0x0][0x2f4] ;  /* 0x0000bd0000067ab9 */ /* 0x000fe20000000800 */
[----:B------:R-:W-:Y:S01]  /*1d80*/  IMAD R11, R9, UR4, RZ ;  /* 0x00000004090b7c24 */ /* 0x000fe2000f8e02ff */
[----:B------:R-:W-:Y:S01]  /*1d90*/  ISETP.GE.AND P1, PT, R213, UR6, PT ;  /* 0x00000006d5007c0c */ /* 0x000fe2000bf26270 */
[----:B------:R-:W-:Y:S01]  /*1da0*/  IMAD.WIDE.U32 R6, R122, UR4, R16 ;  /* 0x000000047a067c25 */ /* 0x000fe2000f8e0010 */
[----:B------:R-:W-:Y:S01]  /*1db0*/  ISETP.GE.AND P0, PT, R16, UR6, PT ;  /* 0x0000000610007c0c */ /* 0x000fe2000bf06270 */
[----:B------:R-:W1:Y:S01]  /*1dc0*/  S2R R149, SR_TID.X ;  /* 0x0000000000957919 */ /* 0x000e620000002100 */
[----:B------:R-:W-:Y:S01]  /*1dd0*/  SEL R8, RZ, 0xffffffff, P1 ;  /* 0xffffffffff087807 */ /* 0x000fe20000800000 */
[-C--:B0-----:R-:W-:Y:S01]  /*1de0*/  IMAD R0, R3, R98.reuse, RZ ;  /* 0x0000006203007224 */ /* 0x081fe200078e02ff */
[----:B------:R-:W-:Y:S01]  /*1df0*/  ISETP.GE.AND P1, PT, R218, UR6, PT ;  /* 0x00000006da007c0c */ /* 0x000fe2000bf26270 */
[----:B------:R-:W-:Y:S01]  /*1e00*/  IMAD R13, R122, UR5, R11 ;  /* 0x000000057a0d7c24 */ /* 0x000fe2000f8e020b */
[----:B------:R-:W-:Y:S01]  /*1e10*/  ULDC.64 UR4, c[0x0][0x308] ;  /* 0x0000c20000047ab9 */ /* 0x000fe20000000a00 */
[C---:B------:R-:W-:Y:S01]  /*1e20*/  IMAD R11, R113.reuse, R99, R0 ;  /* 0x00000063710b7224 */ /* 0x040fe200078e0200 */
[----:B------:R-:W-:Y:S01]  /*1e30*/  SEL R0, RZ, 0x1, P0 ;  /* 0x00000001ff007807 */ /* 0x000fe20000000000 */
[----:B----4-:R-:W-:Y:S01]  /*1e40*/  IMAD.WIDE.U32 R4, R113, R98, RZ ;  /* 0x0000006271047225 */ /* 0x010fe200078e00ff */
[----:B------:R-:W-:-:S02]  /*1e50*/  ISETP.NE.U32.AND P0, PT, RZ, UR8, PT ;  /* 0x00000008ff007c0c */ /* 0x000fc4000bf05070 */
[----:B------:R-:W-:Y:S01]  /*1e60*/  IADD3 R7, R7, R13, RZ ;  /* 0x0000000d07077210 */ /* 0x000fe20007ffe0ff */
[----:B------:R-:W-:Y:S01]  /*1e70*/  IMAD.SHL.U32 R13, R8, 0x2, RZ ;  /* 0x00000002080d7824 */ /* 0x000fe200078e00ff */
[----:B------:R-:W-:Y:S01]  /*1e80*/  ISETP.NE.AND.EX P0, PT, RZ, UR9, PT, P0 ;  /* 0x00000009ff007c0c */ /* 0x000fe2000bf05300 */
[----:B------:R-:W-:Y:S01]  /*1e90*/  IMAD R9, R9, UR4, RZ ;  /* 0x0000000409097c24 */ /* 0x000fe2000f8e02ff */
[----:B------:R-:W-:Y:S01]  /*1ea0*/  ULDC.64 UR8, c[0x0][0x338] ;  /* 0x0000ce0000087ab9 */ /* 0x000fe20000000a00 */
[----:B------:R-:W-:Y:S01]  /*1eb0*/  IMAD.IADD R5, R5, 0x1, R11 ;  /* 0x0000000105057824 */ /* 0x000fe200078e020b */
[----:B------:R-:W-:Y:S01]  /*1ec0*/  LOP3.LUT R0, R13, 0x2, R0, 0xe2, !PT ;  /* 0x000000020d007812 */ /* 0x000fe200078ee200 */
[C---:B------:R-:W-:Y:S01]  /*1ed0*/  IMAD R11, R122.reuse, UR5, R9 ;  /* 0x000000057a0b7c24 */ /* 0x040fe2000f8e0209 */
[----:B------:R-:W-:Y:S01]  /*1ee0*/  SEL R9, RZ, 0x4, P1 ;  /* 0x00000004ff097807 */ /* 0x000fe20000800000 */
[----:B------:R-:W-:Y:S01]  /*1ef0*/  IMAD.WIDE.U32 R4, R122, UR4, R4 ;  /* 0x000000047a047c25 */ /* 0x000fe2000f8e0004 */
[----:B------:R-:W-:Y:S01]  /*1f00*/  ULDC.64 UR4, c[0x0][0x310] ;  /* 0x0000c40000047ab9 */ /* 0x000fe20000000a00 */
[----:B------:R-:W-:-:S02]  /*1f10*/  SHF.R.S32.HI R20, RZ, 0x1f, R212 ;  /* 0x0000001fff147819 */ /* 0x000fc400000114d4 */
[----:B------:R-:W-:Y:S01]  /*1f20*/  LOP3.LUT R9, R0, R9, RZ, 0xfc, !PT ;  /* 0x0000000900097212 */ /* 0x000fe200078efcff */
[----:B------:R-:W-:Y:S01]  /*1f30*/  IMAD.IADD R5, R5, 0x1, R11 ;  /* 0x0000000105057824 */ /* 0x000fe200078e020b */
[----:B------:R-:W-:Y:S01]  /*1f40*/  SHF.R.S32.HI R23, RZ, 0x1f, R22 ;  /* 0x0000001fff177819 */ /* 0x000fe20000011416 */
[CC--:B--2---:R-:W-:Y:S01]  /*1f50*/  IMAD.WIDE.U32 R102, R212.reuse, R104.reuse, R16 ;  /* 0x00000068d4667225 */ /* 0x0c4fe200078e0010 */
[----:B------:R-:W-:Y:S02]  /*1f60*/  SHF.R.U32.HI R30, RZ, 0x3, R225 ;  /* 0x00000003ff1e7819 */ /* 0x000fe400000116e1 */
[----:B------:R-:W-:Y:S01]  /*1f70*/  SHF.R.U32.HI R21, RZ, 0x3, R226 ;  /* 0x00000003ff157819 */ /* 0x000fe200000116e2 */
[----:B------:R-:W-:Y:S01]  /*1f80*/  IMAD.WIDE.U32 R100, R212, R104, R22 ;  /* 0x00000068d4647225 */ /* 0x000fe200078e0016 */
[----:B------:R-:W-:Y:S02]  /*1f90*/  ISETP.GE.AND P2, PT, R219, UR6, PT ;  /* 0x00000006db007c0c */ /* 0x000fe4000bf46270 */
[----:B------:R-:W-:Y:S01]  /*1fa0*/  SHF.L.U64.HI R128, R98, 0x5, R99 ;  /* 0x0000000562807819 */ /* 0x000fe20000010263 */
[----:B---3--:R-:W-:Y:S01]  /*1fb0*/  IMAD.WIDE.U32 R106, R212, R110, R22 ;  /* 0x0000006ed46a7225 */ /* 0x008fe200078e0016 */
[----:B------:R-:W-:-:S02]  /*1fc0*/  SHF.L.U64.HI R130, R98, 0x6, R99 ;  /* 0x0000000662827819 */ /* 0x000fc40000010263 */
[C---:B------:R-:W-:Y:S01]  /*1fd0*/  IADD3 R112, P3, R212.reuse, R113, RZ ;  /* 0x00000071d4707210 */ /* 0x040fe20007f7e0ff */
[----:B------:R-:W-:Y:S01]  /*1fe0*/  IMAD.WIDE.U32 R108, R212, R110, R16 ;  /* 0x0000006ed46c7225 */ /* 0x000fe200078e0010 */
[----:B------:R-:W-:Y:S02]  /*1ff0*/  SHF.L.U64.HI R29, R110, 0x6, R111 ;  /* 0x000000066e1d7819 */ /* 0x000fe4000001026f */
[--C-:B------:R-:W-:Y:S01]  /*2000*/  SHF.L.U64.HI R34, R104, 0x5, R105.reuse ;  /* 0x0000000568227819 */ /* 0x100fe20000010269 */
[----:B------:R-:W-:Y:S01]  /*2010*/  IMAD.SHL.U32 R31, R212, 0x40, RZ ;  /* 0x00000040d41f7824 */ /* 0x000fe200078e00ff */
[----:B------:R-:W-:Y:S01]  /*2020*/  SHF.L.U64.HI R33, R104, 0x6, R105 ;  /* 0x0000000668217819 */ /* 0x000fe20000010269 */
[----:B------:R-:W-:Y:S01]  /*2030*/  IMAD.SHL.U32 R129, R98, 0x20, RZ ;  /* 0x0000002062817824 */ /* 0x000fe200078e00ff */
[----:B------:R-:W-:Y:S01]  /*2040*/  SHF.L.U32 R32, R104, 0x5, RZ ;  /* 0x0000000568207819 */ /* 0x000fe200000006ff */
[----:B------:R-:W-:Y:S01]  /*2050*/  IMAD.SHL.U32 R131, R98, 0x40, RZ ;  /* 0x0000004062837824 */ /* 0x000fe200078e00ff */
[----:B------:R-:W-:Y:S01]  /*2060*/  IADD3 R12, R212, 0x20, RZ ;  /* 0x00000020d40c7810 */ /* 0x000fe20007ffe0ff */
[C---:B------:R-:W-:Y:S01]  /*2070*/  IMAD.SHL.U32 R28, R110.reuse, 0x20, RZ ;  /* 0x000000206e1c7824 */ /* 0x040fe200078e00ff */
[----:B------:R-:W-:Y:S01]  /*2080*/  LOP3.LUT R26, R9, 0x1, RZ, 0xc0, !PT ;  /* 0x00000001091a7812 */ /* 0x000fe200078ec0ff */
[----:B------:R-:W-:Y:S01]  /*2090*/  IMAD.SHL.U32 R27, R110, 0x40, RZ ;  /* 0x000000406e1b7824 */ /* 0x000fe200078e00ff */
[----:B------:R-:W-:Y:S01]  /*20a0*/  SHF.R.S32.HI R147, RZ, 0x1f, R12 ;  /* 0x0000001fff937819 */ /* 0x000fe2000001140c */
[----:B------:R-:W-:Y:S01]  /*20b0*/  IMAD R127, R105, 0x50, RZ ;  /* 0x00000050697f7824 */ /* 0x000fe200078e02ff */
[----:B-1----:R-:W-:Y:S01]  /*20c0*/  LEA.HI R149, R149, 0x8, RZ, 0x19 ;  /* 0x0000000895957811 */ /* 0x002fe200078fc8ff */
[----:B------:R-:W-:Y:S01]  /*20d0*/  IMAD.X R113, R20, 0x1, R3, P3 ;  /* 0x0000000114717824 */ /* 0x000fe200018e0603 */
[----:B------:R-:W-:-:S02]  /*20e0*/  SHF.R.S32.HI R8, RZ, 0x1f, R25 ;  /* 0x0000001fff087819 */ /* 0x000fc40000011419 */
[----:B------:R-:W-:Y:S02]  /*20f0*/  SEL R97, R25, RZ, !P0 ;  /* 0x000000ff19617207 */ /* 0x000fe40004000000 */
[----:B------:R-:W-:Y:S02]  /*2100*/  SEL R8, R8, RZ, !P0 ;  /* 0x000000ff08087207 */ /* 0x000fe40004000000 */
[----:B------:R-:W-:Y:S01]  /*2110*/  ISETP.GE.AND P0, PT, R16, R118, PT ;  /* 0x000000761000720c */ /* 0x000fe20003f06270 */
[----:B------:R-:W-:-:S04]  /*2120*/  IMAD.WIDE.U32 R94, R97, UR8, R6 ;  /* 0x00000008615e7c25 */ /* 0x000fc8000f8e0006 */
[C---:B------:R-:W-:Y:S02]  /*2130*/  IMAD R0, R8.reuse, UR8, RZ ;  /* 0x0000000808007c24 */ /* 0x040fe4000f8e02ff */
[----:B------:R-:W-:Y:S02]  /*2140*/  IMAD R8, R8, UR4, RZ ;  /* 0x0000000408087c24 */ /* 0x000fe4000f8e02ff */
[C---:B------:R-:W-:Y:S02]  /*2150*/  IMAD R37, R97.reuse, UR9, R0 ;  /* 0x0000000961257c24 */ /* 0x040fe4000f8e0200 */
[C---:B------:R-:W-:Y:S02]  /*2160*/  IMAD R11, R97.reuse, UR5, R8 ;  /* 0x00000005610b7c24 */ /* 0x040fe4000f8e0208 */
[----:B------:R-:W-:-:S04]  /*2170*/  IMAD.WIDE.U32 R96, R97, UR4, R4 ;  /* 0x0000000461607c25 */ /* 0x000fc8000f8e0004 */
[-C--:B------:R-:W-:Y:S01]  /*2180*/  IMAD R6, R20, R98.reuse, RZ ;  /* 0x0000006214067224 */ /* 0x080fe200078e02ff */
[----:B------:R-:W-:Y:S01]  /*2190*/  IADD3 R92, R97, R11, RZ ;  /* 0x0000000b615c7210 */ /* 0x000fe20007ffe0ff */
[----:B------:R-:W-:-:S04]  /*21a0*/  IMAD.WIDE.U32 R4, R212, R98, R16 ;  /* 0x00000062d4047225 */ /* 0x000fc800078e0010 */
[----:B------:R-:W-:Y:S01]  /*21b0*/  IMAD R35, R212, R99, R6 ;  /* 0x00000063d4237224 */ /* 0x000fe200078e0206 */
[----:B------:R-:W-:Y:S01]  /*21c0*/  IADD3 R93, P1, R96, R4, RZ ;  /* 0x00000004605d7210 */ /* 0x000fe20007f3e0ff */
[----:B------:R-:W-:-:S03]  /*21d0*/  IMAD R0, R20, R104, RZ ;  /* 0x0000006814007224 */ /* 0x000fc600078e02ff */
[----:B------:R-:W-:Y:S01]  /*21e0*/  IADD3.X R35, R92, R5, R35, P1, !PT ;  /* 0x000000055c237210 */ /* 0x000fe20000ffe423 */
[----:B------:R-:W-:Y:S01]  /*21f0*/  IMAD R7, R212, R105, R0 ;  /* 0x00000069d4077224 */ /* 0x000fe200078e0200 */
[----:B------:R-:W-:Y:S01]  /*2200*/  SEL R5, R118, RZ, P0 ;  /* 0x000000ff76057207 */ /* 0x000fe20000000000 */
[----:B------:R-:W-:Y:S01]  /*2210*/  IMAD R0, R20, R110, RZ ;  /* 0x0000006e14007224 */ /* 0x000fe200078e02ff */
[----:B------:R-:W-:Y:S01]  /*2220*/  ISETP.GE.AND P1, PT, R213, R118, PT ;  /* 0x00000076d500720c */ /* 0x000fe20003f26270 */
[----:B------:R-:W-:Y:S02]  /*2230*/  IMAD.IADD R101, R101, 0x1, R7 ;  /* 0x0000000165657824 */ /* 0x000fe400078e0207 */
[----:B------:R-:W-:Y:S01]  /*2240*/  IMAD.IADD R5, R16, 0x1, R5 ;  /* 0x0000000110057824 */ /* 0x000fe200078e0205 */
[----:B------:R-:W-:Y:S01]  /*2250*/  SEL R4, R118, RZ, P1 ;  /* 0x000000ff76047207 */ /* 0x000fe20000800000 */
[----:B------:R-:W-:Y:S02]  /*2260*/  IMAD.IADD R103, R7, 0x1, R103 ;  /* 0x0000000107677824 */ /* 0x000fe400078e0267 */
[----:B------:R-:W-:Y:S01]  /*2270*/  IMAD R7, R212, R111, R0 ;  /* 0x0000006fd4077224 */ /* 0x000fe200078e0200 */
[----:B------:R-:W-:Y:S01]  /*2280*/  SHF.R.S32.HI R0, RZ, 0x1f, R5 ;  /* 0x0000001fff007819 */ /* 0x000fe20000011405 */
[----:B------:R-:W-:-:S02]  /*2290*/  IMAD.IADD R4, R213, 0x1, R4 ;  /* 0x00000001d5047824 */ /* 0x000fc400078e0204 */
[----:B------:R-:W-:Y:S01]  /*22a0*/  IMAD.IADD R109, R7, 0x1, R109 ;  /* 0x00000001076d7824 */ /* 0x000fe200078e026d */
[-C--:B------:R-:W-:Y:S01]  /*22b0*/  LEA.HI R13, R0, R5.reuse, RZ, 0x3 ;  /* 0x00000005000d7211 */ /* 0x080fe200078f18ff */
[----:B-----5:R-:W-:Y:S01]  /*22c0*/  IMAD.WIDE.U32 R100, R144, R104, R100 ;  /* 0x0000006890647225 */ /* 0x020fe200078e0064 */
[----:B------:R-:W-:Y:S02]  /*22d0*/  LEA.HI R0, R0, R5, RZ, 0x6 ;  /* 0x0000000500007211 */ /* 0x000fe400078f30ff */
[----:B------:R-:W-:Y:S01]  /*22e0*/  IADD3 R107, R107, R7, RZ ;  /* 0x000000076b6b7210 */ /* 0x000fe20007ffe0ff */
[CC--:B------:R-:W-:Y:S01]  /*22f0*/  IMAD.WIDE.U32 R108, R144.reuse, R110.reuse, R108 ;  /* 0x0000006e906c7225 */ /* 0x0c0fe200078e006c */
[----:B------:R-:W-:Y:S02]  /*2300*/  SHF.R.S32.HI R5, RZ, 0x6, R0 ;  /* 0x00000006ff057819 */ /* 0x000fe40000011400 */
[----:B------:R-:W-:Y:S01]  /*2310*/  LOP3.LUT R0, R225, 0x38, R13, 0xf8, !PT ;  /* 0x00000038e1007812 */ /* 0x000fe200078ef80d */
[----:B------:R-:W-:Y:S01]  /*2320*/  IMAD.WIDE.U32 R106, R144, R110, R106 ;  /* 0x0000006e906a7225 */ /* 0x000fe200078e006a */
[----:B------:R-:W-:-:S02]  /*2330*/  SHF.R.S32.HI R7, RZ, 0x1f, R4 ;  /* 0x0000001fff077819 */ /* 0x000fc40000011404 */
[----:B------:R-:W-:Y:S01]  /*2340*/  LOP3.LUT R6, R0, R30, RZ, 0x3c, !PT ;  /* 0x0000001e00067212 */ /* 0x000fe200078e3cff */
[----:B------:R-:W-:Y:S01]  /*2350*/  IMAD R141, R5, 0x1400, R228 ;  /* 0x00001400058d7824 */ /* 0x000fe200078e02e4 */
[-C--:B------:R-:W-:Y:S01]  /*2360*/  LEA.HI R0, R7, R4.reuse, RZ, 0x6 ;  /* 0x0000000407007211 */ /* 0x080fe200078f30ff */
[----:B------:R-:W-:Y:S01]  /*2370*/  IMAD R133, R5, 0x1400, R229 ;  /* 0x0000140005857824 */ /* 0x000fe200078e02e5 */
[----:B------:R-:W-:Y:S01]  /*2380*/  LEA.HI R4, R7, R4, RZ, 0x3 ;  /* 0x0000000407047211 */ /* 0x000fe200078f18ff */
[----:B------:R-:W-:Y:S01]  /*2390*/  IMAD.IADD R141, R141, 0x1, R6 ;  /* 0x000000018d8d7824 */ /* 0x000fe200078e0206 */
[----:B------:R-:W-:Y:S01]  /*23a0*/  SHF.R.S32.HI R7, RZ, 0x6, R0 ;  /* 0x00000006ff077819 */ /* 0x000fe20000011400 */
[----:B------:R-:W-:Y:S01]  /*23b0*/  IMAD R143, R5, 0x1400, R230 ;  /* 0x00001400058f7824 */ /* 0x000fe200078e02e6 */
[----:B------:R-:W-:Y:S01]  /*23c0*/  LOP3.LUT R6, R4, 0x38, RZ, 0xc0, !PT ;  /* 0x0000003804067812 */ /* 0x000fe200078ec0ff */
[----:B------:R-:W-:Y:S01]  /*23d0*/  IMAD.WIDE.U32 R102, R144, R104, R102 ;  /* 0x0000006890667225 */ /* 0x000fe200078e0066 */
[----:B------:R-:W-:-:S02]  /*23e0*/  LOP3.LUT R0, R13, 0x38, RZ, 0xc0, !PT ;  /* 0x000000380d007812 */ /* 0x000fc400078ec0ff */
[--C-:B------:R-:W-:Y:S01]  /*23f0*/  LOP3.LUT R6, R6, 0x1c0, R31.reuse, 0xf8, !PT ;  /* 0x000001c006067812 */ /* 0x100fe200078ef81f */
[C---:B------:R-:W-:Y:S01]  /*2400*/  IMAD R142, R7.reuse, 0x1400, R230 ;  /* 0x00001400078e7824 */ /* 0x040fe200078e02e6 */
[----:B------:R-:W-:Y:S01]  /*2410*/  LOP3.LUT R0, R0, 0x1c0, R31, 0xf8, !PT ;  /* 0x000001c000007812 */ /* 0x000fe200078ef81f */
[C---:B------:R-:W-:Y:S01]  /*2420*/  IMAD R140, R7.reuse, 0x1400, R228 ;  /* 0x00001400078c7824 */ /* 0x040fe200078e02e4 */
[-C--:B------:R-:W-:Y:S01]  /*2430*/  LOP3.LUT R5, R6, R231.reuse, RZ, 0x3c, !PT ;  /* 0x000000e706057212 */ /* 0x080fe200078e3cff */
[----:B------:R-:W-:Y:S01]  /*2440*/  IMAD R132, R7, 0x1400, R229 ;  /* 0x0000140007847824 */ /* 0x000fe200078e02e5 */
[----:B------:R-:W-:Y:S01]  /*2450*/  LOP3.LUT R8, R226, 0x38, R13, 0xf8, !PT ;  /* 0x00000038e2087812 */ /* 0x000fe200078ef80d */
[----:B------:R-:W-:Y:S01]  /*2460*/  IMAD.SHL.U32 R31, R104, 0x40, RZ ;  /* 0x00000040681f7824 */ /* 0x000fe200078e00ff */
[----:B------:R-:W-:Y:S01]  /*2470*/  LOP3.LUT R0, R0, R231, RZ, 0x3c, !PT ;  /* 0x000000e700007212 */ /* 0x000fe200078e3cff */
[----:B------:R-:W-:Y:S01]  /*2480*/  IMAD.IADD R142, R142, 0x1, R5 ;  /* 0x000000018e8e7824 */ /* 0x000fe200078e0205 */
[----:B------:R-:W-:Y:S01]  /*2490*/  SHF.R.S32.HI R5, RZ, 0x1f, R144 ;  /* 0x0000001fff057819 */ /* 0x000fe20000011490 */
[----:B------:R-:W-:Y:S01]  /*24a0*/  IMAD.SHL.U32 R118, R118, 0x2, RZ ;  /* 0x0000000276767824 */ /* 0x000fe200078e00ff */
[----:B------:R-:W-:-:S02]  /*24b0*/  LOP3.LUT R8, R8, R21, RZ, 0x3c, !PT ;  /* 0x0000001508087212 */ /* 0x000fc400078e3cff */
[--C-:B------:R-:W-:Y:S02]  /*24c0*/  LOP3.LUT R10, R226, 0x38, R4.reuse, 0xf8, !PT ;  /* 0x00000038e20a7812 */ /* 0x100fe400078ef804 */
[----:B------:R-:W-:Y:S01]  /*24d0*/  IADD3 R143, R143, R0, RZ ;  /* 0x000000008f8f7210 */ /* 0x000fe20007ffe0ff */
[----:B------:R-:W-:Y:S01]  /*24e0*/  IMAD R0, R5, R104, RZ ;  /* 0x0000006805007224 */ /* 0x000fe200078e02ff */
[----:B------:R-:W-:Y:S02]  /*24f0*/  IADD3 R133, R133, R8, RZ ;  /* 0x0000000885857210 */ /* 0x000fe40007ffe0ff */
[----:B------:R-:W-:Y:S02]  /*2500*/  LOP3.LUT R8, R225, 0x38, R4, 0xf8, !PT ;  /* 0x00000038e1087812 */ /* 0x000fe400078ef804 */
[----:B------:R-:W-:Y:S01]  /*2510*/  LOP3.LUT R11, R10, R21, RZ, 0x3c, !PT ;  /* 0x000000150a0b7212 */ /* 0x000fe200078e3cff */
[----:B------:R-:W-:Y:S01]  /*2520*/  IMAD R21, R144, R105, R0 ;  /* 0x0000006990157224 */ /* 0x000fe200078e0200 */
[----:B------:R-:W-:Y:S01]  /*2530*/  LOP3.LUT R7, R8, R30, RZ, 0x3c, !PT ;  /* 0x0000001e08077212 */ /* 0x000fe200078e3cff */
[----:B------:R-:W-:Y:S01]  /*2540*/  IMAD R0, R5, R110, RZ ;  /* 0x0000006e05007224 */ /* 0x000fe200078e02ff */
[----:B------:R-:W-:Y:S01]  /*2550*/  SHF.L.U64.HI R30, R110, 0x5, R111 ;  /* 0x000000056e1e7819 */ /* 0x000fe2000001026f */
[----:B------:R-:W-:Y:S01]  /*2560*/  IMAD R5, R111, 0x50, RZ ;  /* 0x000000506f057824 */ /* 0x000fe200078e02ff */
[----:B------:R-:W-:Y:S01]  /*2570*/  SHF.R.S32.HI R14, RZ, 0x3, R13 ;  /* 0x00000003ff0e7819 */ /* 0x000fe2000001140d */
[----:B------:R-:W-:Y:S01]  /*2580*/  IMAD R15, R144, R111, R0 ;  /* 0x0000006f900f7224 */ /* 0x000fe200078e0200 */
[----:B------:R-:W-:Y:S01]  /*2590*/  SEL R0, RZ, 0x8, P2 ;  /* 0x00000008ff007807 */ /* 0x000fe20001000000 */
[----:B------:R-:W-:Y:S01]  /*25a0*/  IMAD.IADD R140, R140, 0x1, R7 ;  /* 0x000000018c8c7824 */ /* 0x000fe200078e0207 */
[----:B------:R-:W-:Y:S01]  /*25b0*/  LOP3.LUT R13, R13, 0xfffffff8, RZ, 0xc0, !PT ;  /* 0xfffffff80d0d7812 */ /* 0x000fe200078ec0ff */
[----:B------:R-:W-:Y:S01]  /*25c0*/  IMAD R7, R99, 0x50, RZ ;  /* 0x0000005063077824 */ /* 0x000fe200078e02ff */
[----:B------:R-:W-:Y:S01]  /*25d0*/  LOP3.LUT R0, R9, R0, RZ, 0xfc, !PT ;  /* 0x0000000009007212 */ /* 0x000fe200078efcff */
[----:B------:R-:W-:Y:S01]  /*25e0*/  IMAD.WIDE.U32 R98, R98, 0x50, RZ ;  /* 0x0000005062627825 */ /* 0x000fe200078e00ff */
[----:B------:R-:W-:-:S02]  /*25f0*/  SHF.R.S32.HI R12, RZ, 0x3, R4 ;  /* 0x00000003ff0c7819 */ /* 0x000fc40000011404 */
[----:B------:R-:W-:Y:S01]  /*2600*/  LOP3.LUT R10, R0, 0x2, RZ, 0xc0, !PT ;  /* 0x00000002000a7812 */ /* 0x000fe200078ec0ff */
[----:B------:R-:W-:Y:S01]  /*2610*/  VIADD R8, R212, 0x40 ;  /* 0x00000040d4087836 */ /* 0x000fe20000000000 */
[----:B------:R-:W-:Y:S01]  /*2620*/  IADD3 R120, R99, R7, RZ ;  /* 0x0000000763787210 */ /* 0x000fe20007ffe0ff */
[----:B------:R-:W-:Y:S01]  /*2630*/  IMAD.IADD R132, R132, 0x1, R11 ;  /* 0x0000000184847824 */ /* 0x000fe200078e020b */
[----:B------:R-:W-:Y:S01]  /*2640*/  LOP3.LUT R11, R4, 0xfffffff8, RZ, 0xc0, !PT ;  /* 0xfffffff8040b7812 */ /* 0x000fe200078ec0ff */
[----:B------:R-:W-:Y:S01]  /*2650*/  IMAD.WIDE.U32 R110, R110, 0x50, RZ ;  /* 0x000000506e6e7825 */ /* 0x000fe200078e00ff */
[----:B------:R-:W-:Y:S02]  /*2660*/  SHF.R.S32.HI R146, RZ, 0x1f, R8 ;  /* 0x0000001fff927819 */ /* 0x000fe40000011408 */
[----:B------:R-:W-:Y:S01]  /*2670*/  LOP3.LUT R9, R0, 0x4, RZ, 0xc0, !PT ;  /* 0x0000000400097812 */ /* 0x000fe200078ec0ff */
[----:B------:R-:W-:Y:S01]  /*2680*/  IMAD.WIDE.U32 R104, R104, 0x50, RZ ;  /* 0x0000005068687825 */ /* 0x000fe200078e00ff */
[----:B------:R-:W-:-:S02]  /*2690*/  LOP3.LUT R8, R0, 0x8, RZ, 0xc0, !PT ;  /* 0x0000000800087812 */ /* 0x000fc400078ec0ff */
[----:B------:R-:W-:Y:S01]  /*26a0*/  SHF.R.S32.HI R7, RZ, 0x1f, R13 ;  /* 0x0000001fff077819 */ /* 0x000fe2000001140d */
[----:B------:R-:W-:Y:S01]  /*26b0*/  IMAD.IADD R126, R111, 0x1, R5 ;  /* 0x000000016f7e7824 */ /* 0x000fe200078e0205 */
[----:B------:R-:W-:Y:S01]  /*26c0*/  SHF.R.S32.HI R6, RZ, 0x1f, R11 ;  /* 0x0000001fff067819 */ /* 0x000fe2000001140b */
[----:B------:R-:W-:Y:S01]  /*26d0*/  IMAD.IADD R25, R101, 0x1, R21 ;  /* 0x0000000165197824 */ /* 0x000fe200078e0215 */
[----:B------:R-:W-:Y:S01]  /*26e0*/  IADD3 R21, R21, R103, RZ ;  /* 0x0000006715157210 */ /* 0x000fe20007ffe0ff */
[----:B------:R-:W-:Y:S02]  /*26f0*/  IMAD.IADD R20, R107, 0x1, R15 ;  /* 0x000000016b147824 */ /* 0x000fe400078e020f */
[----:B------:R-:W-:Y:S02]  /*2700*/  IMAD.IADD R127, R105, 0x1, R127 ;  /* 0x00000001697f7824 */ /* 0x000fe400078e027f */
[----:B------:R-:W-:Y:S02]  /*2710*/  IMAD.IADD R15, R15, 0x1, R109 ;  /* 0x000000010f0f7824 */ /* 0x000fe400078e026d */
[----:B------:R-:W-:-:S07]  /*2720*/  IMAD.IADD R5, R95, 0x1, R37 ;  /* 0x000000015f057824 */ /* 0x000fce00078e0225 */
.L_x_761:
[----:B-1----:R-:W2:Y:S01]  /*2730*/  LDL.LU R39, [R1+0x20] ;  /* 0x0000200001277983 */ /* 0x002ea20000300800 */
[----:B------:R-:W-:Y:S01]  /*2740*/  IADD3 R41, R24, -0x1, RZ ;  /* 0xffffffff18297810 */ /* 0x000fe20007ffe0ff */
[----:B------:R-:W0:Y:S01]  /*2750*/  LDC.64 R116, c[0x0][0x2e8] ;  /* 0x0000ba00ff747b82 */ /* 0x000e220000000a00 */
[----:B------:R-:W-:Y:S05]  /*2760*/  YIELD ;  /* 0x0000000000007946 */ /* 0x000fea0003800000 */
[----:B------:R-:W-:Y:S01]  /*2770*/  SHF.R.S32.HI R38, RZ, 0x1f, R41 ;  /* 0x0000001fff267819 */ /* 0x000fe20000011429 */
[-C--:B------:R-:W-:Y:S01]  /*2780*/  IMAD R3, R120, R41.reuse, RZ ;  /* 0x0000002978037224 */ /* 0x080fe200078e02ff */
[----:B------:R-:W1:Y:S01]  /*2790*/  LDC R115, c[0x0][0x3f4] ;  /* 0x0000fd00ff737b82 */ /* 0x000e620000000800 */
[----:B------:R-:W-:Y:S01]  /*27a0*/  IMAD.WIDE.U32 R124, R98, R41, RZ ;  /* 0x00000029627c7225 */ /* 0x000fe200078e00ff */
[----:B------:R-:W-:Y:S03]  /*27b0*/  BSSY B0, `(.L_x_654) ;  /* 0x0000790000007945 */ /* 0x000fe60003800000 */
[----:B------:R-:W-:Y:S01]  /*27c0*/  IMAD R3, R38, R98, R3 ;  /* 0x0000006226037224 */ /* 0x000fe200078e0203 */
[----:B------:R-:W-:-:S02]  /*27d0*/  IADD3 R0, P3, P4, R93, R124, R131 ;  /* 0x0000007c5d007210 */ /* 0x000fc40007c7e083 */
[-C--:B------:R-:W-:Y:S01]  /*27e0*/  IADD3 R36, P2, R93, R124.reuse, RZ ;  /* 0x0000007c5d247210 */ /* 0x080fe20007f5e0ff */
[----:B------:R-:W-:Y:S01]  /*27f0*/  IMAD.IADD R88, R125, 0x1, R3 ;  /* 0x000000017d587824 */ /* 0x000fe200078e0203 */
[----:B------:R-:W-:-:S03]  /*2800*/  IADD3 R4, P5, P6, R93, R124, R129 ;  /* 0x0000007c5d047210 */ /* 0x000fc60007ebe081 */
[----:B------:R-:W-:Y:S01]  /*2810*/  IMAD.X R37, R88, 0x1, R35, P2 ;  /* 0x0000000158257824 */ /* 0x000fe200010e0623 */
[----:B------:R-:W-:Y:S02]  /*2820*/  IADD3.X R3, R35, R88, R130, P3, P4 ;  /* 0x0000005823037210 */ /* 0x000fe40001fe8482 */
[----:B------:R-:W-:Y:S02]  /*2830*/  ISETP.GT.AND P3, PT, R41, R119, PT ;  /* 0x000000772900720c */ /* 0x000fe40003f64270 */
[C---:B0-----:R-:W-:Y:S02]  /*2840*/  LEA R48, P2, R0.reuse, R116, 0x1 ;  /* 0x0000007400307211 */ /* 0x041fe400078408ff */
[----:B------:R-:W-:Y:S02]  /*2850*/  IADD3.X R24, R35, R88, R128, P5, P6 ;  /* 0x0000005823187210 */ /* 0x000fe40002fec480 */
[----:B------:R-:W-:Y:S01]  /*2860*/  LEA.HI.X R49, R0, R117, R3, 0x1, P2 ;  /* 0x0000007500317211 */ /* 0x000fe200010f0c03 */
[----:B------:R-:W-:Y:S01]  /*2870*/  IMAD R3, R19, 0x5000, R232 ;  /* 0x0000500013037824 */ /* 0x000fe200078e02e8 */
[----:B-1----:R-:W-:-:S02]  /*2880*/  ISETP.GE.AND P2, PT, R115, 0x1, PT ;  /* 0x000000017300780c */ /* 0x002fc40003f46270 */
[-C--:B------:R-:W-:Y:S02]  /*2890*/  LEA R50, P5, R4, R116.reuse, 0x1 ;  /* 0x0000007404327211 */ /* 0x080fe400078a08ff */
[----:B------:R-:W-:Y:S02]  /*28a0*/  LEA R56, P6, R36, R116, 0x1 ;  /* 0x0000007424387211 */ /* 0x000fe400078c08ff */
[-C--:B------:R-:W-:Y:S01]  /*28b0*/  LEA.HI.X R51, R4, R117.reuse, R24, 0x1, P5 ;  /* 0x0000007504337211 */ /* 0x080fe200028f0c18 */
[----:B------:R-:W-:Y:S01]  /*28c0*/  IMAD R4, R3, 0x2, R18 ;  /* 0x0000000203047824 */ /* 0x000fe200078e0212 */
[----:B------:R-:W-:Y:S02]  /*28d0*/  LEA.HI.X R57, R36, R117, R37, 0x1, P6 ;  /* 0x0000007524397211 */ /* 0x000fe400030f0c25 */
[----:B------:R-:W-:Y:S02]  /*28e0*/  MOV R24, R41 ;  /* 0x0000002900187202 */ /* 0x000fe40000000f00 */
[----:B--2---:R-:W-:-:S04]  /*28f0*/  LOP3.LUT R39, R39, 0xfffffffd, RZ, 0xc0, !PT ;  /* 0xfffffffd27277812 */ /* 0x004fc800078ec0ff */
[----:B------:R-:W-:-:S05]  /*2900*/  @P3 LOP3.LUT R39, R39, 0x2, RZ, 0xfc, !PT ;  /* 0x0000000227273812 */ /* 0x000fca00078efcff */
[----:B------:R0:W-:Y:S01]  /*2910*/  STL [R1+0x20], R39 ;  /* 0x0000202701007387 */ /* 0x0001e20000100800 */
[----:B------:R-:W-:Y:S05]  /*2920*/  @!P2 BRA `(.L_x_655) ;  /* 0x0000007000e8a947 */ /* 0x000fea0003800000 */
[----:B------:R-:W-:Y:S01]  /*2930*/  ULDC.U8 UR4, c[0x0][0x410] ;  /* 0x0001040000047ab9 */ /* 0x000fe20000000000 */
[-C--:B------:R-:W-:Y:S01]  /*2940*/  IMAD R3, R126, R41.reuse, RZ ;  /* 0x000000297e037224 */ /* 0x080fe200078e02ff */
[----:B------:R-:W-:Y:S01]  /*2950*/  ISETP.NE.AND P2, PT, RZ, UR4, PT ;  /* 0x00000004ff007c0c */ /* 0x000fe2000bf45270 */
[-C--:B0-----:R-:W-:Y:S02]  /*2960*/  IMAD R39, R127, R41.reuse, RZ ;  /* 0x000000297f277224 */ /* 0x081fe400078e02ff */
[----:B------:R-:W-:Y:S02]  /*2970*/  IMAD R37, R38, R110, R3 ;  /* 0x0000006e26257224 */ /* 0x000fe400078e0203 */
[----:B------:R-:W-:Y:S02]  /*2980*/  IMAD R3, R24, -0x50, R2 ;  /* 0xffffffb018037824 */ /* 0x000fe400078e0202 */
[----:B------:R-:W-:Y:S02]  /*2990*/  IMAD R39, R38, R104, R39 ;  /* 0x0000006826277224 */ /* 0x000fe400078e0227 */
[----:B------:R-:W-:Y:S01]  /*29a0*/  IMAD.WIDE.U32 R86, R110, R41, RZ ;  /* 0x000000296e567225 */ /* 0x000fe200078e00ff */
[----:B------:R-:W-:-:S03]  /*29b0*/  VIMNMX R3, R3, 0x50, PT ;  /* 0x0000005003037848 */ /* 0x000fc60003fe0100 */
[----:B------:R-:W-:-:S04]  /*29c0*/  IMAD.WIDE.U32 R84, R104, R41, RZ ;  /* 0x0000002968547225 */ /* 0x000fc800078e00ff */
[----:B------:R-:W-:Y:S02]  /*29d0*/  IMAD.IADD R0, R87, 0x1, R37 ;  /* 0x0000000157007824 */ /* 0x000fe400078e0225 */
[----:B------:R-:W-:Y:S01]  /*29e0*/  IMAD.IADD R114, R85, 0x1, R39 ;  /* 0x0000000155727824 */ /* 0x000fe200078e0227 */
[----:B------:R-:W-:Y:S06]  /*29f0*/  @!P2 BRA `(.L_x_656) ;  /* 0x000000340044a947 */ /* 0x000fec0003800000 */
[----:B------:R-:W-:Y:S01]  /*2a00*/  ISETP.GE.AND P3, PT, R212, R3, PT ;  /* 0x00000003d400720c */ /* 0x000fe20003f66270 */
[----:B------:R-:W-:Y:S01]  /*2a10*/  BSSY B1, `(.L_x_657) ;  /* 0x000002a000017945 */ /* 0x000fe20003800000 */
        /* <DEDUP_REMOVED lines=9> */
[----:B------:R-:W-:Y:S06]  /*2ab0*/  @P3 BRA `(.L_x_658) ;  /* 0x00000000007c3947 */ /* 0x000fec0003800000 */
[----:B------:R-:W-:Y:S01]  /*2ac0*/  IADD3 R37, P2, R106, R86, RZ ;  /* 0x000000566a257210 */ /* 0x000fe20007f5e0ff */
[----:B------:R-:W-:Y:S01]  /*2ad0*/  ULDC.64 UR4, c[0x0][0x3e8] ;  /* 0x0000fa0000047ab9 */ /* 0x000fe20000000a00 */
[----:B------:R-:W-:Y:S02]  /*2ae0*/  IADD3 R39, P4, R100, R84, RZ ;  /* 0x0000005464277210 */ /* 0x000fe40007f9e0ff */
[----:B------:R-:W-:Y:S02]  /*2af0*/  CS2R R122, SRZ ;  /* 0x00000000007a7805 */ /* 0x000fe4000001ff00 */
[----:B------:R-:W-:Y:S01]  /*2b00*/  ISETP.GE.AND P5, PT, R22, R115, PT ;  /* 0x000000731600720c */ /* 0x000fe20003fa6270 */
[----:B------:R-:W-:Y:S01]  /*2b10*/  IMAD.X R38, R0, 0x1, R20, P2 ;  /* 0x0000000100267824 */ /* 0x000fe200010e0614 */
[----:B------:R-:W-:Y:S02]  /*2b20*/  LEA R36, P2, R37, UR4, 0x1 ;  /* 0x0000000425247c11 */ /* 0x000fe4000f8408ff */
[----:B------:R-:W-:-:S02]  /*2b30*/  CS2R R124, SRZ ;  /* 0x00000000007c7805 */ /* 0x000fc4000001ff00 */
[----:B------:R-:W-:Y:S01]  /*2b40*/  IADD3.X R40, R114, R25, RZ, P4, !PT ;  /* 0x0000001972287210 */ /* 0x000fe200027fe4ff */
[----:B------:R-:W-:Y:S01]  /*2b50*/  ULDC.64 UR6, c[0x0][0x208] ;  /* 0x0000820000067ab9 */ /* 0x000fe20000000a00 */
[----:B------:R-:W-:Y:S01]  /*2b60*/  LEA.HI.X R37, R37, UR5, R38, 0x1, P2 ;  /* 0x0000000525257c11 */ /* 0x000fe200090f0c26 */
[----:B------:R-:W-:Y:S01]  /*2b70*/  ULDC.64 UR4, c[0x0][0x400] ;  /* 0x0001000000047ab9 */ /* 0x000fe20000000a00 */
[----:B------:R-:W-:Y:S02]  /*2b80*/  ISETP.GE.AND P4, PT, R215, R115, PT ;  /* 0x00000073d700720c */ /* 0x000fe40003f86270 */
[C---:B------:R-:W-:Y:S01]  /*2b90*/  LEA R38, P2, R39.reuse, UR4, 0x1 ;  /* 0x0000000427267c11 */ /* 0x040fe2000f8408ff */
[----:B------:R0:W5:Y:S03]  /*2ba0*/  @!P5 LDG.E.64 R122, desc[UR6][R36.64] ;  /* 0x00000006247ad981 */ /* 0x000166000c1e1b00 */
[----:B------:R-:W-:-:S02]  /*2bb0*/  LEA.HI.X R39, R39, UR5, R40, 0x1, P2 ;  /* 0x0000000527277c11 */ /* 0x000fc400090f0c28 */
[----:B------:R-:W-:-:S03]  /*2bc0*/  ISETP.GE.AND P2, PT, R214, R115, PT ;  /* 0x00000073d600720c */ /* 0x000fc60003f46270 */
[----:B------:R0:W5:Y:S01]  /*2bd0*/  @!P5 LDG.E.64 R124, desc[UR6][R38.64] ;  /* 0x00000006267cd981 */ /* 0x000162000c1e1b00 */
[----:B------:R-:W-:Y:S02]  /*2be0*/  ISETP.GE.AND P5, PT, R216, R115, PT ;  /* 0x00000073d800720c */ /* 0x000fe40003fa6270 */
[----:B------:R-:W-:Y:S02]  /*2bf0*/  CS2R R90, SRZ ;  /* 0x00000000005a7805 */ /* 0x000fe4000001ff00 */
[----:B------:R-:W-:Y:S02]  /*2c00*/  CS2R R82, SRZ ;  /* 0x0000000000527805 */ /* 0x000fe4000001ff00 */
[----:B------:R-:W-:Y:S02]  /*2c10*/  CS2R R78, SRZ ;  /* 0x00000000004e7805 */ /* 0x000fe4000001ff00 */
[----:B------:R-:W-:Y:S02]  /*2c20*/  CS2R R116, SRZ ;  /* 0x0000000000747805 */ /* 0x000fe4000001ff00 */
[----:B------:R-:W-:-:S02]  /*2c30*/  CS2R R88, SRZ ;  /* 0x0000000000587805 */ /* 0x000fc4000001ff00 */
[----:B------:R-:W-:Y:S01]  /*2c40*/  CS2R R80, SRZ ;  /* 0x0000000000507805 */ /* 0x000fe2000001ff00 */
[----:B------:R0:W5:Y:S04]  /*2c50*/  @!P4 LDG.E.64 R90, desc[UR6][R36.64+0x40] ;  /* 0x00004006245ac981 */ /* 0x000168000c1e1b00 */
[----:B------:R0:W5:Y:S04]  /*2c60*/  @!P2 LDG.E.64 R82, desc[UR6][R36.64+0x80] ;  /* 0x000080062452a981 */ /* 0x000168000c1e1b00 */
[----:B------:R0:W5:Y:S04]  /*2c70*/  @!P5 LDG.E.64 R78, desc[UR6][R36.64+0xc0] ;  /* 0x0000c006244ed981 */ /* 0x000168000c1e1b00 */
[----:B------:R0:W5:Y:S04]  /*2c80*/  @!P4 LDG.E.64 R116, desc[UR6][R38.64+0x40] ;  /* 0x000040062674c981 */ /* 0x000168000c1e1b00 */
[----:B------:R0:W5:Y:S04]  /*2c90*/  @!P2 LDG.E.64 R88, desc[UR6][R38.64+0x80] ;  /* 0x000080062658a981 */ /* 0x000168000c1e1b00 */
[----:B------:R0:W5:Y:S02]  /*2ca0*/  @!P5 LDG.E.64 R80, desc[UR6][R38.64+0xc0] ;  /* 0x0000c0062650d981 */ /* 0x000164000c1e1b00 */
.L_x_658:
[----:B------:R-:W-:Y:S05]  /*2cb0*/  BSYNC B1 ;  /* 0x0000000000017941 */ /* 0x000fea0003800000 */
.L_x_657:
[----:B0----5:R-:W-:Y:S01]  /*2cc0*/  IMAD.MOV.U32 R36, RZ, RZ, R78 ;  /* 0x000000ffff247224 */ /* 0x021fe200078e004e */
[----:B------:R-:W-:Y:S01]  /*2cd0*/  IADD3 R39, R212, 0x20, RZ ;  /* 0x00000020d4277810 */ /* 0x000fe20007ffe0ff */
[----:B------:R-:W-:Y:S01]  /*2ce0*/  IMAD.MOV.U32 R37, RZ, RZ, R79 ;  /* 0x000000ffff257224 */ /* 0x000fe200078e004f */
[----:B------:R-:W-:Y:S01]  /*2cf0*/  BSSY B1, `(.L_x_659) ;  /* 0x0000041000017945 */ /* 0x000fe20003800000 */
[----:B------:R-:W-:Y:S01]  /*2d00*/  IMAD.MOV.U32 R38, RZ, RZ, R82 ;  /* 0x000000ffff267224 */ /* 0x000fe200078e0052 */
[----:B------:R-:W-:Y:S02]  /*2d10*/  ISETP.GE.AND P4, PT, R39, R3, PT ;  /* 0x000000032700720c */ /* 0x000fe40003f86270 */
[----:B------:R-:W-:Y:S02]  /*2d20*/  CS2R R66, SRZ ;  /* 0x0000000000427805 */ /* 0x000fe4000001ff00 */
[----:B------:R-:W-:Y:S01]  /*2d30*/  PRMT R160, R37, 0x5410, R36 ;  /* 0x0000541025a07816 */ /* 0x000fe20000000024 */
[----:B------:R-:W-:Y:S01]  /*2d40*/  IMAD.MOV.U32 R37, RZ, RZ, R90 ;  /* 0x000000ffff257224 */ /* 0x000fe200078e005a */
[----:B------:R-:W-:-:S02]  /*2d50*/  MOV R36, R83 ;  /* 0x0000005300247202 */ /* 0x000fc40000000f00 */
[----:B------:R-:W-:Y:S02]  /*2d60*/  CS2R R70, SRZ ;  /* 0x0000000000467805 */ /* 0x000fe4000001ff00 */
[----:B------:R-:W-:Y:S02]  /*2d70*/  CS2R R74, SRZ ;  /* 0x00000000004a7805 */ /* 0x000fe4000001ff00 */
[----:B------:R-:W-:Y:S02]  /*2d80*/  CS2R R64, SRZ ;  /* 0x0000000000407805 */ /* 0x000fe4000001ff00 */
[----:B------:R-:W-:Y:S01]  /*2d90*/  PRMT R162, R38, 0x5410, R36 ;  /* 0x0000541026a27816 */ /* 0x000fe20000000024 */
[----:B------:R-:W-:Y:S01]  /*2da0*/  IMAD.MOV.U32 R36, RZ, RZ, R91 ;  /* 0x000000ffff247224 */ /* 0x000fe200078e005b */
[----:B------:R-:W-:Y:S01]  /*2db0*/  CS2R R68, SRZ ;  /* 0x0000000000447805 */ /* 0x000fe2000001ff00 */
[----:B------:R-:W-:Y:S01]  /*2dc0*/  IMAD.MOV.U32 R38, RZ, RZ, R122 ;  /* 0x000000ffff267224 */ /* 0x000fe200078e007a */
[----:B------:R-:W-:-:S02]  /*2dd0*/  CS2R R72, SRZ ;  /* 0x0000000000487805 */ /* 0x000fc4000001ff00 */
[----:B------:R-:W-:Y:S02]  /*2de0*/  CS2R R76, SRZ ;  /* 0x00000000004c7805 */ /* 0x000fe4000001ff00 */
[----:B------:R-:W-:Y:S01]  /*2df0*/  PRMT R163, R37, 0x5410, R36 ;  /* 0x0000541025a37816 */ /* 0x000fe20000000024 */
[----:B------:R-:W-:Y:S01]  /*2e00*/  IMAD.MOV.U32 R36, RZ, RZ, R80 ;  /* 0x000000ffff247224 */ /* 0x000fe200078e0050 */
[----:B------:R-:W-:Y:S02]  /*2e10*/  MOV R37, R123 ;  /* 0x0000007b00257202 */ /* 0x000fe40000000f00 */
[----:B------:R-:W-:Y:S01]  /*2e20*/  PRMT R151, R38, 0x7610, R151 ;  /* 0x0000761026977816 */ /* 0x000fe20000000097 */
[----:B------:R-:W-:Y:S01]  /*2e30*/  IMAD.MOV.U32 R38, RZ, RZ, R88 ;  /* 0x000000ffff267224 */ /* 0x000fe200078e0058 */
[----:B------:R-:W-:Y:S01]  /*2e40*/  PRMT R153, R37, 0x7610, R153 ;  /* 0x0000761025997816 */ /* 0x000fe20000000099 */
[----:B------:R-:W-:-:S05]  /*2e50*/  IMAD.MOV.U32 R37, RZ, RZ, R81 ;  /* 0x000000ffff257224 */ /* 0x000fca00078e0051 */
[----:B------:R-:W-:Y:S01]  /*2e60*/  PRMT R161, R36, 0x5410, R37 ;  /* 0x0000541024a17816 */ /* 0x000fe20000000025 */
[----:B------:R-:W-:Y:S01]  /*2e70*/  IMAD.MOV.U32 R37, RZ, RZ, R116 ;  /* 0x000000ffff257224 */ /* 0x000fe200078e0074 */
[----:B------:R-:W-:-:S04]  /*2e80*/  MOV R36, R89 ;  /* 0x0000005900247202 */ /* 0x000fc80000000f00 */
[----:B------:R-:W-:Y:S01]  /*2e90*/  PRMT R164, R38, 0x5410, R36 ;  /* 0x0000541026a47816 */ /* 0x000fe20000000024 */
[----:B------:R-:W-:Y:S02]  /*2ea0*/  IMAD.MOV.U32 R36, RZ, RZ, R117 ;  /* 0x000000ffff247224 */ /* 0x000fe400078e0075 */
[----:B------:R-:W-:-:S03]  /*2eb0*/  IMAD.MOV.U32 R38, RZ, RZ, R124 ;  /* 0x000000ffff267224 */ /* 0x000fc600078e007c */
[----:B------:R-:W-:Y:S01]  /*2ec0*/  PRMT R165, R37, 0x5410, R36 ;  /* 0x0000541025a57816 */ /* 0x000fe20000000024 */
[----:B------:R-:W-:Y:S01]  /*2ed0*/  IMAD.MOV.U32 R37, RZ, RZ, R125 ;  /* 0x000000ffff257224 */ /* 0x000fe200078e007d */
[----:B------:R-:W-:-:S04]  /*2ee0*/  PRMT R151, R151, 0x5410, R38 ;  /* 0x0000541097977816 */ /* 0x000fc80000000026 */
[----:B------:R-:W-:Y:S01]  /*2ef0*/  PRMT R153, R153, 0x5410, R37 ;  /* 0x0000541099997816 */ /* 0x000fe20000000025 */
[----:B------:R-:W-:Y:S06]  /*2f00*/  @P4 BRA `(.L_x_660) ;  /* 0x00000000007c4947 */ /* 0x000fec0003800000 */
[----:B------:R-:W-:Y:S01]  /*2f10*/  IADD3 R37, P2, P5, R106, R86, R28 ;  /* 0x000000566a257210 */ /* 0x000fe20007d5e01c */
[----:B------:R-:W-:Y:S01]  /*2f20*/  ULDC.64 UR4, c[0x0][0x3e8] ;  /* 0x0000fa0000047ab9 */ /* 0x000fe20000000a00 */
[----:B------:R-:W-:Y:S01]  /*2f30*/  ULDC.64 UR6, c[0x0][0x400] ;  /* 0x0001000000067ab9 */ /* 0x000fe20000000a00 */
[----:B------:R-:W-:Y:S02]  /*2f40*/  CS2R R74, SRZ ;  /* 0x00000000004a7805 */ /* 0x000fe4000001ff00 */
[----:B------:R-:W-:Y:S02]  /*2f50*/  IADD3.X R42, R20, R0, R30, P2, P5 ;  /* 0x00000000142a7210 */ /* 0x000fe400017ea41e */
[----:B------:R-:W-:Y:S02]  /*2f60*/  CS2R R70, SRZ ;  /* 0x0000000000467805 */ /* 0x000fe4000001ff00 */
[----:B------:R-:W-:Y:S02]  /*2f70*/  IADD3 R39, P2, P5, R100, R84, R32 ;  /* 0x0000005464277210 */ /* 0x000fe40007d5e020 */
[----:B------:R-:W-:-:S02]  /*2f80*/  CS2R R76, SRZ ;  /* 0x00000000004c7805 */ /* 0x000fc4000001ff00 */
[----:B------:R-:W-:Y:S01]  /*2f90*/  CS2R R72, SRZ ;  /* 0x0000000000487805 */ /* 0x000fe2000001ff00 */
[----:B------:R-:W-:Y:S01]  /*2fa0*/  ULDC.64 UR8, c[0x0][0x208] ;  /* 0x0000820000087ab9 */ /* 0x000fe20000000a00 */
[----:B------:R-:W-:Y:S02]  /*2fb0*/  IADD3.X R40, R25, R114, R34, P2, P5 ;  /* 0x0000007219287210 */ /* 0x000fe400017ea422 */
[----:B------:R-:W-:Y:S02]  /*2fc0*/  LEA R36, P2, R37, UR4, 0x1 ;  /* 0x0000000425247c11 */ /* 0x000fe4000f8408ff */
[----:B------:R-:W-:Y:S02]  /*2fd0*/  LEA R38, P5, R39, UR6, 0x1 ;  /* 0x0000000627267c11 */ /* 0x000fe4000f8a08ff */
[----:B------:R-:W-:Y:S02]  /*2fe0*/  LEA.HI.X R37, R37, UR5, R42, 0x1, P2 ;  /* 0x0000000525257c11 */ /* 0x000fe400090f0c2a */
[----:B------:R-:W-:-:S02]  /*2ff0*/  LEA.HI.X R39, R39, UR7, R40, 0x1, P5 ;  /* 0x0000000727277c11 */ /* 0x000fc4000a8f0c28 */
[-C--:B------:R-:W-:Y:S02]  /*3000*/  ISETP.GE.AND P2, PT, R22, R115.reuse, PT ;  /* 0x000000731600720c */ /* 0x080fe40003f46270 */
[----:B------:R-:W-:Y:S02]  /*3010*/  ISETP.GE.AND P5, PT, R215, R115, PT ;  /* 0x00000073d700720c */ /* 0x000fe40003fa6270 */
[----:B------:R-:W-:Y:S02]  /*3020*/  CS2R R66, SRZ ;  /* 0x0000000000427805 */ /* 0x000fe4000001ff00 */
[----:B------:R-:W-:Y:S02]  /*3030*/  CS2R R62, SRZ ;  /* 0x00000000003e7805 */ /* 0x000fe4000001ff00 */
[----:B------:R-:W-:-:S05]  /*3040*/  CS2R R68, SRZ ;  /* 0x0000000000447805 */ /* 0x000fca000001ff00 */
[----:B------:R0:W5:Y:S04]  /*3050*/  @!P2 LDG.E.64 R74, desc[UR8][R36.64] ;  /* 0x00000008244aa981 */ /* 0x000168000c1e1b00 */
[----:B------:R0:W5:Y:S01]  /*3060*/  @!P2 LDG.E.64 R76, desc[UR8][R38.64] ;  /* 0x00000008264ca981 */ /* 0x000162000c1e1b00 */
[----:B------:R-:W-:-:S03]  /*3070*/  ISETP.GE.AND P2, PT, R214, R115, PT ;  /* 0x00000073d600720c */ /* 0x000fc60003f46270 */
[----:B------:R0:W5:Y:S04]  /*3080*/  @!P5 LDG.E.64 R70, desc[UR8][R36.64+0x40] ;  /* 0x000040082446d981 */ /* 0x000168000c1e1b00 */
[----:B------:R0:W5:Y:S01]  /*3090*/  @!P5 LDG.E.64 R72, desc[UR8][R38.64+0x40] ;  /* 0x000040082648d981 */ /* 0x000162000c1e1b00 */
[----:B------:R-:W-:Y:S02]  /*30a0*/  ISETP.GE.AND P5, PT, R216, R115, PT ;  /* 0x00000073d800720c */ /* 0x000fe40003fa6270 */
[----:B------:R-:W-:-:S03]  /*30b0*/  CS2R R64, SRZ ;  /* 0x0000000000407805 */ /* 0x000fc6000001ff00 */
[----:B------:R0:W5:Y:S04]  /*30c0*/  @!P2 LDG.E.64 R66, desc[UR8][R36.64+0x80] ;  /* 0x000080082442a981 */ /* 0x000168000c1e1b00 */
[----:B------:R0:W5:Y:S04]  /*30d0*/  @!P2 LDG.E.64 R68, desc[UR8][R38.64+0x80] ;  /* 0x000080082644a981 */ /* 0x000168000c1e1b00 */
[----:B------:R0:W5:Y:S04]  /*30e0*/  @!P5 LDG.E.64 R62, desc[UR8][R36.64+0xc0] ;  /* 0x0000c008243ed981 */ /* 0x000168000c1e1b00 */
[----:B------:R0:W5:Y:S02]  /*30f0*/  @!P5 LDG.E.64 R64, desc[UR8][R38.64+0xc0] ;  /* 0x0000c0082640d981 */ /* 0x000164000c1e1b00 */
.L_x_660:
[----:B------:R-:W-:Y:S05]  /*3100*/  BSYNC B1 ;  /* 0x0000000000017941 */ /* 0x000fea0003800000 */
.L_x_659:
[----:B0-----:R-:W-:Y:S01]  /*3110*/  VIADD R36, R212, 0x40 ;  /* 0x00000040d4247836 */ /* 0x001fe20000000000 */
[----:B------:R-:W-:Y:S01]  /*3120*/  BSSY B1, `(.L_x_661) ;  /* 0x000002a000017945 */ /* 0x000fe20003800000 */
[----:B------:R-:W-:Y:S02]  /*3130*/  CS2R R40, SRZ ;  /* 0x0000000000287805 */ /* 0x000fe4000001ff00 */
[----:B------:R-:W-:Y:S02]  /*3140*/  CS2R R46, SRZ ;  /* 0x00000000002e7805 */ /* 0x000fe4000001ff00 */
[----:B------:R-:W-:Y:S02]  /*3150*/  CS2R R52, SRZ ;  /* 0x0000000000347805 */ /* 0x000fe4000001ff00 */
[----:B------:R-:W-:Y:S02]  /*3160*/  ISETP.GE.AND P5, PT, R36, R3, PT ;  /* 0x000000032400720c */ /* 0x000fe40003fa6270 */
[----:B------:R-:W-:-:S02]  /*3170*/  CS2R R58, SRZ ;  /* 0x00000000003a7805 */ /* 0x000fc4000001ff00 */
[----:B------:R-:W-:Y:S02]  /*3180*/  CS2R R42, SRZ ;  /* 0x00000000002a7805 */ /* 0x000fe4000001ff00 */
[----:B------:R-:W-:Y:S02]  /*3190*/  CS2R R44, SRZ ;  /* 0x00000000002c7805 */ /* 0x000fe4000001ff00 */
[----:B------:R-:W-:Y:S02]  /*31a0*/  CS2R R54, SRZ ;  /* 0x0000000000367805 */ /* 0x000fe4000001ff00 */
[----:B------:R-:W-:-:S03]  /*31b0*/  CS2R R60, SRZ ;  /* 0x00000000003c7805 */ /* 0x000fc6000001ff00 */
[----:B------:R-:W-:Y:S05]  /*31c0*/  @P5 BRA `(.L_x_662) ;  /* 0x00000000007c5947 */ /* 0x000fea0003800000 */
[----:B------:R-:W-:Y:S01]  /*31d0*/  IADD3 R86, P2, P6, R106, R27, R86 ;  /* 0x0000001b6a567210 */ /* 0x000fe20007e5e056 */
[----:B------:R-:W-:Y:S01]  /*31e0*/  ULDC.64 UR4, c[0x0][0x3e8] ;  /* 0x0000fa0000047ab9 */ /* 0x000fe20000000a00 */
[----:B------:R-:W-:Y:S01]  /*31f0*/  ULDC.64 UR6, c[0x0][0x400] ;  /* 0x0001000000067ab9 */ /* 0x000fe20000000a00 */
[----:B------:R-:W-:Y:S02]  /*3200*/  CS2R R58, SRZ ;  /* 0x00000000003a7805 */ /* 0x000fe4000001ff00 */
[----:B------:R-:W-:Y:S02]  /*3210*/  IADD3.X R37, R20, R29, R0, P2, P6 ;  /* 0x0000001d14257210 */ /* 0x000fe400017ec400 */
[----:B------:R-:W-:Y:S02]  /*3220*/  CS2R R60, SRZ ;  /* 0x00000000003c7805 */ /* 0x000fe4000001ff00 */
[----:B------:R-:W-:Y:S01]  /*3230*/  IADD3 R84, P2, P6, R100, R31, R84 ;  /* 0x0000001f64547210 */ /* 0x000fe20007e5e054 */
[----:B------:R-:W-:-:S03]  /*3240*/  ULDC.64 UR8, c[0x0][0x208] ;  /* 0x0000820000087ab9 */ /* 0x000fc60000000a00 */
[----:B------:R-:W-:Y:S02]  /*3250*/  IADD3.X R39, R25, R33, R114, P2, P6 ;  /* 0x0000002119277210 */ /* 0x000fe400017ec472 */
[----:B------:R-:W-:-:S04]  /*3260*/  LEA R36, P2, R86, UR4, 0x1 ;  /* 0x0000000456247c11 */ /* 0x000fc8000f8408ff */
[----:B------:R-:W-:Y:S02]  /*3270*/  LEA.HI.X R37, R86, UR5, R37, 0x1, P2 ;  /* 0x0000000556257c11 */ /* 0x000fe400090f0c25 */
[----:B------:R-:W-:-:S04]  /*3280*/  LEA R38, P2, R84, UR6, 0x1 ;  /* 0x0000000654267c11 */ /* 0x000fc8000f8408ff */
[----:B------:R-:W-:Y:S02]  /*3290*/  LEA.HI.X R39, R84, UR7, R39, 0x1, P2 ;  /* 0x0000000754277c11 */ /* 0x000fe400090f0c27 */
[----:B------:R-:W-:Y:S02]  /*32a0*/  ISETP.GE.AND P2, PT, R22, R115, PT ;  /* 0x000000731600720c */ /* 0x000fe40003f46270 */
[----:B------:R-:W-:Y:S02]  /*32b0*/  CS2R R52, SRZ ;  /* 0x0000000000347805 */ /* 0x000fe4000001ff00 */
[----:B------:R-:W-:-:S09]  /*32c0*/  CS2R R54, SRZ ;  /* 0x0000000000367805 */ /* 0x000fd2000001ff00 */
[----:B------:R0:W5:Y:S04]  /*32d0*/  @!P2 LDG.E.64 R58, desc[UR8][R36.64] ;  /* 0x00000008243aa981 */ /* 0x000168000c1e1b00 */
[----:B------:R0:W5:Y:S01]  /*32e0*/  @!P2 LDG.E.64 R60, desc[UR8][R38.64] ;  /* 0x00000008263ca981 */ /* 0x000162000c1e1b00 */
        /* <DEDUP_REMOVED lines=10> */
[----:B------:R-:W-:-:S13]  /*3390*/  ISETP.GE.AND P2, PT, R216, R115, PT ;  /* 0x00000073d800720c */ /* 0x000fda0003f46270 */
[----:B------:R0:W5:Y:S04]  /*33a0*/  @!P2 LDG.E.64 R40, desc[UR8][R36.64+0xc0] ;  /* 0x0000c0082428a981 */ /* 0x000168000c1e1b00 */
[----:B------:R0:W5:Y:S02]  /*33b0*/  @!P2 LDG.E.64 R42, desc[UR8][R38.64+0xc0] ;  /* 0x0000c008262aa981 */ /* 0x000164000c1e1b00 */
.L_x_662:
[----:B------:R-:W-:Y:S05]  /*33c0*/  BSYNC B1 ;  /* 0x0000000000017941 */ /* 0x000fea0003800000 */
.L_x_661:
[----:B-----5:R-:W-:Y:S01]  /*33d0*/  IMAD.MOV.U32 R0, RZ, RZ, R62 ;  /* 0x000000ffff007224 */ /* 0x020fe200078e003e */
[----:B0-----:R-:W-:Y:S01]  /*33e0*/  MOV R36, R63 ;  /* 0x0000003f00247202 */ /* 0x001fe20000000f00 */
[----:B------:R-:W-:Y:S01]  /*33f0*/  IMAD.MOV.U32 R37, RZ, RZ, R66 ;  /* 0x000000ffff257224 */ /* 0x000fe200078e0042 */
[----:B------:R-:W-:Y:S01]  /*3400*/  ISETP.NE.AND P2, PT, R220, 0x3, PT ;  /* 0x00000003dc00780c */ /* 0x000fe20003f45270 */
[----:B------:R-:W-:Y:S01]  /*3410*/  IMAD.MOV.U32 R38, RZ, RZ, R67 ;  /* 0x000000ffff267224 */ /* 0x000fe200078e0043 */
[----:B------:R-:W-:Y:S01]  /*3420*/  PRMT R135, R135, 0x5410, R0 ;  /* 0x0000541087877816 */ /* 0x000fe20000000000 */
[----:B------:R-:W-:Y:S01]  /*3430*/  IMAD.MOV.U32 R0, RZ, RZ, R70 ;  /* 0x000000ffff007224 */ /* 0x000fe200078e0046 */
[----:B------:R-:W-:Y:S01]  /*3440*/  PRMT R137, R137, 0x5410, R37 ;  /* 0x0000541089897816 */ /* 0x000fe20000000025 */
[----:B------:R-:W-:Y:S01]  /*3450*/  IMAD.MOV.U32 R37, RZ, RZ, R74 ;  /* 0x000000ffff257224 */ /* 0x000fe200078e004a */
[----:B------:R-:W-:Y:S01]  /*3460*/  PRMT R145, R38, 0x7610, R145 ;  /* 0x0000761026917816 */ /* 0x000fe20000000091 */
[----:B------:R-:W-:Y:S01]  /*3470*/  IMAD.MOV.U32 R38, RZ, RZ, R75 ;  /* 0x000000ffff267224 */ /* 0x000fe200078e004b */
[----:B------:R-:W-:-:S02]  /*3480*/  PRMT R136, R36, 0x7610, R136 ;  /* 0x0000761024887816 */ /* 0x000fc40000000088 */
[----:B------:R-:W-:Y:S02]  /*3490*/  MOV R36, R71 ;  /* 0x0000004700247202 */ /* 0x000fe40000000f00 */
[----:B------:R-:W-:Y:S01]  /*34a0*/  PRMT R148, R148, 0x5410, R0 ;  /* 0x0000541094947816 */ /* 0x000fe20000000000 */
[----:B------:R-:W-:Y:S01]  /*34b0*/  IMAD.MOV.U32 R0, RZ, RZ, R64 ;  /* 0x000000ffff007224 */ /* 0x000fe200078e0040 */
[----:B------:R-:W-:Y:S01]  /*34c0*/  PRMT R157, R37, 0x5410, R38 ;  /* 0x00005410259d7816 */ /* 0x000fe20000000026 */
[----:B------:R-:W-:Y:S01]  /*34d0*/  IMAD.MOV.U32 R38, RZ, RZ, R69 ;  /* 0x000000ffff267224 */ /* 0x000fe200078e0045 */
[----:B------:R-:W-:Y:S01]  /*34e0*/  PRMT R154, R36, 0x7610, R154 ;  /* 0x00007610249a7816 */ /* 0x000fe2000000009a */
[----:B------:R-:W-:Y:S01]  /*34f0*/  IMAD.MOV.U32 R37, RZ, RZ, R68 ;  /* 0x000000ffff257224 */ /* 0x000fe200078e0044 */
[----:B------:R-:W-:Y:S02]  /*3500*/  MOV R36, R65 ;  /* 0x0000004100247202 */ /* 0x000fe40000000f00 */
        /* <DEDUP_REMOVED lines=14> */
[----:B------:R-:W-:-:S04]  /*35f0*/  MOV R37, R41 ;  /* 0x0000002900257202 */ /* 0x000fc80000000f00 */
[----:B------:R-:W-:Y:S01]  /*3600*/  PRMT R84, R38, 0x5410, R37 ;  /* 0x0000541026547816 */ /* 0x000fe20000000025 */
[----:B------:R-:W-:Y:S01]  /*3610*/  IMAD.MOV.U32 R38, RZ, RZ, R52 ;  /* 0x000000ffff267224 */ /* 0x000fe200078e0034 */
[----:B------:R-:W-:Y:S01]  /*3620*/  PRMT R86, R36, 0x5410, R0 ;  /* 0x0000541024567816 */ /* 0x000fe20000000000 */
[----:B------:R-:W-:Y:S01]  /*3630*/  IMAD.MOV.U32 R36, RZ, RZ, R58 ;  /* 0x000000ffff247224 */ /* 0x000fe200078e003a */
[----:B------:R-:W-:Y:S01]  /*3640*/  MOV R37, R53 ;  /* 0x0000003500257202 */ /* 0x000fe20000000f00 */
[----:B------:R-:W-:-:S03]  /*3650*/  IMAD.MOV.U32 R0, RZ, RZ, R59 ;  /* 0x000000ffff007224 */ /* 0x000fc600078e003b */
        /* <DEDUP_REMOVED lines=12> */
[----:B------:R-:W-:Y:S01]  /*3720*/  IMAD.MOV.U32 R0, RZ, RZ, R61 ;  /* 0x000000ffff007224 */ /* 0x000fe200078e003d */
[----:B------:R-:W-:Y:S02]  /*3730*/  PRMT R155, R155, 0x5410, R38 ;  /* 0x000054109b9b7816 */ /* 0x000fe40000000026 */
[----:B------:R-:W-:Y:S02]  /*3740*/  PRMT R156, R37, 0x7610, R156 ;  /* 0x00007610259c7816 */ /* 0x000fe4000000009c */
[----:B------:R-:W-:Y:S01]  /*3750*/  PRMT R158, R36, 0x5410, R0 ;  /* 0x00005410249e7816 */ /* 0x000fe20000000000 */
[----:B------:R-:W-:Y:S06]  /*3760*/  @!P2 BRA `(.L_x_663) ;  /* 0x000000000004a947 */ /* 0x000fec0003800000 */
[----:B------:R-:W-:Y:S01]  /*3770*/  BPT.TRAP 0x1 ;  /* 0x000000040000795c */ /* 0x000fe20000300000 */
.L_x_663:
[----:B------:R-:W-:Y:S01]  /*3780*/  IMAD R0, R19, 0x8, R18 ;  /* 0x0000000813007824 */ /* 0x000fe200078e0212 */
[----:B------:R-:W-:Y:S01]  /*3790*/  SHF.L.U32 R114, R217, 0x1f, RZ ;  /* 0x0000001fd9727819 */ /* 0x000fe200000006ff */
[----:B------:R-:W-:Y:S03]  /*37a0*/  BSSY B1, `(.L_x_664) ;  /* 0x0000003000017945 */ /* 0x000fe60003800000 */
[----:B------:R-:W0:Y:S02]  /*37b0*/  SYNCS.PHASECHK.TRANS64.TRYWAIT P6, [R0+URZ+0x38890], R114 ;  /* 0x03889072000075a7 */ /* 0x000e2400080c017f */
[----:B0-----:R-:W-:Y:S05]  /*37c0*/  @!P6 BRA `(.L_x_665) ;  /* 0x0000024400b4e947 */ /* 0x001fea0003800000 */
.L_x_1048:
[----:B------:R-:W-:Y:S05]  /*37d0*/  BSYNC B1 ;  /* 0x0000000000017941 */ /* 0x000fea0003800000 */
.L_x_664:
[----:B------:R-:W-:Y:S04]  /*37e0*/  BSSY B1, `(.L_x_666) ;  /* 0x00000d0000017945 */ /* 0x000fe80003800000 */
[----:B------:R-:W-:Y:S05]  /*37f0*/  @P3 BRA `(.L_x_667) ;  /* 0x0000000c00383947 */ /* 0x000fea0003800000 */
[----:B------:R-:W-:Y:S01]  /*3800*/  ISETP.NE.AND P3, PT, R26, RZ, PT ;  /* 0x000000ff1a00720c */ /* 0x000fe20003f65270 */
[----:B------:R-:W-:-:S12]  /*3810*/  BSSY B2, `(.L_x_668) ;  /* 0x0000032000027945 */ /* 0x000fd80003800000 */
[----:B------:R-:W-:Y:S05]  /*3820*/  @!P3 BRA `(.L_x_669) ;  /* 0x0000000000c0b947 */ /* 0x000fea0003800000 */
[----:B------:R1:W2:Y:S01]  /*3830*/  LDS.128 R36, [R4+0x24400] ;  /* 0x0244000004247984 */ /* 0x0002a20000000c00 */
[----:B------:R-:W-:Y:S01]  /*3840*/  ISETP.GE.AND P3, PT, R22, R115, PT ;  /* 0x000000731600720c */ /* 0x000fe20003f66270 */
[----:B------:R-:W-:-:S12]  /*3850*/  BSSY B3, `(.L_x_670) ;  /* 0x000002b000037945 */ /* 0x000fd80003800000 */
[----:B-1----:R-:W-:Y:S05]  /*3860*/  @P3 BRA `(.L_x_671) ;  /* 0x0000000000a43947 */ /* 0x002fea0003800000 */
[--C-:B------:R-:W-:Y:S01]  /*3870*/  SHF.R.U64 R138, R122, 0x10, R123.reuse ;  /* 0x000000107a8a7819 */ /* 0x100fe2000000127b */
[--C-:B--2---:R-:W-:Y:S01]  /*3880*/  HADD2.F32 R150, -RZ, R39.reuse.H0_H0 ;  /* 0x20000027ff967230 */ /* 0x104fe20000004100 */
[----:B------:R-:W-:Y:S02]  /*3890*/  SHF.R.U32.HI R122, RZ, 0x10, R123 ;  /* 0x00000010ff7a7819 */ /* 0x000fe4000001167b */
[--C-:B------:R-:W-:Y:S01]  /*38a0*/  SHF.R.U32.HI R139, RZ, 0x10, R125.reuse ;  /* 0x00000010ff8b7819 */ /* 0x100fe2000001167d */
[----:B------:R-:W-:Y:S01]  /*38b0*/  HADD2.F32 R138, -RZ, R138.H0_H0 ;  /* 0x2000008aff8a7230 */ /* 0x000fe20000004100 */
[----:B------:R-:W-:Y:S01]  /*38c0*/  SHF.R.U64 R123, R124, 0x10, R125 ;  /* 0x000000107c7b7819 */ /* 0x000fe2000000127d */
[----:B------:R-:W-:Y:S02]  /*38d0*/  HADD2.F32 R124, -RZ, R39.H1_H1 ;  /* 0x30000027ff7c7230 */ /* 0x000fe40000004100 */
[----:B------:R-:W-:Y:S02]  /*38e0*/  HADD2.F32 R139, -RZ, R139.H0_H0 ;  /* 0x2000008bff8b7230 */ /* 0x000fe40000004100 */
[----:B------:R-:W-:-:S02]  /*38f0*/  HADD2.F32 R152, -RZ, R123.H0_H0 ;  /* 0x2000007bff987230 */ /* 0x000fc40000004100 */
[--C-:B------:R-:W-:Y:S02]  /*3900*/  HADD2.F32 R123, -RZ, R37.reuse.H1_H1 ;  /* 0x30000025ff7b7230 */ /* 0x100fe40000004100 */
[-C--:B------:R-:W-:Y:S01]  /*3910*/  FMUL.FTZ R39, R124, R139.reuse ;  /* 0x0000008b7c277220 */ /* 0x080fe20000410000 */
[----:B------:R-:W-:Y:S02]  /*3920*/  HADD2.F32 R37, -RZ, R37.H0_H0 ;  /* 0x20000025ff257230 */ /* 0x000fe40000004100 */
[C---:B------:R-:W-:Y:S01]  /*3930*/  FMUL.FTZ R139, R150.reuse, R139 ;  /* 0x0000008b968b7220 */ /* 0x040fe20000410000 */
[----:B------:R-:W-:Y:S02]  /*3940*/  HADD2.F32 R125, -RZ, R122.H0_H0 ;  /* 0x2000007aff7d7230 */ /* 0x000fe40000004100 */
[-C--:B------:R-:W-:Y:S01]  /*3950*/  FMUL.FTZ R122, R123, R152.reuse ;  /* 0x000000987b7a7220 */ /* 0x080fe20000410000 */
[C---:B------:R-:W-:Y:S02]  /*3960*/  FMUL.FTZ R152, R37.reuse, R152 ;  /* 0x0000009825987220 */ /* 0x040fe40000410000 */
[-C--:B------:R-:W-:Y:S01]  /*3970*/  FFMA.FTZ R39, R150, R125.reuse, -R39 ;  /* 0x0000007d96277223 */ /* 0x080fe20000010827 */
[----:B------:R-:W-:Y:S01]  /*3980*/  FFMA.FTZ R124, R124, R125, R139 ;  /* 0x0000007d7c7c7223 */ /* 0x000fe2000001008b */
[----:B------:R-:W-:Y:S01]  /*3990*/  FFMA.FTZ R37, R37, R138, -R122 ;  /* 0x0000008a25257223 */ /* 0x000fe2000001087a */
[----:B------:R-:W-:-:S02]  /*39a0*/  HADD2.F32 R125, -RZ, R151.H1_H1 ;  /* 0x30000097ff7d7230 */ /* 0x000fc40000004100 */
[----:B------:R-:W-:Y:S01]  /*39b0*/  FFMA.FTZ R122, R123, R138, R152 ;  /* 0x0000008a7b7a7223 */ /* 0x000fe20000010098 */
[--C-:B------:R-:W-:Y:S01]  /*39c0*/  HADD2.F32 R139, -RZ, R36.reuse.H1_H1 ;  /* 0x30000024ff8b7230 */ /* 0x100fe20000004100 */
[----:B------:R-:W-:Y:S01]  /*39d0*/  F2FP.F16.F32.PACK_AB R39, R124, R39 ;  /* 0x000000277c27723e */ /* 0x000fe200000000ff */
[----:B------:R-:W-:Y:S02]  /*39e0*/  HADD2.F32 R150, -RZ, R36.H0_H0 ;  /* 0x20000024ff967230 */ /* 0x000fe40000004100 */
[----:B------:R-:W-:Y:S01]  /*39f0*/  HADD2.F32 R123, -RZ, R153.H1_H1 ;  /* 0x30000099ff7b7230 */ /* 0x000fe20000004100 */
[----:B------:R-:W-:Y:S01]  /*3a00*/  F2FP.F16.F32.PACK_AB R37, R122, R37 ;  /* 0x000000257a25723e */ /* 0x000fe200000000ff */
[--C-:B------:R-:W-:Y:S02]  /*3a10*/  HADD2.F32 R36, -RZ, R38.reuse.H1_H1 ;  /* 0x30000026ff247230 */ /* 0x100fe40000004100 */
[----:B------:R-:W-:Y:S01]  /*3a20*/  FMUL.FTZ R152, R150, R125 ;  /* 0x0000007d96987220 */ /* 0x000fe20000410000 */
[----:B------:R-:W-:-:S02]  /*3a30*/  HADD2.F32 R38, -RZ, R38.H0_H0 ;  /* 0x20000026ff267230 */ /* 0x000fc40000004100 */
[----:B------:R-:W-:Y:S02]  /*3a40*/  HADD2.F32 R138, -RZ, R151.H0_H0 ;  /* 0x20000097ff8a7230 */ /* 0x000fe40000004100 */
[C---:B------:R-:W-:Y:S01]  /*3a50*/  FMUL.FTZ R151, R139.reuse, R125 ;  /* 0x0000007d8b977220 */ /* 0x040fe20000410000 */
[----:B------:R-:W-:Y:S02]  /*3a60*/  HADD2.F32 R153, -RZ, R153.H0_H0 ;  /* 0x20000099ff997230 */ /* 0x000fe40000004100 */
[-C--:B------:R-:W-:Y:S01]  /*3a70*/  FMUL.FTZ R125, R36, R123.reuse ;  /* 0x0000007b247d7220 */ /* 0x080fe20000410000 */
[----:B------:R-:W-:Y:S01]  /*3a80*/  FMUL.FTZ R123, R38, R123 ;  /* 0x0000007b267b7220 */ /* 0x000fe20000410000 */
[-C--:B------:R-:W-:Y:S01]  /*3a90*/  FFMA.FTZ R151, R150, R138.reuse, -R151 ;  /* 0x0000008a96977223 */ /* 0x080fe20000010897 */
[----:B------:R-:W-:Y:S01]  /*3aa0*/  FFMA.FTZ R152, R139, R138, R152 ;  /* 0x0000008a8b987223 */ /* 0x000fe20000010098 */
[-C--:B------:R-:W-:Y:S01]  /*3ab0*/  FFMA.FTZ R125, R38, R153.reuse, -R125 ;  /* 0x00000099267d7223 */ /* 0x080fe2000001087d */
[----:B------:R-:W-:-:S03]  /*3ac0*/  FFMA.FTZ R36, R36, R153, R123 ;  /* 0x0000009924247223 */ /* 0x000fc6000001007b */
[----:B------:R-:W-:Y:S02]  /*3ad0*/  F2FP.F16.F32.PACK_AB R152, R152, R151 ;  /* 0x000000979898723e */ /* 0x000fe400000000ff */
[----:B------:R-:W-:Y:S02]  /*3ae0*/  F2FP.F16.F32.PACK_AB R38, R36, R125 ;  /* 0x0000007d2426723e */ /* 0x000fe400000000ff */
[----:B------:R-:W-:-:S07]  /*3af0*/  MOV R36, R152 ;  /* 0x0000009800247202 */ /* 0x000fce0000000f00 */
.L_x_671:
[----:B------:R-:W-:Y:S05]  /*3b00*/  BSYNC B3 ;  /* 0x0000000000037941 */ /* 0x000fea0003800000 */
.L_x_670:
[----:B------:R-:W-:Y:S02]  /*3b10*/  ULDC.64 UR4, c[0x0][0x208] ;  /* 0x0000820000047ab9 */ /* 0x000fe40000000a00 */
[----:B--2---:R1:W-:Y:S03]  /*3b20*/  STG.E.128 desc[UR4][R56.64], R36 ;  /* 0x0000002438007986 */ /* 0x0043e6000c101d04 */
.L_x_669:
[----:B------:R-:W-:Y:S05]  /*3b30*/  BSYNC B2 ;  /* 0x0000000000027941 */ /* 0x000fea0003800000 */
.L_x_668:
[----:B------:R-:W-:Y:S01]  /*3b40*/  ISETP.NE.AND P3, PT, R10, RZ, PT ;  /* 0x000000ff0a00720c */ /* 0x000fe20003f65270 */
[----:B------:R-:W-:-:S12]  /*3b50*/  BSSY B2, `(.L_x_672) ;  /* 0x0000032000027945 */ /* 0x000fd80003800000 */
[----:B------:R-:W-:Y:S05]  /*3b60*/  @!P3 BRA `(.L_x_673) ;  /* 0x0000000000c0b947 */ /* 0x000fea0003800000 */
[----:B-1----:R1:W2:Y:S01]  /*3b70*/  LDS.128 R36, [R4+0x26c00] ;  /* 0x026c000004247984 */ /* 0x0022a20000000c00 */
[----:B------:R-:W-:Y:S01]  /*3b80*/  ISETP.GE.AND P3, PT, R215, R115, PT ;  /* 0x00000073d700720c */ /* 0x000fe20003f66270 */
[----:B------:R-:W-:-:S12]  /*3b90*/  BSSY B3, `(.L_x_674) ;  /* 0x000002b000037945 */ /* 0x000fd80003800000 */
[----:B-1----:R-:W-:Y:S05]  /*3ba0*/  @P3 BRA `(.L_x_675) ;  /* 0x0000000000a43947 */ /* 0x002fea0003800000 */
[----:B------:R-:W-:Y:S01]  /*3bb0*/  SHF.R.U64 R122, R90, 0x10, R91 ;  /* 0x000000105a7a7819 */ /* 0x000fe2000000125b */
[----:B--2---:R-:W-:Y:S01]  /*3bc0*/  HADD2.F32 R124, -RZ, R39.H0_H0 ;  /* 0x20000027ff7c7230 */ /* 0x004fe20000004100 */
[----:B------:R-:W-:Y:S01]  /*3bd0*/  SHF.R.U32.HI R123, RZ, 0x10, R117 ;  /* 0x00000010ff7b7819 */ /* 0x000fe20000011675 */
[----:B------:R-:W-:Y:S01]  /*3be0*/  HADD2.F32 R139, -RZ, R163.H1_H1 ;  /* 0x300000a3ff8b7230 */ /* 0x000fe20000004100 */
[----:B------:R-:W-:Y:S01]  /*3bf0*/  SHF.R.U32.HI R90, RZ, 0x10, R91 ;  /* 0x00000010ff5a7819 */ /* 0x000fe2000001165b */
[----:B------:R-:W-:Y:S01]  /*3c00*/  HADD2.F32 R122, -RZ, R122.H0_H0 ;  /* 0x2000007aff7a7230 */ /* 0x000fe20000004100 */
[----:B------:R-:W-:Y:S01]  /*3c10*/  SHF.R.U64 R91, R116, 0x10, R117 ;  /* 0x00000010745b7819 */ /* 0x000fe20000001275 */
[----:B------:R-:W-:Y:S02]  /*3c20*/  HADD2.F32 R123, -RZ, R123.H0_H0 ;  /* 0x2000007bff7b7230 */ /* 0x000fe40000004100 */
[----:B------:R-:W-:Y:S02]  /*3c30*/  HADD2.F32 R116, -RZ, R39.H1_H1 ;  /* 0x30000027ff747230 */ /* 0x000fe40000004100 */
[----:B------:R-:W-:-:S02]  /*3c40*/  HADD2.F32 R138, -RZ, R91.H0_H0 ;  /* 0x2000005bff8a7230 */ /* 0x000fc40000004100 */
[--C-:B------:R-:W-:Y:S02]  /*3c50*/  HADD2.F32 R91, -RZ, R37.reuse.H1_H1 ;  /* 0x30000025ff5b7230 */ /* 0x100fe40000004100 */
[-C--:B------:R-:W-:Y:S01]  /*3c60*/  FMUL.FTZ R39, R116, R123.reuse ;  /* 0x0000007b74277220 */ /* 0x080fe20000410000 */
[----:B------:R-:W-:Y:S02]  /*3c70*/  HADD2.F32 R37, -RZ, R37.H0_H0 ;  /* 0x20000025ff257230 */ /* 0x000fe40000004100 */
[C---:B------:R-:W-:Y:S01]  /*3c80*/  FMUL.FTZ R123, R124.reuse, R123 ;  /* 0x0000007b7c7b7220 */ /* 0x040fe20000410000 */
[----:B------:R-:W-:Y:S02]  /*3c90*/  HADD2.F32 R117, -RZ, R90.H0_H0 ;  /* 0x2000005aff757230 */ /* 0x000fe40000004100 */
[-C--:B------:R-:W-:Y:S01]  /*3ca0*/  FMUL.FTZ R90, R91, R138.reuse ;  /* 0x0000008a5b5a7220 */ /* 0x080fe20000410000 */
[----:B------:R-:W-:Y:S02]  /*3cb0*/  FMUL.FTZ R138, R37, R138 ;  /* 0x0000008a258a7220 */ /* 0x000fe40000410000 */
[-C--:B------:R-:W-:Y:S01]  /*3cc0*/  FFMA.FTZ R39, R124, R117.reuse, -R39 ;  /* 0x000000757c277223 */ /* 0x080fe20000010827 */
[----:B------:R-:W-:Y:S01]  /*3cd0*/  FFMA.FTZ R116, R116, R117, R123 ;  /* 0x0000007574747223 */ /* 0x000fe2000001007b */
[----:B------:R-:W-:-:S02]  /*3ce0*/  HADD2.F32 R117, -RZ, R165.H0_H0 ;  /* 0x200000a5ff757230 */ /* 0x000fc40000004100 */
[-C--:B------:R-:W-:Y:S01]  /*3cf0*/  FFMA.FTZ R37, R37, R122.reuse, -R90 ;  /* 0x0000007a25257223 */ /* 0x080fe2000001085a */
[--C-:B------:R-:W-:Y:S02]  /*3d00*/  HADD2.F32 R123, -RZ, R36.reuse.H1_H1 ;  /* 0x30000024ff7b7230 */ /* 0x100fe40000004100 */
[----:B------:R-:W-:Y:S01]  /*3d10*/  FFMA.FTZ R90, R91, R122, R138 ;  /* 0x0000007a5b5a7223 */ /* 0x000fe2000001008a */
[----:B------:R-:W-:Y:S01]  /*3d20*/  HADD2.F32 R124, -RZ, R36.H0_H0 ;  /* 0x20000024ff7c7230 */ /* 0x000fe20000004100 */
[----:B------:R-:W-:Y:S01]  /*3d30*/  F2FP.F16.F32.PACK_AB R39, R116, R39 ;  /* 0x000000277427723e */ /* 0x000fe200000000ff */
[----:B------:R-:W-:Y:S02]  /*3d40*/  HADD2.F32 R91, -RZ, R165.H1_H1 ;  /* 0x300000a5ff5b7230 */ /* 0x000fe40000004100 */
[-C--:B------:R-:W-:Y:S01]  /*3d50*/  FMUL.FTZ R125, R123, R117.reuse ;  /* 0x000000757b7d7220 */ /* 0x080fe20000410000 */
[--C-:B------:R-:W-:Y:S02]  /*3d60*/  HADD2.F32 R36, -RZ, R38.reuse.H1_H1 ;  /* 0x30000026ff247230 */ /* 0x100fe40000004100 */
[----:B------:R-:W-:Y:S01]  /*3d70*/  FMUL.FTZ R138, R124, R117 ;  /* 0x000000757c8a7220 */ /* 0x000fe20000410000 */
[----:B------:R-:W-:Y:S01]  /*3d80*/  HADD2.F32 R122, -RZ, R163.H0_H0 ;  /* 0x200000a3ff7a7230 */ /* 0x000fe20000004100 */
[----:B------:R-:W-:Y:S01]  /*3d90*/  F2FP.F16.F32.PACK_AB R37, R90, R37 ;  /* 0x000000255a25723e */ /* 0x000fe200000000ff */
[----:B------:R-:W-:-:S02]  /*3da0*/  HADD2.F32 R38, -RZ, R38.H0_H0 ;  /* 0x20000026ff267230 */ /* 0x000fc40000004100 */
[-C--:B------:R-:W-:Y:S01]  /*3db0*/  FMUL.FTZ R117, R36, R91.reuse ;  /* 0x0000005b24757220 */ /* 0x080fe20000410000 */
[-C--:B------:R-:W-:Y:S01]  /*3dc0*/  FFMA.FTZ R125, R124, R122.reuse, -R125 ;  /* 0x0000007a7c7d7223 */ /* 0x080fe2000001087d */
[----:B------:R-:W-:Y:S01]  /*3dd0*/  FFMA.FTZ R138, R123, R122, R138 ;  /* 0x0000007a7b8a7223 */ /* 0x000fe2000001008a */
[C---:B------:R-:W-:Y:S01]  /*3de0*/  FMUL.FTZ R91, R38.reuse, R91 ;  /* 0x0000005b265b7220 */ /* 0x040fe20000410000 */
[----:B------:R-:W-:-:S03]  /*3df0*/  FFMA.FTZ R117, R38, R139, -R117 ;  /* 0x0000008b26757223 */ /* 0x000fc60000010875 */
[----:B------:R-:W-:Y:S01]  /*3e00*/  FFMA.FTZ R36, R36, R139, R91 ;  /* 0x0000008b24247223 */ /* 0x000fe2000001005b */
[----:B------:R-:W-:-:S04]  /*3e10*/  F2FP.F16.F32.PACK_AB R138, R138, R125 ;  /* 0x0000007d8a8a723e */ /* 0x000fc800000000ff */
[----:B------:R-:W-:Y:S01]  /*3e20*/  F2FP.F16.F32.PACK_AB R38, R36, R117 ;  /* 0x000000752426723e */ /* 0x000fe200000000ff */
[----:B------:R-:W-:-:S07]  /*3e30*/  IMAD.MOV.U32 R36, RZ, RZ, R138 ;  /* 0x000000ffff247224 */ /* 0x000fce00078e008a */
.L_x_675:
[----:B------:R-:W-:Y:S05]  /*3e40*/  BSYNC B3 ;  /* 0x0000000000037941 */ /* 0x000fea0003800000 */
.L_x_674:
[----:B------:R-:W-:Y:S02]  /*3e50*/  ULDC.64 UR4, c[0x0][0x208] ;  /* 0x0000820000047ab9 */ /* 0x000fe40000000a00 */
[----:B--2---:R2:W-:Y:S03]  /*3e60*/  STG.E.128 desc[UR4][R56.64+0x80], R36 ;  /* 0x0000802438007986 */ /* 0x0045e6000c101d04 */
.L_x_673:
[----:B------:R-:W-:Y:S05]  /*3e70*/  BSYNC B2 ;  /* 0x0000000000027941 */ /* 0x000fea0003800000 */
.L_x_672:
[----:B------:R-:W-:Y:S01]  /*3e80*/  ISETP.NE.AND P3, PT, R9, RZ, PT ;  /* 0x000000ff0900720c */ /* 0x000fe20003f65270 */
[----:B------:R-:W-:-:S12]  /*3e90*/  BSSY B2, `(.L_x_676) ;  /* 0x0000032000027945 */ /* 0x000fd80003800000 */
[----:B------:R-:W-:Y:S05]  /*3ea0*/  @!P3 BRA `(.L_x_677) ;  /* 0x0000000000c0b947 */ /* 0x000fea0003800000 */
[----:B-12---:R1:W2:Y:S01]  /*3eb0*/  LDS.128 R36, [R4+0x29400] ;  /* 0x0294000004247984 */ /* 0x0062a20000000c00 */
        /* <DEDUP_REMOVED lines=30> */
[----:B------:R-:W-:Y:S02]  /*40a0*/  HADD2.F32 R36, -RZ, R38.H1_H1 ;  /* 0x30000026ff247230 */ /* 0x000fe40000004100 */
        /* <DEDUP_REMOVED lines=13> */
.L_x_679:
[----:B------:R-:W-:Y:S05]  /*4180*/  BSYNC B3 ;  /* 0x0000000000037941 */ /* 0x000fea0003800000 */
.L_x_678:
[----:B------:R-:W-:Y:S02]  /*4190*/  ULDC.64 UR4, c[0x0][0x208] ;  /* 0x0000820000047ab9 */ /* 0x000fe40000000a00 */
[----:B--2---:R3:W-:Y:S03]  /*41a0*/  STG.E.128 desc[UR4][R56.64+0x100], R36 ;  /* 0x0001002438007986 */ /* 0x0047e6000c101d04 */
.L_x_677:
[----:B------:R-:W-:Y:S05]  /*41b0*/  BSYNC B2 ;  /* 0x0000000000027941 */ /* 0x000fea0003800000 */
.L_x_676:
[----:B------:R-:W-:-:S13]  /*41c0*/  ISETP.NE.AND P3, PT, R8, RZ, PT ;  /* 0x000000ff0800720c */ /* 0x000fda0003f65270 */
[----:B------:R-:W-:Y:S05]  /*41d0*/  @!P3 BRA `(.L_x_667) ;  /* 0x0000000000c0b947 */ /* 0x000fea0003800000 */
[----:B-123--:R1:W2:Y:S01]  /*41e0*/  LDS.128 R36, [R4+0x2bc00] ;  /* 0x02bc000004247984 */ /* 0x00e2a20000000c00 */
[----:B------:R-:W-:Y:S01]  /*41f0*/  ISETP.GE.AND P3, PT, R216, R115, PT ;  /* 0x00000073d800720c */ /* 0x000fe20003f66270 */
[----:B------:R-:W-:-:S12]  /*4200*/  BSSY B2, `(.L_x_680) ;  /* 0x000002b000027945 */ /* 0x000fd80003800000 */
[----:B-1----:R-:W-:Y:S05]  /*4210*/  @P3 BRA `(.L_x_681) ;  /* 0x0000000000a43947 */ /* 0x002fea0003800000 */
[----:B------:R-:W-:Y:S01]  /*4220*/  SHF.R.U64 R82, R78, 0x10, R79 ;  /* 0x000000104e527819 */ /* 0x000fe2000000124f */
[----:B--2---:R-:W-:Y:S01]  /*4230*/  HADD2.F32 R88, -RZ, R39.H0_H0 ;  /* 0x20000027ff587230 */ /* 0x004fe20000004100 */
[----:B------:R-:W-:Y:S01]  /*4240*/  SHF.R.U32.HI R83, RZ, 0x10, R81 ;  /* 0x00000010ff537819 */ /* 0x000fe20000011651 */
[----:B------:R-:W-:Y:S01]  /*4250*/  HADD2.F32 R91, -RZ, R160.H0_H0 ;  /* 0x200000a0ff5b7230 */ /* 0x000fe20000004100 */
        /* <DEDUP_REMOVED lines=25> */
[----:B------:R-:W-:Y:S01]  /*43f0*/  HADD2.F32 R82, -RZ, R160.H1_H1 ;  /* 0x300000a0ff527230 */ /* 0x000fe20000004100 */
        /* <DEDUP_REMOVED lines=11> */
.L_x_681:
[----:B------:R-:W-:Y:S05]  /*44b0*/  BSYNC B2 ;  /* 0x0000000000027941 */ /* 0x000fea0003800000 */
.L_x_680:
[----:B------:R-:W-:Y:S02]  /*44c0*/  ULDC.64 UR4, c[0x0][0x208] ;  /* 0x0000820000047ab9 */ /* 0x000fe40000000a00 */
[----:B--2---:R4:W-:Y:S03]  /*44d0*/  STG.E.128 desc[UR4][R56.64+0x180], R36 ;  /* 0x0001802438007986 */ /* 0x0049e6000c101d04 */
.L_x_667:
[----:B------:R-:W-:Y:S05]  /*44e0*/  BSYNC B1 ;  /* 0x0000000000017941 */ /* 0x000fea0003800000 */
.L_x_666:
[----:B------:R-:W-:Y:S04]  /*44f0*/  BSSY B1, `(.L_x_682) ;  /* 0x00000d1000017945 */ /* 0x000fe80003800000 */
[----:B------:R-:W-:Y:S05]  /*4500*/  @P4 BRA `(.L_x_683) ;  /* 0x0000000c003c4947 */ /* 0x000fea0003800000 */
[----:B------:R-:W-:Y:S01]  /*4510*/  ISETP.NE.AND P3, PT, R26, RZ, PT ;  /* 0x000000ff1a00720c */ /* 0x000fe20003f65270 */
[----:B------:R-:W-:-:S12]  /*4520*/  BSSY B2, `(.L_x_684) ;  /* 0x0000032000027945 */ /* 0x000fd80003800000 */
[----:B------:R-:W-:Y:S05]  /*4530*/  @!P3 BRA `(.L_x_685) ;  /* 0x0000000000c0b947 */ /* 0x000fea0003800000 */
[----:B-1234-:R1:W2:Y:S01]  /*4540*/  LDS.128 R36, [R4+0x25400] ;  /* 0x0254000004247984 */ /* 0x01e2a20000000c00 */
[----:B------:R-:W-:Y:S01]  /*4550*/  ISETP.GE.AND P3, PT, R22, R115, PT ;  /* 0x000000731600720c */ /* 0x000fe20003f66270 */
[----:B------:R-:W-:-:S12]  /*4560*/  BSSY B3, `(.L_x_686) ;  /* 0x000002b000037945 */ /* 0x000fd80003800000 */
[----:B-1----:R-:W-:Y:S05]  /*4570*/  @P3 BRA `(.L_x_687) ;  /* 0x0000000000a43947 */ /* 0x002fea0003800000 */
[--C-:B------:R-:W-:Y:S02]  /*4580*/  SHF.R.U64 R76, R76, 0x10, R77.reuse ;  /* 0x000000104c4c7819 */ /* 0x100fe4000000124d */
[----:B------:R-:W-:Y:S01]  /*4590*/  SHF.R.U32.HI R78, RZ, 0x10, R77 ;  /* 0x00000010ff4e7819 */ /* 0x000fe2000001164d */
[----:B------:R-:W-:Y:S01]  /*45a0*/  HADD2.F32 R77, -RZ, R159.H0_H0 ;  /* 0x2000009fff4d7230 */ /* 0x000fe20000004100 */
[----:B--2---:R-:W-:Y:S01]  /*45b0*/  MOV R57, R39 ;  /* 0x0000002700397202 */ /* 0x004fe20000000f00 */
[----:B------:R-:W-:Y:S01]  /*45c0*/  HADD2.F32 R76, -RZ, R76.H0_H0 ;  /* 0x2000004cff4c7230 */ /* 0x000fe20000004100 */
[--C-:B------:R-:W-:Y:S01]  /*45d0*/  SHF.R.U64 R56, R74, 0x10, R75.reuse ;  /* 0x000000104a387819 */ /* 0x100fe2000000124b */
[--C-:B------:R-:W-:Y:S01]  /*45e0*/  HADD2.F32 R39, -RZ, R37.reuse.H1_H1 ;  /* 0x30000025ff277230 */ /* 0x100fe20000004100 */
[----:B------:R-:W-:Y:S01]  /*45f0*/  SHF.R.U32.HI R74, RZ, 0x10, R75 ;  /* 0x00000010ff4a7819 */ /* 0x000fe2000001164b */
[----:B------:R-:W-:Y:S02]  /*4600*/  HADD2.F32 R37, -RZ, R37.H0_H0 ;  /* 0x20000025ff257230 */ /* 0x000fe40000004100 */
[----:B------:R-:W-:-:S02]  /*4610*/  HADD2.F32 R78, -RZ, R78.H0_H0 ;  /* 0x2000004eff4e7230 */ /* 0x000fc40000004100 */
[-C--:B------:R-:W-:Y:S01]  /*4620*/  FMUL.FTZ R80, R39, R76.reuse ;  /* 0x0000004c27507220 */ /* 0x080fe20000410000 */
[--C-:B------:R-:W-:Y:S02]  /*4630*/  HADD2.F32 R75, -RZ, R57.reuse.H1_H1 ;  /* 0x30000039ff4b7230 */ /* 0x100fe40000004100 */
[----:B------:R-:W-:Y:S01]  /*4640*/  FMUL.FTZ R76, R37, R76 ;  /* 0x0000004c254c7220 */ /* 0x000fe20000410000 */
[----:B------:R-:W-:Y:S02]  /*4650*/  HADD2.F32 R57, -RZ, R57.H0_H0 ;  /* 0x20000039ff397230 */ /* 0x000fe40000004100 */
[----:B------:R-:W-:Y:S02]  /*4660*/  HADD2.F32 R56, -RZ, R56.H0_H0 ;  /* 0x20000038ff387230 */ /* 0x000fe40000004100 */
[-C--:B------:R-:W-:Y:S01]  /*4670*/  FMUL.FTZ R82, R75, R78.reuse ;  /* 0x0000004e4b527220 */ /* 0x080fe20000410000 */
[----:B------:R-:W-:Y:S02]  /*4680*/  HADD2.F32 R74, -RZ, R74.H0_H0 ;  /* 0x2000004aff4a7230 */ /* 0x000fe40000004100 */
[----:B------:R-:W-:Y:S01]  /*4690*/  FMUL.FTZ R78, R57, R78 ;  /* 0x0000004e394e7220 */ /* 0x000fe20000410000 */
[----:B------:R-:W-:-:S02]  /*46a0*/  HADD2.F32 R159, -RZ, R159.H1_H1 ;  /* 0x3000009fff9f7230 */ /* 0x000fc40000004100 */
[-C--:B------:R-:W-:Y:S01]  /*46b0*/  FFMA.FTZ R37, R37, R56.reuse, -R80 ;  /* 0x0000003825257223 */ /* 0x080fe20000010850 */
[----:B------:R-:W-:Y:S01]  /*46c0*/  FFMA.FTZ R56, R39, R56, R76 ;  /* 0x0000003827387223 */ /* 0x000fe2000001004c */
[-C--:B------:R-:W-:Y:S01]  /*46d0*/  FFMA.FTZ R39, R57, R74.reuse, -R82 ;  /* 0x0000004a39277223 */ /* 0x080fe20000010852 */
[----:B------:R-:W-:Y:S01]  /*46e0*/  FFMA.FTZ R74, R75, R74, R78 ;  /* 0x0000004a4b4a7223 */ /* 0x000fe2000001004e */
[--C-:B------:R-:W-:Y:S02]  /*46f0*/  HADD2.F32 R57, -RZ, R36.reuse.H1_H1 ;  /* 0x30000024ff397230 */ /* 0x100fe40000004100 */
[----:B------:R-:W-:Y:S01]  /*4700*/  HADD2.F32 R36, -RZ, R36.H0_H0 ;  /* 0x20000024ff247230 */ /* 0x000fe20000004100 */
[----:B------:R-:W-:Y:S01]  /*4710*/  F2FP.F16.F32.PACK_AB R37, R56, R37 ;  /* 0x000000253825723e */ /* 0x000fe200000000ff */
[--C-:B------:R-:W-:Y:S02]  /*4720*/  HADD2.F32 R75, -RZ, R38.reuse.H1_H1 ;  /* 0x30000026ff4b7230 */ /* 0x100fe40000004100 */
[----:B------:R-:W-:Y:S01]  /*4730*/  FMUL.FTZ R79, R57, R77 ;  /* 0x0000004d394f7220 */ /* 0x000fe20000410000 */
[----:B------:R-:W-:-:S02]  /*4740*/  HADD2.F32 R38, -RZ, R38.H0_H0 ;  /* 0x20000026ff267230 */ /* 0x000fc40000004100 */
[----:B------:R-:W-:Y:S01]  /*4750*/  FMUL.FTZ R78, R36, R77 ;  /* 0x0000004d244e7220 */ /* 0x000fe20000410000 */
[--C-:B------:R-:W-:Y:S02]  /*4760*/  HADD2.F32 R76, -RZ, R157.reuse.H0_H0 ;  /* 0x2000009dff4c7230 */ /* 0x100fe40000004100 */
[-C--:B------:R-:W-:Y:S01]  /*4770*/  FMUL.FTZ R77, R75, R159.reuse ;  /* 0x0000009f4b4d7220 */ /* 0x080fe20000410000 */
[----:B------:R-:W-:Y:S02]  /*4780*/  HADD2.F32 R157, -RZ, R157.H1_H1 ;  /* 0x3000009dff9d7230 */ /* 0x000fe40000004100 */
[----:B------:R-:W-:Y:S01]  /*4790*/  FMUL.FTZ R80, R38, R159 ;  /* 0x0000009f26507220 */ /* 0x000fe20000410000 */
[----:B------:R-:W-:Y:S01]  /*47a0*/  F2FP.F16.F32.PACK_AB R39, R74, R39 ;  /* 0x000000274a27723e */ /* 0x000fe200000000ff */
[-C--:B------:R-:W-:Y:S01]  /*47b0*/  FFMA.FTZ R79, R36, R76.reuse, -R79 ;  /* 0x0000004c244f7223 */ /* 0x080fe2000001084f */
[----:B------:R-:W-:Y:S01]  /*47c0*/  FFMA.FTZ R78, R57, R76, R78 ;  /* 0x0000004c394e7223 */ /* 0x000fe2000001004e */
[-C--:B------:R-:W-:Y:S01]  /*47d0*/  FFMA.FTZ R77, R38, R157.reuse, -R77 ;  /* 0x0000009d264d7223 */ /* 0x080fe2000001084d */
[----:B------:R-:W-:-:S03]  /*47e0*/  FFMA.FTZ R80, R75, R157, R80 ;  /* 0x0000009d4b507223 */ /* 0x000fc60000010050 */
[----:B------:R-:W-:Y:S02]  /*47f0*/  F2FP.F16.F32.PACK_AB R36, R78, R79 ;  /* 0x0000004f4e24723e */ /* 0x000fe400000000ff */
[----:B------:R-:W-:-:S07]  /*4800*/  F2FP.F16.F32.PACK_AB R38, R80, R77 ;  /* 0x0000004d5026723e */ /* 0x000fce00000000ff */
.L_x_687:
[----:B------:R-:W-:Y:S05]  /*4810*/  BSYNC B3 ;  /* 0x0000000000037941 */ /* 0x000fea0003800000 */
.L_x_686:
[----:B------:R-:W-:Y:S02]  /*4820*/  ULDC.64 UR4, c[0x0][0x208] ;  /* 0x0000820000047ab9 */ /* 0x000fe40000000a00 */
[----:B--2---:R1:W-:Y:S03]  /*4830*/  STG.E.128 desc[UR4][R50.64], R36 ;  /* 0x0000002432007986 */ /* 0x0043e6000c101d04 */
.L_x_685:
[----:B------:R-:W-:Y:S05]  /*4840*/  BSYNC B2 ;  /* 0x0000000000027941 */ /* 0x000fea0003800000 */
.L_x_684:
[----:B------:R-:W-:Y:S01]  /*4850*/  ISETP.NE.AND P3, PT, R10, RZ, PT ;  /* 0x000000ff0a00720c */ /* 0x000fe20003f65270 */
[----:B------:R-:W-:-:S12]  /*4860*/  BSSY B2, `(.L_x_688) ;  /* 0x0000033000027945 */ /* 0x000fd80003800000 */
[----:B------:R-:W-:Y:S05]  /*4870*/  @!P3 BRA `(.L_x_689) ;  /* 0x0000000000c4b947 */ /* 0x000fea0003800000 */
[----:B-1234-:R1:W2:Y:S01]  /*4880*/  LDS.128 R36, [R4+0x27c00] ;  /* 0x027c000004247984 */ /* 0x01e2a20000000c00 */
[----:B------:R-:W-:Y:S01]  /*4890*/  ISETP.GE.AND P3, PT, R215, R115, PT ;  /* 0x00000073d700720c */ /* 0x000fe20003f66270 */
[----:B------:R-:W-:-:S12]  /*48a0*/  BSSY B3, `(.L_x_690) ;  /* 0x000002c000037945 */ /* 0x000fd80003800000 */
[----:B-1----:R-:W-:Y:S05]  /*48b0*/  @P3 BRA `(.L_x_691) ;  /* 0x0000000000a83947 */ /* 0x002fea0003800000 */
[----:B------:R-:W-:Y:S01]  /*48c0*/  SHF.R.U32.HI R74, RZ, 0x10, R73 ;  /* 0x00000010ff4a7819 */ /* 0x000fe20000011649 */
[----:B--2---:R-:W-:Y:S01]  /*48d0*/  IMAD.MOV.U32 R57, RZ, RZ, R39 ;  /* 0x000000ffff397224 */ /* 0x004fe200078e0027 */
[--C-:B------:R-:W-:Y:S01]  /*48e0*/  SHF.R.U64 R70, R70, 0x10, R71.reuse ;  /* 0x0000001046467819 */ /* 0x100fe20000001247 */
[----:B------:R-:W-:Y:S01]  /*48f0*/  IMAD.MOV.U32 R56, RZ, RZ, R36 ;  /* 0x000000ffff387224 */ /* 0x000fe200078e0024 */
[----:B------:R-:W-:Y:S01]  /*4900*/  SHF.R.U32.HI R75, RZ, 0x10, R71 ;  /* 0x00000010ff4b7819 */ /* 0x000fe20000011647 */
[--C-:B------:R-:W-:Y:S01]  /*4910*/  HADD2.F32 R39, -RZ, R37.reuse.H1_H1 ;  /* 0x30000025ff277230 */ /* 0x100fe20000004100 */
[----:B------:R-:W-:Y:S01]  /*4920*/  SHF.R.U64 R71, R72, 0x10, R73 ;  /* 0x0000001048477819 */ /* 0x000fe20000001249 */
[----:B------:R-:W-:Y:S02]  /*4930*/  HADD2.F32 R36, -RZ, R37.H0_H0 ;  /* 0x20000025ff247230 */ /* 0x000fe40000004100 */
[----:B------:R-:W-:Y:S02]  /*4940*/  HADD2.F32 R74, -RZ, R74.H0_H0 ;  /* 0x2000004aff4a7230 */ /* 0x000fe40000004100 */
[----:B------:R-:W-:-:S02]  /*4950*/  HADD2.F32 R37, -RZ, R57.H1_H1 ;  /* 0x30000039ff257230 */ /* 0x000fc40000004100 */
[----:B------:R-:W-:Y:S02]  /*4960*/  HADD2.F32 R57, -RZ, R57.H0_H0 ;  /* 0x20000039ff397230 */ /* 0x000fe40000004100 */
[----:B------:R-:W-:Y:S02]  /*4970*/  HADD2.F32 R71, -RZ, R71.H0_H0 ;  /* 0x20000047ff477230 */ /* 0x000fe40000004100 */
[-C--:B------:R-:W-:Y:S01]  /*4980*/  FMUL.FTZ R78, R37, R74.reuse ;  /* 0x0000004a254e7220 */ /* 0x080fe20000410000 */
[----:B------:R-:W-:Y:S02]  /*4990*/  HADD2.F32 R72, -RZ, R75.H0_H0 ;  /* 0x2000004bff487230 */ /* 0x000fe40000004100 */
[----:B------:R-:W-:Y:S01]  /*49a0*/  FMUL.FTZ R74, R57, R74 ;  /* 0x0000004a394a7220 */ /* 0x000fe20000410000 */
[----:B------:R-:W-:Y:S02]  /*49b0*/  HADD2.F32 R70, -RZ, R70.H0_H0 ;  /* 0x20000046ff467230 */ /* 0x000fe40000004100 */
[-C--:B------:R-:W-:Y:S01]  /*49c0*/  FMUL.FTZ R76, R36, R71.reuse ;  /* 0x00000047244c7220 */ /* 0x080fe20000410000 */
[----:B------:R-:W-:Y:S01]  /*49d0*/  FMUL.FTZ R73, R39, R71 ;  /* 0x0000004727497220 */ /* 0x000fe20000410000 */
[----:B------:R-:W-:Y:S01]  /*49e0*/  FFMA.FTZ R77, R37, R72, R74 ;  /* 0x00000048254d7223 */ /* 0x000fe2000001004a */
[----:B------:R-:W-:-:S02]  /*49f0*/  HADD2.F32 R37, -RZ, R56.H1_H1 ;  /* 0x30000038ff257230 */ /* 0x000fc40000004100 */
[----:B------:R-:W-:Y:S01]  /*4a00*/  FFMA.FTZ R75, R39, R70, R76 ;  /* 0x00000046274b7223 */ /* 0x000fe2000001004c */
[----:B------:R-:W-:Y:S01]  /*4a10*/  FFMA.FTZ R78, R57, R72, -R78 ;  /* 0x00000048394e7223 */ /* 0x000fe2000001084e */
[----:B------:R-:W-:Y:S02]  /*4a20*/  HADD2.F32 R71, -RZ, R155.H0_H0 ;  /* 0x2000009bff477230 */ /* 0x000fe40000004100 */
[----:B------:R-:W-:Y:S01]  /*4a30*/  FFMA.FTZ R36, R36, R70, -R73 ;  /* 0x0000004624247223 */ /* 0x000fe20000010849 */
[----:B------:R-:W-:Y:S02]  /*4a40*/  HADD2.F32 R56, -RZ, R56.H0_H0 ;  /* 0x20000038ff387230 */ /* 0x000fe40000004100 */
[----:B------:R-:W-:Y:S02]  /*4a50*/  HADD2.F32 R72, -RZ, R156.H1_H1 ;  /* 0x3000009cff487230 */ /* 0x000fe40000004100 */
[----:B------:R-:W-:Y:S01]  /*4a60*/  FMUL.FTZ R73, R37, R71 ;  /* 0x0000004725497220 */ /* 0x000fe20000410000 */
[----:B------:R-:W-:-:S02]  /*4a70*/  HADD2.F32 R39, -RZ, R38.H1_H1 ;  /* 0x30000026ff277230 */ /* 0x000fc40000004100 */
[----:B------:R-:W-:Y:S01]  /*4a80*/  FMUL.FTZ R74, R56, R71 ;  /* 0x00000047384a7220 */ /* 0x000fe20000410000 */
[----:B------:R-:W-:Y:S02]  /*4a90*/  HADD2.F32 R38, -RZ, R38.H0_H0 ;  /* 0x20000026ff267230 */ /* 0x000fe40000004100 */
[----:B------:R-:W-:Y:S02]  /*4aa0*/  HADD2.F32 R57, -RZ, R148.H1_H1 ;  /* 0x30000094ff397230 */ /* 0x000fe40000004100 */
[-C--:B------:R-:W-:Y:S01]  /*4ab0*/  FMUL.FTZ R71, R39, R72.reuse ;  /* 0x0000004827477220 */ /* 0x080fe20000410000 */
[----:B------:R-:W-:Y:S02]  /*4ac0*/  HADD2.F32 R70, -RZ, R154.H0_H0 ;  /* 0x2000009aff467230 */ /* 0x000fe40000004100 */
[----:B------:R-:W-:Y:S01]  /*4ad0*/  FMUL.FTZ R72, R38, R72 ;  /* 0x0000004826487220 */ /* 0x000fe20000410000 */
[-C--:B------:R-:W-:Y:S01]  /*4ae0*/  FFMA.FTZ R73, R56, R57.reuse, -R73 ;  /* 0x0000003938497223 */ /* 0x080fe20000010849 */
[----:B------:R-:W-:Y:S01]  /*4af0*/  FFMA.FTZ R74, R37, R57, R74 ;  /* 0x00000039254a7223 */ /* 0x000fe2000001004a */
[-C--:B------:R-:W-:Y:S01]  /*4b00*/  FFMA.FTZ R71, R38, R70.reuse, -R71 ;  /* 0x0000004626477223 */ /* 0x080fe20000010847 */
[----:B------:R-:W-:Y:S01]  /*4b10*/  FFMA.FTZ R72, R39, R70, R72 ;  /* 0x0000004627487223 */ /* 0x000fe20000010048 */
[----:B------:R-:W-:-:S02]  /*4b20*/  F2FP.F16.F32.PACK_AB R37, R75, R36 ;  /* 0x000000244b25723e */ /* 0x000fc400000000ff */
[----:B------:R-:W-:Y:S02]  /*4b30*/  F2FP.F16.F32.PACK_AB R39, R77, R78 ;  /* 0x0000004e4d27723e */ /* 0x000fe400000000ff */
[----:B------:R-:W-:Y:S02]  /*4b40*/  F2FP.F16.F32.PACK_AB R36, R74, R73 ;  /* 0x000000494a24723e */ /* 0x000fe400000000ff */
[----:B------:R-:W-:-:S07]  /*4b50*/  F2FP.F16.F32.PACK_AB R38, R72, R71 ;  /* 0x000000474826723e */ /* 0x000fce00000000ff */
.L_x_691:
[----:B------:R-:W-:Y:S05]  /*4b60*/  BSYNC B3 ;  /* 0x0000000000037941 */ /* 0x000fea0003800000 */
.L_x_690:
[----:B------:R-:W-:Y:S02]  /*4b70*/  ULDC.64 UR4, c[0x0][0x208] ;  /* 0x0000820000047ab9 */ /* 0x000fe40000000a00 */
[----:B--2---:R1:W-:Y:S03]  /*4b80*/  STG.E.128 desc[UR4][R50.64+0x80], R36 ;  /* 0x0000802432007986 */ /* 0x0043e6000c101d04 */
.L_x_689:
[----:B------:R-:W-:Y:S05]  /*4b90*/  BSYNC B2 ;  /* 0x0000000000027941 */ /* 0x000fea0003800000 */
.L_x_688:
[----:B------:R-:W-:Y:S01]  /*4ba0*/  ISETP.NE.AND P3, PT, R9, RZ, PT ;  /* 0x000000ff0900720c */ /* 0x000fe20003f65270 */
[----:B------:R-:W-:-:S12]  /*4bb0*/  BSSY B2, `(.L_x_692) ;  /* 0x0000032000027945 */ /* 0x000fd80003800000 */
[----:B------:R-:W-:Y:S05]  /*4bc0*/  @!P3 BRA `(.L_x_693) ;  /* 0x0000000000c0b947 */ /* 0x000fea0003800000 */
[----:B-1234-:R1:W2:Y:S01]  /*4bd0*/  LDS.128 R36, [R4+0x2a400] ;  /* 0x02a4000004247984 */ /* 0x01e2a20000000c00 */
[----:B------:R-:W-:Y:S01]  /*4be0*/  ISETP.GE.AND P3, PT, R214, R115, PT ;  /* 0x00000073d600720c */ /* 0x000fe20003f66270 */
[----:B------:R-:W-:-:S12]  /*4bf0*/  BSSY B3, `(.L_x_694) ;  /* 0x000002b000037945 */ /* 0x000fd80003800000 */
[----:B-1----:R-:W-:Y:S05]  /*4c00*/  @P3 BRA `(.L_x_695) ;  /* 0x0000000000a43947 */ /* 0x002fea0003800000 */
[--C-:B------:R-:W-:Y:S01]  /*4c10*/  SHF.R.U64 R66, R66, 0x10, R67.reuse ;  /* 0x0000001042427819 */ /* 0x100fe20000001243 */
[----:B--2---:R-:W-:Y:S01]  /*4c20*/  IMAD.MOV.U32 R56, RZ, RZ, R38 ;  /* 0x000000ffff387224 */ /* 0x004fe200078e0026 */
[----:B------:R-:W-:Y:S01]  /*4c30*/  SHF.R.U32.HI R71, RZ, 0x10, R67 ;  /* 0x00000010ff477819 */ /* 0x000fe20000011643 */
[----:B------:R-:W-:Y:S01]  /*4c40*/  HADD2.F32 R38, -RZ, R37.H1_H1 ;  /* 0x30000025ff267230 */ /* 0x000fe20000004100 */
[--C-:B------:R-:W-:Y:S01]  /*4c50*/  SHF.R.U64 R67, R68, 0x10, R69.reuse ;  /* 0x0000001044437819 */ /* 0x100fe20000001245 */
[--C-:B------:R-:W-:Y:S01]  /*4c60*/  HADD2.F32 R57, -RZ, R39.reuse.H1_H1 ;  /* 0x30000027ff397230 */ /* 0x100fe20000004100 */
[----:B------:R-:W-:Y:S01]  /*4c70*/  SHF.R.U32.HI R70, RZ, 0x10, R69 ;  /* 0x00000010ff467819 */ /* 0x000fe20000011645 */
[----:B------:R-:W-:Y:S02]  /*4c80*/  HADD2.F32 R39, -RZ, R39.H0_H0 ;  /* 0x20000027ff277230 */ /* 0x000fe40000004100 */
[----:B------:R-:W-:Y:S02]  /*4c90*/  HADD2.F32 R67, -RZ, R67.H0_H0 ;  /* 0x20000043ff437230 */ /* 0x000fe40000004100 */
[----:B------:R-:W-:-:S02]  /*4ca0*/  HADD2.F32 R70, -RZ, R70.H0_H0 ;  /* 0x20000046ff467230 */ /* 0x000fc40000004100 */
[----:B------:R-:W-:Y:S02]  /*4cb0*/  HADD2.F32 R37, -RZ, R37.H0_H0 ;  /* 0x20000025ff257230 */ /* 0x000fe40000004100 */
[-C--:B------:R-:W-:Y:S01]  /*4cc0*/  FMUL.FTZ R72, R38, R67.reuse ;  /* 0x0000004326487220 */ /* 0x080fe20000410000 */
[----:B------:R-:W-:Y:S02]  /*4cd0*/  HADD2.F32 R66, -RZ, R66.H0_H0 ;  /* 0x20000042ff427230 */ /* 0x000fe40000004100 */
[-C--:B------:R-:W-:Y:S01]  /*4ce0*/  FMUL.FTZ R74, R57, R70.reuse ;  /* 0x00000046394a7220 */ /* 0x080fe20000410000 */
[----:B------:R-:W-:Y:S02]  /*4cf0*/  HADD2.F32 R68, -RZ, R71.H0_H0 ;  /* 0x20000047ff447230 */ /* 0x000fe40000004100 */
[----:B------:R-:W-:Y:S01]  /*4d00*/  FMUL.FTZ R70, R39, R70 ;  /* 0x0000004627467220 */ /* 0x000fe20000410000 */
[C---:B------:R-:W-:Y:S01]  /*4d10*/  FMUL.FTZ R67, R37.reuse, R67 ;  /* 0x0000004325437220 */ /* 0x040fe20000410000 */
[----:B------:R-:W-:Y:S01]  /*4d20*/  FFMA.FTZ R72, R37, R66, -R72 ;  /* 0x0000004225487223 */ /* 0x000fe20000010848 */
[----:B------:R-:W-:-:S02]  /*4d30*/  HADD2.F32 R37, -RZ, R36.H1_H1 ;  /* 0x30000024ff257230 */ /* 0x000fc40000004100 */
[----:B------:R-:W-:Y:S01]  /*4d40*/  FFMA.FTZ R73, R57, R68, R70 ;  /* 0x0000004439497223 */ /* 0x000fe20000010046 */
[----:B------:R-:W-:Y:S01]  /*4d50*/  FFMA.FTZ R71, R38, R66, R67 ;  /* 0x0000004226477223 */ /* 0x000fe20000010043 */
[----:B------:R-:W-:Y:S02]  /*4d60*/  HADD2.F32 R57, -RZ, R145.H1_H1 ;  /* 0x30000091ff397230 */ /* 0x000fe40000004100 */
[----:B------:R-:W-:Y:S01]  /*4d70*/  FFMA.FTZ R74, R39, R68, -R74 ;  /* 0x00000044274a7223 */ /* 0x000fe2000001084a */
[----:B------:R-:W-:Y:S02]  /*4d80*/  HADD2.F32 R36, -RZ, R36.H0_H0 ;  /* 0x20000024ff247230 */ /* 0x000fe40000004100 */
[----:B------:R-:W-:Y:S02]  /*4d90*/  HADD2.F32 R67, -RZ, R148.H0_H0 ;  /* 0x20000094ff437230 */ /* 0x000fe40000004100 */
        /* <DEDUP_REMOVED lines=16> */
.L_x_695:
[----:B------:R-:W-:Y:S05]  /*4ea0*/  BSYNC B3 ;  /* 0x0000000000037941 */ /* 0x000fea0003800000 */
.L_x_694:
[----:B------:R-:W-:Y:S02]  /*4eb0*/  ULDC.64 UR4, c[0x0][0x208] ;  /* 0x0000820000047ab9 */ /* 0x000fe40000000a00 */
[----:B--2---:R1:W-:Y:S03]  /*4ec0*/  STG.E.128 desc[UR4][R50.64+0x100], R36 ;  /* 0x0001002432007986 */ /* 0x0043e6000c101d04 */
.L_x_693:
[----:B------:R-:W-:Y:S05]  /*4ed0*/  BSYNC B2 ;  /* 0x0000000000027941 */ /* 0x000fea0003800000 */
.L_x_692:
[----:B------:R-:W-:-:S13]  /*4ee0*/  ISETP.NE.AND P3, PT, R8, RZ, PT ;  /* 0x000000ff0800720c */ /* 0x000fda0003f65270 */
[----:B------:R-:W-:Y:S05]  /*4ef0*/  @!P3 BRA `(.L_x_683) ;  /* 0x0000000000c0b947 */ /* 0x000fea0003800000 */
[----:B-1234-:R1:W2:Y:S01]  /*4f00*/  LDS.128 R36, [R4+0x2cc00] ;  /* 0x02cc000004247984 */ /* 0x01e2a20000000c00 */
[----:B------:R-:W-:Y:S01]  /*4f10*/  ISETP.GE.AND P3, PT, R216, R115, PT ;  /* 0x00000073d800720c */ /* 0x000fe20003f66270 */
[----:B------:R-:W-:-:S12]  /*4f20*/  BSSY B2, `(.L_x_696) ;  /* 0x000002b000027945 */ /* 0x000fd80003800000 */
[----:B-1----:R-:W-:Y:S05]  /*4f30*/  @P3 BRA `(.L_x_697) ;  /* 0x0000000000a43947 */ /* 0x002fea0003800000 */
[--C-:B------:R-:W-:Y:S01]  /*4f40*/  SHF.R.U64 R62, R62, 0x10, R63.reuse ;  /* 0x000000103e3e7819 */ /* 0x100fe2000000123f */
[--C-:B--2---:R-:W-:Y:S01]  /*4f50*/  HADD2.F32 R57, -RZ, R39.reuse.H1_H1 ;  /* 0x30000027ff397230 */ /* 0x104fe20000004100 */
[----:B------:R-:W-:Y:S01]  /*4f60*/  SHF.R.U32.HI R67, RZ, 0x10, R63 ;  /* 0x00000010ff437819 */ /* 0x000fe2000001163f */
[----:B------:R-:W-:Y:S01]  /*4f70*/  HADD2.F32 R39, -RZ, R39.H0_H0 ;  /* 0x20000027ff277230 */ /* 0x000fe20000004100 */
[--C-:B------:R-:W-:Y:S01]  /*4f80*/  SHF.R.U64 R63, R64, 0x10, R65.reuse ;  /* 0x00000010403f7819 */ /* 0x100fe20000001241 */
[----:B------:R-:W-:Y:S01]  /*4f90*/  HADD2.F32 R62, -RZ, R62.H0_H0 ;  /* 0x2000003eff3e7230 */ /* 0x000fe20000004100 */
[----:B------:R-:W-:Y:S01]  /*4fa0*/  MOV R56, R38 ;  /* 0x0000002600387202 */ /* 0x000fe20000000f00 */
[----:B------:R-:W-:Y:S01]  /*4fb0*/  HADD2.F32 R38, -RZ, R37.H1_H1 ;  /* 0x30000025ff267230 */ /* 0x000fe20000004100 */
[----:B------:R-:W-:Y:S01]  /*4fc0*/  SHF.R.U32.HI R66, RZ, 0x10, R65 ;  /* 0x00000010ff427819 */ /* 0x000fe20000011641 */
[----:B------:R-:W-:Y:S02]  /*4fd0*/  HADD2.F32 R63, -RZ, R63.H0_H0 ;  /* 0x2000003fff3f7230 */ /* 0x000fe40000004100 */
[----:B------:R-:W-:-:S02]  /*4fe0*/  HADD2.F32 R37, -RZ, R37.H0_H0 ;  /* 0x20000025ff257230 */ /* 0x000fc40000004100 */
[----:B------:R-:W-:Y:S02]  /*4ff0*/  HADD2.F32 R66, -RZ, R66.H0_H0 ;  /* 0x20000042ff427230 */ /* 0x000fe40000004100 */
[CC--:B------:R-:W-:Y:S01]  /*5000*/  FMUL.FTZ R68, R38.reuse, R63.reuse ;  /* 0x0000003f26447220 */ /* 0x0c0fe20000410000 */
[----:B------:R-:W-:Y:S02]  /*5010*/  HADD2.F32 R64, -RZ, R67.H0_H0 ;  /* 0x20000043ff407230 */ /* 0x000fe40000004100 */
[----:B------:R-:W-:Y:S01]  /*5020*/  FMUL.FTZ R63, R37, R63 ;  /* 0x0000003f253f7220 */ /* 0x000fe20000410000 */
[----:B------:R-:W-:Y:S02]  /*5030*/  HADD2.F32 R137, -RZ, R137.H0_H0 ;  /* 0x20000089ff897230 */ /* 0x000fe40000004100 */
[----:B------:R-:W-:Y:S01]  /*5040*/  FMUL.FTZ R70, R57, R66 ;  /* 0x0000004239467220 */ /* 0x000fe20000410000 */
[-C--:B------:R-:W-:Y:S01]  /*5050*/  FFMA.FTZ R68, R37, R62.reuse, -R68 ;  /* 0x0000003e25447223 */ /* 0x080fe20000010844 */
[----:B------:R-:W-:Y:S01]  /*5060*/  FFMA.FTZ R65, R38, R62, R63 ;  /* 0x0000003e26417223 */ /* 0x000fe2000001003f */
[----:B------:R-:W-:Y:S01]  /*5070*/  FMUL.FTZ R66, R39, R66 ;  /* 0x0000004227427220 */ /* 0x000fe20000410000 */
[----:B------:R-:W-:-:S02]  /*5080*/  HADD2.F32 R62, -RZ, R136.H1_H1 ;  /* 0x30000088ff3e7230 */ /* 0x000fc40000004100 */
[-C--:B------:R-:W-:Y:S01]  /*5090*/  FFMA.FTZ R70, R39, R64.reuse, -R70 ;  /* 0x0000004027467223 */ /* 0x080fe20000010846 */
[----:B------:R-:W-:Y:S02]  /*50a0*/  HADD2.F32 R37, -RZ, R36.H1_H1 ;  /* 0x30000024ff257230 */ /* 0x000fe40000004100 */
[----:B------:R-:W-:Y:S01]  /*50b0*/  FFMA.FTZ R69, R57, R64, R66 ;  /* 0x0000004039457223 */ /* 0x000fe20000010042 */
[----:B------:R-:W-:Y:S02]  /*50c0*/  HADD2.F32 R38, -RZ, R56.H1_H1 ;  /* 0x30000038ff267230 */ /* 0x000fe40000004100 */
[----:B------:R-:W-:Y:S02]  /*50d0*/  HADD2.F32 R36, -RZ, R36.H0_H0 ;  /* 0x20000024ff247230 */ /* 0x000fe40000004100 */
[----:B------:R-:W-:Y:S01]  /*50e0*/  FMUL.FTZ R63, R37, R62 ;  /* 0x0000003e253f7220 */ /* 0x000fe20000410000 */
[----:B------:R-:W-:Y:S02]  /*50f0*/  HADD2.F32 R56, -RZ, R56.H0_H0 ;  /* 0x20000038ff387230 */ /* 0x000fe40000004100 */
[----:B------:R-:W-:Y:S01]  /*5100*/  FMUL.FTZ R67, R38, R137 ;  /* 0x0000008926437220 */ /* 0x000fe20000410000 */
[----:B------:R-:W-:-:S02]  /*5110*/  HADD2.F32 R39, -RZ, R135.H1_H1 ;  /* 0x30000087ff277230 */ /* 0x000fc40000004100 */
[----:B------:R-:W-:Y:S01]  /*5120*/  FMUL.FTZ R62, R36, R62 ;  /* 0x0000003e243e7220 */ /* 0x000fe20000410000 */
[----:B------:R-:W-:Y:S02]  /*5130*/  HADD2.F32 R57, -RZ, R136.H0_H0 ;  /* 0x20000088ff397230 */ /* 0x000fe40000004100 */
[----:B------:R-:W-:Y:S01]  /*5140*/  FMUL.FTZ R137, R56, R137 ;  /* 0x0000008938897220 */ /* 0x000fe20000410000 */
[-C--:B------:R-:W-:Y:S01]  /*5150*/  FFMA.FTZ R63, R36, R39.reuse, -R63 ;  /* 0x00000027243f7223 */ /* 0x080fe2000001083f */
[----:B------:R-:W-:Y:S01]  /*5160*/  FFMA.FTZ R62, R37, R39, R62 ;  /* 0x00000027253e7223 */ /* 0x000fe2000001003e */
[-C--:B------:R-:W-:Y:S01]  /*5170*/  FFMA.FTZ R67, R56, R57.reuse, -R67 ;  /* 0x0000003938437223 */ /* 0x080fe20000010843 */
[----:B------:R-:W-:Y:S01]  /*5180*/  FFMA.FTZ R38, R38, R57, R137 ;  /* 0x0000003926267223 */ /* 0x000fe20000010089 */
[----:B------:R-:W-:Y:S02]  /*5190*/  F2FP.F16.F32.PACK_AB R37, R65, R68 ;  /* 0x000000444125723e */ /* 0x000fe400000000ff */
[----:B------:R-:W-:-:S02]  /*51a0*/  F2FP.F16.F32.PACK_AB R39, R69, R70 ;  /* 0x000000464527723e */ /* 0x000fc400000000ff */
[----:B------:R-:W-:Y:S02]  /*51b0*/  F2FP.F16.F32.PACK_AB R36, R62, R63 ;  /* 0x0000003f3e24723e */ /* 0x000fe400000000ff */
[----:B------:R-:W-:-:S07]  /*51c0*/  F2FP.F16.F32.PACK_AB R38, R38, R67 ;  /* 0x000000432626723e */ /* 0x000fce00000000ff */
.L_x_697:
[----:B------:R-:W-:Y:S05]  /*51d0*/  BSYNC B2 ;  /* 0x0000000000027941 */ /* 0x000fea0003800000 */
.L_x_696:
[----:B------:R-:W-:Y:S02]  /*51e0*/  ULDC.64 UR4, c[0x0][0x208] ;  /* 0x0000820000047ab9 */ /* 0x000fe40000000a00 */
[----:B--2---:R1:W-:Y:S03]  /*51f0*/  STG.E.128 desc[UR4][R50.64+0x180], R36 ;  /* 0x0001802432007986 */ /* 0x0043e6000c101d04 */
.L_x_683:
[----:B------:R-:W-:Y:S05]  /*5200*/  BSYNC B1 ;  /* 0x0000000000017941 */ /* 0x000fea0003800000 */
.L_x_682:
        /* <DEDUP_REMOVED lines=13> */
[----:B------:R-:W-:Y:S01]  /*52e0*/  HADD2.F32 R57, -RZ, R57.H0_H0 ;  /* 0x20000039ff397230 */ /* 0x000fe20000004100 */
[----:B------:R-:W-:Y:S01]  /*52f0*/  SHF.R.U32.HI R58, RZ, 0x10, R59 ;  /* 0x00000010ff3a7819 */ /* 0x000fe2000001163b */
[----:B------:R-:W-:Y:S02]  /*5300*/  HADD2.F32 R60, -RZ, R60.H0_H0 ;  /* 0x2000003cff3c7230 */ /* 0x000fe40000004100 */
[--C-:B------:R-:W-:Y:S02]  /*5310*/  HADD2.F32 R51, -RZ, R39.reuse.H1_H1 ;  /* 0x30000027ff337230 */ /* 0x100fe40000004100 */
[----:B------:R-:W-:Y:S01]  /*5320*/  FMUL.FTZ R62, R38, R57 ;  /* 0x00000039263e7220 */ /* 0x000fe20000410000 */
[----:B------:R-:W-:-:S02]  /*5330*/  HADD2.F32 R39, -RZ, R39.H0_H0 ;  /* 0x20000027ff277230 */ /* 0x000fc40000004100 */
[----:B------:R-:W-:Y:S02]  /*5340*/  HADD2.F32 R37, -RZ, R37.H0_H0 ;  /* 0x20000025ff257230 */ /* 0x000fe40000004100 */
[-C--:B------:R-:W-:Y:S01]  /*5350*/  FMUL.FTZ R64, R51, R60.reuse ;  /* 0x0000003c33407220 */ /* 0x080fe20000410000 */
[----:B------:R-:W-:Y:S02]  /*5360*/  HADD2.F32 R56, -RZ, R56.H0_H0 ;  /* 0x20000038ff387230 */ /* 0x000fe40000004100 */
[----:B------:R-:W-:Y:S01]  /*5370*/  FMUL.FTZ R60, R39, R60 ;  /* 0x0000003c273c7220 */ /* 0x000fe20000410000 */
[----:B------:R-:W-:Y:S02]  /*5380*/  HADD2.F32 R58, -RZ, R58.H0_H0 ;  /* 0x2000003aff3a7230 */ /* 0x000fe40000004100 */
[C---:B------:R-:W-:Y:S01]  /*5390*/  FMUL.FTZ R57, R37.reuse, R57 ;  /* 0x0000003925397220 */ /* 0x040fe20000410000 */
[----:B------:R-:W-:Y:S02]  /*53a0*/  HADD2.F32 R135, -RZ, R135.H0_H0 ;  /* 0x20000087ff877230 */ /* 0x000fe40000004100 */
[----:B------:R-:W-:Y:S01]  /*53b0*/  FFMA.FTZ R62, R37, R56, -R62 ;  /* 0x00000038253e7223 */ /* 0x000fe2000001083e */
[----:B------:R-:W-:-:S02]  /*53c0*/  HADD2.F32 R37, -RZ, R36.H1_H1 ;  /* 0x30000024ff257230 */ /* 0x000fc40000004100 */
[----:B------:R-:W-:Y:S01]  /*53d0*/  FFMA.FTZ R63, R51, R58, R60 ;  /* 0x0000003a333f7223 */ /* 0x000fe2000001003c */
[----:B------:R-:W-:Y:S01]  /*53e0*/  FFMA.FTZ R61, R38, R56, R57 ;  /* 0x00000038263d7223 */ /* 0x000fe20000010039 */
[----:B------:R-:W-:Y:S02]  /*53f0*/  HADD2.F32 R51, -RZ, R158.H0_H0 ;  /* 0x2000009eff337230 */ /* 0x000fe40000004100 */
[----:B------:R-:W-:Y:S01]  /*5400*/  FFMA.FTZ R64, R39, R58, -R64 ;  /* 0x0000003a27407223 */ /* 0x000fe20000010840 */
[----:B------:R-:W-:Y:S02]  /*5410*/  HADD2.F32 R36, -RZ, R36.H0_H0 ;  /* 0x20000024ff247230 */ /* 0x000fe40000004100 */
[----:B------:R-:W-:Y:S02]  /*5420*/  HADD2.F32 R57, -RZ, R158.H1_H1 ;  /* 0x3000009eff397230 */ /* 0x000fe40000004100 */
[----:B------:R-:W-:Y:S01]  /*5430*/  FMUL.FTZ R59, R37, R51 ;  /* 0x00000033253b7220 */ /* 0x000fe20000410000 */
[----:B------:R-:W-:-:S02]  /*5440*/  HADD2.F32 R38, -RZ, R50.H1_H1 ;  /* 0x30000032ff267230 */ /* 0x000fc40000004100 */
[C---:B------:R-:W-:Y:S01]  /*5450*/  FMUL.FTZ R56, R36.reuse, R51 ;  /* 0x0000003324387220 */ /* 0x040fe20000410000 */
[----:B------:R-:W-:Y:S02]  /*5460*/  HADD2.F32 R50, -RZ, R50.H0_H0 ;  /* 0x20000032ff327230 */ /* 0x000fe40000004100 */
[----:B------:R-:W-:Y:S01]  /*5470*/  FFMA.FTZ R59, R36, R135, -R59 ;  /* 0x00000087243b7223 */ /* 0x000fe2000001083b */
[----:B------:R-:W-:Y:S02]  /*5480*/  HADD2.F32 R39, -RZ, R154.H1_H1 ;  /* 0x3000009aff277230 */ /* 0x000fe40000004100 */
[----:B------:R-:W-:Y:S01]  /*5490*/  FMUL.FTZ R51, R38, R57 ;  /* 0x0000003926337220 */ /* 0x000fe20000410000 */
[----:B------:R-:W-:Y:S01]  /*54a0*/  FFMA.FTZ R56, R37, R135, R56 ;  /* 0x0000008725387223 */ /* 0x000fe20000010038 */
[C---:B------:R-:W-:Y:S01]  /*54b0*/  FMUL.FTZ R57, R50.reuse, R57 ;  /* 0x0000003932397220 */ /* 0x040fe20000410000 */
[----:B------:R-:W-:Y:S01]  /*54c0*/  F2FP.F16.F32.PACK_AB R37, R61, R62 ;  /* 0x0000003e3d25723e */ /* 0x000fe200000000ff */
[----:B------:R-:W-:-:S02]  /*54d0*/  FFMA.FTZ R51, R50, R39, -R51 ;  /* 0x0000002732337223 */ /* 0x000fc40000010833 */
[----:B------:R-:W-:Y:S01]  /*54e0*/  FFMA.FTZ R38, R38, R39, R57 ;  /* 0x0000002726267223 */ /* 0x000fe20000010039 */
[----:B------:R-:W-:Y:S02]  /*54f0*/  F2FP.F16.F32.PACK_AB R39, R63, R64 ;  /* 0x000000403f27723e */ /* 0x000fe400000000ff */
[----:B------:R-:W-:Y:S02]  /*5500*/  F2FP.F16.F32.PACK_AB R36, R56, R59 ;  /* 0x0000003b3824723e */ /* 0x000fe400000000ff */
[----:B------:R-:W-:-:S07]  /*5510*/  F2FP.F16.F32.PACK_AB R38, R38, R51 ;  /* 0x000000332626723e */ /* 0x000fce00000000ff */
.L_x_702:
[----:B------:R-:W-:Y:S05]  /*5520*/  BSYNC B2 ;  /* 0x0000000000027941 */ /* 0x000fea0003800000 */
.L_x_701:
[----:B------:R-:W-:Y:S02]  /*5530*/  ULDC.64 UR4, c[0x0][0x208] ;  /* 0x0000820000047ab9 */ /* 0x000fe40000000a00 */
[----:B--2---:R1:W-:Y:S03]  /*5540*/  STG.E.128 desc[UR4][R48.64], R36 ;  /* 0x0000002430007986 */ /* 0x0043e6000c101d04 */
.L_x_700:
[----:B------:R-:W-:Y:S05]  /*5550*/  BSYNC B1 ;  /* 0x0000000000017941 */ /* 0x000fea0003800000 */
.L_x_699:
        /* <DEDUP_REMOVED lines=10> */
[--C-:B------:R-:W-:Y:S01]  /*5600*/  HADD2.F32 R38, -RZ, R37.reuse.H1_H1 ;  /* 0x30000025ff267230 */ /* 0x100fe20000004100 */
[--C-:B------:R-:W-:Y:S01]  /*5610*/  SHF.R.U64 R53, R54, 0x10, R55.reuse ;  /* 0x0000001036357819 */ /* 0x100fe20000001237 */
[----:B------:R-:W-:Y:S01]  /*5620*/  HADD2.F32 R37, -RZ, R37.H0_H0 ;  /* 0x20000025ff257230 */ /* 0x000fe20000004100 */
[----:B------:R-:W-:Y:S01]  /*5630*/  SHF.R.U32.HI R56, RZ, 0x10, R55 ;  /* 0x00000010ff387819 */ /* 0x000fe20000011637 */
[----:B------:R-:W-:Y:S02]  /*5640*/  HADD2.F32 R52, -RZ, R52.H0_H0 ;  /* 0x20000034ff347230 */ /* 0x000fe40000004100 */
[----:B------:R-:W-:Y:S02]  /*5650*/  HADD2.F32 R53, -RZ, R53.H0_H0 ;  /* 0x20000035ff357230 */ /* 0x000fe40000004100 */
[----:B------:R-:W-:-:S02]  /*5660*/  HADD2.F32 R56, -RZ, R56.H0_H0 ;  /* 0x20000038ff387230 */ /* 0x000fc40000004100 */
[--C-:B------:R-:W-:Y:S02]  /*5670*/  HADD2.F32 R51, -RZ, R39.reuse.H1_H1 ;  /* 0x30000027ff337230 */ /* 0x100fe40000004100 */
        /* <DEDUP_REMOVED lines=8> */
[----:B------:R-:W-:-:S02]  /*5700*/  HADD2.F32 R53, -RZ, R156.H0_H0 ;  /* 0x2000009cff357230 */ /* 0x000fc40000004100 */
[-C--:B------:R-:W-:Y:S01]  /*5710*/  FFMA.FTZ R60, R39, R54.reuse, -R60 ;  /* 0x00000036273c7223 */ /* 0x080fe2000001083c */
[----:B------:R-:W-:Y:S02]  /*5720*/  HADD2.F32 R37, -RZ, R36.H1_H1 ;  /* 0x30000024ff257230 */ /* 0x000fe40000004100 */
[----:B------:R-:W-:Y:S01]  /*5730*/  FFMA.FTZ R61, R51, R54, R56 ;  /* 0x00000036333d7223 */ /* 0x000fe20000010038 */
[----:B------:R-:W-:Y:S02]  /*5740*/  HADD2.F32 R38, -RZ, R50.H1_H1 ;  /* 0x30000032ff267230 */ /* 0x000fe40000004100 */
[----:B------:R-:W-:Y:S02]  /*5750*/  HADD2.F32 R155, -RZ, R155.H1_H1 ;  /* 0x3000009bff9b7230 */ /* 0x000fe40000004100 */
[----:B------:R-:W-:Y:S02]  /*5760*/  HADD2.F32 R36, -RZ, R36.H0_H0 ;  /* 0x20000024ff247230 */ /* 0x000fe40000004100 */
[----:B------:R-:W-:Y:S01]  /*5770*/  FMUL.FTZ R59, R38, R53 ;  /* 0x00000035263b7220 */ /* 0x000fe20000410000 */
[----:B------:R-:W-:-:S02]  /*5780*/  HADD2.F32 R50, -RZ, R50.H0_H0 ;  /* 0x20000032ff327230 */ /* 0x000fc40000004100 */
[CC--:B------:R-:W-:Y:S01]  /*5790*/  FMUL.FTZ R55, R37.reuse, R155.reuse ;  /* 0x0000009b25377220 */ /* 0x0c0fe20000410000 */
[--C-:B------:R-:W-:Y:S02]  /*57a0*/  HADD2.F32 R39, -RZ, R134.reuse.H0_H0 ;  /* 0x20000086ff277230 */ /* 0x100fe40000004100 */
[----:B------:R-:W-:Y:S01]  /*57b0*/  FMUL.FTZ R52, R36, R155 ;  /* 0x0000009b24347220 */ /* 0x000fe20000410000 */
[----:B------:R-:W-:Y:S02]  /*57c0*/  HADD2.F32 R51, -RZ, R134.H1_H1 ;  /* 0x30000086ff337230 */ /* 0x000fe40000004100 */
        /* <DEDUP_REMOVED lines=9> */
.L_x_706:
[----:B------:R-:W-:Y:S05]  /*5860*/  BSYNC B2 ;  /* 0x0000000000027941 */ /* 0x000fea0003800000 */
.L_x_705:
[----:B------:R-:W-:Y:S02]  /*5870*/  ULDC.64 UR4, c[0x0][0x208] ;  /* 0x0000820000047ab9 */ /* 0x000fe40000000a00 */
[----:B--2---:R1:W-:Y:S03]  /*5880*/  STG.E.128 desc[UR4][R48.64+0x80], R36 ;  /* 0x0000802430007986 */ /* 0x0043e6000c101d04 */
.L_x_704:
[----:B------:R-:W-:Y:S05]  /*5890*/  BSYNC B1 ;  /* 0x0000000000017941 */ /* 0x000fea0003800000 */
.L_x_703:
        /* <DEDUP_REMOVED lines=8> */
[----:B------:R-:W-:Y:S02]  /*5920*/  SHF.R.U32.HI R50, RZ, 0x10, R47 ;  /* 0x00000010ff327819 */ /* 0x000fe4000001162f */
[--C-:B------:R-:W-:Y:S01]  /*5930*/  SHF.R.U64 R47, R44, 0x10, R45.reuse ;  /* 0x000000102c2f7819 */ /* 0x100fe2000000122d */
[----:B--2---:R-:W-:Y:S01]  /*5940*/  IMAD.MOV.U32 R44, RZ, RZ, R38 ;  /* 0x000000ffff2c7224 */ /* 0x004fe200078e0026 */
[----:B------:R-:W-:Y:S01]  /*5950*/  SHF.R.U32.HI R52, RZ, 0x10, R45 ;  /* 0x00000010ff347819 */ /* 0x000fe2000001162d */
[----:B------:R-:W-:Y:S02]  /*5960*/  HADD2.F32 R38, -RZ, R37.H1_H1 ;  /* 0x30000025ff267230 */ /* 0x000fe40000004100 */
[----:B------:R-:W-:Y:S02]  /*5970*/  HADD2.F32 R47, -RZ, R47.H0_H0 ;  /* 0x2000002fff2f7230 */ /* 0x000fe40000004100 */
[----:B------:R-:W-:-:S02]  /*5980*/  HADD2.F32 R37, -RZ, R37.H0_H0 ;  /* 0x20000025ff257230 */ /* 0x000fc40000004100 */
[----:B------:R-:W-:Y:S02]  /*5990*/  HADD2.F32 R46, -RZ, R46.H0_H0 ;  /* 0x2000002eff2e7230 */ /* 0x000fe40000004100 */
[CC--:B------:R-:W-:Y:S01]  /*59a0*/  FMUL.FTZ R54, R38.reuse, R47.reuse ;  /* 0x0000002f26367220 */ /* 0x0c0fe20000410000 */
[----:B------:R-:W-:Y:S02]  /*59b0*/  HADD2.F32 R52, -RZ, R52.H0_H0 ;  /* 0x20000034ff347230 */ /* 0x000fe40000004100 */
[C---:B------:R-:W-:Y:S01]  /*59c0*/  FMUL.FTZ R47, R37.reuse, R47 ;  /* 0x0000002f252f7220 */ /* 0x040fe20000410000 */
[--C-:B------:R-:W-:Y:S02]  /*59d0*/  HADD2.F32 R45, -RZ, R39.reuse.H1_H1 ;  /* 0x30000027ff2d7230 */ /* 0x100fe40000004100 */
[-C--:B------:R-:W-:Y:S01]  /*59e0*/  FFMA.FTZ R54, R37, R46.reuse, -R54 ;  /* 0x0000002e25367223 */ /* 0x080fe20000010836 */
[----:B------:R-:W-:Y:S02]  /*59f0*/  HADD2.F32 R39, -RZ, R39.H0_H0 ;  /* 0x20000027ff277230 */ /* 0x000fe40000004100 */
[----:B------:R-:W-:Y:S01]  /*5a00*/  FFMA.FTZ R51, R38, R46, R47 ;  /* 0x0000002e26337223 */ /* 0x000fe2000001002f */
[----:B------:R-:W-:-:S02]  /*5a10*/  HADD2.F32 R50, -RZ, R50.H0_H0 ;  /* 0x20000032ff327230 */ /* 0x000fc40000004100 */
[-C--:B------:R-:W-:Y:S01]  /*5a20*/  FMUL.FTZ R56, R45, R52.reuse ;  /* 0x000000342d387220 */ /* 0x080fe20000410000 */
[--C-:B------:R-:W-:Y:S02]  /*5a30*/  HADD2.F32 R46, -RZ, R87.reuse.H0_H0 ;  /* 0x20000057ff2e7230 */ /* 0x100fe40000004100 */
[C---:B------:R-:W-:Y:S01]  /*5a40*/  FMUL.FTZ R52, R39.reuse, R52 ;  /* 0x0000003427347220 */ /* 0x040fe20000410000 */
[----:B------:R-:W-:Y:S02]  /*5a50*/  HADD2.F32 R87, -RZ, R87.H1_H1 ;  /* 0x30000057ff577230 */ /* 0x000fe40000004100 */
[-C--:B------:R-:W-:Y:S01]  /*5a60*/  FFMA.FTZ R56, R39, R50.reuse, -R56 ;  /* 0x0000003227387223 */ /* 0x080fe20000010838 */
[----:B------:R-:W-:Y:S02]  /*5a70*/  HADD2.F32 R37, -RZ, R36.H1_H1 ;  /* 0x30000024ff257230 */ /* 0x000fe40000004100 */
[----:B------:R-:W-:Y:S01]  /*5a80*/  FFMA.FTZ R55, R45, R50, R52 ;  /* 0x000000322d377223 */ /* 0x000fe20000010034 */
[----:B------:R-:W-:-:S02]  /*5a90*/  HADD2.F32 R38, -RZ, R44.H1_H1 ;  /* 0x3000002cff267230 */ /* 0x000fc40000004100 */
[----:B------:R-:W-:Y:S02]  /*5aa0*/  HADD2.F32 R36, -RZ, R36.H0_H0 ;  /* 0x20000024ff247230 */ /* 0x000fe40000004100 */
[CC--:B------:R-:W-:Y:S01]  /*5ab0*/  FMUL.FTZ R47, R37.reuse, R46.reuse ;  /* 0x0000002e252f7220 */ /* 0x0c0fe20000410000 */
[----:B------:R-:W-:Y:S02]  /*5ac0*/  HADD2.F32 R44, -RZ, R44.H0_H0 ;  /* 0x2000002cff2c7230 */ /* 0x000fe40000004100 */
[-C--:B------:R-:W-:Y:S01]  /*5ad0*/  FMUL.FTZ R53, R38, R87.reuse ;  /* 0x0000005726357220 */ /* 0x080fe20000410000 */
        /* <DEDUP_REMOVED lines=12> */
.L_x_710:
[----:B------:R-:W-:Y:S05]  /*5ba0*/  BSYNC B2 ;  /* 0x0000000000027941 */ /* 0x000fea0003800000 */
.L_x_709:
[----:B------:R-:W-:Y:S02]  /*5bb0*/  ULDC.64 UR4, c[0x0][0x208] ;  /* 0x0000820000047ab9 */ /* 0x000fe40000000a00 */
[----:B--2---:R1:W-:Y:S03]  /*5bc0*/  STG.E.128 desc[UR4][R48.64+0x100], R36 ;  /* 0x0001002430007986 */ /* 0x0043e6000c101d04 */
.L_x_708:
[----:B------:R-:W-:Y:S05]  /*5bd0*/  BSYNC B1 ;  /* 0x0000000000017941 */ /* 0x000fea0003800000 */
.L_x_707:
[----:B------:R-:W-:-:S13]  /*5be0*/  ISETP.NE.AND P3, PT, R8, RZ, PT ;  /* 0x000000ff0800720c */ /* 0x000fda0003f65270 */
        /* <DEDUP_REMOVED lines=8> */
[----:B------:R-:W-:Y:S01]  /*5c70*/  HADD2.F32 R42, -RZ, R45.H0_H0 ;  /* 0x2000002dff2a7230 */ /* 0x000fe20000004100 */
[----:B------:R-:W-:Y:S01]  /*5c80*/  SHF.R.U32.HI R46, RZ, 0x10, R43 ;  /* 0x00000010ff2e7819 */ /* 0x000fe2000001162b */
[----:B------:R-:W-:Y:S01]  /*5c90*/  HADD2.F32 R44, -RZ, R44.H0_H0 ;  /* 0x2000002cff2c7230 */ /* 0x000fe20000004100 */
[----:B--2---:R-:W-:Y:S01]  /*5ca0*/  MOV R40, R38 ;  /* 0x0000002600287202 */ /* 0x004fe20000000f00 */
[----:B------:R-:W-:Y:S02]  /*5cb0*/  HADD2.F32 R43, -RZ, R41.H0_H0 ;  /* 0x20000029ff2b7230 */ /* 0x000fe40000004100 */
[----:B------:R-:W-:-:S02]  /*5cc0*/  HADD2.F32 R38, -RZ, R37.H1_H1 ;  /* 0x30000025ff267230 */ /* 0x000fc40000004100 */
[----:B------:R-:W-:Y:S02]  /*5cd0*/  HADD2.F32 R37, -RZ, R37.H0_H0 ;  /* 0x20000025ff257230 */ /* 0x000fe40000004100 */
[----:B------:R-:W-:Y:S02]  /*5ce0*/  HADD2.F32 R46, -RZ, R46.H0_H0 ;  /* 0x2000002eff2e7230 */ /* 0x000fe40000004100 */
[-C--:B------:R-:W-:Y:S01]  /*5cf0*/  FMUL.FTZ R50, R38, R43.reuse ;  /* 0x0000002b26327220 */ /* 0x080fe20000410000 */
[--C-:B------:R-:W-:Y:S02]  /*5d00*/  HADD2.F32 R41, -RZ, R39.reuse.H1_H1 ;  /* 0x30000027ff297230 */ /* 0x100fe40000004100 */
[C---:B------:R-:W-:Y:S01]  /*5d10*/  FMUL.FTZ R43, R37.reuse, R43 ;  /* 0x0000002b252b7220 */ /* 0x040fe20000410000 */
[----:B------:R-:W-:Y:S02]  /*5d20*/  HADD2.F32 R39, -RZ, R39.H0_H0 ;  /* 0x20000027ff277230 */ /* 0x000fe40000004100 */
[----:B------:R-:W-:Y:S01]  /*5d30*/  FFMA.FTZ R50, R37, R42, -R50 ;  /* 0x0000002a25327223 */ /* 0x000fe20000010832 */
[----:B------:R-:W-:-:S02]  /*5d40*/  HADD2.F32 R37, -RZ, R36.H1_H1 ;  /* 0x30000024ff257230 */ /* 0x000fc40000004100 */
[----:B------:R-:W-:Y:S01]  /*5d50*/  FFMA.FTZ R45, R38, R42, R43 ;  /* 0x0000002a262d7223 */ /* 0x000fe2000001002b */
[-C--:B------:R-:W-:Y:S01]  /*5d60*/  FMUL.FTZ R52, R41, R46.reuse ;  /* 0x0000002e29347220 */ /* 0x080fe20000410000 */
[--C-:B------:R-:W-:Y:S02]  /*5d70*/  HADD2.F32 R42, -RZ, R85.reuse.H0_H0 ;  /* 0x20000055ff2a7230 */ /* 0x100fe40000004100 */
[C---:B------:R-:W-:Y:S01]  /*5d80*/  FMUL.FTZ R46, R39.reuse, R46 ;  /* 0x0000002e272e7220 */ /* 0x040fe20000410000 */
[----:B------:R-:W-:Y:S02]  /*5d90*/  HADD2.F32 R85, -RZ, R85.H1_H1 ;  /* 0x30000055ff557230 */ /* 0x000fe40000004100 */
[-C--:B------:R-:W-:Y:S01]  /*5da0*/  FFMA.FTZ R52, R39, R44.reuse, -R52 ;  /* 0x0000002c27347223 */ /* 0x080fe20000010834 */
[----:B------:R-:W-:Y:S02]  /*5db0*/  HADD2.F32 R38, -RZ, R40.H1_H1 ;  /* 0x30000028ff267230 */ /* 0x000fe40000004100 */
[----:B------:R-:W-:Y:S01]  /*5dc0*/  FFMA.FTZ R51, R41, R44, R46 ;  /* 0x0000002c29337223 */ /* 0x000fe2000001002e */
[----:B------:R-:W-:-:S02]  /*5dd0*/  HADD2.F32 R36, -RZ, R36.H0_H0 ;  /* 0x20000024ff247230 */ /* 0x000fc40000004100 */
        /* <DEDUP_REMOVED lines=15> */
.L_x_712:
[----:B------:R-:W-:Y:S05]  /*5ed0*/  BSYNC B1 ;  /* 0x0000000000017941 */ /* 0x000fea0003800000 */
.L_x_711:
[----:B------:R-:W-:Y:S02]  /*5ee0*/  ULDC.64 UR4, c[0x0][0x208] ;  /* 0x0000820000047ab9 */ /* 0x000fe40000000a00 */
[----:B--2---:R1:W-:Y:S01]  /*5ef0*/  STG.E.128 desc[UR4][R48.64+0x180], R36 ;  /* 0x0001802430007986 */ /* 0x0043e2000c101d04 */
[----:B------:R-:W-:Y:S05]  /*5f00*/  BRA `(.L_x_698) ;  /* 0x0000004000687947 */ /* 0x000fea0003800000 */
.L_x_656:
        /* <DEDUP_REMOVED lines=14> */
[----:B------:R-:W-:Y:S01]  /*5ff0*/  IADD3 R36, P4, R102, R84, RZ ;  /* 0x0000005466247210 */ /* 0x000fe20007f9e0ff */
[----:B------:R-:W-:Y:S01]  /*6000*/  ULDC.64 UR6, c[0x0][0x400] ;  /* 0x0001000000067ab9 */ /* 0x000fe20000000a00 */
[----:B------:R-:W-:Y:S01]  /*6010*/  LEA R52, P3, R38, UR4, 0x1 ;  /* 0x0000000426347c11 */ /* 0x000fe2000f8608ff */
[----:B------:R-:W-:Y:S01]  /*6020*/  IMAD.X R39, R0, 0x1, R15, P2 ;  /* 0x0000000100277824 */ /* 0x000fe200010e060f */
[----:B------:R-:W-:Y:S01]  /*6030*/  LEA R56, P2, R36, UR6, 0x1 ;  /* 0x0000000624387c11 */ /* 0x000fe2000f8408ff */
[----:B------:R-:W-:Y:S01]  /*6040*/  IMAD.X R37, R114, 0x1, R21, P4 ;  /* 0x0000000172257824 */ /* 0x000fe200020e0615 */
[----:B------:R-:W-:Y:S02]  /*6050*/  ISETP.GE.AND P4, PT, R213, R115, PT ;  /* 0x00000073d500720c */ /* 0x000fe40003f86270 */
[----:B------:R-:W-:-:S02]  /*6060*/  CS2R R42, SRZ ;  /* 0x00000000002a7805 */ /* 0x000fc4000001ff00 */
[----:B------:R-:W-:Y:S02]  /*6070*/  LEA.HI.X R53, R38, UR5, R39, 0x1, P3 ;  /* 0x0000000526357c11 */ /* 0x000fe400098f0c27 */
[----:B------:R-:W-:Y:S02]  /*6080*/  CS2R R40, SRZ ;  /* 0x0000000000287805 */ /* 0x000fe4000001ff00 */
[----:B------:R-:W-:Y:S02]  /*6090*/  ISETP.GE.AND P3, PT, R16, R115, PT ;  /* 0x000000731000720c */ /* 0x000fe40003f66270 */
[----:B------:R-:W-:Y:S02]  /*60a0*/  CS2R R38, SRZ ;  /* 0x0000000000267805 */ /* 0x000fe4000001ff00 */
[----:B------:R-:W-:Y:S02]  /*60b0*/  LEA.HI.X R57, R36, UR7, R37, 0x1, P2 ;  /* 0x0000000724397c11 */ /* 0x000fe400090f0c25 */
[----:B------:R-:W-:-:S02]  /*60c0*/  CS2R R36, SRZ ;  /* 0x0000000000247805 */ /* 0x000fc4000001ff00 */
[----:B------:R-:W-:Y:S02]  /*60d0*/  CS2R R50, SRZ ;  /* 0x0000000000327805 */ /* 0x000fe4000001ff00 */
[----:B------:R-:W-:Y:S02]  /*60e0*/  CS2R R48, SRZ ;  /* 0x0000000000307805 */ /* 0x000fe4000001ff00 */
[----:B------:R-:W-:Y:S02]  /*60f0*/  CS2R R46, SRZ ;  /* 0x00000000002e7805 */ /* 0x000fe4000001ff00 */
[----:B------:R-:W-:Y:S01]  /*6100*/  CS2R R44, SRZ ;  /* 0x00000000002c7805 */ /* 0x000fe2000001ff00 */
[----:B------:R-:W-:Y:S02]  /*6110*/  ULDC.64 UR8, c[0x0][0x208] ;  /* 0x0000820000087ab9 */ /* 0x000fe40000000a00 */
[----:B------:R0:W5:Y:S04]  /*6120*/  @!P4 LDG.E.128 R36, desc[UR8][R52.64+0x80] ;  /* 0x000080083424c981 */ /* 0x000168000c1e1d00 */
[----:B------:R0:W5:Y:S04]  /*6130*/  @!P3 LDG.E.128 R40, desc[UR8][R52.64] ;  /* 0x000000083428b981 */ /* 0x000168000c1e1d00 */
[----:B------:R0:W5:Y:S04]  /*6140*/  @!P3 LDG.E.128 R48, desc[UR8][R56.64] ;  /* 0x000000083830b981 */ /* 0x000168000c1e1d00 */
[----:B------:R0:W5:Y:S02]  /*6150*/  @!P4 LDG.E.128 R44, desc[UR8][R56.64+0x80] ;  /* 0x00008008382cc981 */ /* 0x000164000c1e1d00 */
.L_x_714:
[----:B------:R-:W-:Y:S05]  /*6160*/  BSYNC B1 ;  /* 0x0000000000017941 */ /* 0x000fea0003800000 */
.L_x_713:
[----:B0----5:R-:W-:Y:S01]  /*6170*/  IMAD.MOV.U32 R56, RZ, RZ, R36 ;  /* 0x000000ffff387224 */ /* 0x021fe200078e0024 */
[----:B------:R-:W-:Y:S01]  /*6180*/  MOV R53, R39 ;  /* 0x0000002700357202 */ /* 0x000fe20000000f00 */
[----:B------:R-:W-:Y:S01]  /*6190*/  IMAD.MOV.U32 R52, RZ, RZ, R38 ;  /* 0x000000ffff347224 */ /* 0x000fe200078e0026 */
[----:B------:R-:W-:Y:S01]  /*61a0*/  BSSY B1, `(.L_x_715) ;  /* 0x0000040000017945 */ /* 0x000fe20003800000 */
[----:B------:R-:W-:Y:S01]  /*61b0*/  VIADD R57, R212, 0x20 ;  /* 0x00000020d4397836 */ /* 0x000fe20000000000 */
[----:B------:R-:W-:Y:S01]  /*61c0*/  PRMT R177, R177, 0x5410, R53 ;  /* 0x00005410b1b17816 */ /* 0x000fe20000000035 */
[----:B------:R-:W-:Y:S01]  /*61d0*/  IMAD.MOV.U32 R53, RZ, RZ, R42 ;  /* 0x000000ffff357224 */ /* 0x000fe200078e002a */
[----:B------:R-:W-:Y:S01]  /*61e0*/  PRMT R176, R176, 0x5410, R56 ;  /* 0x00005410b0b07816 */ /* 0x000fe20000000038 */
[----:B------:R-:W-:Y:S01]  /*61f0*/  IMAD.MOV.U32 R56, RZ, RZ, R40 ;  /* 0x000000ffff387224 */ /* 0x000fe200078e0028 */
[----:B------:R-:W-:Y:S01]  /*6200*/  PRMT R175, R175, 0x5410, R52 ;  /* 0x00005410afaf7816 */ /* 0x000fe20000000034 */
[----:B------:R-:W-:Y:S01]  /*6210*/  IMAD.MOV.U32 R52, RZ, RZ, R37 ;  /* 0x000000ffff347224 */ /* 0x000fe200078e0025 */
[----:B------:R-:W-:-:S02]  /*6220*/  ISETP.GE.AND P3, PT, R57, R3, PT ;  /* 0x000000033900720c */ /* 0x000fc40003f66270 */
[----:B------:R-:W-:Y:S02]  /*6230*/  CS2R R58, SRZ ;  /* 0x00000000003a7805 */ /* 0x000fe4000001ff00 */
[----:B------:R-:W-:Y:S01]  /*6240*/  PRMT R182, R53, 0x5410, R56 ;  /* 0x0000541035b67816 */ /* 0x000fe20000000038 */
[----:B------:R-:W-:Y:S01]  /*6250*/  IMAD.MOV.U32 R53, RZ, RZ, R41 ;  /* 0x000000ffff357224 */ /* 0x000fe200078e0029 */
[----:B------:R-:W-:Y:S01]  /*6260*/  PRMT R181, R181, 0x5410, R52 ;  /* 0x00005410b5b57816 */ /* 0x000fe20000000034 */
[----:B------:R-:W-:Y:S01]  /*6270*/  IMAD.MOV.U32 R56, RZ, RZ, R44 ;  /* 0x000000ffff387224 */ /* 0x000fe200078e002c */
[----:B------:R-:W-:Y:S02]  /*6280*/  MOV R52, R43 ;  /* 0x0000002b00347202 */ /* 0x000fe40000000f00 */
[----:B------:R-:W-:Y:S02]  /*6290*/  CS2R R62, SRZ ;  /* 0x00000000003e7805 */ /* 0x000fe4000001ff00 */
[----:B------:R-:W-:-:S02]  /*62a0*/  PRMT R160, R53, 0x7610, R160 ;  /* 0x0000761035a07816 */ /* 0x000fc400000000a0 */
[----:B------:R-:W-:Y:S02]  /*62b0*/  CS2R R60, SRZ ;  /* 0x00000000003c7805 */ /* 0x000fe4000001ff00 */
[----:B------:R-:W-:Y:S01]  /*62c0*/  PRMT R162, R52, 0x7610, R162 ;  /* 0x0000761034a27816 */ /* 0x000fe200000000a2 */
[----:B------:R-:W-:Y:S01]  /*62d0*/  IMAD.MOV.U32 R52, RZ, RZ, R46 ;  /* 0x000000ffff347224 */ /* 0x000fe200078e002e */
[----:B------:R-:W-:Y:S02]  /*62e0*/  MOV R53, R47 ;  /* 0x0000002f00357202 */ /* 0x000fe40000000f00 */
[----:B------:R-:W-:Y:S02]  /*62f0*/  CS2R R66, SRZ ;  /* 0x0000000000427805 */ /* 0x000fe4000001ff00 */
[----:B------:R-:W-:Y:S01]  /*6300*/  PRMT R176, R56, 0x7610, R176 ;  /* 0x0000761038b07816 */ /* 0x000fe200000000b0 */
[----:B------:R-:W-:Y:S01]  /*6310*/  IMAD.MOV.U32 R56, RZ, RZ, R48 ;  /* 0x000000ffff387224 */ /* 0x000fe200078e0030 */
[----:B------:R-:W-:Y:S01]  /*6320*/  PRMT R177, R53, 0x7610, R177 ;  /* 0x0000761035b17816 */ /* 0x000fe200000000b1 */
[----:B------:R-:W-:Y:S01]  /*6330*/  IMAD.MOV.U32 R53, RZ, RZ, R50 ;  /* 0x000000ffff357224 */ /* 0x000fe200078e0032 */
[----:B------:R-:W-:Y:S01]  /*6340*/  PRMT R175, R52, 0x7610, R175 ;  /* 0x0000761034af7816 */ /* 0x000fe200000000af */
[----:B------:R-:W-:Y:S01]  /*6350*/  IMAD.MOV.U32 R52, RZ, RZ, R45 ;  /* 0x000000ffff347224 */ /* 0x000fe200078e002d */
[----:B------:R-:W-:-:S02]  /*6360*/  PRMT R163, R56, 0x7610, R163 ;  /* 0x0000761038a37816 */ /* 0x000fc400000000a3 */
[----:B------:R-:W-:Y:S02]  /*6370*/  CS2R R56, SRZ ;  /* 0x0000000000387805 */ /* 0x000fe4000001ff00 */
[----:B------:R-:W-:Y:S01]  /*6380*/  PRMT R183, R53, 0x7610, R183 ;  /* 0x0000761035b77816 */ /* 0x000fe200000000b7 */
[----:B------:R-:W-:Y:S01]  /*6390*/  IMAD.MOV.U32 R53, RZ, RZ, R49 ;  /* 0x000000ffff357224 */ /* 0x000fe200078e0031 */
[----:B------:R-:W-:Y:S02]  /*63a0*/  PRMT R181, R52, 0x7610, R181 ;  /* 0x0000761034b57816 */ /* 0x000fe400000000b5 */
[----:B------:R-:W-:Y:S02]  /*63b0*/  CS2R R64, SRZ ;  /* 0x0000000000407805 */ /* 0x000fe4000001ff00 */
[----:B------:R-:W-:Y:S02]  /*63c0*/  MOV R52, R51 ;  /* 0x0000003300347202 */ /* 0x000fe40000000f00 */
[----:B------:R-:W-:-:S02]  /*63d0*/  PRMT R159, R53, 0x7610, R159 ;  /* 0x00007610359f7816 */ /* 0x000fc4000000009f */
[----:B------:R-:W-:Y:S02]  /*63e0*/  PRMT R161, R52, 0x7610, R161 ;  /* 0x0000761034a17816 */ /* 0x000fe400000000a1 */
[----:B------:R-:W-:Y:S01]  /*63f0*/  CS2R R52, SRZ ;  /* 0x0000000000347805 */ /* 0x000fe2000001ff00 */
        /* <DEDUP_REMOVED lines=9> */
[----:B------:R-:W-:Y:S02]  /*6490*/  CS2R R64, SRZ ;  /* 0x0000000000407805 */ /* 0x000fe4000001ff00 */
[----:B------:R-:W-:Y:S02]  /*64a0*/  CS2R R62, SRZ ;  /* 0x00000000003e7805 */ /* 0x000fe4000001ff00 */
[----:B------:R-:W-:Y:S02]  /*64b0*/  IADD3.X R53, R21, R114, R34, P2, P4 ;  /* 0x0000007215357210 */ /* 0x000fe400017e8422 */
[----:B------:R-:W-:Y:S02]  /*64c0*/  CS2R R60, SRZ ;  /* 0x00000000003c7805 */ /* 0x000fe4000001ff00 */
[----:B------:R-:W-:Y:S01]  /*64d0*/  LEA R68, P4, R54, UR4, 0x1 ;  /* 0x0000000436447c11 */ /* 0x000fe2000f8808ff */
[----:B------:R-:W-:Y:S01]  /*64e0*/  ULDC.64 UR8, c[0x0][0x208] ;  /* 0x0000820000087ab9 */ /* 0x000fe20000000a00 */
[----:B------:R-:W-:-:S02]  /*64f0*/  LEA R70, P2, R52, UR6, 0x1 ;  /* 0x0000000634467c11 */ /* 0x000fc4000f8408ff */
[----:B------:R-:W-:Y:S02]  /*6500*/  LEA.HI.X R69, R54, UR5, R55, 0x1, P4 ;  /* 0x0000000536457c11 */ /* 0x000fe4000a0f0c37 */
[----:B------:R-:W-:Y:S02]  /*6510*/  CS2R R54, SRZ ;  /* 0x0000000000367805 */ /* 0x000fe4000001ff00 */
[----:B------:R-:W-:Y:S02]  /*6520*/  LEA.HI.X R71, R52, UR7, R53, 0x1, P2 ;  /* 0x0000000734477c11 */ /* 0x000fe400090f0c35 */
[----:B------:R-:W-:Y:S02]  /*6530*/  CS2R R52, SRZ ;  /* 0x0000000000347805 */ /* 0x000fe4000001ff00 */
[-C--:B------:R-:W-:Y:S02]  /*6540*/  ISETP.GE.AND P4, PT, R16, R115.reuse, PT ;  /* 0x000000731000720c */ /* 0x080fe40003f86270 */
[----:B------:R-:W-:-:S11]  /*6550*/  ISETP.GE.AND P2, PT, R213, R115, PT ;  /* 0x00000073d500720c */ /* 0x000fd60003f46270 */
[----:B------:R0:W5:Y:S04]  /*6560*/  @!P4 LDG.E.128 R56, desc[UR8][R68.64] ;  /* 0x000000084438c981 */ /* 0x000168000c1e1d00 */
[----:B------:R0:W5:Y:S04]  /*6570*/  @!P2 LDG.E.128 R52, desc[UR8][R68.64+0x80] ;  /* 0x000080084434a981 */ /* 0x000168000c1e1d00 */
[----:B------:R0:W5:Y:S04]  /*6580*/  @!P4 LDG.E.128 R64, desc[UR8][R70.64] ;  /* 0x000000084640c981 */ /* 0x000168000c1e1d00 */
[----:B------:R0:W5:Y:S02]  /*6590*/  @!P2 LDG.E.128 R60, desc[UR8][R70.64+0x80] ;  /* 0x00008008463ca981 */ /* 0x000164000c1e1d00 */
.L_x_716:
[----:B------:R-:W-:Y:S05]  /*65a0*/  BSYNC B1 ;  /* 0x0000000000017941 */ /* 0x000fea0003800000 */
.L_x_715:
[----:B0-----:R-:W-:Y:S01]  /*65b0*/  IADD3 R68, R212, 0x40, RZ ;  /* 0x00000040d4447810 */ /* 0x001fe20007ffe0ff */
[----:B------:R-:W-:Y:S01]  /*65c0*/  BSSY B1, `(.L_x_717) ;  /* 0x0000020000017945 */ /* 0x000fe20003800000 */
[----:B------:R-:W-:Y:S02]  /*65d0*/  CS2R R70, SRZ ;  /* 0x0000000000467805 */ /* 0x000fe4000001ff00 */
[----:B------:R-:W-:Y:S02]  /*65e0*/  CS2R R74, SRZ ;  /* 0x00000000004a7805 */ /* 0x000fe4000001ff00 */
[----:B------:R-:W-:Y:S02]  /*65f0*/  ISETP.GE.AND P4, PT, R68, R3, PT ;  /* 0x000000034400720c */ /* 0x000fe40003f86270 */
[----:B------:R-:W-:Y:S02]  /*6600*/  CS2R R68, SRZ ;  /* 0x0000000000447805 */ /* 0x000fe4000001ff00 */
[----:B------:R-:W-:-:S02]  /*6610*/  CS2R R72, SRZ ;  /* 0x0000000000487805 */ /* 0x000fc4000001ff00 */
[----:B------:R-:W-:Y:S02]  /*6620*/  CS2R R78, SRZ ;  /* 0x00000000004e7805 */ /* 0x000fe4000001ff00 */
[----:B------:R-:W-:Y:S02]  /*6630*/  CS2R R76, SRZ ;  /* 0x00000000004c7805 */ /* 0x000fe4000001ff00 */
[----:B------:R-:W-:Y:S02]  /*6640*/  CS2R R82, SRZ ;  /* 0x0000000000527805 */ /* 0x000fe4000001ff00 */
[----:B------:R-:W-:Y:S01]  /*6650*/  CS2R R80, SRZ ;  /* 0x0000000000507805 */ /* 0x000fe2000001ff00 */
[----:B------:R-:W-:Y:S06]  /*6660*/  @P4 BRA `(.L_x_718) ;  /* 0x0000000000544947 */ /* 0x000fec0003800000 */
[----:B------:R-:W-:Y:S01]  /*6670*/  IADD3 R86, P2, P6, R108, R27, R86 ;  /* 0x0000001b6c567210 */ /* 0x000fe20007e5e056 */
[----:B------:R-:W-:Y:S01]  /*6680*/  ULDC.64 UR4, c[0x0][0x3e8] ;  /* 0x0000fa0000047ab9 */ /* 0x000fe20000000a00 */
[----:B------:R-:W-:Y:S01]  /*6690*/  ULDC.64 UR6, c[0x0][0x400] ;  /* 0x0001000000067ab9 */ /* 0x000fe20000000a00 */
[----:B------:R-:W-:Y:S01]  /*66a0*/  ULDC.64 UR8, c[0x0][0x208] ;  /* 0x0000820000087ab9 */ /* 0x000fe20000000a00 */
[----:B------:R-:W-:Y:S02]  /*66b0*/  IADD3.X R71, R15, R29, R0, P2, P6 ;  /* 0x0000001d0f477210 */ /* 0x000fe400017ec400 */
[----:B------:R-:W-:-:S04]  /*66c0*/  IADD3 R0, P2, P6, R102, R31, R84 ;  /* 0x0000001f66007210 */ /* 0x000fc80007e5e054 */
[----:B------:R-:W-:Y:S02]  /*66d0*/  IADD3.X R69, R21, R33, R114, P2, P6 ;  /* 0x0000002115457210 */ /* 0x000fe400017ec472 */
[----:B------:R-:W-:-:S04]  /*66e0*/  LEA R84, P2, R86, UR4, 0x1 ;  /* 0x0000000456547c11 */ /* 0x000fc8000f8408ff */
[----:B------:R-:W-:Y:S02]  /*66f0*/  LEA.HI.X R85, R86, UR5, R71, 0x1, P2 ;  /* 0x0000000556557c11 */ /* 0x000fe400090f0c47 */
[----:B------:R-:W-:-:S04]  /*6700*/  LEA R86, P2, R0, UR6, 0x1 ;  /* 0x0000000600567c11 */ /* 0x000fc8000f8408ff */
[----:B------:R-:W-:Y:S02]  /*6710*/  LEA.HI.X R87, R0, UR7, R69, 0x1, P2 ;  /* 0x0000000700577c11 */ /* 0x000fe400090f0c45 */
[----:B------:R-:W-:Y:S02]  /*6720*/  ISETP.GE.AND P2, PT, R16, R115, PT ;  /* 0x000000731000720c */ /* 0x000fe40003f46270 */
[----:B------:R-:W-:Y:S02]  /*6730*/  CS2R R70, SRZ ;  /* 0x0000000000467805 */ /* 0x000fe4000001ff00 */
[----:B------:R-:W-:Y:S02]  /*6740*/  CS2R R68, SRZ ;  /* 0x0000000000447805 */ /* 0x000fe4000001ff00 */
[----:B------:R-:W-:Y:S02]  /*6750*/  CS2R R78, SRZ ;  /* 0x00000000004e7805 */ /* 0x000fe4000001ff00 */
[----:B------:R-:W-:-:S05]  /*6760*/  CS2R R76, SRZ ;  /* 0x00000000004c7805 */ /* 0x000fca000001ff00 */
[----:B------:R0:W5:Y:S04]  /*6770*/  @!P2 LDG.E.128 R72, desc[UR8][R84.64] ;  /* 0x000000085448a981 */ /* 0x000168000c1e1d00 */
[----:B------:R0:W5:Y:S01]  /*6780*/  @!P2 LDG.E.128 R80, desc[UR8][R86.64] ;  /* 0x000000085650a981 */ /* 0x000162000c1e1d00 */
[----:B------:R-:W-:-:S13]  /*6790*/  ISETP.GE.AND P2, PT, R213, R115, PT ;  /* 0x00000073d500720c */ /* 0x000fda0003f46270 */
[----:B------:R0:W5:Y:S04]  /*67a0*/  @!P2 LDG.E.128 R68, desc[UR8][R84.64+0x80] ;  /* 0x000080085444a981 */ /* 0x000168000c1e1d00 */
[----:B------:R0:W5:Y:S02]  /*67b0*/  @!P2 LDG.E.128 R76, desc[UR8][R86.64+0x80] ;  /* 0x00008008564ca981 */ /* 0x000164000c1e1d00 */
.L_x_718:
[----:B------:R-:W-:Y:S05]  /*67c0*/  BSYNC B1 ;  /* 0x0000000000017941 */ /* 0x000fea0003800000 */
.L_x_717:
[----:B-----5:R-:W-:Y:S01]  /*67d0*/  IMAD.MOV.U32 R0, RZ, RZ, R54 ;  /* 0x000000ffff007224 */ /* 0x020fe200078e0036 */
[----:B0-----:R-:W-:Y:S01]  /*67e0*/  MOV R86, R53 ;  /* 0x0000003500567202 */ /* 0x001fe20000000f00 */
[----:B------:R-:W-:Y:S01]  /*67f0*/  IMAD.MOV.U32 R84, RZ, RZ, R55 ;  /* 0x000000ffff547224 */ /* 0x000fe200078e0037 */
[----:B------:R-:W-:Y:S01]  /*6800*/  ISETP.NE.AND P2, PT, R220, 0x3, PT ;  /* 0x00000003dc00780c */ /* 0x000fe20003f45270 */
[----:B------:R-:W-:-:S03]  /*6810*/  IMAD.MOV.U32 R85, RZ, RZ, R52 ;  /* 0x000000ffff557224 */ /* 0x000fc600078e0034 */
[----:B------:R-:W-:Y:S01]  /*6820*/  PRMT R168, R84, 0x5410, R0 ;  /* 0x0000541054a87816 */ /* 0x000fe20000000000 */
[----:B------:R-:W-:Y:S01]  /*6830*/  IMAD.MOV.U32 R0, RZ, RZ, R58 ;  /* 0x000000ffff007224 */ /* 0x000fe200078e003a */
[----:B------:R-:W-:Y:S01]  /*6840*/  PRMT R167, R86, 0x5410, R85 ;  /* 0x0000541056a77816 */ /* 0x000fe20000000055 */
[----:B------:R-:W-:Y:S01]  /*6850*/  IMAD.MOV.U32 R84, RZ, RZ, R59 ;  /* 0x000000ffff547224 */ /* 0x000fe200078e003b */
[----:B------:R-:W-:Y:S01]  /*6860*/  MOV R86, R57 ;  /* 0x0000003900567202 */ /* 0x000fe20000000f00 */
[----:B------:R-:W-:Y:S01]  /*6870*/  IMAD.MOV.U32 R85, RZ, RZ, R56 ;  /* 0x000000ffff557224 */ /* 0x000fe200078e0038 */
[----:B------:R-:W-:Y:S01]  /*6880*/  PRMT R172, R172, 0x5410, R0 ;  /* 0x00005410acac7816 */ /* 0x000fe20000000000 */
[----:B------:R-:W-:Y:S01]  /*6890*/  IMAD.MOV.U32 R0, RZ, RZ, R62 ;  /* 0x000000ffff007224 */ /* 0x000fe200078e003e */
[----:B------:R-:W-:Y:S02]  /*68a0*/  PRMT R173, R86, 0x7610, R173 ;  /* 0x0000761056ad7816 */ /* 0x000fe400000000ad */
        /* <DEDUP_REMOVED lines=35> */
[----:B------:R-:W-:Y:S02]  /*6ae0*/  PRMT R165, R86, 0x5410, R85 ;  /* 0x0000541056a57816 */ /* 0x000fe40000000055 */
[----:B------:R-:W-:Y:S01]  /*6af0*/  PRMT R166, R84, 0x5410, R0 ;  /* 0x0000541054a67816 */ /* 0x000fe20000000000 */
[----:B------:R-:W-:Y:S06]  /*6b00*/  @!P2 BRA `(.L_x_719) ;  /* 0x000000000004a947 */ /* 0x000fec0003800000 */
[----:B------:R-:W-:Y:S01]  /*6b10*/  BPT.TRAP 0x1 ;  /* 0x000000040000795c */ /* 0x000fe20000300000 */
.L_x_719:
[----:B------:R-:W-:Y:S01]  /*6b20*/  IMAD R0, R19, 0x8, R18 ;  /* 0x0000000813007824 */ /* 0x000fe200078e0212 */
[----:B------:R-:W-:Y:S01]  /*6b30*/  SHF.L.U32 R114, R217, 0x1f, RZ ;  /* 0x0000001fd9727819 */ /* 0x000fe200000006ff */
[----:B------:R-:W0:Y:S01]  /*6b40*/  LDC R145, c[0x0][0x2f4] ;  /* 0x0000bd00ff917b82 */ /* 0x000e220000000800 */
[----:B------:R-:W-:Y:S02]  /*6b50*/  BSSY B1, `(.L_x_720) ;  /* 0x0000004000017945 */ /* 0x000fe40003800000 */
[----:B------:R-:W1:Y:S05]  /*6b60*/  SYNCS.PHASECHK.TRANS64.TRYWAIT P6, [R0+URZ+0x38890], R114 ;  /* 0x03889072000075a7 */ /* 0x000e6a00080c017f */
[----:B------:R-:W2:Y:S01]  /*6b70*/  LDC.64 R122, c[0x0][0x300] ;  /* 0x0000c000ff7a7b82 */ /* 0x000ea20000000a00 */
[----:B-1----:R-:W-:Y:S05]  /*6b80*/  @!P6 BRA `(.L_x_721) ;  /* 0x0000021000d8e947 */ /* 0x002fea0003800000 */
.L_x_1049:
[----:B------:R-:W-:Y:S05]  /*6b90*/  BSYNC B1 ;  /* 0x0000000000017941 */ /* 0x000fea0003800000 */
.L_x_720:
[----:B------:R-:W-:Y:S01]  /*6ba0*/  BSSY B1, `(.L_x_722) ;  /* 0x0000112000017945 */ /* 0x000fe20003800000 */
[----:B0-----:R-:W-:Y:S02]  /*6bb0*/  IMAD.IADD R148, R145, 0x1, -R118 ;  /* 0x0000000191947824 */ /* 0x001fe400078e0a76 */
[----:B------:R-:W-:Y:S01]  /*6bc0*/  IMAD.MOV.U32 R125, RZ, RZ, R88 ;  /* 0x000000ffff7d7224 */ /* 0x000fe200078e0058 */
[----:B------:R-:W-:Y:S06]  /*6bd0*/  @P5 BRA `(.L_x_723) ;  /* 0x0000001000385947 */ /* 0x000fec0003800000 */
[----:B------:R-:W-:Y:S01]  /*6be0*/  ISETP.NE.AND P5, PT, R26, RZ, PT ;  /* 0x000000ff1a00720c */ /* 0x000fe20003fa5270 */
[-C--:B--2---:R-:W-:Y:S01]  /*6bf0*/  IMAD.WIDE.U32 R134, R212, R122.reuse, R124 ;  /* 0x0000007ad4867225 */ /* 0x084fe200078e007c */
[----:B------:R-:W-:Y:S01]  /*6c00*/  SHF.R.S32.HI R84, RZ, 0x1f, R212 ;  /* 0x0000001fff547819 */ /* 0x000fe200000114d4 */
[----:B------:R-:W-:Y:S04]  /*6c10*/  BSSY B2, `(.L_x_724) ;  /* 0x0000087000027945 */ /* 0x000fe80003800000 */
[----:B------:R-:W-:-:S04]  /*6c20*/  IMAD R84, R84, R122, RZ ;  /* 0x0000007a54547224 */ /* 0x000fc800078e02ff */
[----:B------:R-:W-:-:S05]  /*6c30*/  IMAD R84, R212, R123, R84 ;  /* 0x0000007bd4547224 */ /* 0x000fca00078e0254 */
[----:B------:R-:W-:Y:S01]  /*6c40*/  IADD3 R155, R84, R135, RZ ;  /* 0x00000087549b7210 */ /* 0x000fe20007ffe0ff */
[----:B------:R-:W-:Y:S06]  /*6c50*/  @!P5 BRA `(.L_x_725) ;  /* 0x000000080008d947 */ /* 0x000fec0003800000 */
[----:B------:R-:W-:Y:S01]  /*6c60*/  SEL R84, R118, R148, !P0 ;  /* 0x0000009476547207 */ /* 0x000fe20004000000 */
[----:B------:R-:W-:Y:S01]  /*6c70*/  IMAD.SHL.U32 R91, R212, 0x40, RZ ;  /* 0x00000040d45b7824 */ /* 0x000fe200078e00ff */
[----:B------:R-:W-:Y:S01]  /*6c80*/  IADD3 R88, P5, P6, R96, R134, R13 ;  /* 0x0000008660587210 */ /* 0x000fe20007ebe00d */
[----:B------:R-:W-:Y:S01]  /*6c90*/  BSSY B3, `(.L_x_726) ;  /* 0x000007b000037945 */ /* 0x000fe20003800000 */
[----:B------:R-:W-:Y:S02]  /*6ca0*/  SHF.R.S32.HI R85, RZ, 0x1f, R84 ;  /* 0x0000001fff557819 */ /* 0x000fe40000011454 */
[----:B------:R-:W-:Y:S02]  /*6cb0*/  IADD3.X R89, R92, R155, R7, P5, P6 ;  /* 0x0000009b5c597210 */ /* 0x000fe40002fec407 */
[----:B------:R-:W-:Y:S02]  /*6cc0*/  LEA.HI R84, R85, R84, RZ, 0x4 ;  /* 0x0000005455547211 */ /* 0x000fe400078f20ff */
[----:B------:R-:W-:-:S02]  /*6cd0*/  P2R R90, PR, RZ, 0x2 ;  /* 0x00000002ff5a7803 */ /* 0x000fc40000000000 */
[----:B------:R-:W-:-:S05]  /*6ce0*/  LEA.HI.SX32 R84, R84, R14, 0x1c ;  /* 0x0000000e54547211 */ /* 0x000fca00078fe2ff */
[----:B------:R-:W-:-:S05]  /*6cf0*/  IMAD.SHL.U32 R85, R84, 0x8, RZ ;  /* 0x0000000854557824 */ /* 0x000fca00078e00ff */
[----:B------:R-:W-:-:S13]  /*6d00*/  ISETP.GE.AND P5, PT, R85, R145, PT ;  /* 0x000000915500720c */ /* 0x000fda0003fa6270 */
[--C-:B------:R-:W-:Y:S02]  /*6d10*/  @!P5 SHF.R.S32.HI R87, RZ, 0x1f, R85.reuse ;  /* 0x0000001fff57d819 */ /* 0x100fe40000011455 */
[----:B------:R-:W-:Y:S02]  /*6d20*/  @!P5 IADD3 R86, P1, P6, R96, R134, R85 ;  /* 0x000000866056d210 */ /* 0x000fe40007e3e055 */
[----:B------:R-:W-:Y:S02]  /*6d30*/  LOP3.LUT R85, R85, 0x38, RZ, 0xc0, !PT ;  /* 0x0000003855557812 */ /* 0x000fe400078ec0ff */
[----:B------:R-:W-:Y:S02]  /*6d40*/  @!P5 IADD3.X R87, R92, R155, R87, P1, P6 ;  /* 0x0000009b5c57d210 */ /* 0x000fe40000fec457 */
[----:B------:R-:W-:Y:S02]  /*6d50*/  LEA R136, P6, R88, R116, 0x1 ;  /* 0x0000007458887211 */ /* 0x000fe400078c08ff */
[----:B------:R-:W-:-:S02]  /*6d60*/  LOP3.LUT R85, R85, 0x1c0, R91, 0xf8, !PT ;  /* 0x000001c055557812 */ /* 0x000fc400078ef85b */
[----:B------:R-:W-:Y:S02]  /*6d70*/  LEA.HI.X R137, R88, R117, R89, 0x1, P6 ;  /* 0x0000007558897211 */ /* 0x000fe400030f0c59 */
[C---:B------:R-:W-:Y:S02]  /*6d80*/  @!P5 LEA R138, P6, R86.reuse, R116, 0x1 ;  /* 0x00000074568ad211 */ /* 0x040fe400078c08ff */
[----:B------:R-:W-:Y:S02]  /*6d90*/  LOP3.LUT R85, R85, R231, RZ, 0x3c, !PT ;  /* 0x000000e755557212 */ /* 0x000fe400078e3cff */
[----:B------:R-:W-:Y:S02]  /*6da0*/  @!P5 LEA.HI.X R139, R86, R117, R87, 0x1, P6 ;  /* 0x00000075568bd211 */ /* 0x000fe400030f0c57 */
[----:B------:R-:W-:Y:S02]  /*6db0*/  SHF.R.S32.HI R86, RZ, 0x1f, R84 ;  /* 0x0000001fff567819 */ /* 0x000fe40000011454 */
[----:B------:R-:W-:-:S02]  /*6dc0*/  ISETP.NE.AND P1, PT, R90, RZ, PT ;  /* 0x000000ff5a00720c */ /* 0x000fc40003f25270 */
[----:B------:R-:W-:Y:S01]  /*6dd0*/  LEA.HI R86, R86, R84, RZ, 0x3 ;  /* 0x0000005456567211 */ /* 0x000fe200078f18ff */
[----:B------:R-:W-:Y:S01]  /*6de0*/  IMAD R84, R19, 0x5000, R143 ;  /* 0x0000500013547824 */ /* 0x000fe200078e028f */
[----:B------:R-:W-:Y:S02]  /*6df0*/  ISETP.GE.AND P6, PT, R16, R115, PT ;  /* 0x000000731000720c */ /* 0x000fe40003fc6270 */
[----:B------:R-:W-:Y:S02]  /*6e00*/  SHF.R.S32.HI R86, RZ, 0x3, R86 ;  /* 0x00000003ff567819 */ /* 0x000fe40000011456 */
[----:B------:R-:W-:-:S03]  /*6e10*/  LEA R84, R84, R18, 0x1 ;  /* 0x0000001254547211 */ /* 0x000fc600078e08ff */
[----:B------:R-:W-:-:S04]  /*6e20*/  IMAD R86, R86, 0x1400, R230 ;  /* 0x0000140056567824 */ /* 0x000fc800078e02e6 */
[----:B------:R-:W-:-:S04]  /*6e30*/  IMAD.IADD R85, R86, 0x1, R85 ;  /* 0x0000000156557824 */ /* 0x000fc800078e0255 */
[----:B------:R-:W-:Y:S02]  /*6e40*/  IMAD R88, R19, 0x5000, R85 ;  /* 0x0000500013587824 */ /* 0x000fe400078e0255 */
[----:B------:R-:W0:Y:S02]  /*6e50*/  LDS.128 R84, [R84+0x24400] ;  /* 0x0244000054547984 */ /* 0x000e240000000c00 */
[----:B------:R-:W-:-:S06]  /*6e60*/  IMAD R88, R88, 0x2, R18 ;  /* 0x0000000258587824 */ /* 0x000fcc00078e0212 */
[----:B------:R-:W2:Y:S01]  /*6e70*/  LDS.128 R88, [R88+0x24400] ;  /* 0x0244000058587984 */ /* 0x000ea20000000c00 */
[----:B------:R-:W-:Y:S05]  /*6e80*/  @P6 BRA `(.L_x_727) ;  /* 0x00000004006c6947 */ /* 0x000fea0003800000 */
[----:B--2---:R-:W-:Y:S01]  /*6e90*/  IMAD.MOV.U32 R158, RZ, RZ, R89 ;  /* 0x000000ffff9e7224 */ /* 0x004fe200078e0059 */
[----:B------:R-:W-:Y:S01]  /*6ea0*/  SHF.R.U64 R48, R48, 0x10, R49 ;  /* 0x0000001030307819 */ /* 0x000fe20000001231 */
[----:B0-----:R-:W-:Y:S01]  /*6eb0*/  IMAD.MOV.U32 R89, RZ, RZ, R85 ;  /* 0x000000ffff597224 */ /* 0x001fe200078e0055 */
[----:B------:R-:W-:Y:S01]  /*6ec0*/  SHF.R.U64 R40, R40, 0x10, R41 ;  /* 0x0000001028287819 */ /* 0x000fe20000001229 */
[----:B------:R-:W-:Y:S01]  /*6ed0*/  HADD2.F32 R159, -RZ, R159.H0_H0 ;  /* 0x2000009fff9f7230 */ /* 0x000fe20000004100 */
[----:B------:R-:W-:Y:S01]  /*6ee0*/  SHF.R.U64 R50, R50, 0x10, R51 ;  /* 0x0000001032327819 */ /* 0x000fe20000001233 */
[----:B------:R-:W-:Y:S01]  /*6ef0*/  HADD2.F32 R156, -RZ, R158.H0_H0 ;  /* 0x2000009eff9c7230 */ /* 0x000fe20000004100 */
[----:B------:R-:W-:Y:S01]  /*6f00*/  SHF.R.U64 R42, R42, 0x10, R43 ;  /* 0x000000102a2a7819 */ /* 0x000fe2000000122b */
[----:B------:R-:W-:Y:S02]  /*6f10*/  HADD2.F32 R157, -RZ, R89.H0_H0 ;  /* 0x20000059ff9d7230 */ /* 0x000fe40000004100 */
[----:B------:R-:W-:-:S02]  /*6f20*/  HADD2.F32 R85, -RZ, R160.H0_H0 ;  /* 0x200000a0ff557230 */ /* 0x000fc40000004100 */
[CC--:B------:R-:W-:Y:S01]  /*6f30*/  FMUL.FTZ R160, R156.reuse, R159.reuse ;  /* 0x0000009f9ca07220 */ /* 0x0c0fe20000410000 */
[----:B------:R-:W-:Y:S02]  /*6f40*/  HADD2.F32 R89, -RZ, R89.H1_H1 ;  /* 0x30000059ff597230 */ /* 0x000fe40000004100 */
[C---:B------:R-:W-:Y:S01]  /*6f50*/  FMUL.FTZ R159, R157.reuse, R159 ;  /* 0x0000009f9d9f7220 */ /* 0x040fe20000410000 */
[----:B------:R-:W-:Y:S02]  /*6f60*/  HADD2.F32 R161, -RZ, R161.H0_H0 ;  /* 0x200000a1ffa17230 */ /* 0x000fe40000004100 */
[-C--:B------:R-:W-:Y:S01]  /*6f70*/  FFMA.FTZ R157, R157, R85.reuse, -R160 ;  /* 0x000000559d9d7223 */ /* 0x080fe200000108a0 */
[----:B------:R-:W-:Y:S02]  /*6f80*/  HADD2.F32 R163, -RZ, R163.H0_H0 ;  /* 0x200000a3ffa37230 */ /* 0x000fe40000004100 */
[----:B------:R-:W-:Y:S01]  /*6f90*/  FFMA.FTZ R156, R156, R85, R159 ;  /* 0x000000559c9c7223 */ /* 0x000fe2000001009f */
[----:B------:R-:W-:Y:S01]  /*6fa0*/  SHF.R.U32.HI R159, RZ, 0x10, R49 ;  /* 0x00000010ff9f7819 */ /* 0x000fe20000011631 */
[----:B------:R-:W-:Y:S01]  /*6fb0*/  HADD2.F32 R85, -RZ, R158.H1_H1 ;  /* 0x3000009eff557230 */ /* 0x000fe20000004100 */
[----:B------:R-:W-:Y:S01]  /*6fc0*/  SHF.R.U32.HI R158, RZ, 0x10, R41 ;  /* 0x00000010ff9e7819 */ /* 0x000fe20000011629 */
[----:B------:R-:W-:-:S02]  /*6fd0*/  HADD2.F32 R49, -RZ, R88.H0_H0 ;  /* 0x20000058ff317230 */ /* 0x000fc40000004100 */
[----:B------:R-:W-:Y:S02]  /*6fe0*/  HADD2.F32 R159, -RZ, R159.H0_H0 ;  /* 0x2000009fff9f7230 */ /* 0x000fe40000004100 */
[----:B------:R-:W-:Y:S02]  /*6ff0*/  HADD2.F32 R158, -RZ, R158.H0_H0 ;  /* 0x2000009eff9e7230 */ /* 0x000fe40000004100 */
[----:B------:R-:W-:Y:S02]  /*7000*/  HADD2.F32 R48, -RZ, R48.H0_H0 ;  /* 0x20000030ff307230 */ /* 0x000fe40000004100 */
[-C--:B------:R-:W-:Y:S01]  /*7010*/  FMUL.FTZ R160, R85, R159.reuse ;  /* 0x0000009f55a07220 */ /* 0x080fe20000410000 */
[C---:B------:R-:W-:Y:S01]  /*7020*/  FMUL.FTZ R159, R89.reuse, R159 ;  /* 0x0000009f599f7220 */ /* 0x040fe20000410000 */
[----:B------:R-:W-:Y:S02]  /*7030*/  HADD2.F32 R88, -RZ, R88.H1_H1 ;  /* 0x30000058ff587230 */ /* 0x000fe40000004100 */
[-C--:B------:R-:W-:Y:S01]  /*7040*/  FFMA.FTZ R89, R89, R158.reuse, -R160 ;  /* 0x0000009e59597223 */ /* 0x080fe200000108a0 */
[----:B------:R-:W-:Y:S01]  /*7050*/  FFMA.FTZ R85, R85, R158, R159 ;  /* 0x0000009e55557223 */ /* 0x000fe2000001009f */
[----:B------:R-:W-:Y:S01]  /*7060*/  MOV R158, R91 ;  /* 0x0000005b009e7202 */ /* 0x000fe20000000f00 */
[----:B------:R-:W-:-:S02]  /*7070*/  HADD2.F32 R91, -RZ, R87.H0_H0 ;  /* 0x20000057ff5b7230 */ /* 0x000fc40000004100 */
[----:B------:R-:W-:Y:S01]  /*7080*/  FMUL.FTZ R41, R88, R48 ;  /* 0x0000003058297220 */ /* 0x000fe20000410000 */
[----:B------:R-:W-:Y:S01]  /*7090*/  HADD2.F32 R160, -RZ, R162.H0_H0 ;  /* 0x200000a2ffa07230 */ /* 0x000fe20000004100 */
[----:B------:R-:W-:Y:S01]  /*70a0*/  F2FP.F16.F32.PACK_AB R89, R89, R157 ;  /* 0x0000009d5959723e */ /* 0x000fe200000000ff */
[--C-:B------:R-:W-:Y:S01]  /*70b0*/  HADD2.F32 R159, -RZ, R158.reuse.H0_H0 ;  /* 0x2000009eff9f7230 */ /* 0x100fe20000004100 */
[----:B------:R-:W-:Y:S01]  /*70c0*/  F2FP.F16.F32.PACK_AB R156, R85, R156 ;  /* 0x0000009c559c723e */ /* 0x000fe200000000ff */
[----:B------:R-:W-:Y:S02]  /*70d0*/  HADD2.F32 R158, -RZ, R158.H1_H1 ;  /* 0x3000009eff9e7230 */ /* 0x000fe40000004100 */
[----:B------:R-:W-:Y:S02]  /*70e0*/  HADD2.F32 R87, -RZ, R87.H1_H1 ;  /* 0x30000057ff577230 */ /* 0x000fe40000004100 */
[-C--:B------:R-:W-:Y:S01]  /*70f0*/  FMUL.FTZ R162, R159, R161.reuse ;  /* 0x000000a19fa27220 */ /* 0x080fe20000410000 */
[----:B------:R-:W-:Y:S01]  /*7100*/  FMUL.FTZ R161, R91, R161 ;  /* 0x000000a15ba17220 */ /* 0x000fe20000410000 */
[----:B------:R-:W-:-:S02]  /*7110*/  HADD2.F32 R40, -RZ, R40.H0_H0 ;  /* 0x20000028ff287230 */ /* 0x000fc40000004100 */
[-C--:B------:R-:W-:Y:S01]  /*7120*/  FFMA.FTZ R91, R91, R160.reuse, -R162 ;  /* 0x000000a05b5b7223 */ /* 0x080fe200000108a2 */
[----:B------:R-:W-:Y:S01]  /*7130*/  FFMA.FTZ R161, R159, R160, R161 ;  /* 0x000000a09fa17223 */ /* 0x000fe200000100a1 */
[----:B------:R-:W-:Y:S01]  /*7140*/  SHF.R.U32.HI R159, RZ, 0x10, R51 ;  /* 0x00000010ff9f7819 */ /* 0x000fe20000011633 */
[----:B------:R-:W-:Y:S01]  /*7150*/  HADD2.F32 R51, -RZ, R86.H0_H0 ;  /* 0x20000056ff337230 */ /* 0x000fe20000004100 */
[----:B------:R-:W-:Y:S01]  /*7160*/  SHF.R.U32.HI R160, RZ, 0x10, R43 ;  /* 0x00000010ffa07819 */ /* 0x000fe2000001162b */
[----:B------:R-:W-:Y:S02]  /*7170*/  HADD2.F32 R50, -RZ, R50.H0_H0 ;  /* 0x20000032ff327230 */ /* 0x000fe40000004100 */
[----:B------:R-:W-:Y:S02]  /*7180*/  HADD2.F32 R159, -RZ, R159.H0_H0 ;  /* 0x2000009fff9f7230 */ /* 0x000fe40000004100 */
[----:B------:R-:W-:Y:S02]  /*7190*/  HADD2.F32 R160, -RZ, R160.H0_H0 ;  /* 0x200000a0ffa07230 */ /* 0x000fe40000004100 */
[----:B------:R-:W-:-:S02]  /*71a0*/  HADD2.F32 R86, -RZ, R86.H1_H1 ;  /* 0x30000056ff567230 */ /* 0x000fc40000004100 */
[CC--:B------:R-:W-:Y:S01]  /*71b0*/  FMUL.FTZ R162, R158.reuse, R159.reuse ;  /* 0x0000009f9ea27220 */ /* 0x0c0fe20000410000 */
[C---:B------:R-:W-:Y:S01]  /*71c0*/  FMUL.FTZ R159, R87.reuse, R159 ;  /* 0x0000009f579f7220 */ /* 0x040fe20000410000 */
[----:B------:R-:W-:Y:S02]  /*71d0*/  HADD2.F32 R42, -RZ, R42.H0_H0 ;  /* 0x2000002aff2a7230 */ /* 0x000fe40000004100 */
[-C--:B------:R-:W-:Y:S01]  /*71e0*/  FFMA.FTZ R162, R87, R160.reuse, -R162 ;  /* 0x000000a057a27223 */ /* 0x080fe200000108a2 */
[----:B------:R-:W-:Y:S01]  /*71f0*/  FFMA.FTZ R159, R158, R160, R159 ;  /* 0x000000a09e9f7223 */ /* 0x000fe2000001009f */
[--C-:B------:R-:W-:Y:S02]  /*7200*/  HADD2.F32 R158, -RZ, R84.reuse.H0_H0 ;  /* 0x20000054ff9e7230 */ /* 0x100fe40000004100 */
[----:B------:R-:W-:Y:S01]  /*7210*/  FMUL.FTZ R160, R49, R163 ;  /* 0x000000a331a07220 */ /* 0x000fe20000410000 */
[----:B------:R-:W-:Y:S01]  /*7220*/  HADD2.F32 R84, -RZ, R84.H1_H1 ;  /* 0x30000054ff547230 */ /* 0x000fe20000004100 */
[----:B------:R-:W-:Y:S01]  /*7230*/  F2FP.F16.F32.PACK_AB R91, R162, R91 ;  /* 0x0000005ba25b723e */ /* 0x000fe200000000ff */
[----:B------:R-:W-:-:S02]  /*7240*/  HADD2.F32 R87, -RZ, R182.H1_H1 ;  /* 0x300000b6ff577230 */ /* 0x000fc40000004100 */
[----:B------:R-:W-:Y:S01]  /*7250*/  FMUL.FTZ R163, R158, R163 ;  /* 0x000000a39ea37220 */ /* 0x000fe20000410000 */
[----:B------:R-:W-:Y:S01]  /*7260*/  F2FP.F16.F32.PACK_AB R159, R159, R161 ;  /* 0x000000a19f9f723e */ /* 0x000fe200000000ff */
[C---:B------:R-:W-:Y:S01]  /*7270*/  FMUL.FTZ R48, R84.reuse, R48 ;  /* 0x0000003054307220 */ /* 0x040fe20000410000 */
[-C--:B------:R-:W-:Y:S01]  /*7280*/  FFMA.FTZ R41, R84, R40.reuse, -R41 ;  /* 0x0000002854297223 */ /* 0x080fe20000010829 */
[-C--:B------:R-:W-:Y:S01]  /*7290*/  FFMA.FTZ R160, R158, R87.reuse, -R160 ;  /* 0x000000579ea07223 */ /* 0x080fe200000108a0 */
[----:B------:R-:W-:Y:S01]  /*72a0*/  FFMA.FTZ R163, R49, R87, R163 ;  /* 0x0000005731a37223 */ /* 0x000fe200000100a3 */
[----:B------:R-:W-:Y:S01]  /*72b0*/  FFMA.FTZ R48, R88, R40, R48 ;  /* 0x0000002858307223 */ /* 0x000fe20000010030 */
[----:B------:R-:W-:Y:S02]  /*72c0*/  HADD2.F32 R87, -RZ, R183.H0_H0 ;  /* 0x200000b7ff577230 */ /* 0x000fe40000004100 */
[----:B------:R-:W-:Y:S01]  /*72d0*/  HADD2.F32 R40, -RZ, R90.H0_H0 ;  /* 0x2000005aff287230 */ /* 0x000fe20000004100 */
[----:B------:R-:W-:Y:S01]  /*72e0*/  F2FP.F16.F32.PACK_AB R41, R41, R160 ;  /* 0x000000a02929723e */ /* 0x000fe200000000ff */
[----:B------:R-:W-:Y:S01]  /*72f0*/  HADD2.F32 R49, -RZ, R182.H0_H0 ;  /* 0x200000b6ff317230 */ /* 0x000fe20000004100 */
[----:B------:R-:W-:Y:S01]  /*7300*/  F2FP.F16.F32.PACK_AB R48, R48, R163 ;  /* 0x000000a33030723e */ /* 0x000fe200000000ff */
[----:B------:R-:W-:-:S02]  /*7310*/  HADD2.F32 R90, -RZ, R90.H1_H1 ;  /* 0x3000005aff5a7230 */ /* 0x000fc40000004100 */
[CC--:B------:R-:W-:Y:S01]  /*7320*/  FMUL.FTZ R84, R40.reuse, R87.reuse ;  /* 0x0000005728547220 */ /* 0x0c0fe20000410000 */
[C---:B------:R-:W-:Y:S01]  /*7330*/  FMUL.FTZ R87, R51.reuse, R87 ;  /* 0x0000005733577220 */ /* 0x040fe20000410000 */
[----:B------:R-:W-:Y:S01]  /*7340*/  IMAD.MOV.U32 R85, RZ, RZ, R89 ;  /* 0x000000ffff557224 */ /* 0x000fe200078e0059 */
[----:B------:R-:W-:Y:S01]  /*7350*/  MOV R89, R156 ;  /* 0x0000009c00597202 */ /* 0x000fe20000000f00 */
[-C--:B------:R-:W-:Y:S01]  /*7360*/  FFMA.FTZ R84, R51, R49.reuse, -R84 ;  /* 0x0000003133547223 */ /* 0x080fe20000010854 */
[----:B------:R-:W-:Y:S01]  /*7370*/  FFMA.FTZ R87, R40, R49, R87 ;  /* 0x0000003128577223 */ /* 0x000fe20000010057 */
[-C--:B------:R-:W-:Y:S01]  /*7380*/  FMUL.FTZ R40, R90, R50.reuse ;  /* 0x000000325a287220 */ /* 0x080fe20000410000 */
[C---:B------:R-:W-:Y:S01]  /*7390*/  FMUL.FTZ R50, R86.reuse, R50 ;  /* 0x0000003256327220 */ /* 0x040fe20000410000 */
[----:B------:R-:W-:Y:S02]  /*73a0*/  IMAD.MOV.U32 R88, RZ, RZ, R48 ;  /* 0x000000ffff587224 */ /* 0x000fe400078e0030 */
[-C--:B------:R-:W-:Y:S01]  /*73b0*/  FFMA.FTZ R40, R86, R42.reuse, -R40 ;  /* 0x0000002a56287223 */ /* 0x080fe20000010828 */
[----:B------:R-:W-:-:S04]  /*73c0*/  FFMA.FTZ R50, R90, R42, R50 ;  /* 0x0000002a5a327223 */ /* 0x000fc80000010032 */
[----:B------:R-:W-:Y:S01]  /*73d0*/  F2FP.F16.F32.PACK_AB R40, R40, R84 ;  /* 0x000000542828723e */ /* 0x000fe200000000ff */
[----:B------:R-:W-:Y:S01]  /*73e0*/  IMAD.MOV.U32 R84, RZ, RZ, R41 ;  /* 0x000000ffff547224 */ /* 0x000fe200078e0029 */
[----:B------:R-:W-:Y:S01]  /*73f0*/  F2FP.F16.F32.PACK_AB R50, R50, R87 ;  /* 0x000000573232723e */ /* 0x000fe200000000ff */
[----:B------:R-:W-:Y:S01]  /*7400*/  IMAD.MOV.U32 R87, RZ, RZ, R91 ;  /* 0x000000ffff577224 */ /* 0x000fe200078e005b */
[----:B------:R-:W-:Y:S01]  /*7410*/  MOV R91, R159 ;  /* 0x0000009f005b7202 */ /* 0x000fe20000000f00 */
[----:B------:R-:W-:Y:S02]  /*7420*/  IMAD.MOV.U32 R86, RZ, RZ, R40 ;  /* 0x000000ffff567224 */ /* 0x000fe400078e0028 */
[----:B------:R-:W-:-:S07]  /*7430*/  IMAD.MOV.U32 R90, RZ, RZ, R50 ;  /* 0x000000ffff5a7224 */ /* 0x000fce00078e0032 */
.L_x_727:
[----:B------:R-:W-:Y:S05]  /*7440*/  BSYNC B3 ;  /* 0x0000000000037941 */ /* 0x000fea0003800000 */
.L_x_726:
[----:B------:R-:W-:Y:S02]  /*7450*/  ULDC.64 UR4, c[0x0][0x208] ;  /* 0x0000820000047ab9 */ /* 0x000fe40000000a00 */
[----:B0-----:R0:W-:Y:S04]  /*7460*/  STG.E.128 desc[UR4][R136.64], R84 ;  /* 0x0000005488007986 */ /* 0x0011e8000c101d04 */
[----:B--2---:R0:W-:Y:S02]  /*7470*/  @!P5 STG.E.128 desc[UR4][R138.64], R88 ;  /* 0x000000588a00d986 */ /* 0x0041e4000c101d04 */
.L_x_725:
[----:B------:R-:W-:Y:S05]  /*7480*/  BSYNC B2 ;  /* 0x0000000000027941 */ /* 0x000fea0003800000 */
.L_x_724:
[----:B------:R-:W-:-:S13]  /*7490*/  ISETP.NE.AND P5, PT, R10, RZ, PT ;  /* 0x000000ff0a00720c */ /* 0x000fda0003fa5270 */
[----:B------:R-:W-:Y:S05]  /*74a0*/  @!P5 BRA `(.L_x_723) ;  /* 0x000000080004d947 */ /* 0x000fea0003800000 */
        /* <DEDUP_REMOVED lines=15> */
[----:B0-----:R-:W-:Y:S02]  /*75a0*/  LEA R84, P6, R43, R116, 0x1 ;  /* 0x000000742b547211 */ /* 0x001fe400078c08ff */
[----:B------:R-:W-:-:S02]  /*75b0*/  LOP3.LUT R40, R40, 0x1c0, R50, 0xf8, !PT ;  /* 0x000001c028287812 */ /* 0x000fc400078ef832 */
[----:B------:R-:W-:Y:S02]  /*75c0*/  LEA.HI.X R85, R43, R117, R42, 0x1, P6 ;  /* 0x000000752b557211 */ /* 0x000fe400030f0c2a */
[----:B------:R-:W-:Y:S02]  /*75d0*/  SHF.R.S32.HI R42, RZ, 0x1f, R41 ;  /* 0x0000001fff2a7819 */ /* 0x000fe40000011429 */
[----:B------:R-:W-:Y:S02]  /*75e0*/  LOP3.LUT R40, R40, R231, RZ, 0x3c, !PT ;  /* 0x000000e728287212 */ /* 0x000fe400078e3cff */
[----:B------:R-:W-:Y:S02]  /*75f0*/  LEA.HI R42, R42, R41, RZ, 0x3 ;  /* 0x000000292a2a7211 */ /* 0x000fe400078f18ff */
[----:B------:R-:W-:Y:S02]  /*7600*/  ISETP.NE.AND P0, PT, R48, RZ, PT ;  /* 0x000000ff3000720c */ /* 0x000fe40003f05270 */
[----:B------:R-:W-:-:S02]  /*7610*/  SHF.R.S32.HI R42, RZ, 0x3, R42 ;  /* 0x00000003ff2a7819 */ /* 0x000fc4000001142a */
[----:B------:R-:W-:-:S03]  /*7620*/  @!P5 LEA R86, P6, R134, R116, 0x1 ;  /* 0x000000748656d211 */ /* 0x000fc600078c08ff */
[----:B------:R-:W-:Y:S01]  /*7630*/  IMAD R42, R42, 0x1400, R230 ;  /* 0x000014002a2a7824 */ /* 0x000fe200078e02e6 */
[----:B------:R-:W-:Y:S02]  /*7640*/  @!P5 LEA.HI.X R87, R134, R117, R155, 0x1, P6 ;  /* 0x000000758657d211 */ /* 0x000fe400030f0c9b */
[----:B------:R-:W-:Y:S01]  /*7650*/  ISETP.GE.AND P6, PT, R213, R115, PT ;  /* 0x00000073d500720c */ /* 0x000fe20003fc6270 */
[----:B------:R-:W-:Y:S02]  /*7660*/  IMAD.IADD R42, R42, 0x1, R40 ;  /* 0x000000012a2a7824 */ /* 0x000fe400078e0228 */
[C---:B------:R-:W-:Y:S02]  /*7670*/  IMAD R40, R19.reuse, 0x5000, R142 ;  /* 0x0000500013287824 */ /* 0x040fe400078e028e */
[----:B------:R-:W-:-:S03]  /*7680*/  IMAD R48, R19, 0x5000, R42 ;  /* 0x0000500013307824 */ /* 0x000fc600078e022a */
[----:B------:R-:W-:Y:S01]  /*7690*/  LEA R40, R40, R18, 0x1 ;  /* 0x0000001228287211 */ /* 0x000fe200078e08ff */
[----:B------:R-:W-:-:S05]  /*76a0*/  IMAD R48, R48, 0x2, R18 ;  /* 0x0000000230307824 */ /* 0x000fca00078e0212 */
[----:B------:R-:W0:Y:S04]  /*76b0*/  LDS.128 R40, [R40+0x24400] ;  /* 0x0244000028287984 */ /* 0x000e280000000c00 */
[----:B------:R-:W2:Y:S01]  /*76c0*/  LDS.128 R48, [R48+0x24400] ;  /* 0x0244000030307984 */ /* 0x000ea20000000c00 */
[----:B------:R-:W-:Y:S05]  /*76d0*/  @P6 BRA `(.L_x_729) ;  /* 0x0000000400686947 */ /* 0x000fea0003800000 */
[--C-:B------:R-:W-:Y:S01]  /*76e0*/  SHF.R.U64 R36, R36, 0x10, R37.reuse ;  /* 0x0000001024247819 */ /* 0x100fe20000001225 */
[----:B------:R-:W-:Y:S01]  /*76f0*/  HADD2.F32 R89, -RZ, R181.H1_H1 ;  /* 0x300000b5ff597230 */ /* 0x000fe20000004100 */
[----:B------:R-:W-:Y:S02]  /*7700*/  SHF.R.U32.HI R88, RZ, 0x10, R37 ;  /* 0x00000010ff587819 */ /* 0x000fe40000011625 */
[--C-:B------:R-:W-:Y:S02]  /*7710*/  SHF.R.U64 R37, R44, 0x10, R45.reuse ;  /* 0x000000102c257819 */ /* 0x100fe4000000122d */
[----:B------:R-:W-:Y:S01]  /*7720*/  SHF.R.U32.HI R44, RZ, 0x10, R45 ;  /* 0x00000010ff2c7819 */ /* 0x000fe2000001162d */
[----:B------:R-:W-:Y:S01]  /*7730*/  HADD2.F32 R134, -RZ, R88.H0_H0 ;  /* 0x20000058ff867230 */ /* 0x000fe20000004100 */
[--C-:B------:R-:W-:Y:S01]  /*7740*/  SHF.R.U64 R45, R46, 0x10, R47.reuse ;  /* 0x000000102e2d7819 */ /* 0x100fe2000000122f */
[----:B------:R-:W-:Y:S01]  /*7750*/  HADD2.F32 R37, -RZ, R37.H0_H0 ;  /* 0x20000025ff257230 */ /* 0x000fe20000004100 */
[----:B------:R-:W-:Y:S01]  /*7760*/  SHF.R.U32.HI R46, RZ, 0x10, R47 ;  /* 0x00000010ff2e7819 */ /* 0x000fe2000001162f */
[----:B--2---:R-:W-:Y:S01]  /*7770*/  IMAD.MOV.U32 R47, RZ, RZ, R49 ;  /* 0x000000ffff2f7224 */ /* 0x004fe200078e0031 */
[----:B------:R-:W-:Y:S01]  /*7780*/  SHF.R.U64 R38, R38, 0x10, R39 ;  /* 0x0000001026267819 */ /* 0x000fe20000001227 */
[----:B------:R-:W-:Y:S01]  /*7790*/  IMAD.MOV.U32 R49, RZ, RZ, R51 ;  /* 0x000000ffff317224 */ /* 0x000fe200078e0033 */
[----:B------:R-:W-:Y:S01]  /*77a0*/  MOV R51, R50 ;  /* 0x0000003200337202 */ /* 0x000fe20000000f00 */
[----:B------:R-:W-:Y:S01]  /*77b0*/  HADD2.F32 R50, -RZ, R181.H0_H0 ;  /* 0x200000b5ff327230 */ /* 0x000fe20000004100 */
[----:B------:R-:W-:Y:S01]  /*77c0*/  SHF.R.U32.HI R39, RZ, 0x10, R39 ;  /* 0x00000010ff277819 */ /* 0x000fe20000011627 */
[----:B------:R-:W-:-:S02]  /*77d0*/  HADD2.F32 R90, -RZ, R47.H0_H0 ;  /* 0x2000002fff5a7230 */ /* 0x000fc40000004100 */
[----:B------:R-:W-:Y:S02]  /*77e0*/  HADD2.F32 R91, -RZ, R47.H1_H1 ;  /* 0x3000002fff5b7230 */ /* 0x000fe40000004100 */
[--C-:B0-----:R-:W-:Y:S02]  /*77f0*/  HADD2.F32 R47, -RZ, R41.reuse.H0_H0 ;  /* 0x20000029ff2f7230 */ /* 0x101fe40000004100 */
[-C--:B------:R-:W-:Y:S01]  /*7800*/  FMUL.FTZ R88, R90, R50.reuse ;  /* 0x000000325a587220 */ /* 0x080fe20000410000 */
[----:B------:R-:W-:Y:S02]  /*7810*/  HADD2.F32 R44, -RZ, R44.H0_H0 ;  /* 0x2000002cff2c7230 */ /* 0x000fe40000004100 */
[----:B------:R-:W-:Y:S02]  /*7820*/  HADD2.F32 R41, -RZ, R41.H1_H1 ;  /* 0x30000029ff297230 */ /* 0x000fe40000004100 */
[C---:B------:R-:W-:Y:S01]  /*7830*/  FMUL.FTZ R135, R47.reuse, R50 ;  /* 0x000000322f877220 */ /* 0x040fe20000410000 */
[----:B------:R-:W-:Y:S01]  /*7840*/  FFMA.FTZ R88, R47, R89, -R88 ;  /* 0x000000592f587223 */ /* 0x000fe20000010858 */
[----:B------:R-:W-:Y:S01]  /*7850*/  FMUL.FTZ R50, R91, R44 ;  /* 0x0000002c5b327220 */ /* 0x000fe20000410000 */
[----:B------:R-:W-:-:S02]  /*7860*/  HADD2.F32 R46, -RZ, R46.H0_H0 ;  /* 0x2000002eff2e7230 */ /* 0x000fc40000004100 */
[----:B------:R-:W-:Y:S01]  /*7870*/  FFMA.FTZ R135, R90, R89, R135 ;  /* 0x000000595a877223 */ /* 0x000fe20000010087 */
[C---:B------:R-:W-:Y:S01]  /*7880*/  FMUL.FTZ R44, R41.reuse, R44 ;  /* 0x0000002c292c7220 */ /* 0x040fe20000410000 */
[-C--:B------:R-:W-:Y:S01]  /*7890*/  FFMA.FTZ R50, R41, R134.reuse, -R50 ;  /* 0x0000008629327223 */ /* 0x080fe20000010832 */
[--C-:B------:R-:W-:Y:S02]  /*78a0*/  HADD2.F32 R89, -RZ, R49.reuse.H0_H0 ;  /* 0x20000031ff597230 */ /* 0x100fe40000004100 */
[----:B------:R-:W-:Y:S02]  /*78b0*/  HADD2.F32 R90, -RZ, R49.H1_H1 ;  /* 0x30000031ff5a7230 */ /* 0x000fe40000004100 */
[----:B------:R-:W-:Y:S01]  /*78c0*/  FFMA.FTZ R44, R91, R134, R44 ;  /* 0x000000865b2c7223 */ /* 0x000fe2000001002c */
[----:B------:R-:W-:Y:S01]  /*78d0*/  HADD2.F32 R41, -RZ, R177.H0_H0 ;  /* 0x200000b1ff297230 */ /* 0x000fe20000004100 */
[----:B------:R-:W-:Y:S01]  /*78e0*/  F2FP.F16.F32.PACK_AB R50, R50, R88 ;  /* 0x000000583232723e */ /* 0x000fe200000000ff */
[----:B------:R-:W-:-:S02]  /*78f0*/  HADD2.F32 R49, -RZ, R43.H0_H0 ;  /* 0x2000002bff317230 */ /* 0x000fc40000004100 */
[----:B------:R-:W-:Y:S02]  /*7900*/  HADD2.F32 R91, -RZ, R39.H0_H0 ;  /* 0x20000027ff5b7230 */ /* 0x000fe40000004100 */
[-C--:B------:R-:W-:Y:S01]  /*7910*/  FMUL.FTZ R39, R89, R41.reuse ;  /* 0x0000002959277220 */ /* 0x080fe20000410000 */
[----:B------:R-:W-:Y:S02]  /*7920*/  HADD2.F32 R47, -RZ, R177.H1_H1 ;  /* 0x300000b1ff2f7230 */ /* 0x000fe40000004100 */
[C---:B------:R-:W-:Y:S01]  /*7930*/  FMUL.FTZ R134, R49.reuse, R41 ;  /* 0x0000002931867220 */ /* 0x040fe20000410000 */
[----:B------:R-:W-:Y:S02]  /*7940*/  HADD2.F32 R43, -RZ, R43.H1_H1 ;  /* 0x3000002bff2b7230 */ /* 0x000fe40000004100 */
[-C--:B------:R-:W-:Y:S01]  /*7950*/  FMUL.FTZ R41, R90, R46.reuse ;  /* 0x0000002e5a297220 */ /* 0x080fe20000410000 */
[----:B------:R-:W-:Y:S02]  /*7960*/  HADD2.F32 R45, -RZ, R45.H0_H0 ;  /* 0x2000002dff2d7230 */ /* 0x000fe40000004100 */
[-C--:B------:R-:W-:Y:S01]  /*7970*/  FFMA.FTZ R39, R49, R47.reuse, -R39 ;  /* 0x0000002f31277223 */ /* 0x080fe20000010827 */
[----:B------:R-:W-:Y:S01]  /*7980*/  FFMA.FTZ R134, R89, R47, R134 ;  /* 0x0000002f59867223 */ /* 0x000fe20000010086 */
[C---:B------:R-:W-:Y:S01]  /*7990*/  FMUL.FTZ R46, R43.reuse, R46 ;  /* 0x0000002e2b2e7220 */ /* 0x040fe20000410000 */
[----:B------:R-:W-:Y:S01]  /*79a0*/  FFMA.FTZ R41, R43, R91, -R41 ;  /* 0x0000005b2b297223 */ /* 0x000fe20000010829 */
[----:B------:R-:W-:Y:S01]  /*79b0*/  HADD2.F32 R43, -RZ, R176.H0_H0 ;  /* 0x200000b0ff2b7230 */ /* 0x000fe20000004100 */
[----:B------:R-:W-:Y:S01]  /*79c0*/  F2FP.F16.F32.PACK_AB R44, R44, R135 ;  /* 0x000000872c2c723e */ /* 0x000fe200000000ff */
[----:B------:R-:W-:-:S02]  /*79d0*/  HADD2.F32 R89, -RZ, R48.H0_H0 ;  /* 0x20000030ff597230 */ /* 0x000fc40000004100 */
[----:B------:R-:W-:Y:S01]  /*79e0*/  FFMA.FTZ R46, R90, R91, R46 ;  /* 0x0000005b5a2e7223 */ /* 0x000fe2000001002e */
[----:B------:R-:W-:Y:S01]  /*79f0*/  HADD2.F32 R49, -RZ, R40.H0_H0 ;  /* 0x20000028ff317230 */ /* 0x000fe20000004100 */
[----:B------:R-:W-:Y:S01]  /*7a00*/  F2FP.F16.F32.PACK_AB R39, R41, R39 ;  /* 0x000000272927723e */ /* 0x000fe200000000ff */
[----:B------:R-:W-:Y:S02]  /*7a10*/  HADD2.F32 R48, -RZ, R48.H1_H1 ;  /* 0x30000030ff307230 */ /* 0x000fe40000004100 */
[----:B------:R-:W-:Y:S02]  /*7a20*/  HADD2.F32 R40, -RZ, R40.H1_H1 ;  /* 0x30000028ff287230 */ /* 0x000fe40000004100 */
[-C--:B------:R-:W-:Y:S01]  /*7a30*/  FMUL.FTZ R91, R49, R43.reuse ;  /* 0x0000002b315b7220 */ /* 0x080fe20000410000 */
[----:B------:R-:W-:Y:S02]  /*7a40*/  HADD2.F32 R90, -RZ, R36.H0_H0 ;  /* 0x20000024ff5a7230 */ /* 0x000fe40000004100 */
[----:B------:R-:W-:Y:S01]  /*7a50*/  FMUL.FTZ R36, R89, R43 ;  /* 0x0000002b59247220 */ /* 0x000fe20000410000 */
[----:B------:R-:W-:-:S02]  /*7a60*/  HADD2.F32 R47, -RZ, R176.H1_H1 ;  /* 0x300000b0ff2f7230 */ /* 0x000fc40000004100 */
[-C--:B------:R-:W-:Y:S01]  /*7a70*/  FMUL.FTZ R43, R48, R37.reuse ;  /* 0x00000025302b7220 */ /* 0x080fe20000410000 */
[----:B------:R-:W-:Y:S01]  /*7a80*/  FMUL.FTZ R37, R40, R37 ;  /* 0x0000002528257220 */ /* 0x000fe20000410000 */
[----:B------:R-:W-:Y:S01]  /*7a90*/  F2FP.F16.F32.PACK_AB R46, R46, R134 ;  /* 0x000000862e2e723e */ /* 0x000fe200000000ff */
[----:B------:R-:W-:Y:S02]  /*7aa0*/  IMAD.MOV.U32 R41, RZ, RZ, R50 ;  /* 0x000000ffff297224 */ /* 0x000fe400078e0032 */
[-C--:B------:R-:W-:Y:S01]  /*7ab0*/  FFMA.FTZ R36, R49, R47.reuse, -R36 ;  /* 0x0000002f31247223 */ /* 0x080fe20000010824 */
[----:B------:R-:W-:Y:S01]  /*7ac0*/  FFMA.FTZ R91, R89, R47, R91 ;  /* 0x0000002f595b7223 */ /* 0x000fe2000001005b */
[-C--:B------:R-:W-:Y:S01]  /*7ad0*/  FFMA.FTZ R48, R48, R90.reuse, R37 ;  /* 0x0000005a30307223 */ /* 0x080fe20000010025 */
[----:B------:R-:W-:Y:S02]  /*7ae0*/  HADD2.F32 R37, -RZ, R175.H0_H0 ;  /* 0x200000afff257230 */ /* 0x000fe40000004100 */
[----:B------:R-:W-:Y:S01]  /*7af0*/  FFMA.FTZ R43, R40, R90, -R43 ;  /* 0x0000005a282b7223 */ /* 0x000fe2000001082b */
[----:B------:R-:W-:-:S02]  /*7b00*/  HADD2.F32 R49, -RZ, R51.H0_H0 ;  /* 0x20000033ff317230 */ /* 0x000fc40000004100 */
[--C-:B------:R-:W-:Y:S01]  /*7b10*/  HADD2.F32 R47, -RZ, R42.reuse.H0_H0 ;  /* 0x2000002aff2f7230 */ /* 0x100fe20000004100 */
[----:B------:R-:W-:Y:S01]  /*7b20*/  F2FP.F16.F32.PACK_AB R48, R48, R91 ;  /* 0x0000005b3030723e */ /* 0x000fe200000000ff */
[----:B------:R-:W-:Y:S01]  /*7b30*/  HADD2.F32 R51, -RZ, R51.H1_H1 ;  /* 0x30000033ff337230 */ /* 0x000fe20000004100 */
[----:B------:R-:W-:Y:S01]  /*7b40*/  F2FP.F16.F32.PACK_AB R36, R43, R36 ;  /* 0x000000242b24723e */ /* 0x000fe200000000ff */
[----:B------:R-:W-:Y:S02]  /*7b50*/  HADD2.F32 R42, -RZ, R42.H1_H1 ;  /* 0x3000002aff2a7230 */ /* 0x000fe40000004100 */
[-C--:B------:R-:W-:Y:S01]  /*7b60*/  FMUL.FTZ R90, R47, R37.reuse ;  /* 0x000000252f5a7220 */ /* 0x080fe20000410000 */
[----:B------:R-:W-:Y:S02]  /*7b70*/  HADD2.F32 R89, -RZ, R38.H0_H0 ;  /* 0x20000026ff597230 */ /* 0x000fe40000004100 */
[----:B------:R-:W-:Y:S01]  /*7b80*/  FMUL.FTZ R38, R49, R37 ;  /* 0x0000002531267220 */ /* 0x000fe20000410000 */
[----:B------:R-:W-:-:S02]  /*7b90*/  HADD2.F32 R40, -RZ, R175.H1_H1 ;  /* 0x300000afff287230 */ /* 0x000fc40000004100 */
[-C--:B------:R-:W-:Y:S01]  /*7ba0*/  FMUL.FTZ R37, R51, R45.reuse ;  /* 0x0000002d33257220 */ /* 0x080fe20000410000 */
[C---:B------:R-:W-:Y:S01]  /*7bb0*/  FMUL.FTZ R45, R42.reuse, R45 ;  /* 0x0000002d2a2d7220 */ /* 0x040fe20000410000 */
[----:B------:R-:W-:Y:S02]  /*7bc0*/  IMAD.MOV.U32 R43, RZ, RZ, R39 ;  /* 0x000000ffff2b7224 */ /* 0x000fe400078e0027 */
[-C--:B------:R-:W-:Y:S01]  /*7bd0*/  FFMA.FTZ R90, R49, R40.reuse, R90 ;  /* 0x00000028315a7223 */ /* 0x080fe2000001005a */
[-C--:B------:R-:W-:Y:S01]  /*7be0*/  FFMA.FTZ R45, R51, R89.reuse, R45 ;  /* 0x00000059332d7223 */ /* 0x080fe2000001002d */
[----:B------:R-:W-:Y:S01]  /*7bf0*/  FFMA.FTZ R38, R47, R40, -R38 ;  /* 0x000000282f267223 */ /* 0x000fe20000010826 */
[----:B------:R-:W-:Y:S01]  /*7c00*/  FFMA.FTZ R37, R42, R89, -R37 ;  /* 0x000000592a257223 */ /* 0x000fe20000010825 */
[----:B------:R-:W-:Y:S02]  /*7c10*/  IMAD.MOV.U32 R40, RZ, RZ, R36 ;  /* 0x000000ffff287224 */ /* 0x000fe400078e0024 */
[----:B------:R-:W-:Y:S01]  /*7c20*/  F2FP.F16.F32.PACK_AB R45, R45, R90 ;  /* 0x0000005a2d2d723e */ /* 0x000fe200000000ff */
[----:B------:R-:W-:Y:S01]  /*7c30*/  IMAD.MOV.U32 R49, RZ, RZ, R44 ;  /* 0x000000ffff317224 */ /* 0x000fe200078e002c */
[----:B------:R-:W-:Y:S01]  /*7c40*/  F2FP.F16.F32.PACK_AB R37, R37, R38 ;  /* 0x000000262525723e */ /* 0x000fe200000000ff */
[----:B------:R-:W-:-:S02]  /*7c50*/  IMAD.MOV.U32 R51, RZ, RZ, R46 ;  /* 0x000000ffff337224 */ /* 0x000fc400078e002e */
[----:B------:R-:W-:Y:S01]  /*7c60*/  IMAD.MOV.U32 R50, RZ, RZ, R45 ;  /* 0x000000ffff327224 */ /* 0x000fe200078e002d */
[----:B------:R-:W-:-:S07]  /*7c70*/  MOV R42, R37 ;  /* 0x00000025002a7202 */ /* 0x000fce0000000f00 */
.L_x_729:
[----:B------:R-:W-:Y:S05]  /*7c80*/  BSYNC B2 ;  /* 0x0000000000027941 */ /* 0x000fea0003800000 */
.L_x_728:
[----:B------:R-:W-:Y:S02]  /*7c90*/  ULDC.64 UR4, c[0x0][0x208] ;  /* 0x0000820000047ab9 */ /* 0x000fe40000000a00 */
[----:B0-----:R3:W-:Y:S04]  /*7ca0*/  STG.E.128 desc[UR4][R84.64], R40 ;  /* 0x0000002854007986 */ /* 0x0017e8000c101d04 */
[----:B--2---:R3:W-:Y:S02]  /*7cb0*/  @!P5 STG.E.128 desc[UR4][R86.64], R48 ;  /* 0x000000305600d986 */ /* 0x0047e4000c101d04 */
.L_x_723:
[----:B------:R-:W-:Y:S05]  /*7cc0*/  BSYNC B1 ;  /* 0x0000000000017941 */ /* 0x000fea0003800000 */
.L_x_722:
[----:B------:R-:W-:Y:S04]  /*7cd0*/  BSSY B1, `(.L_x_730) ;  /* 0x00000fc000017945 */ /* 0x000fe80003800000 */
[----:B------:R-:W-:Y:S05]  /*7ce0*/  @P3 BRA `(.L_x_731) ;  /* 0x0000000c00e83947 */ /* 0x000fea0003800000 */
[----:B------:R-:W-:Y:S01]  /*7cf0*/  ISETP.NE.AND P3, PT, R26, RZ, PT ;  /* 0x000000ff1a00720c */ /* 0x000fe20003f65270 */
[-C--:B--2---:R-:W-:Y:S01]  /*7d00*/  IMAD R36, R147, R122.reuse, RZ ;  /* 0x0000007a93247224 */ /* 0x084fe200078e02ff */
[----:B------:R-:W-:Y:S01]  /*7d10*/  IADD3 R37, R212, 0x20, RZ ;  /* 0x00000020d4257810 */ /* 0x000fe20007ffe0ff */
[----:B------:R-:W-:Y:S04]  /*7d20*/  BSSY B2, `(.L_x_732) ;  /* 0x000007d000027945 */ /* 0x000fe80003800000 */
[----:B------:R-:W-:-:S04]  /*7d30*/  IMAD.WIDE.U32 R44, R37, R122, R124 ;  /* 0x0000007a252c7225 */ /* 0x000fc800078e007c */
[----:B------:R-:W-:-:S04]  /*7d40*/  IMAD R37, R37, R123, R36 ;  /* 0x0000007b25257224 */ /* 0x000fc800078e0224 */
[----:B---3--:R-:W-:Y:S01]  /*7d50*/  IMAD.IADD R50, R45, 0x1, R37 ;  /* 0x000000012d327824 */ /* 0x008fe200078e0225 */
[----:B------:R-:W-:Y:S06]  /*7d60*/  @!P3 BRA `(.L_x_733) ;  /* 0x0000000400e0b947 */ /* 0x000fec0003800000 */
[----:B------:R-:W-:Y:S01]  /*7d70*/  SEL R36, R118, R148, !P0 ;  /* 0x0000009476247207 */ /* 0x000fe20004000000 */
[----:B------:R-:W-:Y:S01]  /*7d80*/  BSSY B3, `(.L_x_734) ;  /* 0x0000073000037945 */ /* 0x000fe20003800000 */
[----:B------:R-:W-:Y:S02]  /*7d90*/  IADD3 R38, P3, P5, R96, R44, R13 ;  /* 0x0000002c60267210 */ /* 0x000fe40007d7e00d */
[----:B------:R-:W-:Y:S02]  /*7da0*/  SHF.R.S32.HI R37, RZ, 0x1f, R36 ;  /* 0x0000001fff257819 */ /* 0x000fe40000011424 */
[----:B------:R-:W-:Y:S02]  /*7db0*/  IADD3.X R40, R92, R50, R7, P3, P5 ;  /* 0x000000325c287210 */ /* 0x000fe40001fea407 */
[----:B------:R-:W-:Y:S02]  /*7dc0*/  LEA.HI R37, R37, R36, RZ, 0x4 ;  /* 0x0000002425257211 */ /* 0x000fe400078f20ff */
[----:B------:R-:W-:-:S02]  /*7dd0*/  SHF.R.U32.HI R46, RZ, 0x3, R225 ;  /* 0x00000003ff2e7819 */ /* 0x000fc400000116e1 */
[----:B------:R-:W-:-:S04]  /*7de0*/  LEA.HI.SX32 R41, R37, R14, 0x1c ;  /* 0x0000000e25297211 */ /* 0x000fc800078fe2ff */
[----:B------:R-:W-:Y:S01]  /*7df0*/  SHF.R.S32.HI R42, RZ, 0x1f, R41 ;  /* 0x0000001fff2a7819 */ /* 0x000fe20000011429 */
[----:B------:R-:W-:-:S03]  /*7e00*/  IMAD.SHL.U32 R39, R41, 0x8, RZ ;  /* 0x0000000829277824 */ /* 0x000fc600078e00ff */
[----:B------:R-:W-:Y:S02]  /*7e10*/  LEA.HI R42, R42, R41, RZ, 0x3 ;  /* 0x000000292a2a7211 */ /* 0x000fe400078f18ff */
[----:B------:R-:W-:Y:S02]  /*7e20*/  ISETP.GE.AND P3, PT, R39, R145, PT ;  /* 0x000000912700720c */ /* 0x000fe40003f66270 */
[----:B------:R-:W-:-:S05]  /*7e30*/  SHF.R.S32.HI R41, RZ, 0x3, R42 ;  /* 0x00000003ff297819 */ /* 0x000fca000001142a */
[----:B------:R-:W-:-:S06]  /*7e40*/  IMAD R41, R41, 0x1400, R228 ;  /* 0x0000140029297824 */ /* 0x000fcc00078e02e4 */
[--C-:B------:R-:W-:Y:S02]  /*7e50*/  @!P3 SHF.R.S32.HI R43, RZ, 0x1f, R39.reuse ;  /* 0x0000001fff2bb819 */ /* 0x100fe40000011427 */
[--C-:B------:R-:W-:Y:S02]  /*7e60*/  @!P3 IADD3 R37, P5, P6, R96, R44, R39.reuse ;  /* 0x0000002c6025b210 */ /* 0x100fe40007ebe027 */
[----:B------:R-:W-:Y:S02]  /*7e70*/  LOP3.LUT R39, R225, 0x38, R39, 0xf8, !PT ;  /* 0x00000038e1277812 */ /* 0x000fe400078ef827 */
[----:B------:R-:W-:Y:S02]  /*7e80*/  @!P3 IADD3.X R36, R92, R50, R43, P5, P6 ;  /* 0x000000325c24b210 */ /* 0x000fe40002fec42b */
[----:B------:R-:W-:Y:S02]  /*7e90*/  LOP3.LUT R42, R39, R46, RZ, 0x3c, !PT ;  /* 0x0000002e272a7212 */ /* 0x000fe400078e3cff */
[----:B------:R-:W-:-:S03]  /*7ea0*/  LEA R46, P5, R38, R116, 0x1 ;  /* 0x00000074262e7211 */ /* 0x000fc600078a08ff */
[----:B------:R-:W-:Y:S01]  /*7eb0*/  IMAD.IADD R42, R41, 0x1, R42 ;  /* 0x00000001292a7824 */ /* 0x000fe200078e022a */
[----:B------:R-:W-:Y:S01]  /*7ec0*/  LEA.HI.X R47, R38, R117, R40, 0x1, P5 ;  /* 0x00000075262f7211 */ /* 0x000fe200028f0c28 */
[----:B------:R-:W-:Y:S01]  /*7ed0*/  IMAD R41, R19, 0x5000, R141 ;  /* 0x0000500013297824 */ /* 0x000fe200078e028d */
[----:B------:R-:W-:Y:S01]  /*7ee0*/  @!P3 LEA R48, P5, R37, R116, 0x1 ;  /* 0x000000742530b211 */ /* 0x000fe200078a08ff */
[----:B------:R-:W-:-:S03]  /*7ef0*/  IMAD R39, R19, 0x5000, R42 ;  /* 0x0000500013277824 */ /* 0x000fc600078e022a */
[----:B------:R-:W-:Y:S01]  /*7f00*/  LEA R38, R41, R18, 0x1 ;  /* 0x0000001229267211 */ /* 0x000fe200078e08ff */
[----:B------:R-:W-:Y:S01]  /*7f10*/  IMAD R40, R39, 0x2, R18 ;  /* 0x0000000227287824 */ /* 0x000fe200078e0212 */
[----:B------:R-:W-:Y:S02]  /*7f20*/  @!P3 LEA.HI.X R49, R37, R117, R36, 0x1, P5 ;  /* 0x000000752531b211 */ /* 0x000fe400028f0c24 */
[----:B------:R-:W-:Y:S02]  /*7f30*/  ISETP.GE.AND P5, PT, R16, R115, PT ;  /* 0x000000731000720c */ /* 0x000fe40003fa6270 */
[----:B------:R-:W2:Y:S04]  /*7f40*/  LDS.128 R36, [R38+0x24400] ;  /* 0x0244000026247984 */ /* 0x000ea80000000c00 */
[----:B------:R-:W3:Y:S07]  /*7f50*/  LDS.128 R40, [R40+0x24400] ;  /* 0x0244000028287984 */ /* 0x000eee0000000c00 */
[----:B------:R-:W-:Y:S05]  /*7f60*/  @P5 BRA `(.L_x_735) ;  /* 0x0000000400505947 */ /* 0x000fea0003800000 */
[--C-:B------:R-:W-:Y:S01]  /*7f70*/  SHF.R.U64 R51, R56, 0x10, R57.reuse ;  /* 0x0000001038337819 */ /* 0x100fe20000001239 */
[--C-:B0--3--:R-:W-:Y:S01]  /*7f80*/  HADD2.F32 R85, -RZ, R41.reuse.H0_H0 ;  /* 0x20000029ff557230 */ /* 0x109fe20000004100 */
[----:B------:R-:W-:Y:S01]  /*7f90*/  SHF.R.U32.HI R57, RZ, 0x10, R57 ;  /* 0x00000010ff397819 */ /* 0x000fe20000011639 */
[----:B------:R-:W-:Y:S01]  /*7fa0*/  HADD2.F32 R86, -RZ, R41.H1_H1 ;  /* 0x30000029ff567230 */ /* 0x000fe20000004100 */
[--C-:B------:R-:W-:Y:S01]  /*7fb0*/  SHF.R.U64 R56, R64, 0x10, R65.reuse ;  /* 0x0000001040387819 */ /* 0x100fe20000001241 */
[----:B------:R-:W-:Y:S01]  /*7fc0*/  HADD2.F32 R84, -RZ, R174.H0_H0 ;  /* 0x200000aeff547230 */ /* 0x000fe20000004100 */
[----:B------:R-:W-:Y:S01]  /*7fd0*/  SHF.R.U32.HI R64, RZ, 0x10, R65 ;  /* 0x00000010ff407819 */ /* 0x000fe20000011641 */
[----:B--2---:R-:W-:Y:S01]  /*7fe0*/  HADD2.F32 R41, -RZ, R37.H0_H0 ;  /* 0x20000025ff297230 */ /* 0x004fe20000004100 */
[--C-:B------:R-:W-:Y:S01]  /*7ff0*/  SHF.R.U64 R65, R66, 0x10, R67.reuse ;  /* 0x0000001042417819 */ /* 0x100fe20000001243 */
[----:B------:R-:W-:Y:S01]  /*8000*/  HADD2.F32 R87, -RZ, R57.H0_H0 ;  /* 0x20000039ff577230 */ /* 0x000fe20000004100 */
[----:B------:R-:W-:Y:S01]  /*8010*/  SHF.R.U32.HI R66, RZ, 0x10, R67 ;  /* 0x00000010ff427819 */ /* 0x000fe20000011643 */
[----:B------:R-:W-:-:S02]  /*8020*/  HADD2.F32 R67, -RZ, R173.H0_H0 ;  /* 0x200000adff437230 */ /* 0x000fc40000004100 */
[-C--:B------:R-:W-:Y:S01]  /*8030*/  FMUL.FTZ R57, R85, R84.reuse ;  /* 0x0000005455397220 */ /* 0x080fe20000410000 */
[----:B------:R-:W-:Y:S02]  /*8040*/  HADD2.F32 R64, -RZ, R64.H0_H0 ;  /* 0x20000040ff407230 */ /* 0x000fe40000004100 */
[C---:B------:R-:W-:Y:S01]  /*8050*/  FMUL.FTZ R88, R41.reuse, R84 ;  /* 0x0000005429587220 */ /* 0x040fe20000410000 */
[----:B------:R-:W-:Y:S01]  /*8060*/  HADD2.F32 R37, -RZ, R37.H1_H1 ;  /* 0x30000025ff257230 */ /* 0x000fe20000004100 */
[----:B------:R-:W-:Y:S01]  /*8070*/  SHF.R.U64 R58, R58, 0x10, R59 ;  /* 0x000000103a3a7819 */ /* 0x000fe2000000123b */
[-C--:B------:R-:W-:Y:S01]  /*8080*/  FFMA.FTZ R57, R41, R67.reuse, -R57 ;  /* 0x0000004329397223 */ /* 0x080fe20000010839 */
[----:B------:R-:W-:Y:S01]  /*8090*/  SHF.R.U32.HI R59, RZ, 0x10, R59 ;  /* 0x00000010ff3b7819 */ /* 0x000fe2000001163b */
[----:B------:R-:W-:Y:S01]  /*80a0*/  FFMA.FTZ R88, R85, R67, R88 ;  /* 0x0000004355587223 */ /* 0x000fe20000010058 */
[----:B------:R-:W-:Y:S01]  /*80b0*/  FMUL.FTZ R84, R86, R64 ;  /* 0x0000004056547220 */ /* 0x000fe20000410000 */
[----:B------:R-:W-:-:S02]  /*80c0*/  HADD2.F32 R173, -RZ, R173.H1_H1 ;  /* 0x300000adffad7230 */ /* 0x000fc40000004100 */
[C---:B------:R-:W-:Y:S01]  /*80d0*/  FMUL.FTZ R64, R37.reuse, R64 ;  /* 0x0000004025407220 */ /* 0x040fe20000410000 */
[--C-:B------:R-:W-:Y:S02]  /*80e0*/  HADD2.F32 R41, -RZ, R43.reuse.H0_H0 ;  /* 0x2000002bff297230 */ /* 0x100fe40000004100 */
[-C--:B------:R-:W-:Y:S01]  /*80f0*/  FFMA.FTZ R84, R37, R87.reuse, -R84 ;  /* 0x0000005725547223 */ /* 0x080fe20000010854 */
[----:B------:R-:W-:Y:S02]  /*8100*/  HADD2.F32 R67, -RZ, R43.H1_H1 ;  /* 0x3000002bff437230 */ /* 0x000fe40000004100 */
[----:B------:R-:W-:Y:S01]  /*8110*/  FFMA.FTZ R64, R86, R87, R64 ;  /* 0x0000005756407223 */ /* 0x000fe20000010040 */
[----:B------:R-:W-:Y:S02]  /*8120*/  HADD2.F32 R43, -RZ, R39.H0_H0 ;  /* 0x20000027ff2b7230 */ /* 0x000fe40000004100 */
[----:B------:R-:W-:Y:S01]  /*8130*/  HADD2.F32 R66, -RZ, R66.H0_H0 ;  /* 0x20000042ff427230 */ /* 0x000fe20000004100 */
[----:B------:R-:W-:Y:S01]  /*8140*/  F2FP.F16.F32.PACK_AB R57, R84, R57 ;  /* 0x000000395439723e */ /* 0x000fe200000000ff */
[----:B------:R-:W-:-:S02]  /*8150*/  HADD2.F32 R85, -RZ, R59.H0_H0 ;  /* 0x2000003bff557230 */ /* 0x000fc40000004100 */
[-C--:B------:R-:W-:Y:S01]  /*8160*/  FMUL.FTZ R59, R41, R173.reuse ;  /* 0x000000ad293b7220 */ /* 0x080fe20000410000 */
[----:B------:R-:W-:Y:S02]  /*8170*/  HADD2.F32 R37, -RZ, R171.H1_H1 ;  /* 0x300000abff257230 */ /* 0x000fe40000004100 */
[----:B------:R-:W-:Y:S01]  /*8180*/  FMUL.FTZ R173, R43, R173 ;  /* 0x000000ad2bad7220 */ /* 0x000fe20000410000 */
        /* <DEDUP_REMOVED lines=11> */
[----:B------:R-:W-:Y:S02]  /*8240*/  HADD2.F32 R39, -RZ, R36.H0_H0 ;  /* 0x20000024ff277230 */ /* 0x000fe40000004100 */
[----:B------:R-:W-:Y:S02]  /*8250*/  HADD2.F32 R40, -RZ, R40.H1_H1 ;  /* 0x30000028ff287230 */ /* 0x000fe40000004100 */
[-C--:B------:R-:W-:Y:S01]  /*8260*/  FMUL.FTZ R43, R41, R37.reuse ;  /* 0x00000025292b7220 */ /* 0x080fe20000410000 */
[----:B------:R-:W-:Y:S02]  /*8270*/  HADD2.F32 R171, -RZ, R171.H0_H0 ;  /* 0x200000abffab7230 */ /* 0x000fe40000004100 */
[----:B------:R-:W-:Y:S01]  /*8280*/  FMUL.FTZ R67, R39, R37 ;  /* 0x0000002527437220 */ /* 0x000fe20000410000 */
[----:B------:R-:W-:Y:S02]  /*8290*/  HADD2.F32 R36, -RZ, R36.H1_H1 ;  /* 0x30000024ff247230 */ /* 0x000fe40000004100 */
[----:B------:R-:W-:Y:S01]  /*82a0*/  FMUL.FTZ R37, R40, R56 ;  /* 0x0000003828257220 */ /* 0x000fe20000410000 */
[----:B------:R-:W-:-:S02]  /*82b0*/  HADD2.F32 R51, -RZ, R51.H0_H0 ;  /* 0x20000033ff337230 */ /* 0x000fc40000004100 */
[----:B------:R-:W-:Y:S01]  /*82c0*/  FFMA.FTZ R43, R39, R171, -R43 ;  /* 0x000000ab272b7223 */ /* 0x000fe2000001082b */
[----:B------:R-:W-:Y:S02]  /*82d0*/  HADD2.F32 R39, -RZ, R42.H0_H0 ;  /* 0x2000002aff277230 */ /* 0x000fe40000004100 */
[C---:B------:R-:W-:Y:S01]  /*82e0*/  FMUL.FTZ R56, R36.reuse, R56 ;  /* 0x0000003824387220 */ /* 0x040fe20000410000 */
[----:B------:R-:W-:Y:S02]  /*82f0*/  HADD2.F32 R174, -RZ, R174.H1_H1 ;  /* 0x300000aeffae7230 */ /* 0x000fe40000004100 */
[----:B------:R-:W-:Y:S01]  /*8300*/  FFMA.FTZ R37, R36, R51, -R37 ;  /* 0x0000003324257223 */ /* 0x000fe20000010825 */
[----:B------:R-:W-:Y:S02]  /*8310*/  HADD2.F32 R65, -RZ, R65.H0_H0 ;  /* 0x20000041ff417230 */ /* 0x000fe40000004100 */
[----:B------:R-:W-:Y:S01]  /*8320*/  FFMA.FTZ R67, R41, R171, R67 ;  /* 0x000000ab29437223 */ /* 0x000fe20000010043 */
[----:B------:R-:W-:-:S02]  /*8330*/  HADD2.F32 R36, -RZ, R38.H0_H0 ;  /* 0x20000026ff247230 */ /* 0x000fc40000004100 */
[----:B------:R-:W-:Y:S01]  /*8340*/  FFMA.FTZ R56, R40, R51, R56 ;  /* 0x0000003328387223 */ /* 0x000fe20000010038 */
[----:B------:R-:W-:Y:S02]  /*8350*/  HADD2.F32 R42, -RZ, R42.H1_H1 ;  /* 0x3000002aff2a7230 */ /* 0x000fe40000004100 */
[-C--:B------:R-:W-:Y:S01]  /*8360*/  FMUL.FTZ R40, R39, R174.reuse ;  /* 0x000000ae27287220 */ /* 0x080fe20000410000 */
[----:B------:R-:W-:Y:S02]  /*8370*/  HADD2.F32 R38, -RZ, R38.H1_H1 ;  /* 0x30000026ff267230 */ /* 0x000fe40000004100 */
[----:B------:R-:W-:Y:S01]  /*8380*/  FMUL.FTZ R174, R36, R174 ;  /* 0x000000ae24ae7220 */ /* 0x000fe20000410000 */
[----:B------:R-:W-:Y:S02]  /*8390*/  HADD2.F32 R172, -RZ, R172.H1_H1 ;  /* 0x300000acffac7230 */ /* 0x000fe40000004100 */
[----:B------:R-:W-:Y:S01]  /*83a0*/  FMUL.FTZ R41, R42, R65 ;  /* 0x000000412a297220 */ /* 0x000fe20000410000 */
[----:B------:R-:W-:-:S02]  /*83b0*/  HADD2.F32 R58, -RZ, R58.H0_H0 ;  /* 0x2000003aff3a7230 */ /* 0x000fc40000004100 */
[----:B------:R-:W-:Y:S01]  /*83c0*/  FMUL.FTZ R65, R38, R65 ;  /* 0x0000004126417220 */ /* 0x000fe20000410000 */
[----:B------:R-:W-:Y:S01]  /*83d0*/  F2FP.F16.F32.PACK_AB R66, R66, R173 ;  /* 0x000000ad4242723e */ /* 0x000fe200000000ff */
[-C--:B------:R-:W-:Y:S01]  /*83e0*/  FFMA.FTZ R40, R36, R172.reuse, -R40 ;  /* 0x000000ac24287223 */ /* 0x080fe20000010828 */
[----:B------:R-:W-:Y:S01]  /*83f0*/  FFMA.FTZ R174, R39, R172, R174 ;  /* 0x000000ac27ae7223 */ /* 0x000fe200000100ae */
[-C--:B------:R-:W-:Y:S01]  /*8400*/  FFMA.FTZ R41, R38, R58.reuse, -R41 ;  /* 0x0000003a26297223 */ /* 0x080fe20000010829 */
[----:B------:R-:W-:Y:S01]  /*8410*/  FFMA.FTZ R65, R42, R58, R65 ;  /* 0x0000003a2a417223 */ /* 0x000fe20000010041 */
[----:B------:R-:W-:Y:S02]  /*8420*/  F2FP.F16.F32.PACK_AB R67, R56, R67 ;  /* 0x000000433843723e */ /* 0x000fe400000000ff */
[----:B------:R-:W-:Y:S01]  /*8430*/  F2FP.F16.F32.PACK_AB R36, R37, R43 ;  /* 0x0000002b2524723e */ /* 0x000fe200000000ff */
[----:B------:R-:W-:Y:S01]  /*8440*/  IMAD.MOV.U32 R37, RZ, RZ, R57 ;  /* 0x000000ffff257224 */ /* 0x000fe200078e0039 */
[----:B------:R-:W-:Y:S01]  /*8450*/  F2FP.F16.F32.PACK_AB R38, R41, R40 ;  /* 0x000000282926723e */ /* 0x000fe200000000ff */
[----:B------:R-:W-:Y:S01]  /*8460*/  IMAD.MOV.U32 R40, RZ, RZ, R67 ;  /* 0x000000ffff287224 */ /* 0x000fe200078e0043 */
[----:B------:R-:W-:Y:S01]  /*8470*/  F2FP.F16.F32.PACK_AB R39, R86, R59 ;  /* 0x0000003b5627723e */ /* 0x000fe200000000ff */
[----:B------:R-:W-:Y:S01]  /*8480*/  IMAD.MOV.U32 R43, RZ, RZ, R66 ;  /* 0x000000ffff2b7224 */ /* 0x000fe200078e0042 */
[----:B------:R-:W-:-:S02]  /*8490*/  F2FP.F16.F32.PACK_AB R42, R65, R174 ;  /* 0x000000ae412a723e */ /* 0x000fc400000000ff */
[----:B------:R-:W-:-:S07]  /*84a0*/  MOV R41, R64 ;  /* 0x0000004000297202 */ /* 0x000fce0000000f00 */
.L_x_735:
[----:B------:R-:W-:Y:S05]  /*84b0*/  BSYNC B3 ;  /* 0x0000000000037941 */ /* 0x000fea0003800000 */
.L_x_734:
[----:B------:R-:W-:Y:S02]  /*84c0*/  ULDC.64 UR4, c[0x0][0x208] ;  /* 0x0000820000047ab9 */ /* 0x000fe40000000a00 */
[----:B--2---:R2:W-:Y:S04]  /*84d0*/  STG.E.128 desc[UR4][R46.64], R36 ;  /* 0x000000242e007986 */ /* 0x0045e8000c101d04 */
[----:B---3--:R2:W-:Y:S02]  /*84e0*/  @!P3 STG.E.128 desc[UR4][R48.64], R40 ;  /* 0x000000283000b986 */ /* 0x0085e4000c101d04 */
.L_x_733:
[----:B------:R-:W-:Y:S05]  /*84f0*/  BSYNC B2 ;  /* 0x0000000000027941 */ /* 0x000fea0003800000 */
.L_x_732:
[----:B------:R-:W-:-:S13]  /*8500*/  ISETP.NE.AND P3, PT, R10, RZ, PT ;  /* 0x000000ff0a00720c */ /* 0x000fda0003f65270 */
[----:B------:R-:W-:Y:S05]  /*8510*/  @!P3 BRA `(.L_x_731) ;  /* 0x0000000400dcb947 */ /* 0x000fea0003800000 */
[----:B--2---:R-:W-:Y:S01]  /*8520*/  SEL R36, R118, R148, !P1 ;  /* 0x0000009476247207 */ /* 0x004fe20004800000 */
        /* <DEDUP_REMOVED lines=21> */
[C---:B------:R-:W-:Y:S01]  /*8680*/  IMAD R37, R19.reuse, 0x5000, R140 ;  /* 0x0000500013257824 */ /* 0x040fe200078e028c */
        /* <DEDUP_REMOVED lines=10> */
[----:B------:R-:W-:Y:S01]  /*8730*/  HADD2.F32 R64, -RZ, R170.H1_H1 ;  /* 0x300000aaff407230 */ /* 0x000fe20000004100 */
[----:B------:R-:W-:Y:S01]  /*8740*/  SHF.R.U32.HI R52, RZ, 0x10, R53 ;  /* 0x00000010ff347819 */ /* 0x000fe20000011635 */
[----:B---3--:R-:W-:Y:S01]  /*8750*/  IMAD.MOV.U32 R53, RZ, RZ, R41 ;  /* 0x000000ffff357224 */ /* 0x008fe200078e0029 */
[----:B------:R-:W-:Y:S01]  /*8760*/  SHF.R.U64 R49, R60, 0x10, R61 ;  /* 0x000000103c317819 */ /* 0x000fe2000000123d */
[----:B--2---:R-:W-:Y:S01]  /*8770*/  IMAD.MOV.U32 R41, RZ, RZ, R39 ;  /* 0x000000ffff297224 */ /* 0x004fe200078e0027 */
[----:B------:R-:W-:Y:S01]  /*8780*/  SHF.R.U32.HI R60, RZ, 0x10, R61 ;  /* 0x00000010ff3c7819 */ /* 0x000fe2000001163d */
[----:B------:R-:W-:Y:S01]  /*8790*/  HADD2.F32 R39, -RZ, R37.H0_H0 ;  /* 0x20000025ff277230 */ /* 0x000fe20000004100 */
[--C-:B------:R-:W-:Y:S01]  /*87a0*/  SHF.R.U64 R50, R54, 0x10, R55.reuse ;  /* 0x0000001036327819 */ /* 0x100fe20000001237 */
[--C-:B------:R-:W-:Y:S01]  /*87b0*/  HADD2.F32 R56, -RZ, R53.reuse.H1_H1 ;  /* 0x30000035ff387230 */ /* 0x100fe20000004100 */
[----:B------:R-:W-:Y:S01]  /*87c0*/  SHF.R.U32.HI R54, RZ, 0x10, R55 ;  /* 0x00000010ff367819 */ /* 0x000fe20000011637 */
[----:B------:R-:W-:Y:S01]  /*87d0*/  HADD2.F32 R55, -RZ, R53.H0_H0 ;  /* 0x20000035ff377230 */ /* 0x000fe20000004100 */
[--C-:B------:R-:W-:Y:S01]  /*87e0*/  SHF.R.U64 R51, R62, 0x10, R63.reuse ;  /* 0x000000103e337819 */ /* 0x100fe2000000123f */
[----:B------:R-:W-:Y:S01]  /*87f0*/  HADD2.F32 R60, -RZ, R60.H0_H0 ;  /* 0x2000003cff3c7230 */ /* 0x000fe20000004100 */
[----:B------:R-:W-:Y:S01]  /*8800*/  SHF.R.U32.HI R62, RZ, 0x10, R63 ;  /* 0x00000010ff3e7819 */ /* 0x000fe2000001163f */
[----:B------:R-:W-:-:S02]  /*8810*/  HADD2.F32 R58, -RZ, R167.H0_H0 ;  /* 0x200000a7ff3a7230 */ /* 0x000fc40000004100 */
[----:B------:R-:W-:Y:S02]  /*8820*/  HADD2.F32 R57, -RZ, R52.H0_H0 ;  /* 0x20000034ff397230 */ /* 0x000fe40000004100 */
[-C--:B------:R-:W-:Y:S01]  /*8830*/  FMUL.FTZ R52, R55, R64.reuse ;  /* 0x0000004037347220 */ /* 0x080fe20000410000 */
[----:B------:R-:W-:Y:S02]  /*8840*/  HADD2.F32 R53, -RZ, R37.H1_H1 ;  /* 0x30000025ff357230 */ /* 0x000fe40000004100 */
[C---:B------:R-:W-:Y:S01]  /*8850*/  FMUL.FTZ R64, R39.reuse, R64 ;  /* 0x0000004027407220 */ /* 0x040fe20000410000 */
[----:B------:R-:W-:Y:S01]  /*8860*/  FMUL.FTZ R66, R56, R60 ;  /* 0x0000003c38427220 */ /* 0x000fe20000410000 */
[----:B------:R-:W-:Y:S01]  /*8870*/  FFMA.FTZ R37, R39, R58, -R52 ;  /* 0x0000003a27257223 */ /* 0x000fe20000010834 */
[----:B------:R-:W-:Y:S02]  /*8880*/  HADD2.F32 R62, -RZ, R62.H0_H0 ;  /* 0x2000003eff3e7230 */ /* 0x000fe40000004100 */
[----:B------:R-:W-:Y:S01]  /*8890*/  FMUL.FTZ R59, R53, R60 ;  /* 0x0000003c353b7220 */ /* 0x000fe20000410000 */
[----:B------:R-:W-:Y:S01]  /*88a0*/  FFMA.FTZ R39, R55, R58, R64 ;  /* 0x0000003a37277223 */ /* 0x000fe20000010040 */
[----:B------:R-:W-:Y:S01]  /*88b0*/  FFMA.FTZ R52, R53, R57, -R66 ;  /* 0x0000003935347223 */ /* 0x000fe20000010842 */
[----:B------:R-:W-:-:S02]  /*88c0*/  HADD2.F32 R64, -RZ, R169.H1_H1 ;  /* 0x300000a9ff407230 */ /* 0x000fc40000004100 */
[----:B------:R-:W-:Y:S01]  /*88d0*/  FFMA.FTZ R56, R56, R57, R59 ;  /* 0x0000003938387223 */ /* 0x000fe2000001003b */
[--C-:B------:R-:W-:Y:S02]  /*88e0*/  HADD2.F32 R55, -RZ, R43.reuse.H0_H0 ;  /* 0x2000002bff377230 */ /* 0x100fe40000004100 */
[----:B------:R-:W-:Y:S01]  /*88f0*/  HADD2.F32 R58, -RZ, R43.H1_H1 ;  /* 0x3000002bff3a7230 */ /* 0x000fe20000004100 */
[----:B------:R-:W-:Y:S01]  /*8900*/  F2FP.F16.F32.PACK_AB R37, R52, R37 ;  /* 0x000000253425723e */ /* 0x000fe200000000ff */
[--C-:B------:R-:W-:Y:S02]  /*8910*/  HADD2.F32 R43, -RZ, R41.reuse.H0_H0 ;  /* 0x20000029ff2b7230 */ /* 0x100fe40000004100 */
[----:B------:R-:W-:Y:S02]  /*8920*/  HADD2.F32 R53, -RZ, R41.H1_H1 ;  /* 0x30000029ff357230 */ /* 0x000fe40000004100 */
[----:B------:R-:W-:Y:S01]  /*8930*/  FMUL.FTZ R66, R58, R62 ;  /* 0x0000003e3a427220 */ /* 0x000fe20000410000 */
[----:B------:R-:W-:-:S02]  /*8940*/  HADD2.F32 R60, -RZ, R168.H0_H0 ;  /* 0x200000a8ff3c7230 */ /* 0x000fc40000004100 */
[----:B------:R-:W-:Y:S02]  /*8950*/  HADD2.F32 R57, -RZ, R54.H0_H0 ;  /* 0x20000036ff397230 */ /* 0x000fe40000004100 */
[-C--:B------:R-:W-:Y:S01]  /*8960*/  FMUL.FTZ R54, R55, R64.reuse ;  /* 0x0000004037367220 */ /* 0x080fe20000410000 */
[----:B------:R-:W-:Y:S01]  /*8970*/  FMUL.FTZ R64, R43, R64 ;  /* 0x000000402b407220 */ /* 0x000fe20000410000 */
[----:B------:R-:W-:Y:S01]  /*8980*/  FMUL.FTZ R59, R53, R62 ;  /* 0x0000003e353b7220 */ /* 0x000fe20000410000 */
[----:B------:R-:W-:Y:S02]  /*8990*/  HADD2.F32 R62, -RZ, R49.H0_H0 ;  /* 0x20000031ff3e7230 */ /* 0x000fe40000004100 */
[-C--:B------:R-:W-:Y:S01]  /*89a0*/  FFMA.FTZ R41, R43, R60.reuse, -R54 ;  /* 0x0000003c2b297223 */ /* 0x080fe20000010836 */
[----:B------:R-:W-:Y:S01]  /*89b0*/  FFMA.FTZ R43, R55, R60, R64 ;  /* 0x0000003c372b7223 */ /* 0x000fe20000010040 */
[-C--:B------:R-:W-:Y:S01]  /*89c0*/  FFMA.FTZ R54, R53, R57.reuse, -R66 ;  /* 0x0000003935367223 */ /* 0x080fe20000010842 */
[----:B------:R-:W-:Y:S01]  /*89d0*/  FFMA.FTZ R58, R58, R57, R59 ;  /* 0x000000393a3a7223 */ /* 0x000fe2000001003b */
[----:B------:R-:W-:-:S02]  /*89e0*/  HADD2.F32 R170, -RZ, R170.H0_H0 ;  /* 0x200000aaffaa7230 */ /* 0x000fc40000004100 */
[----:B------:R-:W-:Y:S01]  /*89f0*/  HADD2.F32 R49, -RZ, R36.H0_H0 ;  /* 0x20000024ff317230 */ /* 0x000fe20000004100 */
[----:B------:R-:W-:Y:S01]  /*8a00*/  F2FP.F16.F32.PACK_AB R54, R54, R41 ;  /* 0x000000293636723e */ /* 0x000fe200000000ff */
[--C-:B------:R-:W-:Y:S01]  /*8a10*/  HADD2.F32 R55, -RZ, R40.reuse.H0_H0 ;  /* 0x20000028ff377230 */ /* 0x100fe20000004100 */
[----:B------:R-:W-:Y:S01]  /*8a20*/  F2FP.F16.F32.PACK_AB R41, R56, R39 ;  /* 0x000000273829723e */ /* 0x000fe200000000ff */
[----:B------:R-:W-:Y:S02]  /*8a30*/  HADD2.F32 R57, -RZ, R40.H1_H1 ;  /* 0x30000028ff397230 */ /* 0x000fe40000004100 */
[-C--:B------:R-:W-:Y:S01]  /*8a40*/  FMUL.FTZ R40, R49, R170.reuse ;  /* 0x000000aa31287220 */ /* 0x080fe20000410000 */
[----:B------:R-:W-:Y:S02]  /*8a50*/  HADD2.F32 R53, -RZ, R36.H1_H1 ;  /* 0x30000024ff357230 */ /* 0x000fe40000004100 */
[----:B------:R-:W-:Y:S01]  /*8a60*/  FMUL.FTZ R36, R55, R170 ;  /* 0x000000aa37247220 */ /* 0x000fe20000410000 */
[----:B------:R-:W-:-:S02]  /*8a70*/  HADD2.F32 R60, -RZ, R167.H1_H1 ;  /* 0x300000a7ff3c7230 */ /* 0x000fc40000004100 */
[-C--:B------:R-:W-:Y:S01]  /*8a80*/  FMUL.FTZ R64, R57, R62.reuse ;  /* 0x0000003e39407220 */ /* 0x080fe20000410000 */
[----:B------:R-:W-:Y:S02]  /*8a90*/  HADD2.F32 R48, -RZ, R48.H0_H0 ;  /* 0x20000030ff307230 */ /* 0x000fe40000004100 */
[----:B------:R-:W-:Y:S01]  /*8aa0*/  FMUL.FTZ R62, R53, R62 ;  /* 0x0000003e353e7220 */ /* 0x000fe20000410000 */
[----:B------:R-:W-:Y:S02]  /*8ab0*/  HADD2.F32 R169, -RZ, R169.H0_H0 ;  /* 0x200000a9ffa97230 */ /* 0x000fe40000004100 */
[-C--:B------:R-:W-:Y:S01]  /*8ac0*/  FFMA.FTZ R40, R55, R60.reuse, R40 ;  /* 0x0000003c37287223 */ /* 0x080fe20000010028 */
[----:B------:R-:W-:Y:S01]  /*8ad0*/  FFMA.FTZ R36, R49, R60, -R36 ;  /* 0x0000003c31247223 */ /* 0x000fe20000010824 */
[----:B------:R-:W-:Y:S02]  /*8ae0*/  HADD2.F32 R55, -RZ, R51.H0_H0 ;  /* 0x20000033ff377230 */ /* 0x000fe40000004100 */
[-C--:B------:R-:W-:Y:S01]  /*8af0*/  FFMA.FTZ R49, R53, R48.reuse, -R64 ;  /* 0x0000003035317223 */ /* 0x080fe20000010840 */
[----:B------:R-:W-:Y:S01]  /*8b00*/  FFMA.FTZ R57, R57, R48, R62 ;  /* 0x0000003039397223 */ /* 0x000fe2000001003e */
[----:B------:R-:W-:Y:S01]  /*8b10*/  HADD2.F32 R51, -RZ, R42.H0_H0 ;  /* 0x2000002aff337230 */ /* 0x000fe20000004100 */
[----:B------:R-:W-:Y:S01]  /*8b20*/  F2FP.F16.F32.PACK_AB R43, R58, R43 ;  /* 0x0000002b3a2b723e */ /* 0x000fe200000000ff */
[----:B------:R-:W-:Y:S01]  /*8b30*/  HADD2.F32 R48, -RZ, R38.H0_H0 ;  /* 0x20000026ff307230 */ /* 0x000fe20000004100 */
[----:B------:R-:W-:Y:S01]  /*8b40*/  F2FP.F16.F32.PACK_AB R36, R49, R36 ;  /* 0x000000243124723e */ /* 0x000fe200000000ff */
[----:B------:R-:W-:-:S02]  /*8b50*/  HADD2.F32 R42, -RZ, R42.H1_H1 ;  /* 0x3000002aff2a7230 */ /* 0x000fc40000004100 */
[----:B------:R-:W-:Y:S01]  /*8b60*/  FMUL.FTZ R59, R51, R169 ;  /* 0x000000a9333b7220 */ /* 0x000fe20000410000 */
[----:B------:R-:W-:Y:S01]  /*8b70*/  HADD2.F32 R38, -RZ, R38.H1_H1 ;  /* 0x30000026ff267230 */ /* 0x000fe20000004100 */
[----:B------:R-:W-:Y:S01]  /*8b80*/  F2FP.F16.F32.PACK_AB R40, R57, R40 ;  /* 0x000000283928723e */ /* 0x000fe200000000ff */
[----:B------:R-:W-:Y:S02]  /*8b90*/  HADD2.F32 R168, -RZ, R168.H1_H1 ;  /* 0x300000a8ffa87230 */ /* 0x000fe40000004100 */
[----:B------:R-:W-:Y:S01]  /*8ba0*/  FMUL.FTZ R61, R42, R55 ;  /* 0x000000372a3d7220 */ /* 0x000fe20000410000 */
[----:B------:R-:W-:Y:S02]  /*8bb0*/  HADD2.F32 R53, -RZ, R50.H0_H0 ;  /* 0x20000032ff357230 */ /* 0x000fe40000004100 */
[----:B------:R-:W-:Y:S01]  /*8bc0*/  FMUL.FTZ R50, R48, R169 ;  /* 0x000000a930327220 */ /* 0x000fe20000410000 */
[----:B------:R-:W-:Y:S01]  /*8bd0*/  FMUL.FTZ R55, R38, R55 ;  /* 0x0000003726377220 */ /* 0x000fe20000410000 */
[----:B------:R-:W-:Y:S01]  /*8be0*/  FFMA.FTZ R59, R48, R168, -R59 ;  /* 0x000000a8303b7223 */ /* 0x000fe2000001083b */
[----:B------:R-:W-:Y:S01]  /*8bf0*/  MOV R39, R54 ;  /* 0x0000003600277202 */ /* 0x000fe20000000f00 */
[----:B------:R-:W-:Y:S01]  /*8c00*/  FFMA.FTZ R50, R51, R168, R50 ;  /* 0x000000a833327223 */ /* 0x000fe20000010032 */
[-C--:B------:R-:W-:Y:S01]  /*8c10*/  FFMA.FTZ R38, R38, R53.reuse, -R61 ;  /* 0x0000003526267223 */ /* 0x080fe2000001083d */
[----:B------:R-:W-:-:S04]  /*8c20*/  FFMA.FTZ R55, R42, R53, R55 ;  /* 0x000000352a377223 */ /* 0x000fc80000010037 */
[----:B------:R-:W-:Y:S02]  /*8c30*/  F2FP.F16.F32.PACK_AB R38, R38, R59 ;  /* 0x0000003b2626723e */ /* 0x000fe400000000ff */
[----:B------:R-:W-:-:S07]  /*8c40*/  F2FP.F16.F32.PACK_AB R42, R55, R50 ;  /* 0x00000032372a723e */ /* 0x000fce00000000ff */
.L_x_737:
[----:B------:R-:W-:Y:S05]  /*8c50*/  BSYNC B2 ;  /* 0x0000000000027941 */ /* 0x000fea0003800000 */
.L_x_736:
[----:B------:R-:W-:Y:S02]  /*8c60*/  ULDC.64 UR4, c[0x0][0x208] ;  /* 0x0000820000047ab9 */ /* 0x000fe40000000a00 */
[----:B--2---:R4:W-:Y:S04]  /*8c70*/  STG.E.128 desc[UR4][R44.64], R36 ;  /* 0x000000242c007986 */ /* 0x0049e8000c101d04 */
[----:B---3--:R4:W-:Y:S02]  /*8c80*/  @!P3 STG.E.128 desc[UR4][R46.64], R40 ;  /* 0x000000282e00b986 */ /* 0x0089e4000c101d04 */
.L_x_731:
[----:B------:R-:W-:Y:S05]  /*8c90*/  BSYNC B1 ;  /* 0x0000000000017941 */ /* 0x000fea0003800000 */
.L_x_730:
[----:B--2-4-:R-:W-:Y:S02]  /*8ca0*/  VIADD R37, R212, 0x40 ;  /* 0x00000040d4257836 */ /* 0x014fe40000000000 */
[-C--:B------:R-:W-:Y:S02]  /*8cb0*/  IMAD R36, R146, R122.reuse, RZ ;  /* 0x0000007a92247224 */ /* 0x080fe400078e02ff */
[----:B------:R-:W-:-:S04]  /*8cc0*/  IMAD.WIDE.U32 R124, R37, R122, R124 ;  /* 0x0000007a257c7225 */ /* 0x000fc800078e007c */
[----:B---3--:R-:W-:Y:S01]  /*8cd0*/  IMAD R49, R37, R123, R36 ;  /* 0x0000007b25317224 */ /* 0x008fe200078e0224 */
[----:B------:R-:W-:Y:S06]  /*8ce0*/  @P4 BRA `(.L_x_698) ;  /* 0x0000001000f04947 */ /* 0x000fec0003800000 */
[----:B------:R-:W-:Y:S01]  /*8cf0*/  ISETP.NE.AND P3, PT, R26, RZ, PT ;  /* 0x000000ff1a00720c */ /* 0x000fe20003f65270 */
[----:B------:R-:W-:Y:S01]  /*8d00*/  BSSY B1, `(.L_x_738) ;  /* 0x000007e000017945 */ /* 0x000fe20003800000 */
[----:B------:R-:W-:-:S11]  /*8d10*/  IMAD.IADD R49, R125, 0x1, R49 ;  /* 0x000000017d317824 */ /* 0x000fd600078e0231 */
[----:B------:R-:W-:Y:S05]  /*8d20*/  @!P3 BRA `(.L_x_739) ;  /* 0x0000000400ecb947 */ /* 0x000fea0003800000 */
[----:B------:R-:W-:Y:S01]  /*8d30*/  SEL R36, R118, R148, !P0 ;  /* 0x0000009476247207 */ /* 0x000fe20004000000 */
[----:B------:R-:W-:Y:S01]  /*8d40*/  BSSY B2, `(.L_x_740) ;  /* 0x0000076000027945 */ /* 0x000fe20003800000 */
[----:B------:R-:W-:Y:S02]  /*8d50*/  SHF.R.U32.HI R39, RZ, 0x3, R226 ;  /* 0x00000003ff277819 */ /* 0x000fe400000116e2 */
[----:B------:R-:W-:Y:S02]  /*8d60*/  SHF.R.S32.HI R37, RZ, 0x1f, R36 ;  /* 0x0000001fff257819 */ /* 0x000fe40000011424 */
[----:B------:R-:W-:Y:S02]  /*8d70*/  IADD3 R38, P4, P5, R96, R124, R13 ;  /* 0x0000007c60267210 */ /* 0x000fe40007d9e00d */
[----:B------:R-:W-:-:S04]  /*8d80*/  LEA.HI R37, R37, R36, RZ, 0x4 ;  /* 0x0000002425257211 */ /* 0x000fc800078f20ff */
[----:B------:R-:W-:-:S04]  /*8d90*/  LEA.HI.SX32 R37, R37, R14, 0x1c ;  /* 0x0000000e25257211 */ /* 0x000fc800078fe2ff */
[----:B------:R-:W-:Y:S01]  /*8da0*/  SHF.R.S32.HI R36, RZ, 0x1f, R37 ;  /* 0x0000001fff247819 */ /* 0x000fe20000011425 */
[----:B------:R-:W-:-:S03]  /*8db0*/  IMAD.SHL.U32 R47, R37, 0x8, RZ ;  /* 0x00000008252f7824 */ /* 0x000fc600078e00ff */
[----:B------:R-:W-:Y:S02]  /*8dc0*/  LEA.HI R36, R36, R37, RZ, 0x3 ;  /* 0x0000002524247211 */ /* 0x000fe400078f18ff */
[----:B------:R-:W-:Y:S02]  /*8dd0*/  ISETP.GE.AND P3, PT, R47, R145, PT ;  /* 0x000000912f00720c */ /* 0x000fe40003f66270 */
[----:B------:R-:W-:Y:S02]  /*8de0*/  SHF.R.S32.HI R40, RZ, 0x3, R36 ;  /* 0x00000003ff287819 */ /* 0x000fe40000011424 */
[----:B------:R-:W-:-:S03]  /*8df0*/  LOP3.LUT R36, R226, 0x38, R47, 0xf8, !PT ;  /* 0x00000038e2247812 */ /* 0x000fc600078ef82f */
[----:B------:R-:W-:Y:S01]  /*8e00*/  IMAD R37, R40, 0x1400, R229 ;  /* 0x0000140028257824 */ /* 0x000fe200078e02e5 */
[----:B------:R-:W-:Y:S02]  /*8e10*/  LOP3.LUT R36, R36, R39, RZ, 0x3c, !PT ;  /* 0x0000002724247212 */ /* 0x000fe400078e3cff */
[----:B------:R-:W-:Y:S02]  /*8e20*/  IADD3.X R39, R92, R49, R7, P4, P5 ;  /* 0x000000315c277210 */ /* 0x000fe400027ea407 */
[----:B------:R-:W-:Y:S01]  /*8e30*/  IADD3 R36, R37, R36, RZ ;  /* 0x0000002425247210 */ /* 0x000fe20007ffe0ff */
[----:B------:R-:W-:Y:S01]  /*8e40*/  IMAD R37, R19, 0x5000, R133 ;  /* 0x0000500013257824 */ /* 0x000fe200078e0285 */
[C---:B------:R-:W-:Y:S02]  /*8e50*/  LEA R44, P4, R38.reuse, R116, 0x1 ;  /* 0x00000074262c7211 */ /* 0x040fe400078808ff */
[----:B------:R-:W-:Y:S01]  /*8e60*/  @!P3 SHF.R.S32.HI R48, RZ, 0x1f, R47 ;  /* 0x0000001fff30b819 */ /* 0x000fe2000001142f */
[----:B------:R-:W-:Y:S01]  /*8e70*/  IMAD R37, R37, 0x2, R18 ;  /* 0x0000000225257824 */ /* 0x000fe200078e0212 */
[----:B------:R-:W-:Y:S01]  /*8e80*/  LEA.HI.X R45, R38, R117, R39, 0x1, P4 ;  /* 0x00000075262d7211 */ /* 0x000fe200020f0c27 */
[----:B------:R-:W-:Y:S01]  /*8e90*/  IMAD R39, R19, 0x5000, R36 ;  /* 0x0000500013277824 */ /* 0x000fe200078e0224 */
[----:B------:R-:W-:-:S03]  /*8ea0*/  @!P3 IADD3 R47, P4, P5, R96, R124, R47 ;  /* 0x0000007c602fb210 */ /* 0x000fc60007d9e02f */
[----:B------:R-:W-:Y:S01]  /*8eb0*/  IMAD R40, R39, 0x2, R18 ;  /* 0x0000000227287824 */ /* 0x000fe200078e0212 */
[----:B------:R-:W-:Y:S01]  /*8ec0*/  @!P3 IADD3.X R48, R92, R49, R48, P4, P5 ;  /* 0x000000315c30b210 */ /* 0x000fe200027ea430 */
[----:B------:R-:W2:Y:S01]  /*8ed0*/  LDS.128 R36, [R37+0x24400] ;  /* 0x0244000025247984 */ /* 0x000ea20000000c00 */
[----:B------:R-:W-:Y:S02]  /*8ee0*/  ISETP.GE.AND P5, PT, R16, R115, PT ;  /* 0x000000731000720c */ /* 0x000fe40003fa6270 */
[C---:B------:R-:W-:Y:S01]  /*8ef0*/  @!P3 LEA R46, P4, R47.reuse, R116, 0x1 ;  /* 0x000000742f2eb211 */ /* 0x040fe200078808ff */
[----:B------:R-:W3:Y:S03]  /*8f00*/  LDS.128 R40, [R40+0x24400] ;  /* 0x0244000028287984 */ /* 0x000ee60000000c00 */
[----:B------:R-:W-:-:S07]  /*8f10*/  @!P3 LEA.HI.X R47, R47, R117, R48, 0x1, P4 ;  /* 0x000000752f2fb211 */ /* 0x000fce00020f0c30 */
[----:B------:R-:W-:Y:S05]  /*8f20*/  @P5 BRA `(.L_x_741) ;  /* 0x00000004005c5947 */ /* 0x000fea0003800000 */
[----:B--2---:R-:W-:Y:S01]  /*8f30*/  IMAD.MOV.U32 R53, RZ, RZ, R36 ;  /* 0x000000ffff357224 */ /* 0x004fe200078e0024 */
[----:B---3--:R-:W-:Y:S01]  /*8f40*/  MOV R36, R41 ;  /* 0x0000002900247202 */ /* 0x008fe20000000f00 */
[----:B------:R-:W-:Y:S01]  /*8f50*/  IMAD.MOV.U32 R54, RZ, RZ, R40 ;  /* 0x000000ffff367224 */ /* 0x000fe200078e0028 */
[----:B------:R-:W-:Y:S01]  /*8f60*/  SHF.R.U32.HI R58, RZ, 0x10, R81 ;  /* 0x00000010ff3a7819 */ /* 0x000fe20000011651 */
[----:B------:R-:W-:Y:S01]  /*8f70*/  IMAD.MOV.U32 R55, RZ, RZ, R43 ;  /* 0x000000ffff377224 */ /* 0x000fe200078e002b */
[----:B------:R-:W-:Y:S01]  /*8f80*/  SHF.R.U32.HI R56, RZ, 0x10, R73 ;  /* 0x00000010ff387819 */ /* 0x000fe20000011649 */
[----:B------:R-:W-:Y:S01]  /*8f90*/  HADD2.F32 R59, -RZ, R166.H1_H1 ;  /* 0x300000a6ff3b7230 */ /* 0x000fe20000004100 */
[--C-:B------:R-:W-:Y:S01]  /*8fa0*/  SHF.R.U64 R51, R82, 0x10, R83.reuse ;  /* 0x0000001052337819 */ /* 0x100fe20000001253 */
[--C-:B------:R-:W-:Y:S01]  /*8fb0*/  HADD2.F32 R40, -RZ, R36.reuse.H0_H0 ;  /* 0x20000024ff287230 */ /* 0x100fe20000004100 */
[----:B------:R-:W-:Y:S01]  /*8fc0*/  SHF.R.U32.HI R82, RZ, 0x10, R83 ;  /* 0x00000010ff527819 */ /* 0x000fe20000011653 */
[----:B------:R-:W-:Y:S01]  /*8fd0*/  HADD2.F32 R43, -RZ, R36.H1_H1 ;  /* 0x30000024ff2b7230 */ /* 0x000fe20000004100 */
[----:B------:R-:W-:Y:S01]  /*8fe0*/  SHF.R.U64 R48, R74, 0x10, R75 ;  /* 0x000000104a307819 */ /* 0x000fe2000000124b */
[----:B------:R-:W-:Y:S01]  /*8ff0*/  IMAD.MOV.U32 R41, RZ, RZ, R39 ;  /* 0x000000ffff297224 */ /* 0x000fe200078e0027 */
[----:B------:R-:W-:Y:S01]  /*9000*/  SHF.R.U32.HI R74, RZ, 0x10, R75 ;  /* 0x00000010ff4a7819 */ /* 0x000fe2000001164b */
[--C-:B------:R-:W-:Y:S01]  /*9010*/  HADD2.F32 R36, -RZ, R37.reuse.H0_H0 ;  /* 0x20000025ff247230 */ /* 0x100fe20000004100 */
[----:B------:R-:W-:Y:S01]  /*9020*/  SHF.R.U64 R52, R80, 0x10, R81 ;  /* 0x0000001050347819 */ /* 0x000fe20000001251 */
[----:B------:R-:W-:Y:S01]  /*9030*/  HADD2.F32 R58, -RZ, R58.H0_H0 ;  /* 0x2000003aff3a7230 */ /* 0x000fe20000004100 */
[----:B------:R-:W-:Y:S01]  /*9040*/  SHF.R.U64 R50, R72, 0x10, R73 ;  /* 0x0000001048327819 */ /* 0x000fe20000001249 */
[----:B------:R-:W-:-:S02]  /*9050*/  HADD2.F32 R39, -RZ, R37.H1_H1 ;  /* 0x30000025ff277230 */ /* 0x000fc40000004100 */
[-C--:B------:R-:W-:Y:S01]  /*9060*/  FMUL.FTZ R37, R40, R59.reuse ;  /* 0x0000003b28257220 */ /* 0x080fe20000410000 */
[----:B------:R-:W-:Y:S02]  /*9070*/  HADD2.F32 R57, -RZ, R164.H1_H1 ;  /* 0x300000a4ff397230 */ /* 0x000fe40000004100 */
[C---:B------:R-:W-:Y:S01]  /*9080*/  FMUL.FTZ R59, R36.reuse, R59 ;  /* 0x0000003b243b7220 */ /* 0x040fe20000410000 */
[----:B------:R-:W-:Y:S02]  /*9090*/  HADD2.F32 R56, -RZ, R56.H0_H0 ;  /* 0x20000038ff387230 */ /* 0x000fe40000004100 */
[-C--:B------:R-:W-:Y:S01]  /*90a0*/  FMUL.FTZ R60, R43, R58.reuse ;  /* 0x0000003a2b3c7220 */ /* 0x080fe20000410000 */
[C---:B------:R-:W-:Y:S01]  /*90b0*/  FMUL.FTZ R58, R39.reuse, R58 ;  /* 0x0000003a273a7220 */ /* 0x040fe20000410000 */
[-C--:B------:R-:W-:Y:S01]  /*90c0*/  FFMA.FTZ R36, R36, R57.reuse, -R37 ;  /* 0x0000003924247223 */ /* 0x080fe20000010825 */
[----:B------:R-:W-:Y:S01]  /*90d0*/  FFMA.FTZ R37, R40, R57, R59 ;  /* 0x0000003928257223 */ /* 0x000fe2000001003b */
[-C--:B------:R-:W-:Y:S01]  /*90e0*/  FFMA.FTZ R39, R39, R56.reuse, -R60 ;  /* 0x0000003827277223 */ /* 0x080fe2000001083c */
[----:B------:R-:W-:Y:S01]  /*90f0*/  FFMA.FTZ R40, R43, R56, R58 ;  /* 0x000000382b287223 */ /* 0x000fe2000001003a */
[----:B------:R-:W-:-:S02]  /*9100*/  HADD2.F32 R59, -RZ, R165.H1_H1 ;  /* 0x300000a5ff3b7230 */ /* 0x000fc40000004100 */
[--C-:B------:R-:W-:Y:S01]  /*9110*/  HADD2.F32 R56, -RZ, R55.reuse.H0_H0 ;  /* 0x20000037ff387230 */ /* 0x100fe20000004100 */
[----:B------:R-:W-:Y:S01]  /*9120*/  F2FP.F16.F32.PACK_AB R39, R39, R36 ;  /* 0x000000242727723e */ /* 0x000fe200000000ff */
[----:B------:R-:W-:Y:S02]  /*9130*/  HADD2.F32 R57, -RZ, R55.H1_H1 ;  /* 0x30000037ff397230 */ /* 0x000fe40000004100 */
[--C-:B------:R-:W-:Y:S02]  /*9140*/  HADD2.F32 R43, -RZ, R41.reuse.H0_H0 ;  /* 0x20000029ff2b7230 */ /* 0x100fe40000004100 */
[-C--:B------:R-:W-:Y:S01]  /*9150*/  FMUL.FTZ R62, R56, R59.reuse ;  /* 0x0000003b383e7220 */ /* 0x080fe20000410000 */
[----:B------:R-:W-:Y:S02]  /*9160*/  HADD2.F32 R60, -RZ, R82.H0_H0 ;  /* 0x20000052ff3c7230 */ /* 0x000fe40000004100 */
[----:B------:R-:W-:Y:S02]  /*9170*/  HADD2.F32 R58, -RZ, R154.H1_H1 ;  /* 0x3000009aff3a7230 */ /* 0x000fe40000004100 */
[----:B------:R-:W-:Y:S01]  /*9180*/  FMUL.FTZ R59, R43, R59 ;  /* 0x0000003b2b3b7220 */ /* 0x000fe20000410000 */
[----:B------:R-:W-:-:S02]  /*9190*/  HADD2.F32 R55, -RZ, R41.H1_H1 ;  /* 0x30000029ff377230 */ /* 0x000fc40000004100 */
[----:B------:R-:W-:Y:S01]  /*91a0*/  FMUL.FTZ R64, R57, R60 ;  /* 0x0000003c39407220 */ /* 0x000fe20000410000 */
[----:B------:R-:W-:Y:S02]  /*91b0*/  HADD2.F32 R74, -RZ, R74.H0_H0 ;  /* 0x2000004aff4a7230 */ /* 0x000fe40000004100 */
[-C--:B------:R-:W-:Y:S01]  /*91c0*/  FFMA.FTZ R41, R43, R58.reuse, -R62 ;  /* 0x0000003a2b297223 */ /* 0x080fe2000001083e */
[----:B------:R-:W-:Y:S01]  /*91d0*/  FFMA.FTZ R43, R56, R58, R59 ;  /* 0x0000003a382b7223 */ /* 0x000fe2000001003b */
[C---:B------:R-:W-:Y:S01]  /*91e0*/  FMUL.FTZ R60, R55.reuse, R60 ;  /* 0x0000003c373c7220 */ /* 0x040fe20000410000 */
[----:B------:R-:W-:Y:S02]  /*91f0*/  HADD2.F32 R166, -RZ, R166.H0_H0 ;  /* 0x200000a6ffa67230 */ /* 0x000fe40000004100 */
[-C--:B------:R-:W-:Y:S01]  /*9200*/  FFMA.FTZ R64, R55, R74.reuse, -R64 ;  /* 0x0000004a37407223 */ /* 0x080fe20000010840 */
[----:B------:R-:W-:Y:S02]  /*9210*/  HADD2.F32 R56, -RZ, R52.H0_H0 ;  /* 0x20000034ff387230 */ /* 0x000fe40000004100 */
[----:B------:R-:W-:Y:S01]  /*9220*/  FFMA.FTZ R60, R57, R74, R60 ;  /* 0x0000004a393c7223 */ /* 0x000fe2000001003c */
[----:B------:R-:W-:-:S02]  /*9230*/  HADD2.F32 R55, -RZ, R54.H0_H0 ;  /* 0x20000036ff377230 */ /* 0x000fc40000004100 */
[--C-:B------:R-:W-:Y:S01]  /*9240*/  HADD2.F32 R52, -RZ, R53.reuse.H0_H0 ;  /* 0x20000035ff347230 */ /* 0x100fe20000004100 */
[----:B------:R-:W-:Y:S01]  /*9250*/  F2FP.F16.F32.PACK_AB R64, R64, R41 ;  /* 0x000000294040723e */ /* 0x000fe200000000ff */
[----:B------:R-:W-:Y:S02]  /*9260*/  HADD2.F32 R54, -RZ, R54.H1_H1 ;  /* 0x30000036ff367230 */ /* 0x000fe40000004100 */
[-C--:B------:R-:W-:Y:S01]  /*9270*/  FMUL.FTZ R57, R55, R166.reuse ;  /* 0x000000a637397220 */ /* 0x080fe20000410000 */
[----:B------:R-:W-:Y:S02]  /*9280*/  HADD2.F32 R53, -RZ, R53.H1_H1 ;  /* 0x30000035ff357230 */ /* 0x000fe40000004100 */
[----:B------:R-:W-:Y:S01]  /*9290*/  FMUL.FTZ R166, R52, R166 ;  /* 0x000000a634a67220 */ /* 0x000fe20000410000 */
[----:B------:R-:W-:Y:S02]  /*92a0*/  HADD2.F32 R164, -RZ, R164.H0_H0 ;  /* 0x200000a4ffa47230 */ /* 0x000fe40000004100 */
[----:B------:R-:W-:Y:S01]  /*92b0*/  FMUL.FTZ R58, R54, R56 ;  /* 0x00000038363a7220 */ /* 0x000fe20000410000 */
[----:B------:R-:W-:-:S02]  /*92c0*/  HADD2.F32 R50, -RZ, R50.H0_H0 ;  /* 0x20000032ff327230 */ /* 0x000fc40000004100 */
[----:B------:R-:W-:Y:S01]  /*92d0*/  FMUL.FTZ R59, R53, R56 ;  /* 0x00000038353b7220 */ /* 0x000fe20000410000 */
[----:B------:R-:W-:Y:S02]  /*92e0*/  HADD2.F32 R165, -RZ, R165.H0_H0 ;  /* 0x200000a5ffa57230 */ /* 0x000fe40000004100 */
[----:B------:R-:W-:Y:S01]  /*92f0*/  FFMA.FTZ R166, R55, R164, R166 ;  /* 0x000000a437a67223 */ /* 0x000fe200000100a6 */
[----:B------:R-:W-:Y:S02]  /*9300*/  HADD2.F32 R55, -RZ, R51.H0_H0 ;  /* 0x20000033ff377230 */ /* 0x000fe40000004100 */
[-C--:B------:R-:W-:Y:S01]  /*9310*/  FFMA.FTZ R58, R53, R50.reuse, -R58 ;  /* 0x00000032353a7223 */ /* 0x080fe2000001083a */
[----:B------:R-:W-:Y:S01]  /*9320*/  FFMA.FTZ R59, R54, R50, R59 ;  /* 0x00000032363b7223 */ /* 0x000fe2000001003b */
[----:B------:R-:W-:Y:S02]  /*9330*/  HADD2.F32 R51, -RZ, R42.H0_H0 ;  /* 0x2000002aff337230 */ /* 0x000fe40000004100 */
[----:B------:R-:W-:Y:S01]  /*9340*/  FFMA.FTZ R57, R52, R164, -R57 ;  /* 0x000000a434397223 */ /* 0x000fe20000010839 */
[----:B------:R-:W-:Y:S01]  /*9350*/  HADD2.F32 R50, -RZ, R38.H0_H0 ;  /* 0x20000026ff327230 */ /* 0x000fe20000004100 */
[----:B------:R-:W-:Y:S01]  /*9360*/  F2FP.F16.F32.PACK_AB R41, R40, R37 ;  /* 0x000000252829723e */ /* 0x000fe200000000ff */
[----:B------:R-:W-:-:S02]  /*9370*/  HADD2.F32 R42, -RZ, R42.H1_H1 ;  /* 0x3000002aff2a7230 */ /* 0x000fc40000004100 */
[C---:B------:R-:W-:Y:S01]  /*9380*/  FMUL.FTZ R61, R51.reuse, R165 ;  /* 0x000000a5333d7220 */ /* 0x040fe20000410000 */
[----:B------:R-:W-:Y:S01]  /*9390*/  HADD2.F32 R38, -RZ, R38.H1_H1 ;  /* 0x30000026ff267230 */ /* 0x000fe20000004100 */
[----:B------:R-:W-:Y:S01]  /*93a0*/  MOV R37, R39 ;  /* 0x0000002700257202 */ /* 0x000fe20000000f00 */
[----:B------:R-:W-:Y:S02]  /*93b0*/  HADD2.F32 R154, -RZ, R154.H0_H0 ;  /* 0x2000009aff9a7230 */ /* 0x000fe40000004100 */
[----:B------:R-:W-:Y:S01]  /*93c0*/  FMUL.FTZ R63, R42, R55 ;  /* 0x000000372a3f7220 */ /* 0x000fe20000410000 */
[----:B------:R-:W-:Y:S02]  /*93d0*/  HADD2.F32 R53, -RZ, R48.H0_H0 ;  /* 0x20000030ff357230 */ /* 0x000fe40000004100 */
[----:B------:R-:W-:Y:S01]  /*93e0*/  FMUL.FTZ R48, R50, R165 ;  /* 0x000000a532307220 */ /* 0x000fe20000410000 */
[----:B------:R-:W-:Y:S01]  /*93f0*/  FMUL.FTZ R55, R38, R55 ;  /* 0x0000003726377220 */ /* 0x000fe20000410000 */
[-C--:B------:R-:W-:Y:S01]  /*9400*/  FFMA.FTZ R61, R50, R154.reuse, -R61 ;  /* 0x0000009a323d7223 */ /* 0x080fe2000001083d */
[----:B------:R-:W-:Y:S01]  /*9410*/  F2FP.F16.F32.PACK_AB R43, R60, R43 ;  /* 0x0000002b3c2b723e */ /* 0x000fe200000000ff */
[----:B------:R-:W-:Y:S01]  /*9420*/  FFMA.FTZ R48, R51, R154, R48 ;  /* 0x0000009a33307223 */ /* 0x000fe20000010030 */
[-C--:B------:R-:W-:Y:S01]  /*9430*/  FFMA.FTZ R38, R38, R53.reuse, -R63 ;  /* 0x0000003526267223 */ /* 0x080fe2000001083f */
[----:B------:R-:W-:Y:S01]  /*9440*/  FFMA.FTZ R55, R42, R53, R55 ;  /* 0x000000352a377223 */ /* 0x000fe20000010037 */
[----:B------:R-:W-:Y:S01]  /*9450*/  F2FP.F16.F32.PACK_AB R36, R58, R57 ;  /* 0x000000393a24723e */ /* 0x000fe200000000ff */
[----:B------:R-:W-:Y:S01]  /*9460*/  IMAD.MOV.U32 R39, RZ, RZ, R64 ;  /* 0x000000ffff277224 */ /* 0x000fe200078e0040 */
[----:B------:R-:W-:-:S02]  /*9470*/  F2FP.F16.F32.PACK_AB R40, R59, R166 ;  /* 0x000000a63b28723e */ /* 0x000fc400000000ff */
[----:B------:R-:W-:Y:S02]  /*9480*/  F2FP.F16.F32.PACK_AB R38, R38, R61 ;  /* 0x0000003d2626723e */ /* 0x000fe400000000ff */
[----:B------:R-:W-:-:S07]  /*9490*/  F2FP.F16.F32.PACK_AB R42, R55, R48 ;  /* 0x00000030372a723e */ /* 0x000fce00000000ff */
.L_x_741:
[----:B------:R-:W-:Y:S05]  /*94a0*/  BSYNC B2 ;  /* 0x0000000000027941 */ /* 0x000fea0003800000 */
.L_x_740:
[----:B------:R-:W-:Y:S02]  /*94b0*/  ULDC.64 UR4, c[0x0][0x208] ;  /* 0x0000820000047ab9 */ /* 0x000fe40000000a00 */
[----:B--2---:R2:W-:Y:S04]  /*94c0*/  STG.E.128 desc[UR4][R44.64], R36 ;  /* 0x000000242c007986 */ /* 0x0045e8000c101d04 */
[----:B---3--:R2:W-:Y:S02]  /*94d0*/  @!P3 STG.E.128 desc[UR4][R46.64], R40 ;  /* 0x000000282e00b986 */ /* 0x0085e4000c101d04 */
.L_x_739:
[----:B------:R-:W-:Y:S05]  /*94e0*/  BSYNC B1 ;  /* 0x0000000000017941 */ /* 0x000fea0003800000 */
.L_x_738:
[----:B------:R-:W-:-:S13]  /*94f0*/  ISETP.NE.AND P3, PT, R10, RZ, PT ;  /* 0x000000ff0a00720c */ /* 0x000fda0003f65270 */
[----:B------:R-:W-:Y:S05]  /*9500*/  @!P3 BRA `(.L_x_698) ;  /* 0x0000000800e8b947 */ /* 0x000fea0003800000 */
[----:B------:R-:W-:Y:S01]  /*9510*/  SEL R148, R118, R148, !P1 ;  /* 0x0000009476947207 */ /* 0x000fe20004800000 */
[----:B------:R-:W-:Y:S01]  /*9520*/  BSSY B1, `(.L_x_742) ;  /* 0x000006e000017945 */ /* 0x000fe20003800000 */
[----:B--2---:R-:W-:Y:S02]  /*9530*/  SHF.R.U32.HI R39, RZ, 0x3, R226 ;  /* 0x00000003ff277819 */ /* 0x004fe400000116e2 */
[----:B------:R-:W-:Y:S02]  /*9540*/  SHF.R.S32.HI R37, RZ, 0x1f, R148 ;  /* 0x0000001fff257819 */ /* 0x000fe40000011494 */
[----:B------:R-:W-:Y:S02]  /*9550*/  IADD3 R45, P3, P4, R96, R124, R11 ;  /* 0x0000007c602d7210 */ /* 0x000fe40007c7e00b */
[----:B------:R-:W-:Y:S02]  /*9560*/  LEA.HI R37, R37, R148, RZ, 0x4 ;  /* 0x0000009425257211 */ /* 0x000fe400078f20ff */
[----:B------:R-:W-:-:S02]  /*9570*/  IADD3.X R46, R92, R49, R6, P3, P4 ;  /* 0x000000315c2e7210 */ /* 0x000fc40001fe8406 */
[----:B------:R-:W-:Y:S02]  /*9580*/  LEA.HI.SX32 R37, R37, R12, 0x1c ;  /* 0x0000000c25257211 */ /* 0x000fe400078fe2ff */
[----:B------:R-:W-:Y:S02]  /*9590*/  ISETP.GE.AND P4, PT, R213, R115, PT ;  /* 0x00000073d500720c */ /* 0x000fe40003f86270 */
[----:B------:R-:W-:Y:S01]  /*95a0*/  SHF.R.S32.HI R36, RZ, 0x1f, R37 ;  /* 0x0000001fff247819 */ /* 0x000fe20000011425 */
[----:B------:R-:W-:Y:S01]  /*95b0*/  IMAD.SHL.U32 R47, R37, 0x8, RZ ;  /* 0x00000008252f7824 */ /* 0x000fe200078e00ff */
[C---:B------:R-:W-:Y:S02]  /*95c0*/  LEA R44, P3, R45.reuse, R116, 0x1 ;  /* 0x000000742d2c7211 */ /* 0x040fe400078608ff */
[----:B------:R-:W-:Y:S02]  /*95d0*/  LEA.HI R36, R36, R37, RZ, 0x3 ;  /* 0x0000002524247211 */ /* 0x000fe400078f18ff */
[----:B------:R-:W-:-:S02]  /*95e0*/  LEA.HI.X R45, R45, R117, R46, 0x1, P3 ;  /* 0x000000752d2d7211 */ /* 0x000fc400018f0c2e */
[----:B------:R-:W-:Y:S02]  /*95f0*/  SHF.R.S32.HI R38, RZ, 0x3, R36 ;  /* 0x00000003ff267819 */ /* 0x000fe40000011424 */
[----:B------:R-:W-:-:S03]  /*9600*/  LOP3.LUT R36, R226, 0x38, R47, 0xf8, !PT ;  /* 0x00000038e2247812 */ /* 0x000fc600078ef82f */
[----:B------:R-:W-:Y:S01]  /*9610*/  IMAD R37, R38, 0x1400, R229 ;  /* 0x0000140026257824 */ /* 0x000fe200078e02e5 */
[----:B------:R-:W-:-:S05]  /*9620*/  LOP3.LUT R36, R36, R39, RZ, 0x3c, !PT ;  /* 0x0000002724247212 */ /* 0x000fca00078e3cff */
[----:B------:R-:W-:Y:S02]  /*9630*/  IMAD.IADD R36, R37, 0x1, R36 ;  /* 0x0000000125247824 */ /* 0x000fe400078e0224 */
[C---:B------:R-:W-:Y:S02]  /*9640*/  IMAD R37, R19.reuse, 0x5000, R132 ;  /* 0x0000500013257824 */ /* 0x040fe400078e0284 */
[----:B------:R-:W-:-:S03]  /*9650*/  IMAD R39, R19, 0x5000, R36 ;  /* 0x0000500013277824 */ /* 0x000fc600078e0224 */
[----:B------:R-:W-:Y:S01]  /*9660*/  LEA R37, R37, R18, 0x1 ;  /* 0x0000001225257211 */ /* 0x000fe200078e08ff */
[----:B------:R-:W-:-:S05]  /*9670*/  IMAD R40, R39, 0x2, R18 ;  /* 0x0000000227287824 */ /* 0x000fca00078e0212 */
[----:B------:R-:W2:Y:S04]  /*9680*/  LDS.128 R36, [R37+0x24400] ;  /* 0x0244000025247984 */ /* 0x000ea80000000c00 */
[----:B------:R-:W3:Y:S01]  /*9690*/  LDS.128 R40, [R40+0x24400] ;  /* 0x0244000028287984 */ /* 0x000ee20000000c00 */
[----:B------:R-:W-:Y:S05]  /*96a0*/  @P4 BRA `(.L_x_743) ;  /* 0x0000000400544947 */ /* 0x000fea0003800000 */
[----:B------:R-:W-:Y:S01]  /*96b0*/  SHF.R.U32.HI R58, RZ, 0x10, R77 ;  /* 0x00000010ff3a7819 */ /* 0x000fe2000001164d */
[----:B---3--:R-:W-:Y:S01]  /*96c0*/  IMAD.MOV.U32 R53, RZ, RZ, R43 ;  /* 0x000000ffff357224 */ /* 0x008fe200078e002b */
[----:B------:R-:W-:Y:S01]  /*96d0*/  SHF.R.U32.HI R56, RZ, 0x10, R69 ;  /* 0x00000010ff387819 */ /* 0x000fe20000011645 */
[----:B------:R-:W-:Y:S01]  /*96e0*/  IMAD.MOV.U32 R52, RZ, RZ, R40 ;  /* 0x000000ffff347224 */ /* 0x000fe200078e0028 */
[----:B--2---:R-:W-:Y:S01]  /*96f0*/  MOV R40, R39 ;  /* 0x0000002700287202 */ /* 0x004fe20000000f00 */
[--C-:B------:R-:W-:Y:S01]  /*9700*/  HADD2.F32 R43, -RZ, R41.reuse.H0_H0 ;  /* 0x20000029ff2b7230 */ /* 0x100fe20000004100 */
[--C-:B------:R-:W-:Y:S01]  /*9710*/  SHF.R.U64 R48, R78, 0x10, R79.reuse ;  /* 0x000000104e307819 */ /* 0x100fe2000000124f */
[----:B------:R-:W-:Y:S01]  /*9720*/  HADD2.F32 R41, -RZ, R41.H1_H1 ;  /* 0x30000029ff297230 */ /* 0x000fe20000004100 */
[----:B------:R-:W-:Y:S01]  /*9730*/  SHF.R.U32.HI R78, RZ, 0x10, R79 ;  /* 0x00000010ff4e7819 */ /* 0x000fe2000001164f */
[----:B------:R-:W-:Y:S01]  /*9740*/  HADD2.F32 R58, -RZ, R58.H0_H0 ;  /* 0x2000003aff3a7230 */ /* 0x000fe20000004100 */
[--C-:B------:R-:W-:Y:S01]  /*9750*/  SHF.R.U64 R46, R70, 0x10, R71.reuse ;  /* 0x00000010462e7819 */ /* 0x100fe20000001247 */
[----:B------:R-:W-:Y:S01]  /*9760*/  HADD2.F32 R39, -RZ, R37.H1_H1 ;  /* 0x30000025ff277230 */ /* 0x000fe20000004100 */
[----:B------:R-:W-:Y:S01]  /*9770*/  SHF.R.U32.HI R70, RZ, 0x10, R71 ;  /* 0x00000010ff467819 */ /* 0x000fe20000011647 */
[----:B------:R-:W-:-:S02]  /*9780*/  IMAD.MOV.U32 R51, RZ, RZ, R36 ;  /* 0x000000ffff337224 */ /* 0x000fc400078e0024 */
[-C--:B------:R-:W-:Y:S01]  /*9790*/  FMUL.FTZ R62, R41, R58.reuse ;  /* 0x0000003a293e7220 */ /* 0x080fe20000410000 */
[----:B------:R-:W-:Y:S02]  /*97a0*/  HADD2.F32 R55, -RZ, R153.H1_H1 ;  /* 0x30000099ff377230 */ /* 0x000fe40000004100 */
[----:B------:R-:W-:Y:S01]  /*97b0*/  FMUL.FTZ R58, R39, R58 ;  /* 0x0000003a273a7220 */ /* 0x000fe20000410000 */
[----:B------:R-:W-:Y:S01]  /*97c0*/  HADD2.F32 R56, -RZ, R56.H0_H0 ;  /* 0x20000038ff387230 */ /* 0x000fe20000004100 */
[----:B------:R-:W-:Y:S01]  /*97d0*/  SHF.R.U64 R63, R76, 0x10, R77 ;  /* 0x000000104c3f7819 */ /* 0x000fe2000000124d */
[----:B------:R-:W-:Y:S02]  /*97e0*/  HADD2.F32 R36, -RZ, R37.H0_H0 ;  /* 0x20000025ff247230 */ /* 0x000fe40000004100 */
[----:B------:R-:W-:Y:S01]  /*97f0*/  FMUL.FTZ R37, R43, R55 ;  /* 0x000000372b257220 */ /* 0x000fe20000410000 */
[----:B------:R-:W-:Y:S02]  /*9800*/  HADD2.F32 R54, -RZ, R151.H1_H1 ;  /* 0x30000097ff367230 */ /* 0x000fe40000004100 */
[----:B------:R-:W-:Y:S01]  /*9810*/  FFMA.FTZ R58, R41, R56, R58 ;  /* 0x00000038293a7223 */ /* 0x000fe2000001003a */
[----:B------:R-:W-:-:S02]  /*9820*/  HADD2.F32 R41, -RZ, R53.H0_H0 ;  /* 0x20000035ff297230 */ /* 0x000fc40000004100 */
[C---:B------:R-:W-:Y:S01]  /*9830*/  FMUL.FTZ R60, R36.reuse, R55 ;  /* 0x00000037243c7220 */ /* 0x040fe20000410000 */
[----:B------:R-:W-:Y:S01]  /*9840*/  FFMA.FTZ R57, R39, R56, -R62 ;  /* 0x0000003827397223 */ /* 0x000fe2000001083e */
[----:B------:R-:W-:Y:S02]  /*9850*/  HADD2.F32 R53, -RZ, R53.H1_H1 ;  /* 0x30000035ff357230 */ /* 0x000fe40000004100 */
[-C--:B------:R-:W-:Y:S01]  /*9860*/  FFMA.FTZ R36, R36, R54.reuse, -R37 ;  /* 0x0000003624247223 */ /* 0x080fe20000010825 */
[----:B------:R-:W-:Y:S02]  /*9870*/  HADD2.F32 R55, -RZ, R78.H0_H0 ;  /* 0x2000004eff377230 */ /* 0x000fe40000004100 */
[----:B------:R-:W-:Y:S01]  /*9880*/  FFMA.FTZ R37, R43, R54, R60 ;  /* 0x000000362b257223 */ /* 0x000fe2000001003c */
[----:B------:R-:W-:Y:S01]  /*9890*/  HADD2.F32 R56, -RZ, R152.H1_H1 ;  /* 0x30000098ff387230 */ /* 0x000fe20000004100 */
[----:B------:R-:W-:Y:S01]  /*98a0*/  SHF.R.U64 R50, R68, 0x10, R69 ;  /* 0x0000001044327819 */ /* 0x000fe20000001245 */
[----:B------:R-:W-:-:S02]  /*98b0*/  HADD2.F32 R39, -RZ, R40.H0_H0 ;  /* 0x20000028ff277230 */ /* 0x000fc40000004100 */
[-C--:B------:R-:W-:Y:S01]  /*98c0*/  FMUL.FTZ R61, R53, R55.reuse ;  /* 0x00000037353d7220 */ /* 0x080fe20000410000 */
        /* <DEDUP_REMOVED lines=9> */
[-C--:B------:R-:W-:Y:S01]  /*9960*/  FFMA.FTZ R60, R39, R54.reuse, -R60 ;  /* 0x00000036273c7223 */ /* 0x080fe2000001083c */
[----:B------:R-:W-:Y:S02]  /*9970*/  HADD2.F32 R39, -RZ, R51.H0_H0 ;  /* 0x20000033ff277230 */ /* 0x000fe40000004100 */
[----:B------:R-:W-:Y:S01]  /*9980*/  FFMA.FTZ R59, R41, R54, R56 ;  /* 0x00000036293b7223 */ /* 0x000fe20000010038 */
[----:B------:R-:W-:Y:S02]  /*9990*/  HADD2.F32 R151, -RZ, R151.H0_H0 ;  /* 0x20000097ff977230 */ /* 0x000fe40000004100 */
[----:B------:R-:W-:Y:S01]  /*99a0*/  FMUL.FTZ R54, R40, R153 ;  /* 0x0000009928367220 */ /* 0x000fe20000410000 */
[----:B------:R-:W-:-:S02]  /*99b0*/  HADD2.F32 R41, -RZ, R63.H0_H0 ;  /* 0x2000003fff297230 */ /* 0x000fc40000004100 */
[----:B------:R-:W-:Y:S01]  /*99c0*/  FMUL.FTZ R153, R39, R153 ;  /* 0x0000009927997220 */ /* 0x000fe20000410000 */
[----:B------:R-:W-:Y:S02]  /*99d0*/  HADD2.F32 R52, -RZ, R52.H1_H1 ;  /* 0x30000034ff347230 */ /* 0x000fe40000004100 */
[----:B------:R-:W-:Y:S01]  /*99e0*/  FFMA.FTZ R62, R53, R43, R62 ;  /* 0x0000002b353e7223 */ /* 0x000fe2000001003e */
[----:B------:R-:W-:Y:S02]  /*99f0*/  HADD2.F32 R51, -RZ, R51.H1_H1 ;  /* 0x30000033ff337230 */ /* 0x000fe40000004100 */
[----:B------:R-:W-:Y:S01]  /*9a00*/  FFMA.FTZ R153, R40, R151, R153 ;  /* 0x0000009728997223 */ /* 0x000fe20000010099 */
[----:B------:R-:W-:Y:S02]  /*9a10*/  HADD2.F32 R50, -RZ, R50.H0_H0 ;  /* 0x20000032ff327230 */ /* 0x000fe40000004100 */
[----:B------:R-:W-:Y:S01]  /*9a20*/  FMUL.FTZ R56, R52, R41 ;  /* 0x0000002934387220 */ /* 0x000fe20000410000 */
[----:B------:R-:W-:Y:S01]  /*9a30*/  FFMA.FTZ R54, R39, R151, -R54 ;  /* 0x0000009727367223 */ /* 0x000fe20000010836 */
[----:B------:R-:W-:-:S02]  /*9a40*/  HADD2.F32 R40, -RZ, R42.H0_H0 ;  /* 0x2000002aff287230 */ /* 0x000fc40000004100 */
[C---:B------:R-:W-:Y:S01]  /*9a50*/  FMUL.FTZ R41, R51.reuse, R41 ;  /* 0x0000002933297220 */ /* 0x040fe20000410000 */
[----:B------:R-:W-:Y:S02]  /*9a60*/  HADD2.F32 R43, -RZ, R48.H0_H0 ;  /* 0x20000030ff2b7230 */ /* 0x000fe40000004100 */
[-C--:B------:R-:W-:Y:S01]  /*9a70*/  FFMA.FTZ R51, R51, R50.reuse, -R56 ;  /* 0x0000003233337223 */ /* 0x080fe20000010838 */
[----:B------:R-:W-:Y:S02]  /*9a80*/  HADD2.F32 R39, -RZ, R38.H0_H0 ;  /* 0x20000026ff277230 */ /* 0x000fe40000004100 */
[----:B------:R-:W-:Y:S01]  /*9a90*/  FFMA.FTZ R50, R52, R50, R41 ;  /* 0x0000003234327223 */ /* 0x000fe20000010029 */
[----:B------:R-:W-:Y:S01]  /*9aa0*/  HADD2.F32 R42, -RZ, R42.H1_H1 ;  /* 0x3000002aff2a7230 */ /* 0x000fe20000004100 */
[----:B------:R-:W-:Y:S01]  /*9ab0*/  F2FP.F16.F32.PACK_AB R57, R57, R36 ;  /* 0x000000243939723e */ /* 0x000fe200000000ff */
[----:B------:R-:W-:Y:S01]  /*9ac0*/  HADD2.F32 R152, -RZ, R152.H0_H0 ;  /* 0x20000098ff987230 */ /* 0x000fe20000004100 */
[----:B------:R-:W-:Y:S01]  /*9ad0*/  F2FP.F16.F32.PACK_AB R36, R51, R54 ;  /* 0x000000363324723e */ /* 0x000fe200000000ff */
[----:B------:R-:W-:-:S02]  /*9ae0*/  HADD2.F32 R38, -RZ, R38.H1_H1 ;  /* 0x30000026ff267230 */ /* 0x000fc40000004100 */
[-C--:B------:R-:W-:Y:S01]  /*9af0*/  FMUL.FTZ R55, R42, R43.reuse ;  /* 0x0000002b2a377220 */ /* 0x080fe20000410000 */
[----:B------:R-:W-:Y:S02]  /*9b00*/  HADD2.F32 R150, -RZ, R150.H0_H0 ;  /* 0x20000096ff967230 */ /* 0x000fe40000004100 */
[CC--:B------:R-:W-:Y:S01]  /*9b10*/  FMUL.FTZ R53, R39.reuse, R152.reuse ;  /* 0x0000009827357220 */ /* 0x0c0fe20000410000 */
[----:B------:R-:W-:Y:S02]  /*9b20*/  HADD2.F32 R41, -RZ, R46.H0_H0 ;  /* 0x2000002eff297230 */ /* 0x000fe40000004100 */
[----:B------:R-:W-:Y:S01]  /*9b30*/  FMUL.FTZ R46, R40, R152 ;  /* 0x00000098282e7220 */ /* 0x000fe20000410000 */
[----:B------:R-:W-:Y:S01]  /*9b40*/  FMUL.FTZ R43, R38, R43 ;  /* 0x0000002b262b7220 */ /* 0x000fe20000410000 */
[-C--:B------:R-:W-:Y:S01]  /*9b50*/  FFMA.FTZ R53, R40, R150.reuse, R53 ;  /* 0x0000009628357223 */ /* 0x080fe20000010035 */
[----:B------:R-:W-:Y:S01]  /*9b60*/  F2FP.F16.F32.PACK_AB R40, R50, R153 ;  /* 0x000000993228723e */ /* 0x000fe200000000ff */
[----:B------:R-:W-:Y:S01]  /*9b70*/  FFMA.FTZ R46, R39, R150, -R46 ;  /* 0x00000096272e7223 */ /* 0x000fe2000001082e */
[-C--:B------:R-:W-:Y:S01]  /*9b80*/  FFMA.FTZ R55, R38, R41.reuse, -R55 ;  /* 0x0000002926377223 */ /* 0x080fe20000010837 */
[----:B------:R-:W-:Y:S01]  /*9b90*/  FFMA.FTZ R42, R42, R41, R43 ;  /* 0x000000292a2a7223 */ /* 0x000fe2000001002b */
[----:B------:R-:W-:Y:S01]  /*9ba0*/  F2FP.F16.F32.PACK_AB R41, R58, R37 ;  /* 0x000000253a29723e */ /* 0x000fe200000000ff */
[----:B------:R-:W-:Y:S01]  /*9bb0*/  IMAD.MOV.U32 R37, RZ, RZ, R57 ;  /* 0x000000ffff257224 */ /* 0x000fe200078e0039 */
[----:B------:R-:W-:-:S02]  /*9bc0*/  F2FP.F16.F32.PACK_AB R39, R61, R60 ;  /* 0x0000003c3d27723e */ /* 0x000fc400000000ff */
[----:B------:R-:W-:Y:S02]  /*9bd0*/  F2FP.F16.F32.PACK_AB R43, R62, R59 ;  /* 0x0000003b3e2b723e */ /* 0x000fe400000000ff */
[----:B------:R-:W-:Y:S02]  /*9be0*/  F2FP.F16.F32.PACK_AB R38, R55, R46 ;  /* 0x0000002e3726723e */ /* 0x000fe400000000ff */
[----:B------:R-:W-:-:S07]  /*9bf0*/  F2FP.F16.F32.PACK_AB R42, R42, R53 ;  /* 0x000000352a2a723e */ /* 0x000fce00000000ff */
.L_x_743:
[----:B------:R-:W-:Y:S05]  /*9c00*/  BSYNC B1 ;  /* 0x0000000000017941 */ /* 0x000fea0003800000 */
.L_x_742:
[----:B------:R-:W-:Y:S01]  /*9c10*/  ISETP.GE.AND P3, PT, R47, R145, PT ;  /* 0x000000912f00720c */ /* 0x000fe20003f66270 */
[----:B------:R-:W-:Y:S02]  /*9c20*/  ULDC.64 UR4, c[0x0][0x208] ;  /* 0x0000820000047ab9 */ /* 0x000fe40000000a00 */
[----:B--2---:R2:W-:Y:S10]  /*9c30*/  STG.E.128 desc[UR4][R44.64], R36 ;  /* 0x000000242c007986 */ /* 0x0045f4000c101d04 */
[----:B------:R-:W-:Y:S05]  /*9c40*/  @P3 BRA `(.L_x_698) ;  /* 0x0000000400183947 */ /* 0x000fea0003800000 */
[--C-:B------:R-:W-:Y:S01]  /*9c50*/  IADD3 R124, P3, P4, R96, R124, R47.reuse ;  /* 0x0000007c607c7210 */ /* 0x100fe20007c7e02f */
[----:B------:R-:W-:Y:S01]  /*9c60*/  ULDC.64 UR4, c[0x0][0x208] ;  /* 0x0000820000047ab9 */ /* 0x000fe20000000a00 */
[----:B------:R-:W-:-:S04]  /*9c70*/  SHF.R.S32.HI R47, RZ, 0x1f, R47 ;  /* 0x0000001fff2f7819 */ /* 0x000fc8000001142f */
[----:B------:R-:W-:Y:S02]  /*9c80*/  IADD3.X R49, R92, R49, R47, P3, P4 ;  /* 0x000000315c317210 */ /* 0x000fe40001fe842f */
[----:B------:R-:W-:-:S04]  /*9c90*/  LEA R116, P3, R124, R116, 0x1 ;  /* 0x000000747c747211 */ /* 0x000fc800078608ff */
[----:B------:R-:W-:-:S05]  /*9ca0*/  LEA.HI.X R117, R124, R117, R49, 0x1, P3 ;  /* 0x000000757c757211 */ /* 0x000fca00018f0c31 */
[----:B---3--:R3:W-:Y:S01]  /*9cb0*/  STG.E.128 desc[UR4][R116.64], R40 ;  /* 0x0000002874007986 */ /* 0x0087e2000c101d04 */
[----:B------:R-:W-:Y:S05]  /*9cc0*/  BRA `(.L_x_698) ;  /* 0x0000000000f87947 */ /* 0x000fea0003800000 */
.L_x_655:
[----:B------:R-:W-:-:S13]  /*9cd0*/  ISETP.NE.AND P2, PT, R220, 0x3, PT ;  /* 0x00000003dc00780c */ /* 0x000fda0003f45270 */
[----:B------:R-:W-:Y:S05]  /*9ce0*/  @!P2 BRA `(.L_x_744) ;  /* 0x000000000004a947 */ /* 0x000fea0003800000 */
[----:B------:R-:W-:Y:S01]  /*9cf0*/  BPT.TRAP 0x1 ;  /* 0x000000040000795c */ /* 0x000fe20000300000 */
.L_x_744:
[----:B------:R-:W-:Y:S01]  /*9d00*/  IMAD R0, R19, 0x8, R18 ;  /* 0x0000000813007824 */ /* 0x000fe200078e0212 */
[----:B------:R-:W-:Y:S01]  /*9d10*/  SHF.L.U32 R114, R217, 0x1f, RZ ;  /* 0x0000001fd9727819 */ /* 0x000fe200000006ff */
[----:B------:R-:W-:Y:S01]  /*9d20*/  IMAD R3, R24, -0x50, R2 ;  /* 0xffffffb018037824 */ /* 0x000fe200078e0202 */
[----:B------:R-:W-:Y:S02]  /*9d30*/  BSSY B1, `(.L_x_745) ;  /* 0x0000005000017945 */ /* 0x000fe40003800000 */
[----:B------:R-:W1:Y:S02]  /*9d40*/  SYNCS.PHASECHK.TRANS64.TRYWAIT P3, [R0+URZ+0x38890], R114 ;  /* 0x03889072000075a7 */ /* 0x000e64000806017f */
[----:B------:R-:W-:-:S04]  /*9d50*/  VIMNMX R3, R3, 0x50, PT ;  /* 0x0000005003037848 */ /* 0x000fc80003fe0100 */
[----:B------:R-:W-:Y:S01]  /*9d60*/  ISETP.GE.AND P4, PT, R212, R3, PT ;  /* 0x00000003d400720c */ /* 0x000fe20003f86270 */
[----:B-1----:R-:W-:-:S12]  /*9d70*/  @!P3 BRA `(.L_x_746) ;  /* 0x000001e00070b947 */ /* 0x002fd80003800000 */
.L_x_1050:
[----:B------:R-:W-:Y:S05]  /*9d80*/  BSYNC B1 ;  /* 0x0000000000017941 */ /* 0x000fea0003800000 */
.L_x_745:
[----:B------:R-:W-:Y:S04]  /*9d90*/  BSSY B1, `(.L_x_747) ;  /* 0x000000f000017945 */ /* 0x000fe80003800000 */
[----:B------:R-:W-:Y:S05]  /*9da0*/  @P4 BRA `(.L_x_748) ;  /* 0x0000000000344947 */ /* 0x000fea0003800000 */
[----:B------:R-:W-:Y:S01]  /*9db0*/  ISETP.NE.AND P5, PT, R26, RZ, PT ;  /* 0x000000ff1a00720c */ /* 0x000fe20003fa5270 */
[----:B------:R-:W-:Y:S01]  /*9dc0*/  ULDC.64 UR4, c[0x0][0x208] ;  /* 0x0000820000047ab9 */ /* 0x000fe20000000a00 */
[----:B------:R-:W-:Y:S02]  /*9dd0*/  ISETP.NE.AND P4, PT, R10, RZ, PT ;  /* 0x000000ff0a00720c */ /* 0x000fe40003f85270 */
[----:B------:R-:W-:-:S09]  /*9de0*/  ISETP.NE.AND P3, PT, R9, RZ, PT ;  /* 0x000000ff0900720c */ /* 0x000fd20003f65270 */
[----:B0-----:R-:W0:Y:S04]  /*9df0*/  @P5 LDS.128 R36, [R4+0x24400] ;  /* 0x0244000004245984 */ /* 0x001e280000000c00 */
[----:B------:R-:W2:Y:S04]  /*9e00*/  @P3 LDS.128 R40, [R4+0x29400] ;  /* 0x0294000004283984 */ /* 0x000ea80000000c00 */
[----:B0-----:R-:W-:Y:S01]  /*9e10*/  @P5 STG.E.128 desc[UR4][R56.64], R36 ;  /* 0x0000002438005986 */ /* 0x001fe2000c101d04 */
[----:B------:R-:W-:-:S03]  /*9e20*/  ISETP.NE.AND P5, PT, R8, RZ, PT ;  /* 0x000000ff0800720c */ /* 0x000fc60003fa5270 */
[----:B------:R-:W0:Y:S04]  /*9e30*/  @P4 LDS.128 R36, [R4+0x26c00] ;  /* 0x026c000004244984 */ /* 0x000e280000000c00 */
[----:B--2---:R-:W-:Y:S06]  /*9e40*/  @P3 STG.E.128 desc[UR4][R56.64+0x100], R40 ;  /* 0x0001002838003986 */ /* 0x004fec000c101d04 */
[----:B------:R-:W2:Y:S04]  /*9e50*/  @P5 LDS.128 R44, [R4+0x2bc00] ;  /* 0x02bc0000042c5984 */ /* 0x000ea80000000c00 */
[----:B0-----:R3:W-:Y:S04]  /*9e60*/  @P4 STG.E.128 desc[UR4][R56.64+0x80], R36 ;  /* 0x0000802438004986 */ /* 0x0017e8000c101d04 */
[----:B--2---:R3:W-:Y:S02]  /*9e70*/  @P5 STG.E.128 desc[UR4][R56.64+0x180], R44 ;  /* 0x0001802c38005986 */ /* 0x0047e4000c101d04 */
.L_x_748:
[----:B------:R-:W-:Y:S05]  /*9e80*/  BSYNC B1 ;  /* 0x0000000000017941 */ /* 0x000fea0003800000 */
.L_x_747:
[----:B---3--:R-:W-:Y:S01]  /*9e90*/  IADD3 R36, R212, 0x20, RZ ;  /* 0x00000020d4247810 */ /* 0x008fe20007ffe0ff */
[----:B------:R-:W-:Y:S03]  /*9ea0*/  BSSY B1, `(.L_x_749) ;  /* 0x0000010000017945 */ /* 0x000fe60003800000 */
[----:B------:R-:W-:-:S13]  /*9eb0*/  ISETP.GE.AND P3, PT, R36, R3, PT ;  /* 0x000000032400720c */ /* 0x000fda0003f66270 */
        /* <DEDUP_REMOVED lines=14> */
.L_x_750:
[----:B------:R-:W-:Y:S05]  /*9fa0*/  BSYNC B1 ;  /* 0x0000000000017941 */ /* 0x000fea0003800000 */
.L_x_749:
[----:B---3--:R-:W-:-:S05]  /*9fb0*/  VIADD R36, R212, 0x40 ;  /* 0x00000040d4247836 */ /* 0x008fca0000000000 */
        /* <DEDUP_REMOVED lines=15> */
.L_x_698:
[----:B------:R-:W-:Y:S05]  /*a0b0*/  BSYNC B0 ;  /* 0x0000000000007941 */ /* 0x000fea0003800000 */
.L_x_654:
[----:B-1234-:R-:W1:Y:S01]  /*a0c0*/  S2R R36, SR_TID.X ;  /* 0x0000000000247919 */ /* 0x01ee620000002100 */
[----:B------:R-:W-:Y:S01]  /*a0d0*/  @!PT LDS RZ, [RZ] ;  /* 0x00000000fffff984 */ /* 0x000fe20000000800 */
[----:B------:R-:W-:Y:S01]  /*a0e0*/  @!PT LDS RZ, [RZ] ;  /* 0x00000000fffff984 */ /* 0x000fe20000000800 */
[----:B------:R-:W-:Y:S01]  /*a0f0*/  @!PT LDS RZ, [RZ] ;  /* 0x00000000fffff984 */ /* 0x000fe20000000800 */
[----:B------:R-:W-:Y:S01]  /*a100*/  @!PT LDS RZ, [RZ] ;  /* 0x00000000fffff984 */ /* 0x000fe20000000800 */
[----:B------:R2:W-:Y:S06]  /*a110*/  MEMBAR.ALL.CTA ;  /* 0x0000000000007992 */ /* 0x0005ec0000008000 */
[----:B--2---:R-:W2:Y:S01]  /*a120*/  FENCE.VIEW.ASYNC.S ;  /* 0x00000000000073c6 */ /* 0x004ea20000000000 */
[----:B------:R-:W-:Y:S05]  /*a130*/  WARPSYNC.ALL ;  /* 0x0000000000007948 */ /* 0x000fea0003800000 */
[----:B------:R-:W-:Y:S01]  /*a140*/  BSSY B0, `(.L_x_751) ;  /* 0x0000009000007945 */ /* 0x000fe20003800000 */
[----:B-1----:R-:W-:Y:S01]  /*a150*/  LOP3.LUT R36, R36, 0x7f, RZ, 0xc0, !PT ;  /* 0x0000007f24247812 */ /* 0x002fe200078ec0ff */
[----:B--2---:R1:W-:Y:S03]  /*a160*/  BAR.SYNC.DEFER_BLOCKING R149, 0x80 ;  /* 0x000200950000751d */ /* 0x0043e60000010000 */
[----:B------:R-:W-:-:S13]  /*a170*/  ISETP.NE.AND P3, PT, R36, RZ, PT ;  /* 0x000000ff2400720c */ /* 0x000fda0003f65270 */
[----:B------:R-:W-:-:S05]  /*a180*/  @!P3 VIADD R36, R0, 0x388a0 ;  /* 0x000388a00024b836 */ /* 0x000fca0000000000 */
[----:B------:R-:W-:-:S04]  /*a190*/  @!P3 PRMT R36, RZ, 0x654, R36 ;  /* 0x00000654ff24b816 */ /* 0x000fc80000000024 */
[----:B------:R1:W-:Y:S01]  /*a1a0*/  @!P3 SYNCS.ARRIVE.TRANS64.RED.A1T0 RZ, [R36+URZ], RZ ;  /* 0x000000ff24ffb9a7 */ /* 0x0003e2000810043f */
[----:B------:R-:W-:Y:S05]  /*a1b0*/  @!P2 BRA `(.L_x_752) ;  /* 0x000000000004a947 */ /* 0x000fea0003800000 */
[----:B------:R-:W-:Y:S01]  /*a1c0*/  BPT.TRAP 0x1 ;  /* 0x000000040000795c */ /* 0x000fe20000300000 */
.L_x_752:
[----:B------:R-:W-:Y:S05]  /*a1d0*/  BSYNC B0 ;  /* 0x0000000000007941 */ /* 0x000fea0003800000 */
.L_x_751:
[----:B------:R-:W2:Y:S01]  /*a1e0*/  SYNCS.PHASECHK.TRANS64.TRYWAIT P2, [R0+URZ+0x388b0], R114 ;  /* 0x0388b072000075a7 */ /* 0x000ea2000804017f */
[----:B------:R-:W-:Y:S01]  /*a1f0*/  ULDC UR60, c[0x0][0x2f4] ;  /* 0x0000bd00003c7ab9 */ /* 0x000fe20000000800 */
[----:B------:R-:W-:Y:S01]  /*a200*/  ULDC.64 UR56, c[0x0][0x328] ;  /* 0x0000ca0000387ab9 */ /* 0x000fe20000000a00 */
[----:B------:R-:W-:Y:S01]  /*a210*/  ULDC.64 UR58, c[0x0][0x318] ;  /* 0x0000c600003a7ab9 */ /* 0x000fe20000000a00 */
[----:B------:R-:W-:Y:S01]  /*a220*/  BSSY B0, `(.L_x_753) ;  /* 0x0000004000007945 */ /* 0x000fe20003800000 */
[----:B------:R-:W-:Y:S01]  /*a230*/  ISETP.GE.AND P4, PT, R212, R3, PT ;  /* 0x00000003d400720c */ /* 0x000fe20003f86270 */
[----:B------:R-:W-:Y:S02]  /*a240*/  IMAD.WIDE R48, R24, 0x50, R112 ;  /* 0x0000005018307825 */ /* 0x000fe400078e0270 */
[----:B--2---:R-:W-:Y:S10]  /*a250*/  @!P2 BRA `(.L_x_754) ;  /* 0x000001dc004ca947 */ /* 0x004ff40003800000 */
.L_x_1051:
[----:B------:R-:W-:Y:S05]  /*a260*/  BSYNC B0 ;  /* 0x0000000000007941 */ /* 0x000fea0003800000 */
.L_x_753:
[----:B------:R-:W-:Y:S04]  /*a270*/  BSSY B0, `(.L_x_755) ;  /* 0x0000017000007945 */ /* 0x000fe80003800000 */
[----:B------:R-:W-:Y:S05]  /*a280*/  @P4 BRA `(.L_x_756) ;  /* 0x0000000000544947 */ /* 0x000fea0003800000 */
[----:B------:R-:W-:Y:S01]  /*a290*/  ISETP.GE.AND P5, PT, R16, UR60, PT ;  /* 0x0000003c10007c0c */ /* 0x000fe2000bfa6270 */
[----:B------:R-:W-:Y:S01]  /*a2a0*/  IMAD R43, R49, UR56, RZ ;  /* 0x00000038312b7c24 */ /* 0x000fe2000f8e02ff */
[----:B------:R-:W-:Y:S01]  /*a2b0*/  MOV R41, R5 ;  /* 0x0000000500297202 */ /* 0x000fe20000000f00 */
[----:B------:R-:W-:Y:S01]  /*a2c0*/  IMAD.MOV.U32 R40, RZ, RZ, R94 ;  /* 0x000000ffff287224 */ /* 0x000fe200078e005e */
[----:B------:R-:W-:Y:S01]  /*a2d0*/  ULDC.64 UR4, c[0x0][0x208] ;  /* 0x0000820000047ab9 */ /* 0x000fe20000000a00 */
[C---:B------:R-:W-:Y:S01]  /*a2e0*/  IMAD R43, R48.reuse, UR57, R43 ;  /* 0x00000039302b7c24 */ /* 0x040fe2000f8e022b */
[----:B------:R-:W-:Y:S01]  /*a2f0*/  ISETP.GE.AND P4, PT, R213, UR60, PT ;  /* 0x0000003cd5007c0c */ /* 0x000fe2000bf86270 */
[----:B------:R-:W-:-:S04]  /*a300*/  IMAD.WIDE.U32 R40, R48, UR56, R40 ;  /* 0x0000003830287c25 */ /* 0x000fc8000f8e0028 */
[----:B------:R-:W-:Y:S01]  /*a310*/  IMAD.IADD R41, R41, 0x1, R43 ;  /* 0x0000000129297824 */ /* 0x000fe200078e022b */
[C---:B------:R-:W-:Y:S01]  /*a320*/  LEA R50, P2, R40.reuse, UR58, 0x1 ;  /* 0x0000003a28327c11 */ /* 0x040fe2000f8408ff */
[----:B01----:R-:W0:Y:S03]  /*a330*/  @!P5 LDS.128 R36, [R4+0x400] ;  /* 0x000400000424d984 */ /* 0x003e260000000c00 */
[----:B------:R-:W-:Y:S02]  /*a340*/  LEA.HI.X R51, R40, UR59, R41, 0x1, P2 ;  /* 0x0000003b28337c11 */ /* 0x000fe400090f0c29 */
[----:B------:R-:W-:-:S13]  /*a350*/  ISETP.GE.AND P2, PT, R218, UR60, PT ;  /* 0x0000003cda007c0c */ /* 0x000fda000bf46270 */
[----:B------:R-:W1:Y:S04]  /*a360*/  @!P2 LDS.128 R40, [R4+0x5400] ;  /* 0x005400000428a984 */ /* 0x000e680000000c00 */
[----:B0-----:R-:W-:Y:S01]  /*a370*/  @!P5 STG.E.128 desc[UR4][R50.64], R36 ;  /* 0x000000243200d986 */ /* 0x001fe2000c101d04 */
[----:B------:R-:W-:-:S03]  /*a380*/  ISETP.GE.AND P5, PT, R219, UR60, PT ;  /* 0x0000003cdb007c0c */ /* 0x000fc6000bfa6270 */
[----:B------:R-:W0:Y:S10]  /*a390*/  @!P4 LDS.128 R36, [R4+0x2c00] ;  /* 0x002c00000424c984 */ /* 0x000e340000000c00 */
[----:B------:R-:W3:Y:S04]  /*a3a0*/  @!P5 LDS.128 R44, [R4+0x7c00] ;  /* 0x007c0000042cd984 */ /* 0x000ee80000000c00 */
[----:B-1----:R4:W-:Y:S04]  /*a3b0*/  @!P2 STG.E.128 desc[UR4][R50.64+0x100], R40 ;  /* 0x000100283200a986 */ /* 0x0029e8000c101d04 */
[----:B0-----:R4:W-:Y:S04]  /*a3c0*/  @!P4 STG.E.128 desc[UR4][R50.64+0x80], R36 ;  /* 0x000080243200c986 */ /* 0x0019e8000c101d04 */
[----:B---3--:R4:W-:Y:S02]  /*a3d0*/  @!P5 STG.E.128 desc[UR4][R50.64+0x180], R44 ;  /* 0x0001802c3200d986 */ /* 0x0089e4000c101d04 */
.L_x_756:
[----:B------:R-:W-:Y:S05]  /*a3e0*/  BSYNC B0 ;  /* 0x0000000000007941 */ /* 0x000fea0003800000 */
.L_x_755:
[----:B-1--4-:R-:W-:Y:S01]  /*a3f0*/  VIADD R36, R212, 0x20 ;  /* 0x00000020d4247836 */ /* 0x012fe20000000000 */
[----:B------:R-:W-:Y:S04]  /*a400*/  BSSY B0, `(.L_x_757) ;  /* 0x000001a000007945 */ /* 0x000fe80003800000 */
[----:B------:R-:W-:-:S13]  /*a410*/  ISETP.GE.AND P2, PT, R36, R3, PT ;  /* 0x000000032400720c */ /* 0x000fda0003f46270 */
[----:B------:R-:W-:Y:S05]  /*a420*/  @P2 BRA `(.L_x_758) ;  /* 0x00000000005c2947 */ /* 0x000fea0003800000 */
[----:B------:R-:W-:Y:S01]  /*a430*/  ISETP.GE.AND P2, PT, R16, UR60, PT ;  /* 0x0000003c10007c0c */ /* 0x000fe2000bf46270 */
[----:B------:R-:W-:Y:S01]  /*a440*/  IMAD.MOV.U32 R41, RZ, RZ, R5 ;  /* 0x000000ffff297224 */ /* 0x000fe200078e0005 */
[----:B------:R-:W-:Y:S01]  /*a450*/  IADD3 R43, P4, R48, 0x20, RZ ;  /* 0x00000020302b7810 */ /* 0x000fe20007f9e0ff */
[----:B------:R-:W-:Y:S01]  /*a460*/  ULDC.64 UR4, c[0x0][0x208] ;  /* 0x0000820000047ab9 */ /* 0x000fe20000000a00 */
[----:B------:R-:W-:-:S03]  /*a470*/  ISETP.GE.AND P5, PT, R213, UR60, PT ;  /* 0x0000003cd5007c0c */ /* 0x000fc6000bfa6270 */
[----:B------:R-:W-:-:S04]  /*a480*/  IMAD.X R40, RZ, RZ, R49, P4 ;  /* 0x000000ffff287224 */ /* 0x000fc800020e0631 */
[----:B------:R-:W-:Y:S01]  /*a490*/  IMAD R42, R40, UR56, RZ ;  /* 0x00000038282a7c24 */ /* 0x000fe2000f8e02ff */
[----:B------:R-:W-:Y:S01]  /*a4a0*/  MOV R40, R94 ;  /* 0x0000005e00287202 */ /* 0x000fe20000000f00 */
[----:B0-----:R-:W0:Y:S04]  /*a4b0*/  @!P2 LDS.128 R36, [R4+0x1400] ;  /* 0x001400000424a984 */ /* 0x001e280000000c00 */
[----:B------:R-:W-:-:S04]  /*a4c0*/  IMAD.WIDE.U32 R40, R43, UR56, R40 ;  /* 0x000000382b287c25 */ /* 0x000fc8000f8e0028 */
[----:B------:R-:W-:Y:S01]  /*a4d0*/  IMAD R43, R43, UR57, R42 ;  /* 0x000000392b2b7c24 */ /* 0x000fe2000f8e022a */
[----:B------:R-:W-:-:S03]  /*a4e0*/  LEA R50, P4, R40, UR58, 0x1 ;  /* 0x0000003a28327c11 */ /* 0x000fc6000f8808ff */
[----:B------:R-:W-:-:S05]  /*a4f0*/  IMAD.IADD R41, R41, 0x1, R43 ;  /* 0x0000000129297824 */ /* 0x000fca00078e022b */
        /* <DEDUP_REMOVED lines=10> */
.L_x_758:
[----:B------:R-:W-:Y:S05]  /*a5a0*/  BSYNC B0 ;  /* 0x0000000000007941 */ /* 0x000fea0003800000 */
.L_x_757:
[----:B-1----:R-:W-:Y:S01]  /*a5b0*/  VIADD R36, R212, 0x40 ;  /* 0x00000040d4247836 */ /* 0x002fe20000000000 */
[----:B------:R-:W-:Y:S04]  /*a5c0*/  BSSY B0, `(.L_x_759) ;  /* 0x000001a000007945 */ /* 0x000fe80003800000 */
[----:B------:R-:W-:-:S13]  /*a5d0*/  ISETP.GE.AND P2, PT, R36, R3, PT ;  /* 0x000000032400720c */ /* 0x000fda0003f46270 */
[----:B------:R-:W-:Y:S05]  /*a5e0*/  @P2 BRA `(.L_x_760) ;  /* 0x00000000005c2947 */ /* 0x000fea0003800000 */
[----:B------:R-:W-:Y:S01]  /*a5f0*/  ISETP.GE.AND P2, PT, R16, UR60, PT ;  /* 0x0000003c10007c0c */ /* 0x000fe2000bf46270 */
[----:B------:R-:W-:Y:S01]  /*a600*/  IMAD.MOV.U32 R40, RZ, RZ, R94 ;  /* 0x000000ffff287224 */ /* 0x000fe200078e005e */
[----:B------:R-:W-:Y:S01]  /*a610*/  IADD3 R3, P4, R48, 0x40, RZ ;  /* 0x0000004030037810 */ /* 0x000fe20007f9e0ff */
[----:B------:R-:W-:Y:S01]  /*a620*/  IMAD.MOV.U32 R41, RZ, RZ, R5 ;  /* 0x000000ffff297224 */ /* 0x000fe200078e0005 */
[----:B------:R-:W-:Y:S01]  /*a630*/  ULDC.64 UR4, c[0x0][0x208] ;  /* 0x0000820000047ab9 */ /* 0x000fe20000000a00 */
[----:B------:R-:W-:Y:S02]  /*a640*/  ISETP.GE.AND P5, PT, R213, UR60, PT ;  /* 0x0000003cd5007c0c */ /* 0x000fe4000bfa6270 */
[----:B------:R-:W-:Y:S01]  /*a650*/  IADD3.X R48, RZ, R49, RZ, P4, !PT ;  /* 0x00000031ff307210 */ /* 0x000fe200027fe4ff */
[----:B------:R-:W-:-:S04]  /*a660*/  IMAD.WIDE.U32 R40, R3, UR56, R40 ;  /* 0x0000003803287c25 */ /* 0x000fc8000f8e0028 */
[----:B------:R-:W-:Y:S01]  /*a670*/  IMAD R48, R48, UR56, RZ ;  /* 0x0000003830307c24 */ /* 0x000fe2000f8e02ff */
[----:B0-----:R-:W0:Y:S03]  /*a680*/  @!P2 LDS.128 R36, [R4+0x2400] ;  /* 0x002400000424a984 */ /* 0x001e260000000c00 */
[----:B------:R-:W-:Y:S01]  /*a690*/  IMAD R3, R3, UR57, R48 ;  /* 0x0000003903037c24 */ /* 0x000fe2000f8e0230 */
[----:B------:R-:W-:-:S03]  /*a6a0*/  LEA R48, P4, R40, UR58, 0x1 ;  /* 0x0000003a28307c11 */ /* 0x000fc6000f8808ff */
[----:B------:R-:W-:-:S05]  /*a6b0*/  IMAD.IADD R3, R41, 0x1, R3 ;  /* 0x0000000129037824 */ /* 0x000fca00078e0203 */
[----:B------:R-:W-:Y:S02]  /*a6c0*/  LEA.HI.X R49, R40, UR59, R3, 0x1, P4 ;  /* 0x0000003b28317c11 */ /* 0x000fe4000a0f0c03 */
[----:B------:R-:W-:Y:S01]  /*a6d0*/  ISETP.GE.AND P4, PT, R218, UR60, PT ;  /* 0x0000003cda007c0c */ /* 0x000fe2000bf86270 */
[----:B------:R-:W1:Y:S04]  /*a6e0*/  @!P5 LDS.128 R40, [R4+0x4c00] ;  /* 0x004c00000428d984 */ /* 0x000e680000000c00 */
[----:B0-----:R-:W-:Y:S01]  /*a6f0*/  @!P2 STG.E.128 desc[UR4][R48.64], R36 ;  /* 0x000000243000a986 */ /* 0x001fe2000c101d04 */
[----:B------:R-:W-:-:S07]  /*a700*/  ISETP.GE.AND P2, PT, R219, UR60, PT ;  /* 0x0000003cdb007c0c */ /* 0x000fce000bf46270 */
[----:B------:R-:W0:Y:S06]  /*a710*/  @!P4 LDS.128 R36, [R4+0x7400] ;  /* 0x007400000424c984 */ /* 0x000e2c0000000c00 */
[----:B------:R-:W3:Y:S04]  /*a720*/  @!P2 LDS.128 R44, [R4+0x9c00] ;  /* 0x009c0000042ca984 */ /* 0x000ee80000000c00 */
[----:B-1----:R1:W-:Y:S04]  /*a730*/  @!P5 STG.E.128 desc[UR4][R48.64+0x80], R40 ;  /* 0x000080283000d986 */ /* 0x0023e8000c101d04 */
[----:B0-----:R1:W-:Y:S04]  /*a740*/  @!P4 STG.E.128 desc[UR4][R48.64+0x100], R36 ;  /* 0x000100243000c986 */ /* 0x0013e8000c101d04 */
[----:B---3--:R1:W-:Y:S02]  /*a750*/  @!P2 STG.E.128 desc[UR4][R48.64+0x180], R44 ;  /* 0x0001802c3000a986 */ /* 0x0083e4000c101d04 */
.L_x_760:
[----:B------:R-:W-:Y:S05]  /*a760*/  BSYNC B0 ;  /* 0x0000000000007941 */ /* 0x000fea0003800000 */
.L_x_759:
[----:B------:R-:W3:Y:S01]  /*a770*/  LDL R3, [R1+0x20] ;  /* 0x0000200001037983 */ /* 0x000ee20000100800 */
[----:B0-2---:R-:W-:Y:S01]  /*a780*/  @!P3 IADD3 R0, R0, 0x388c0, RZ ;  /* 0x000388c00000b810 */ /* 0x005fe20007ffe0ff */
[----:B------:R-:W-:Y:S01]  /*a790*/  VIADD R19, R19, 0x1 ;  /* 0x0000000113137836 */ /* 0x000fe20000000000 */
[----:B------:R-:W-:Y:S01]  /*a7a0*/  PLOP3.LUT P2, PT, PT, PT, PT, 0x8, 0x0 ;  /* 0x000000000000781c */ /* 0x000fe20003f4e170 */
[----:B------:R-:W-:Y:S01]  /*a7b0*/  @!PT LDS RZ, [RZ] ;  /* 0x00000000fffff984 */ /* 0x000fe20000000800 */
[----:B------:R-:W-:Y:S01]  /*a7c0*/  @!PT LDS RZ, [RZ] ;  /* 0x00000000fffff984 */ /* 0x000fe20000000800 */
[----:B------:R-:W-:Y:S01]  /*a7d0*/  @!PT LDS RZ, [RZ] ;  /* 0x00000000fffff984 */ /* 0x000fe20000000800 */
[----:B------:R-:W-:Y:S01]  /*a7e0*/  @!PT LDS RZ, [RZ] ;  /* 0x00000000fffff984 */ /* 0x000fe20000000800 */
[----:B------:R0:W-:Y:S06]  /*a7f0*/  MEMBAR.ALL.CTA ;  /* 0x0000000000007992 */ /* 0x0001ec0000008000 */
[----:B0-----:R-:W0:Y:S01]  /*a800*/  FENCE.VIEW.ASYNC.S ;  /* 0x00000000000073c6 */ /* 0x001e220000000000 */
[----:B------:R-:W-:Y:S01]  /*a810*/  @!P3 PRMT R0, RZ, 0x654, R0 ;  /* 0x00000654ff00b816 */ /* 0x000fe20000000000 */
[----:B0-----:R0:W-:Y:S06]  /*a820*/  BAR.SYNC.DEFER_BLOCKING R149, 0x80 ;  /* 0x000200950000751d */ /* 0x0011ec0000010000 */
[----:B------:R2:W-:Y:S01]  /*a830*/  @!P3 SYNCS.ARRIVE.TRANS64.RED.A1T0 RZ, [R0+URZ], RZ ;  /* 0x000000ff00ffb9a7 */ /* 0x0005e2000810043f */
[----:B------:R-:W-:-:S04]  /*a840*/  ISETP.NE.AND P3, PT, R19, 0x2, PT ;  /* 0x000000021300780c */ /* 0x000fc80003f65270 */
[----:B------:R-:W-:Y:S02]  /*a850*/  SEL R19, R19, RZ, P3 ;  /* 0x000000ff13137207 */ /* 0x000fe40001800000 */
[----:B--2---:R-:W-:-:S04]  /*a860*/  SEL R0, RZ, 0x1, P3 ;  /* 0x00000001ff007807 */ /* 0x004fc80001800000 */
[----:B------:R-:W-:Y:S02]  /*a870*/  LOP3.LUT R217, R217, R0, RZ, 0x3c, !PT ;  /* 0x00000000d9d97212 */ /* 0x000fe400078e3cff */
[----:B---3--:R-:W-:-:S13]  /*a880*/  LOP3.LUT P4, RZ, R3, 0x2, RZ, 0xc0, !PT ;  /* 0x0000000203ff7812 */ /* 0x008fda000788c0ff */
[----:B0-----:R-:W-:Y:S05]  /*a890*/  @P4 BRA `(.L_x_761) ;  /* 0xffffff7c00a44947 */ /* 0x001fea000383ffff */
.L_x_649:
[----:B------:R-:W-:Y:S01]  /*a8a0*/  BSSY B0, `(.L_x_762) ;  /* 0x0000049000007945 */ /* 0x000fe20003800000 */
[----:B------:R-:W-:Y:S02]  /*a8b0*/  ISETP.GE.AND P1, PT, R179, 0x1, PT ;  /* 0x00000001b300780c */ /* 0x000fe40003f26270 */
[----:B------:R-:W-:Y:S02]  /*a8c0*/  CS2R R2, SRZ ;  /* 0x0000000000027805 */ /* 0x000fe4000001ff00 */
[----:B------:R-:W-:Y:S01]  /*a8d0*/  PLOP3.LUT P0, PT, PT, PT, PT, 0x80, 0x0 ;  /* 0x000000000000781c */ /* 0x000fe20003f0f070 */
[----:B------:R-:W-:Y:S01]  /*a8e0*/  IMAD.MOV.U32 R0, RZ, RZ, RZ ;  /* 0x000000ffff007224 */ /* 0x000fe200078e00ff */
        /* <DEDUP_REMOVED lines=24> */
[----:B-1----:R-:W-:Y:S02]  /*aa70*/  CS2R R48, SRZ ;  /* 0x0000000000307805 */ /* 0x002fe4000001ff00 */
        /* <DEDUP_REMOVED lines=16> */
[----:B------:R-:W-:Y:S02]  /*ab80*/  MOV R86, RZ ;  /* 0x000000ff00567202 */ /* 0x000fe40000000f00 */
        /* <DEDUP_REMOVED lines=16> */
[----:B------:R-:W-:Y:S01]  /*ac90*/  CS2R R10, SRZ ;  /* 0x00000000000a7805 */ /* 0x000fe2000001ff00 */
[----:B------:R-:W-:Y:S01]  /*aca0*/  IMAD.MOV.U32 R43, RZ, RZ, RZ ;  /* 0x000000ffff2b7224 */ /* 0x000fe200078e00ff */
[----:B------:R-:W-:Y:S02]  /*acb0*/  CS2R R8, SRZ ;  /* 0x0000000000087805 */ /* 0x000fe4000001ff00 */
[----:B------:R-:W-:Y:S01]  /*acc0*/  CS2R R40, SRZ ;  /* 0x0000000000287805 */ /* 0x000fe2000001ff00 */
[----:B------:R-:W-:Y:S01]  /*acd0*/  IMAD.MOV.U32 R7, RZ, RZ, RZ ;  /* 0x000000ffff077224 */ /* 0x000fe200078e00ff */
[----:B------:R-:W-:-:S02]  /*ace0*/  CS2R R4, SRZ ;  /* 0x0000000000047805 */ /* 0x000fc4000001ff00 */
[----:B------:R-:W-:Y:S01]  /*acf0*/  CS2R R28, SRZ ;  /* 0x00000000001c7805 */ /* 0x000fe2000001ff00 */
[----:B------:R-:W-:Y:S06]  /*ad00*/  @P2 BRA `(.L_x_763) ;  /* 0x0000000000082947 */ /* 0x000fec0003800000 */
[----:B------:R-:W0:Y:S02]  /*ad10*/  FENCE.VIEW.ASYNC.G ;  /* 0x00000000000073c6 */ /* 0x000e240000000100 */
[----:B0-----:R-:W-:Y:S06]  /*ad20*/  BAR.ARV 0xc, 0x180 ;  /* 0x0306000000007b1d */ /* 0x001fec0000002000 */
.L_x_763:
[----:B------:R-:W-:Y:S05]  /*ad30*/  BSYNC B0 ;  /* 0x0000000000007941 */ /* 0x000fea0003800000 */
.L_x_762:
[----:B------:R-:W-:Y:S01]  /*ad40*/  CS2R R24, SRZ ;  /* 0x0000000000187805 */ /* 0x000fe2000001ff00 */
[----:B------:R-:W-:Y:S06]  /*ad50*/  @!P1 BRA `(.L_x_764) ;  /* 0x0000011800409947 */ /* 0x000fec0003800000 */
[----:B------:R-:W0:Y:S02]  /*ad60*/  S2R R6, SR_TID.X ;  /* 0x0000000000067919 */ /* 0x000e240000002100 */
[----:B0-----:R-:W-:-:S04]  /*ad70*/  IADD3 R6, R6, -0x80, RZ ;  /* 0xffffff8006067810 */ /* 0x001fc80007ffe0ff */
[----:B------:R-:W-:-:S04]  /*ad80*/  SHF.R.S32.HI R20, RZ, 0x1f, R6 ;  /* 0x0000001fff147819 */ /* 0x000fc80000011406 */
[----:B------:R-:W-:Y:S02]  /*ad90*/  LEA.HI R20, R20, R6, RZ, 0x7 ;  /* 0x0000000614147211 */ /* 0x000fe400078f38ff */
[----:B------:R-:W2:Y:S02]  /*ada0*/  LDL R6, [R1+0x60] ;  /* 0x0000600001067983 */ /* 0x000ea40000100800 */
[----:B------:R-:W-:-:S05]  /*adb0*/  SHF.R.S32.HI R20, RZ, 0x7, R20 ;  /* 0x00000007ff147819 */ /* 0x000fca0000011414 */
[----:B------:R-:W0:Y:S02]  /*adc0*/  SHFL.IDX PT, R0, R20, RZ, 0x1f ;  /* 0x00001fff14007589 */ /* 0x000e2400000e0000 */
[----:B0-----:R-:W-:-:S04]  /*add0*/  LEA.HI R2, R0, R0, RZ, 0x1 ;  /* 0x0000000000027211 */ /* 0x001fc800078f08ff */
[----:B------:R-:W-:-:S05]  /*ade0*/  LOP3.LUT R3, R2, 0x1e, RZ, 0xc0, !PT ;  /* 0x0000001e02037812 */ /* 0x000fca00078ec0ff */
[----:B------:R-:W-:Y:S01]  /*adf0*/  IMAD.IADD R3, R0, 0x1, -R3 ;  /* 0x0000000100037824 */ /* 0x000fe200078e0a03 */
[----:B--2---:R-:W-:-:S03]  /*ae00*/  LOP3.LUT P0, RZ, R6, 0x9f, RZ, 0xc0, !PT ;  /* 0x0000009f06ff7812 */ /* 0x004fc6000780c0ff */
[----:B------:R-:W-:-:S05]  /*ae10*/  IMAD R3, R3, 0x2000, R6 ;  /* 0x0000200003037824 */ /* 0x000fca00078e0206 */
[----:B------:R-:W-:-:S04]  /*ae20*/  SHF.R.U32.HI R2, RZ, 0x4, R3 ;  /* 0x00000004ff027819 */ /* 0x000fc80000011603 */
[----:B------:R-:W-:Y:S01]  /*ae30*/  LOP3.LUT R2, R2, 0x3fff, RZ, 0xc0, !PT ;  /* 0x00003fff02027812 */ /* 0x000fe200078ec0ff */
[----:B------:R-:W-:Y:S06]  /*ae40*/  @!P0 BRA `(.L_x_765) ;  /* 0x0000000000408947 */ /* 0x000fec0003800000 */
[----:B------:R-:W-:Y:S01]  /*ae50*/  MOV R0, 0x0 ;  /* 0x0000000000007802 */ /* 0x000fe20000000f00 */
[----:B------:R-:W-:Y:S01]  /*ae60*/  ULDC.64 UR4, c[0x4][0xa8] ;  /* 0x01002a0000047ab9 */ /* 0x000fe20000000a00 */
[----:B------:R-:W-:Y:S01]  /*ae70*/  ULDC.64 UR6, c[0x4][0xb0] ;  /* 0x01002c0000067ab9 */ /* 0x000fe20000000a00 */
[----:B------:R-:W-:Y:S01]  /*ae80*/  IMAD.U32 R4, RZ, RZ, UR4 ;  /* 0x00000004ff047e24 */ /* 0x000fe2000f8e00ff */
[----:B------:R0:W1:Y:S01]  /*ae90*/  LDC.64 R14, c[0x4][R0] ;  /* 0x01000000000e7b82 */ /* 0x0000620000000a00 */
[----:B------:R-:W-:Y:S01]  /*aea0*/  MOV R5, UR5 ;  /* 0x0000000500057c02 */ /* 0x000fe20008000f00 */
[----:B------:R-:W-:Y:S01]  /*aeb0*/  ULDC.64 UR4, c[0x4][0x28] ;  /* 0x01000a0000047ab9 */ /* 0x000fe20000000a00 */
[----:B------:R-:W-:Y:S01]  /*aec0*/  IMAD.U32 R6, RZ, RZ, UR6 ;  /* 0x00000006ff067e24 */ /* 0x000fe2000f8e00ff */
[----:B------:R-:W-:Y:S01]  /*aed0*/  MOV R11, UR5 ;  /* 0x00000005000b7c02 */ /* 0x000fe20008000f00 */
[----:B------:R-:W-:Y:S01]  /*aee0*/  IMAD.U32 R7, RZ, RZ, UR7 ;  /* 0x00000007ff077e24 */ /* 0x000fe2000f8e00ff */
[----:B------:R-:W-:Y:S01]  /*aef0*/  MOV R13, RZ ;  /* 0x000000ff000d7202 */ /* 0x000fe20000000f00 */
[----:B------:R-:W-:-:S02]  /*af00*/  IMAD.U32 R10, RZ, RZ, UR4 ;  /* 0x00000004ff0a7e24 */ /* 0x000fc4000f8e00ff */
[----:B------:R-:W-:Y:S02]  /*af10*/  IMAD.MOV.U32 R8, RZ, RZ, 0x70 ;  /* 0x00000070ff087424 */ /* 0x000fe400078e00ff */
[----:B0-----:R-:W-:-:S07]  /*af20*/  IMAD.MOV.U32 R12, RZ, RZ, 0x1 ;  /* 0x00000001ff0c7424 */ /* 0x001fce00078e00ff */
[----:B------:R-:W-:-:S07]  /*af30*/  LEPC R20, `(.L_x_765) ;  /* 0x000000001014794e */ /* 0x000fce0000000000 */
[----:B-1---5:R-:W-:Y:S05]  /*af40*/  CALL.ABS.NOINC R14 ;  /* 0x000000000e007343 */ /* 0x022fea0003c00000 */
.L_x_765:
[----:B------:R-:W-:Y:S02]  /*af50*/  ULDC UR4, c[0x0][0x3f4] ;  /* 0x0000fd0000047ab9 */ /* 0x000fe40000000800 */
[----:B------:R-:W-:-:S13]  /*af60*/  ISETP.LT.AND P0, PT, RZ, UR4, PT ;  /* 0x00000004ff007c0c */ /* 0x000fda000bf01270 */
[----:B------:R-:W-:Y:S05]  /*af70*/  @P0 BRA `(.L_x_766) ;  /* 0x00000000003c0947 */ /* 0x000fea0003800000 */
[----:B------:R-:W-:-:S04]  /*af80*/  LEA.HI R0, R237, R237, RZ, 0x1 ;  /* 0x000000eded007211 */ /* 0x000fc800078f08ff */
[----:B------:R-:W-:-:S05]  /*af90*/  LOP3.LUT R0, R0, 0xfffffffe, RZ, 0xc0, !PT ;  /* 0xfffffffe00007812 */ /* 0x000fca00078ec0ff */
[----:B------:R-:W-:-:S05]  /*afa0*/  IMAD.IADD R0, R237, 0x1, -R0 ;  /* 0x00000001ed007824 */ /* 0x000fca00078e0a00 */
[----:B------:R-:W-:-:S04]  /*afb0*/  SHF.L.U32 R3, R0, 0x1f, RZ ;  /* 0x0000001f00037819 */ /* 0x000fc800000006ff */
[----:B------:R0:W1:Y:S03]  /*afc0*/  SYNCS.PHASECHK.TRANS64.TRYWAIT P0, [R18+URZ+0x38800], R3 ;  /* 0x03880003120075a7 */ /* 0x000066000800017f */
[----:B-1----:R-:W-:Y:S05]  /*afd0*/  @!P0 NANOSLEEP.SYNCS 0x989680 ;  /* 0x009896800000895d */ /* 0x002fea0003900000 */
[----:B------:R-:W1:Y:S01]  /*afe0*/  @!P0 SYNCS.PHASECHK.TRANS64 P0, [R18+URZ+0x38800], R3 ;  /* 0x03880003120085a7 */ /* 0x000e62000800007f */
[----:B------:R-:W-:Y:S04]  /*aff0*/  BSSY B0, `(.L_x_767) ;  /* 0x0000006000007945 */ /* 0x000fe80003800000 */
[----:B-1----:R-:W-:Y:S05]  /*b000*/  @P0 BRA `(.L_x_768) ;  /* 0x0000000000100947 */ /* 0x002fea0003800000 */
.L_x_769:
[----:B-1----:R1:W2:Y:S02]  /*b010*/  SYNCS.PHASECHK.TRANS64.TRYWAIT P0, [R18+URZ+0x38800], R3 ;  /* 0x03880003120075a7 */ /* 0x0022a4000800017f */
[----:B--2---:R-:W-:Y:S05]  /*b020*/  @!P0 NANOSLEEP.SYNCS 0x989680 ;  /* 0x009896800000895d */ /* 0x004fea0003900000 */
[----:B------:R-:W2:Y:S02]  /*b030*/  @!P0 SYNCS.PHASECHK.TRANS64 P0, [R18+URZ+0x38800], R3 ;  /* 0x03880003120085a7 */ /* 0x000ea4000800007f */
[----:B--2---:R-:W-:Y:S05]  /*b040*/  @!P0 BRA `(.L_x_769) ;  /* 0xfffffffc00f08947 */ /* 0x004fea000383ffff */
.L_x_768:
[----:B------:R-:W-:Y:S05]  /*b050*/  BSYNC B0 ;  /* 0x0000000000007941 */ /* 0x000fea0003800000 */
.L_x_767:
[----:B------:R-:W-:Y:S05]  /*b060*/  BRA `(.L_x_770) ;  /* 0x0000006800f47947 */ /* 0x000fea0003800000 */
.L_x_766:
[----:B------:R-:W2:Y:S01]  /*b070*/  LDL R29, [R1+0x60] ;  /* 0x00006000011d7983 */ /* 0x000ea20000100800 */
[----:B-----5:R-:W-:Y:S01]  /*b080*/  SHF.R.S32.HI R0, RZ, 0x1f, R144 ;  /* 0x0000001fff007819 */ /* 0x020fe20000011490 */
[----:B------:R-:W-:Y:S01]  /*b090*/  ULDC.64 UR4, c[0x0][0x3f8] ;  /* 0x0000fe0000047ab9 */ /* 0x000fe20000000a00 */
[----:B------:R-:W-:Y:S01]  /*b0a0*/  ULDC.64 UR6, c[0x0][0x408] ;  /* 0x0001020000067ab9 */ /* 0x000fe20000000a00 */
[----:B------:R-:W-:-:S04]  /*b0b0*/  IMAD.WIDE.U32 R4, R144, UR4, RZ ;  /* 0x0000000490047c25 */ /* 0x000fc8000f8e00ff */
[C---:B------:R-:W-:Y:S02]  /*b0c0*/  IMAD R3, R0.reuse, UR4, RZ ;  /* 0x0000000400037c24 */ /* 0x040fe4000f8e02ff */
[----:B------:R-:W-:Y:S02]  /*b0d0*/  IMAD R7, R0, UR6, RZ ;  /* 0x0000000600077c24 */ /* 0x000fe4000f8e02ff */
[C---:B------:R-:W-:Y:S01]  /*b0e0*/  IMAD R3, R144.reuse, UR5, R3 ;  /* 0x0000000590037c24 */ /* 0x040fe2000f8e0203 */
[----:B------:R-:W-:Y:S01]  /*b0f0*/  ULDC.64 UR4, c[0x0][0x3e8] ;  /* 0x0000fa0000047ab9 */ /* 0x000fe20000000a00 */
[----:B------:R-:W-:Y:S01]  /*b100*/  IMAD R7, R144, UR7, R7 ;  /* 0x0000000790077c24 */ /* 0x000fe2000f8e0207 */
[----:B------:R-:W-:Y:S01]  /*b110*/  LEA R24, P1, R4, UR4, 0x1 ;  /* 0x0000000404187c11 */ /* 0x000fe2000f8208ff */
[----:B------:R-:W-:Y:S01]  /*b120*/  IMAD.WIDE.U32 R26, R144, UR6, RZ ;  /* 0x00000006901a7c25 */ /* 0x000fe2000f8e00ff */
[----:B------:R-:W-:-:S03]  /*b130*/  ULDC.64 UR6, c[0x0][0x400] ;  /* 0x0001000000067ab9 */ /* 0x000fc60000000a00 */
[----:B------:R-:W-:Y:S01]  /*b140*/  IMAD.IADD R25, R3, 0x1, R5 ;  /* 0x0000000103197824 */ /* 0x000fe200078e0205 */
[----:B------:R-:W-:Y:S02]  /*b150*/  LEA R28, P2, R26, UR6, 0x1 ;  /* 0x000000061a1c7c11 */ /* 0x000fe4000f8408ff */
[----:B------:R-:W-:Y:S02]  /*b160*/  IADD3 R3, R7, R27, RZ ;  /* 0x0000001b07037210 */ /* 0x000fe40007ffe0ff */
[----:B------:R-:W-:Y:S02]  /*b170*/  LEA.HI.X R25, R4, UR5, R25, 0x1, P1 ;  /* 0x0000000504197c11 */ /* 0x000fe400088f0c19 */
[----:B------:R-:W-:Y:S02]  /*b180*/  LEA.HI.X R26, R26, UR7, R3, 0x1, P2 ;  /* 0x000000071a1a7c11 */ /* 0x000fe400090f0c03 */
[----:B--2---:R-:W-:-:S13]  /*b190*/  LOP3.LUT P0, RZ, R29, 0x3ff, RZ, 0xc0, !PT ;  /* 0x000003ff1dff7812 */ /* 0x004fda000780c0ff */
        /* <DEDUP_REMOVED lines=8> */
[----:B------:R-:W-:Y:S01]  /*b220*/  MOV R6, UR6 ;  /* 0x0000000600067c02 */ /* 0x000fe20008000f00 */
[----:B------:R-:W-:Y:S01]  /*b230*/  IMAD.U32 R7, RZ, RZ, UR7 ;  /* 0x00000007ff077e24 */ /* 0x000fe2000f8e00ff */
[----:B------:R-:W-:Y:S01]  /*b240*/  MOV R11, UR5 ;  /* 0x00000005000b7c02 */ /* 0x000fe20008000f00 */
[----:B------:R-:W-:Y:S01]  /*b250*/  IMAD.U32 R10, RZ, RZ, UR4 ;  /* 0x00000004ff0a7e24 */ /* 0x000fe2000f8e00ff */
[----:B------:R-:W-:Y:S01]  /*b260*/  MOV R13, RZ ;  /* 0x000000ff000d7202 */ /* 0x000fe20000000f00 */
[----:B------:R-:W-:-:S02]  /*b270*/  IMAD.MOV.U32 R8, RZ, RZ, 0x70 ;  /* 0x00000070ff087424 */ /* 0x000fc400078e00ff */
[----:B0-----:R-:W-:-:S07]  /*b280*/  IMAD.MOV.U32 R12, RZ, RZ, 0x1 ;  /* 0x00000001ff0c7424 */ /* 0x001fce00078e00ff */
[----:B------:R-:W-:-:S07]  /*b290*/  LEPC R20, `(.L_x_771) ;  /* 0x000000001014794e */ /* 0x000fce0000000000 */
[----:B-1----:R-:W-:Y:S05]  /*b2a0*/  CALL.ABS.NOINC R14 ;  /* 0x000000000e007343 */ /* 0x002fea0003c00000 */
.L_x_771:
[----:B------:R-:W-:Y:S01]  /*b2b0*/  ULDC.U8 UR4, c[0x0][0x410] ;  /* 0x0001040000047ab9 */ /* 0x000fe20000000000 */
[----:B------:R-:W-:Y:S01]  /*b2c0*/  BSSY B0, `(.L_x_772) ;  /* 0x000068f000007945 */ /* 0x000fe20003800000 */
[----:B------:R-:W-:Y:S01]  /*b2d0*/  ISETP.NE.AND P0, PT, RZ, UR4, PT ;  /* 0x00000004ff007c0c */ /* 0x000fe2000bf05270 */
[----:B------:R-:W-:Y:S02]  /*b2e0*/  IMAD R0, R232, 0x2, R29 ;  /* 0x00000002e8007824 */ /* 0x000fe400078e021d */
[----:B------:R-:W-:-:S10]  /*b2f0*/  IMAD R8, R121, 0x80, R212 ;  /* 0x0000008079087824 */ /* 0x000fd400078e02d4 */
[----:B------:R-:W-:Y:S05]  /*b300*/  @!P0 BRA `(.L_x_773) ;  /* 0x0000003000b08947 */ /* 0x000fea0003800000 */
[----:B------:R-:W-:-:S03]  /*b310*/  UMOV UR4, 0xffffffff ;  /* 0xffffffff00047882 */ /* 0x000fc60000000000 */
[----:B------:R-:W-:Y:S05]  /*b320*/  BRA.DIV UR4, `(.L_x_774) ;  /* 0x000001ce042c7947 */ /* 0x000fea000b800000 */
[----:B------:R0:W1:Y:S04]  /*b330*/  SHFL.IDX PT, R3, R25, RZ, 0x181f ;  /* 0x00181fff19037589 */ /* 0x00006800000e0000 */
[----:B------:R0:W2:Y:S04]  /*b340*/  SHFL.IDX PT, R4, R24, RZ, 0x181f ;  /* 0x00181fff18047589 */ /* 0x0000a800000e0000 */
[----:B------:R0:W3:Y:S04]  /*b350*/  SHFL.IDX PT, R5, R26, RZ, 0x181f ;  /* 0x00181fff1a057589 */ /* 0x0000e800000e0000 */
[----:B------:R0:W4:Y:S02]  /*b360*/  SHFL.IDX PT, R14, R28, RZ, 0x181f ;  /* 0x00181fff1c0e7589 */ /* 0x00012400000e0000 */
.L_x_1057:
[----:B------:R-:W-:Y:S01]  /*b370*/  ULDC UR4, c[0x0][0x448] ;  /* 0x0001120000047ab9 */ /* 0x000fe20000000800 */
[----:B------:R-:W-:Y:S01]  /*b380*/  BSSY B1, `(.L_x_775) ;  /* 0x000003d000017945 */ /* 0x000fe20003800000 */
[----:B------:R-:W-:Y:S01]  /*b390*/  IMAD R44, R178, UR4, RZ ;  /* 0x00000004b22c7c24 */ /* 0x000fe2000f8e02ff */
[----:B------:R-:W-:Y:S02]  /*b3a0*/  CS2R R6, SRZ ;  /* 0x0000000000067805 */ /* 0x000fe4000001ff00 */
[----:B------:R-:W-:Y:S02]  /*b3b0*/  CS2R R10, SRZ ;  /* 0x00000000000a7805 */ /* 0x000fe4000001ff00 */
[----:B------:R-:W-:Y:S02]  /*b3c0*/  CS2R R12, SRZ ;  /* 0x00000000000c7805 */ /* 0x000fe4000001ff00 */
[----:B------:R-:W-:Y:S02]  /*b3d0*/  CS2R R20, SRZ ;  /* 0x0000000000147805 */ /* 0x000fe4000001ff00 */
[----:B------:R-:W-:Y:S01]  /*b3e0*/  ISETP.GE.AND P0, PT, R8, R44, PT ;  /* 0x0000002c0800720c */ /* 0x000fe20003f06270 */
[----:B------:R-:W-:Y:S01]  /*b3f0*/  IMAD R44, R121, -0x80, R44 ;  /* 0xffffff80792c7824 */ /* 0x000fe200078e022c */
[----:B------:R-:W-:-:S02]  /*b400*/  CS2R R8, SRZ ;  /* 0x0000000000087805 */ /* 0x000fc4000001ff00 */
[----:B0-----:R-:W-:Y:S02]  /*b410*/  CS2R R24, SRZ ;  /* 0x0000000000187805 */ /* 0x001fe4000001ff00 */
[----:B------:R-:W-:Y:S02]  /*b420*/  CS2R R26, SRZ ;  /* 0x00000000001a7805 */ /* 0x000fe4000001ff00 */
[----:B------:R-:W-:-:S05]  /*b430*/  CS2R R28, SRZ ;  /* 0x00000000001c7805 */ /* 0x000fca000001ff00 */
[----:B------:R-:W-:Y:S05]  /*b440*/  @P0 BRA `(.L_x_776) ;  /* 0x0000000000c00947 */ /* 0x000fea0003800000 */
[----:B------:R-:W-:Y:S01]  /*b450*/  ULDC UR4, c[0x0][0x3f4] ;  /* 0x0000fd0000047ab9 */ /* 0x000fe20000000800 */
[----:B------:R-:W-:Y:S01]  /*b460*/  IMAD.SHL.U32 R39, R214, 0x2, RZ ;  /* 0x00000002d6277824 */ /* 0x000fe200078e00ff */
[----:B------:R-:W-:Y:S01]  /*b470*/  ISETP.GE.AND P2, PT, R215, UR4, PT ;  /* 0x00000004d7007c0c */ /* 0x000fe2000bf46270 */
[----:B------:R-:W-:Y:S01]  /*b480*/  IMAD.SHL.U32 R43, R216, 0x2, RZ ;  /* 0x00000002d82b7824 */ /* 0x000fe200078e00ff */
[----:B------:R-:W-:Y:S02]  /*b490*/  ISETP.GE.AND P1, PT, R214, UR4, PT ;  /* 0x00000004d6007c0c */ /* 0x000fe4000bf26270 */
[----:B------:R-:W-:Y:S02]  /*b4a0*/  CS2R R20, SRZ ;  /* 0x0000000000147805 */ /* 0x000fe4000001ff00 */
[----:B------:R-:W-:Y:S02]  /*b4b0*/  ISETP.GE.AND P0, PT, R216, UR4, PT ;  /* 0x00000004d8007c0c */ /* 0x000fe4000bf06270 */
[----:B------:R-:W-:-:S02]  /*b4c0*/  CS2R R6, SRZ ;  /* 0x0000000000067805 */ /* 0x000fc4000001ff00 */
[----:B------:R-:W-:Y:S02]  /*b4d0*/  ISETP.GE.AND P3, PT, R22, UR4, PT ;  /* 0x0000000416007c0c */ /* 0x000fe4000bf66270 */
[----:B------:R-:W-:Y:S02]  /*b4e0*/  CS2R R24, SRZ ;  /* 0x0000000000187805 */ /* 0x000fe4000001ff00 */
[----:B------:R-:W-:Y:S01]  /*b4f0*/  SHF.R.S32.HI R8, RZ, 0x1f, R215 ;  /* 0x0000001fff087819 */ /* 0x000fe200000114d7 */
[----:B------:R-:W-:Y:S01]  /*b500*/  ULDC.64 UR6, c[0x0][0x208] ;  /* 0x0000820000067ab9 */ /* 0x000fe20000000a00 */
[C---:B------:R-:W-:Y:S02]  /*b510*/  SHF.L.U32 R35, R215.reuse, 0x1, RZ ;  /* 0x00000001d7237819 */ /* 0x040fe400000006ff */
[----:B------:R-:W-:Y:S02]  /*b520*/  SHF.R.S32.HI R11, RZ, 0x1f, R214 ;  /* 0x0000001fff0b7819 */ /* 0x000fe400000114d6 */
[----:B------:R-:W-:-:S02]  /*b530*/  SHF.L.U64.HI R8, R215, 0x1, R8 ;  /* 0x00000001d7087819 */ /* 0x000fc40000010208 */
[----:B------:R-:W-:Y:S02]  /*b540*/  SHF.L.U64.HI R12, R214, 0x1, R11 ;  /* 0x00000001d60c7819 */ /* 0x000fe4000001020b */
[----:B----4-:R-:W-:Y:S02]  /*b550*/  @!P2 IADD3 R34, P6, R14, R35, RZ ;  /* 0x000000230e22a210 */ /* 0x010fe40007fde0ff */
[C---:B--2---:R-:W-:Y:S02]  /*b560*/  @!P1 IADD3 R36, P5, R4.reuse, R39, RZ ;  /* 0x0000002704249210 */ /* 0x044fe40007fbe0ff */
[----:B------:R-:W-:Y:S01]  /*b570*/  @!P2 IADD3 R32, P4, R4, R35, RZ ;  /* 0x000000230420a210 */ /* 0x000fe20007f9e0ff */
[----:B---3--:R-:W-:Y:S01]  /*b580*/  @!P2 IMAD.X R35, R5, 0x1, R8, P6 ;  /* 0x000000010523a824 */ /* 0x008fe200030e0608 */
[----:B------:R-:W-:Y:S01]  /*b590*/  SHF.R.S32.HI R9, RZ, 0x1f, R216 ;  /* 0x0000001fff097819 */ /* 0x000fe200000114d8 */
[C---:B-1----:R-:W-:Y:S01]  /*b5a0*/  @!P1 IMAD.X R37, R3.reuse, 0x1, R12, P5 ;  /* 0x0000000103259824 */ /* 0x042fe200028e060c */
[----:B------:R-:W-:-:S02]  /*b5b0*/  @!P2 IADD3.X R33, R3, R8, RZ, P4, !PT ;  /* 0x000000080321a210 */ /* 0x000fc400027fe4ff */
[----:B------:R-:W-:Y:S01]  /*b5c0*/  SHF.L.U64.HI R10, R216, 0x1, R9 ;  /* 0x00000001d80a7819 */ /* 0x000fe20000010209 */
[----:B------:R-:W-:Y:S01]  /*b5d0*/  @!P3 IMAD.MOV.U32 R9, RZ, RZ, R3 ;  /* 0x000000ffff09b224 */ /* 0x000fe200078e0003 */
[-C--:B------:R-:W-:Y:S02]  /*b5e0*/  @!P0 IADD3 R40, P6, R4, R43.reuse, RZ ;  /* 0x0000002b04288210 */ /* 0x080fe40007fde0ff */
[----:B------:R-:W-:Y:S02]  /*b5f0*/  CS2R R26, SRZ ;  /* 0x00000000001a7805 */ /* 0x000fe4000001ff00 */
[C---:B------:R-:W-:Y:S02]  /*b600*/  @!P0 IADD3 R42, P5, R14.reuse, R43, RZ ;  /* 0x0000002b0e2a8210 */ /* 0x040fe40007fbe0ff */
[----:B------:R-:W-:Y:S02]  /*b610*/  CS2R R28, SRZ ;  /* 0x00000000001c7805 */ /* 0x000fe4000001ff00 */
[----:B------:R-:W-:Y:S01]  /*b620*/  @!P3 MOV R8, R4 ;  /* 0x000000040008b202 */ /* 0x000fe20000000f00 */
[----:B------:R-:W-:Y:S01]  /*b630*/  @!P3 IMAD.MOV.U32 R4, RZ, RZ, R14 ;  /* 0x000000ffff04b224 */ /* 0x000fe200078e000e */
[----:B------:R-:W-:Y:S01]  /*b640*/  @!P1 IADD3 R38, P4, R14, R39, RZ ;  /* 0x000000270e269210 */ /* 0x000fe20007f9e0ff */
[----:B------:R-:W-:Y:S01]  /*b650*/  @!P0 IMAD.X R41, R3, 0x1, R10, P6 ;  /* 0x0000000103298824 */ /* 0x000fe200030e060a */
[----:B------:R0:W5:Y:S01]  /*b660*/  @!P2 LD.E.64 R24, desc[UR6][R32.64] ;  /* 0x000000062018a980 */ /* 0x000162000c101b00 */
[----:B------:R-:W-:Y:S01]  /*b670*/  @!P3 IMAD.WIDE R14, R22, 0x2, R8 ;  /* 0x00000002160eb825 */ /* 0x000fe200078e0208 */
[----:B------:R-:W-:-:S02]  /*b680*/  @!P1 IADD3.X R39, R5, R12, RZ, P4, !PT ;  /* 0x0000000c05279210 */ /* 0x000fc400027fe4ff */
[----:B------:R-:W-:Y:S02]  /*b690*/  CS2R R12, SRZ ;  /* 0x00000000000c7805 */ /* 0x000fe4000001ff00 */
[----:B------:R-:W-:Y:S01]  /*b6a0*/  CS2R R8, SRZ ;  /* 0x0000000000087805 */ /* 0x000fe2000001ff00 */
[----:B------:R-:W-:Y:S01]  /*b6b0*/  @!P0 IMAD.X R43, R5, 0x1, R10, P5 ;  /* 0x00000001052b8824 */ /* 0x000fe200028e060a */
[----:B------:R-:W-:Y:S01]  /*b6c0*/  CS2R R10, SRZ ;  /* 0x00000000000a7805 */ /* 0x000fe2000001ff00 */
[----:B------:R-:W-:Y:S01]  /*b6d0*/  @!P3 IMAD.WIDE R30, R22, 0x2, R4 ;  /* 0x00000002161eb825 */ /* 0x000fe200078e0204 */
[----:B------:R0:W5:Y:S04]  /*b6e0*/  @!P3 LD.E.64 R20, desc[UR6][R14.64] ;  /* 0x000000060e14b980 */ /* 0x000168000c101b00 */
[----:B------:R0:W5:Y:S04]  /*b6f0*/  @!P3 LD.E.64 R6, desc[UR6][R30.64] ;  /* 0x000000061e06b980 */ /* 0x000168000c101b00 */
[----:B------:R0:W5:Y:S04]  /*b700*/  @!P2 LD.E.64 R10, desc[UR6][R34.64] ;  /* 0x00000006220aa980 */ /* 0x000168000c101b00 */
[----:B------:R0:W5:Y:S04]  /*b710*/  @!P1 LD.E.64 R26, desc[UR6][R36.64] ;  /* 0x00000006241a9980 */ /* 0x000168000c101b00 */
[----:B------:R0:W5:Y:S04]  /*b720*/  @!P1 LD.E.64 R12, desc[UR6][R38.64] ;  /* 0x00000006260c9980 */ /* 0x000168000c101b00 */
[----:B------:R0:W5:Y:S04]  /*b730*/  @!P0 LD.E.64 R28, desc[UR6][R40.64] ;  /* 0x00000006281c8980 */ /* 0x000168000c101b00 */
[----:B------:R0:W5:Y:S02]  /*b740*/  @!P0 LD.E.64 R8, desc[UR6][R42.64] ;  /* 0x000000062a088980 */ /* 0x000164000c101b00 */
.L_x_776:
[----:B------:R-:W-:Y:S05]  /*b750*/  BSYNC B1 ;  /* 0x0000000000017941 */ /* 0x000fea0003800000 */
.L_x_775:
[----:B-1----:R-:W-:Y:S01]  /*b760*/  LEA.HI R3, R237, R237, RZ, 0x1 ;  /* 0x000000eded037211 */ /* 0x002fe200078f08ff */
[----:B0----5:R-:W-:Y:S01]  /*b770*/  IMAD.MOV.U32 R30, RZ, RZ, R21 ;  /* 0x000000ffff1e7224 */ /* 0x021fe200078e0015 */
[----:B------:R-:W-:Y:S01]  /*b780*/  MOV R32, R28 ;  /* 0x0000001c00207202 */ /* 0x000fe20000000f00 */
[----:B------:R-:W-:Y:S01]  /*b790*/  IMAD.MOV.U32 R31, RZ, RZ, R27 ;  /* 0x000000ffff1f7224 */ /* 0x000fe200078e001b */
[----:B--2---:R-:W-:Y:S01]  /*b7a0*/  LOP3.LUT R4, R3, 0xfffffffe, RZ, 0xc0, !PT ;  /* 0xfffffffe03047812 */ /* 0x004fe200078ec0ff */
[--C-:B------:R-:W-:Y:S01]  /*b7b0*/  IMAD.MOV.U32 R33, RZ, RZ, R29.reuse ;  /* 0x000000ffff217224 */ /* 0x100fe200078e001d */
[----:B------:R-:W-:Y:S01]  /*b7c0*/  SHF.R.U64 R40, R28, 0x10, R29 ;  /* 0x000000101c287819 */ /* 0x000fe2000000121d */
[----:B------:R-:W-:Y:S01]  /*b7d0*/  IMAD.MOV.U32 R28, RZ, RZ, R6 ;  /* 0x000000ffff1c7224 */ /* 0x000fe200078e0006 */
[----:B------:R-:W-:Y:S01]  /*b7e0*/  MOV R3, R7 ;  /* 0x0000000700037202 */ /* 0x000fe20000000f00 */
[----:B------:R-:W-:Y:S01]  /*b7f0*/  IMAD.IADD R4, R237, 0x1, -R4 ;  /* 0x00000001ed047824 */ /* 0x000fe200078e0a04 */
[--C-:B------:R-:W-:Y:S01]  /*b800*/  SHF.R.U64 R34, R20, 0x10, R21.reuse ;  /* 0x0000001014227819 */ /* 0x100fe20000001215 */
[----:B----4-:R-:W-:Y:S01]  /*b810*/  IMAD.MOV.U32 R14, RZ, RZ, R12 ;  /* 0x000000ffff0e7224 */ /* 0x010fe200078e000c */
[----:B------:R-:W-:Y:S01]  /*b820*/  SHF.R.U32.HI R35, RZ, 0x10, R21 ;  /* 0x00000010ff237819 */ /* 0x000fe20000011615 */
[----:B------:R-:W-:Y:S01]  /*b830*/  BSSY B1, `(.L_x_777) ;  /* 0x000002b000017945 */ /* 0x000fe20003800000 */
[----:B---3--:R-:W-:Y:S01]  /*b840*/  SHF.L.U32 R5, R4, 0x1f, RZ ;  /* 0x0000001f04057819 */ /* 0x008fe200000006ff */
[----:B------:R-:W-:Y:S01]  /*b850*/  IMAD.MOV.U32 R4, RZ, RZ, R13 ;  /* 0x000000ffff047224 */ /* 0x000fe200078e000d */
[----:B------:R-:W-:Y:S01]  /*b860*/  MOV R15, R20 ;  /* 0x00000014000f7202 */ /* 0x000fe20000000f00 */
[----:B------:R-:W-:Y:S01]  /*b870*/  IMAD.MOV.U32 R20, RZ, RZ, R24 ;  /* 0x000000ffff147224 */ /* 0x000fe200078e0018 */
[----:B------:R-:W0:Y:S01]  /*b880*/  SYNCS.PHASECHK.TRANS64.TRYWAIT P0, [R18+URZ+0x38800], R5 ;  /* 0x03880005120075a7 */ /* 0x000e22000800017f */
[----:B------:R-:W-:-:S02]  /*b890*/  MOV R21, R25 ;  /* 0x0000001900157202 */ /* 0x000fc40000000f00 */
[--C-:B------:R-:W-:Y:S01]  /*b8a0*/  SHF.R.U64 R36, R24, 0x10, R25.reuse ;  /* 0x0000001018247819 */ /* 0x100fe20000001219 */
[----:B------:R-:W-:Y:S01]  /*b8b0*/  IMAD.MOV.U32 R24, RZ, RZ, R10 ;  /* 0x000000ffff187224 */ /* 0x000fe200078e000a */
[----:B------:R-:W-:Y:S01]  /*b8c0*/  SHF.R.U32.HI R37, RZ, 0x10, R25 ;  /* 0x00000010ff257819 */ /* 0x000fe20000011619 */
[----:B------:R-:W-:Y:S01]  /*b8d0*/  IMAD.MOV.U32 R25, RZ, RZ, R26 ;  /* 0x000000ffff197224 */ /* 0x000fe200078e001a */
[--C-:B------:R-:W-:Y:S02]  /*b8e0*/  SHF.R.U64 R41, R6, 0x10, R7.reuse ;  /* 0x0000001006297819 */ /* 0x100fe40000001207 */
[----:B------:R-:W-:Y:S01]  /*b8f0*/  SHF.R.U32.HI R42, RZ, 0x10, R7 ;  /* 0x00000010ff2a7819 */ /* 0x000fe20000011607 */
[----:B------:R-:W-:Y:S01]  /*b900*/  IMAD.MOV.U32 R7, RZ, RZ, R9 ;  /* 0x000000ffff077224 */ /* 0x000fe200078e0009 */
[----:B------:R-:W-:Y:S02]  /*b910*/  SHF.R.U32.HI R29, RZ, 0x10, R29 ;  /* 0x00000010ff1d7819 */ /* 0x000fe4000001161d */
[----:B------:R-:W-:-:S02]  /*b920*/  MOV R6, R11 ;  /* 0x0000000b00067202 */ /* 0x000fc40000000f00 */
[----:B------:R-:W-:Y:S02]  /*b930*/  SHF.R.U64 R43, R10, 0x10, R11 ;  /* 0x000000100a2b7819 */ /* 0x000fe4000000120b */
[----:B------:R-:W-:Y:S02]  /*b940*/  PRMT R28, R28, 0x5410, R3 ;  /* 0x000054101c1c7816 */ /* 0x000fe40000000003 */
[--C-:B------:R-:W-:Y:S02]  /*b950*/  SHF.R.U64 R38, R26, 0x10, R27.reuse ;  /* 0x000000101a267819 */ /* 0x100fe4000000121b */
[----:B------:R-:W-:Y:S02]  /*b960*/  SHF.R.U32.HI R39, RZ, 0x10, R27 ;  /* 0x00000010ff277819 */ /* 0x000fe4000001161b */
[----:B------:R-:W-:Y:S02]  /*b970*/  SHF.R.U32.HI R11, RZ, 0x10, R11 ;  /* 0x00000010ff0b7819 */ /* 0x000fe4000001160b */
[----:B------:R-:W-:-:S02]  /*b980*/  SHF.R.U64 R45, R12, 0x10, R13 ;  /* 0x000000100c2d7819 */ /* 0x000fc4000000120d */
[----:B------:R-:W-:Y:S02]  /*b990*/  SHF.R.U32.HI R46, RZ, 0x10, R13 ;  /* 0x00000010ff2e7819 */ /* 0x000fe4000001160d */
[----:B------:R-:W-:Y:S02]  /*b9a0*/  MOV R10, R8 ;  /* 0x00000008000a7202 */ /* 0x000fe40000000f00 */
[----:B------:R-:W-:Y:S02]  /*b9b0*/  VIMNMX R3, R44, 0x80, PT ;  /* 0x000000802c037848 */ /* 0x000fe40003fe0100 */
[--C-:B------:R-:W-:Y:S02]  /*b9c0*/  SHF.R.U64 R47, R8, 0x10, R9.reuse ;  /* 0x00000010082f7819 */ /* 0x100fe40000001209 */
[----:B------:R-:W-:Y:S02]  /*b9d0*/  SHF.R.U32.HI R48, RZ, 0x10, R9 ;  /* 0x00000010ff307819 */ /* 0x000fe40000011609 */
[----:B------:R-:W-:-:S02]  /*b9e0*/  PRMT R26, R15, 0x5410, R30 ;  /* 0x000054100f1a7816 */ /* 0x000fc4000000001e */
[----:B------:R-:W-:Y:S02]  /*b9f0*/  PRMT R20, R20, 0x5410, R21 ;  /* 0x0000541014147816 */ /* 0x000fe40000000015 */
[----:B------:R-:W-:Y:S02]  /*ba00*/  PRMT R12, R25, 0x5410, R31 ;  /* 0x00005410190c7816 */ /* 0x000fe4000000001f */
[----:B------:R-:W-:Y:S02]  /*ba10*/  PRMT R9, R40, 0x5410, R29 ;  /* 0x0000541028097816 */ /* 0x000fe4000000001d */
[----:B------:R-:W-:Y:S02]  /*ba20*/  PRMT R27, R34, 0x5410, R35 ;  /* 0x00005410221b7816 */ /* 0x000fe40000000023 */
[----:B------:R-:W-:Y:S02]  /*ba30*/  PRMT R21, R36, 0x5410, R37 ;  /* 0x0000541024157816 */ /* 0x000fe40000000025 */
[----:B------:R-:W-:-:S02]  /*ba40*/  PRMT R13, R38, 0x5410, R39 ;  /* 0x00005410260d7816 */ /* 0x000fc40000000027 */
[----:B------:R-:W-:Y:S02]  /*ba50*/  PRMT R8, R32, 0x5410, R33 ;  /* 0x0000541020087816 */ /* 0x000fe40000000021 */
[----:B------:R-:W-:Y:S02]  /*ba60*/  PRMT R29, R41, 0x5410, R42 ;  /* 0x00005410291d7816 */ /* 0x000fe4000000002a */
[----:B------:R-:W-:Y:S02]  /*ba70*/  PRMT R24, R24, 0x5410, R6 ;  /* 0x0000541018187816 */ /* 0x000fe40000000006 */
[----:B------:R-:W-:Y:S02]  /*ba80*/  PRMT R25, R43, 0x5410, R11 ;  /* 0x000054102b197816 */ /* 0x000fe4000000000b */
[----:B------:R-:W-:Y:S02]  /*ba90*/  ISETP.GE.AND P1, PT, R212, R3, PT ;  /* 0x00000003d400720c */ /* 0x000fe40003f26270 */
[----:B------:R-:W-:-:S02]  /*baa0*/  PRMT R14, R14, 0x5410, R4 ;  /* 0x000054100e0e7816 */ /* 0x000fc40000000004 */
[----:B------:R-:W-:Y:S02]  /*bab0*/  PRMT R15, R45, 0x5410, R46 ;  /* 0x000054102d0f7816 */ /* 0x000fe4000000002e */
[----:B------:R-:W-:Y:S01]  /*bac0*/  PRMT R10, R10, 0x5410, R7 ;  /* 0x000054100a0a7816 */ /* 0x000fe20000000007 */
[----:B0-----:R-:W-:Y:S06]  /*bad0*/  @!P0 BRA `(.L_x_778) ;  /* 0x000001c400b08947 */ /* 0x001fec0003800000 */
.L_x_1058:
[----:B------:R-:W-:Y:S05]  /*bae0*/  BSYNC B1 ;  /* 0x0000000000017941 */ /* 0x000fea0003800000 */
.L_x_777:
[----:B------:R-:W-:Y:S01]  /*baf0*/  BSSY B1, `(.L_x_779) ;  /* 0x00000aa000017945 */ /* 0x000fe20003800000 */
[----:B------:R-:W-:-:S03]  /*bb00*/  PRMT R11, R47, 0x5410, R48 ;  /* 0x000054102f0b7816 */ /* 0x000fc60000000030 */
[----:B------:R-:W-:Y:S05]  /*bb10*/  @P1 BRA `(.L_x_780) ;  /* 0x00000008009c1947 */ /* 0x000fea0003800000 */
[----:B0-----:R-:W0:Y:S01]  /*bb20*/  LDC R5, c[0x0][0x3f4] ;  /* 0x0000fd00ff057b82 */ /* 0x001e220000000800 */
[----:B------:R-:W-:Y:S01]  /*bb30*/  BSSY B2, `(.L_x_781) ;  /* 0x000002c000027945 */ /* 0x000fe20003800000 */
[-C--:B0-----:R-:W-:Y:S02]  /*bb40*/  ISETP.GE.AND P0, PT, R22, R5.reuse, PT ;  /* 0x000000051600720c */ /* 0x081fe40003f06270 */
[-C--:B------:R-:W-:Y:S02]  /*bb50*/  ISETP.GE.AND P1, PT, R215, R5.reuse, PT ;  /* 0x00000005d700720c */ /* 0x080fe40003f26270 */
[-C--:B------:R-:W-:Y:S02]  /*bb60*/  ISETP.GE.AND P2, PT, R214, R5.reuse, PT ;  /* 0x00000005d600720c */ /* 0x080fe40003f46270 */
[----:B------:R-:W-:-:S07]  /*bb70*/  ISETP.GE.AND P3, PT, R216, R5, PT ;  /* 0x00000005d800720c */ /* 0x000fce0003f66270 */
[----:B------:R-:W-:Y:S06]  /*bb80*/  @P0 BRA `(.L_x_782) ;  /* 0x0000000000980947 */ /* 0x000fec0003800000 */
[----:B------:R-:W0:Y:S01]  /*bb90*/  LDS.128 R4, [R0] ;  /* 0x0000000000047984 */ /* 0x000e220000000c00 */
[----:B------:R-:W-:Y:S02]  /*bba0*/  HADD2.F32 R37, -RZ, R28.H0_H0 ;  /* 0x2000001cff257230 */ /* 0x000fe40000004100 */
[----:B------:R-:W-:Y:S02]  /*bbb0*/  HADD2.F32 R35, -RZ, R26.H0_H0 ;  /* 0x2000001aff237230 */ /* 0x000fe40000004100 */
[----:B------:R-:W-:Y:S02]  /*bbc0*/  HADD2.F32 R34, -RZ, R27.H0_H0 ;  /* 0x2000001bff227230 */ /* 0x000fe40000004100 */
[----:B------:R-:W-:Y:S02]  /*bbd0*/  HADD2.F32 R36, -RZ, R29.H0_H0 ;  /* 0x2000001dff247230 */ /* 0x000fe40000004100 */
[--C-:B0-----:R-:W-:Y:S02]  /*bbe0*/  HADD2.F32 R30, -RZ, R4.reuse.H0_H0 ;  /* 0x20000004ff1e7230 */ /* 0x101fe40000004100 */
[----:B------:R-:W-:-:S02]  /*bbf0*/  HADD2.F32 R4, -RZ, R4.H1_H1 ;  /* 0x30000004ff047230 */ /* 0x000fc40000004100 */
[--C-:B------:R-:W-:Y:S02]  /*bc00*/  HADD2.F32 R31, -RZ, R5.reuse.H0_H0 ;  /* 0x20000005ff1f7230 */ /* 0x100fe40000004100 */
[----:B------:R-:W-:Y:S02]  /*bc10*/  HADD2.F32 R5, -RZ, R5.H1_H1 ;  /* 0x30000005ff057230 */ /* 0x000fe40000004100 */
[C---:B------:R-:W-:Y:S01]  /*bc20*/  FMUL.FTZ R39, R4.reuse, R37 ;  /* 0x0000002504277220 */ /* 0x040fe20000410000 */
[-C--:B------:R-:W-:Y:S01]  /*bc30*/  FMUL.FTZ R4, R4, R35.reuse ;  /* 0x0000002304047220 */ /* 0x080fe20000410000 */
[--C-:B------:R-:W-:Y:S02]  /*bc40*/  HADD2.F32 R32, -RZ, R6.reuse.H0_H0 ;  /* 0x20000006ff207230 */ /* 0x100fe40000004100 */
[----:B------:R-:W-:Y:S02]  /*bc50*/  HADD2.F32 R33, -RZ, R7.H0_H0 ;  /* 0x20000007ff217230 */ /* 0x000fe40000004100 */
[C---:B------:R-:W-:Y:S01]  /*bc60*/  FMUL.FTZ R40, R5.reuse, R36 ;  /* 0x0000002405287220 */ /* 0x040fe20000410000 */
[C---:B------:R-:W-:Y:S01]  /*bc70*/  FFMA.FTZ R39, R30.reuse, R35, -R39 ;  /* 0x000000231e277223 */ /* 0x040fe20000010827 */
[----:B------:R-:W-:Y:S01]  /*bc80*/  FFMA.FTZ R38, R30, R37, R4 ;  /* 0x000000251e267223 */ /* 0x000fe20000010004 */
[----:B------:R-:W-:Y:S01]  /*bc90*/  FMUL.FTZ R42, R5, R34 ;  /* 0x00000022052a7220 */ /* 0x000fe20000410000 */
[----:B------:R-:W-:-:S02]  /*bca0*/  HADD2.F32 R6, -RZ, R6.H1_H1 ;  /* 0x30000006ff067230 */ /* 0x000fc40000004100 */
[C---:B------:R-:W-:Y:S01]  /*bcb0*/  FFMA.FTZ R40, R31.reuse, R34, -R40 ;  /* 0x000000221f287223 */ /* 0x040fe20000010828 */
[----:B------:R-:W-:Y:S02]  /*bcc0*/  HADD2.F32 R7, -RZ, R7.H1_H1 ;  /* 0x30000007ff077230 */ /* 0x000fe40000004100 */
[----:B------:R-:W-:Y:S01]  /*bcd0*/  FFMA.FTZ R31, R31, R36, R42 ;  /* 0x000000241f1f7223 */ /* 0x000fe2000001002a */
[----:B------:R-:W-:Y:S02]  /*bce0*/  HADD2.F32 R35, -RZ, R28.H1_H1 ;  /* 0x3000001cff237230 */ /* 0x000fe40000004100 */
[----:B------:R-:W-:Y:S02]  /*bcf0*/  HADD2.F32 R5, -RZ, R26.H1_H1 ;  /* 0x3000001aff057230 */ /* 0x000fe40000004100 */
[----:B------:R-:W-:Y:S02]  /*bd00*/  HADD2.F32 R30, -RZ, R29.H1_H1 ;  /* 0x3000001dff1e7230 */ /* 0x000fe40000004100 */
[----:B------:R-:W-:Y:S01]  /*bd10*/  FMUL.FTZ R37, R6, R35 ;  /* 0x0000002306257220 */ /* 0x000fe20000410000 */
[----:B------:R-:W-:-:S02]  /*bd20*/  HADD2.F32 R4, -RZ, R27.H1_H1 ;  /* 0x3000001bff047230 */ /* 0x000fc40000004100 */
[-C--:B------:R-:W-:Y:S01]  /*bd30*/  FMUL.FTZ R34, R6, R5.reuse ;  /* 0x0000000506227220 */ /* 0x080fe20000410000 */
[C---:B------:R-:W-:Y:S01]  /*bd40*/  FMUL.FTZ R36, R7.reuse, R30 ;  /* 0x0000001e07247220 */ /* 0x040fe20000410000 */
[C---:B------:R-:W-:Y:S01]  /*bd50*/  FFMA.FTZ R6, R32.reuse, R5, -R37 ;  /* 0x0000000520067223 */ /* 0x040fe20000010825 */
[-C--:B------:R-:W-:Y:S01]  /*bd60*/  FMUL.FTZ R41, R7, R4.reuse ;  /* 0x0000000407297220 */ /* 0x080fe20000410000 */
[----:B------:R-:W-:Y:S01]  /*bd70*/  FFMA.FTZ R35, R32, R35, R34 ;  /* 0x0000002320237223 */ /* 0x000fe20000010022 */
[C---:B------:R-:W-:Y:S01]  /*bd80*/  FFMA.FTZ R7, R33.reuse, R4, -R36 ;  /* 0x0000000421077223 */ /* 0x040fe20000010824 */
[----:B------:R-:W-:Y:S01]  /*bd90*/  F2FP.F16.F32.PACK_AB R4, R38, R39 ;  /* 0x000000272604723e */ /* 0x000fe200000000ff */
[----:B------:R-:W-:Y:S01]  /*bda0*/  FFMA.FTZ R30, R33, R30, R41 ;  /* 0x0000001e211e7223 */ /* 0x000fe20000010029 */
[----:B------:R-:W-:Y:S02]  /*bdb0*/  F2FP.F16.F32.PACK_AB R5, R31, R40 ;  /* 0x000000281f05723e */ /* 0x000fe400000000ff */
[----:B------:R-:W-:-:S02]  /*bdc0*/  F2FP.F16.F32.PACK_AB R6, R35, R6 ;  /* 0x000000062306723e */ /* 0x000fc400000000ff */
[----:B------:R-:W-:-:S05]  /*bdd0*/  F2FP.F16.F32.PACK_AB R7, R30, R7 ;  /* 0x000000071e07723e */ /* 0x000fca00000000ff */
[----:B------:R0:W-:Y:S02]  /*bde0*/  STS.128 [R0], R4 ;  /* 0x0000000400007388 */ /* 0x0001e40000000c00 */
.L_x_782:
[----:B------:R-:W-:Y:S05]  /*bdf0*/  BSYNC B2 ;  /* 0x0000000000027941 */ /* 0x000fea0003800000 */
.L_x_781:
[----:B------:R-:W-:Y:S04]  /*be00*/  BSSY B2, `(.L_x_783) ;  /* 0x0000028000027945 */ /* 0x000fe80003800000 */
[----:B------:R-:W-:Y:S05]  /*be10*/  @P1 BRA `(.L_x_784) ;  /* 0x0000000000981947 */ /* 0x000fea0003800000 */
[----:B0-----:R-:W0:Y:S01]  /*be20*/  LDS.128 R4, [R0+0x4000] ;  /* 0x0040000000047984 */ /* 0x001e220000000c00 */
        /* <DEDUP_REMOVED lines=36> */
[----:B------:R1:W-:Y:S02]  /*c070*/  STS.128 [R0+0x4000], R4 ;  /* 0x0040000400007388 */ /* 0x0003e40000000c00 */
.L_x_784:
[----:B------:R-:W-:Y:S05]  /*c080*/  BSYNC B2 ;  /* 0x0000000000027941 */ /* 0x000fea0003800000 */
.L_x_783:
[----:B------:R-:W-:Y:S04]  /*c090*/  BSSY B2, `(.L_x_785) ;  /* 0x0000028000027945 */ /* 0x000fe80003800000 */
[----:B------:R-:W-:Y:S05]  /*c0a0*/  @P2 BRA `(.L_x_786) ;  /* 0x0000000000982947 */ /* 0x000fea0003800000 */
[----:B01----:R-:W0:Y:S01]  /*c0b0*/  LDS.128 R4, [R0+0x8000] ;  /* 0x0080000000047984 */ /* 0x003e220000000c00 */
        /* <DEDUP_REMOVED lines=37> */
.L_x_786:
[----:B------:R-:W-:Y:S05]  /*c310*/  BSYNC B2 ;  /* 0x0000000000027941 */ /* 0x000fea0003800000 */
.L_x_785:
[----:B------:R-:W-:Y:S05]  /*c320*/  @P3 BRA `(.L_x_780) ;  /* 0x0000000000983947 */ /* 0x000fea0003800000 */
[----:B012---:R-:W0:Y:S01]  /*c330*/  LDS.128 R4, [R0+0xc000] ;  /* 0x00c0000000047984 */ /* 0x007e220000000c00 */
        /* <DEDUP_REMOVED lines=37> */
.L_x_780:
[----:B------:R-:W-:Y:S05]  /*c590*/  BSYNC B1 ;  /* 0x0000000000017941 */ /* 0x000fea0003800000 */
.L_x_779:
[----:B0123--:R-:W-:Y:S01]  /*c5a0*/  VIADD R4, R212, 0x20 ;  /* 0x00000020d4047836 */ /* 0x00ffe20000000000 */
[----:B------:R-:W-:Y:S04]  /*c5b0*/  BSSY B1, `(.L_x_787) ;  /* 0x00000aa000017945 */ /* 0x000fe80003800000 */
[----:B------:R-:W-:-:S13]  /*c5c0*/  ISETP.GE.AND P0, PT, R4, R3, PT ;  /* 0x000000030400720c */ /* 0x000fda0003f06270 */
[----:B------:R-:W-:Y:S05]  /*c5d0*/  @P0 BRA `(.L_x_788) ;  /* 0x00000008009c0947 */ /* 0x000fea0003800000 */
[----:B------:R-:W0:Y:S01]  /*c5e0*/  LDC R5, c[0x0][0x3f4] ;  /* 0x0000fd00ff057b82 */ /* 0x000e220000000800 */
[----:B------:R-:W-:Y:S01]  /*c5f0*/  BSSY B2, `(.L_x_789) ;  /* 0x000002c000027945 */ /* 0x000fe20003800000 */
[-C--:B0-----:R-:W-:Y:S02]  /*c600*/  ISETP.GE.AND P0, PT, R22, R5.reuse, PT ;  /* 0x000000051600720c */ /* 0x081fe40003f06270 */
[-C--:B------:R-:W-:Y:S02]  /*c610*/  ISETP.GE.AND P1, PT, R215, R5.reuse, PT ;  /* 0x00000005d700720c */ /* 0x080fe40003f26270 */
[-C--:B------:R-:W-:Y:S02]  /*c620*/  ISETP.GE.AND P2, PT, R214, R5.reuse, PT ;  /* 0x00000005d600720c */ /* 0x080fe40003f46270 */
[----:B------:R-:W-:-:S07]  /*c630*/  ISETP.GE.AND P3, PT, R216, R5, PT ;  /* 0x00000005d800720c */ /* 0x000fce0003f66270 */
[----:B------:R-:W-:Y:S06]  /*c640*/  @P0 BRA `(.L_x_790) ;  /* 0x0000000000980947 */ /* 0x000fec0003800000 */
[----:B------:R-:W0:Y:S01]  /*c650*/  LDS.128 R4, [R0+0x1000] ;  /* 0x0010000000047984 */ /* 0x000e220000000c00 */
[----:B------:R-:W-:Y:S02]  /*c660*/  HADD2.F32 R36, -RZ, R26.H0_H0 ;  /* 0x2000001aff247230 */ /* 0x000fe40000004100 */
[--C-:B------:R-:W-:Y:S02]  /*c670*/  HADD2.F32 R38, -RZ, R28.reuse.H0_H0 ;  /* 0x2000001cff267230 */ /* 0x100fe40000004100 */
[----:B------:R-:W-:Y:S02]  /*c680*/  HADD2.F32 R41, -RZ, R29.H0_H0 ;  /* 0x2000001dff297230 */ /* 0x000fe40000004100 */
[----:B------:R-:W-:Y:S02]  /*c690*/  HADD2.F32 R39, -RZ, R27.H0_H0 ;  /* 0x2000001bff277230 */ /* 0x000fe40000004100 */
[----:B------:R-:W-:Y:S02]  /*c6a0*/  HADD2.F32 R40, -RZ, R28.H1_H1 ;  /* 0x3000001cff287230 */ /* 0x000fe40000004100 */
[----:B------:R-:W-:-:S02]  /*c6b0*/  HADD2.F32 R43, -RZ, R29.H1_H1 ;  /* 0x3000001dff2b7230 */ /* 0x000fc40000004100 */
[--C-:B0-----:R-:W-:Y:S02]  /*c6c0*/  HADD2.F32 R30, -RZ, R4.reuse.H0_H0 ;  /* 0x20000004ff1e7230 */ /* 0x101fe40000004100 */
[----:B------:R-:W-:Y:S02]  /*c6d0*/  HADD2.F32 R4, -RZ, R4.H1_H1 ;  /* 0x30000004ff047230 */ /* 0x000fe40000004100 */
[--C-:B------:R-:W-:Y:S02]  /*c6e0*/  HADD2.F32 R31, -RZ, R5.reuse.H0_H0 ;  /* 0x20000005ff1f7230 */ /* 0x100fe40000004100 */
[----:B------:R-:W-:Y:S02]  /*c6f0*/  HADD2.F32 R5, -RZ, R5.H1_H1 ;  /* 0x30000005ff057230 */ /* 0x000fe40000004100 */
[-C--:B------:R-:W-:Y:S01]  /*c700*/  FMUL.FTZ R35, R38, R4.reuse ;  /* 0x0000000426237220 */ /* 0x080fe20000410000 */
[----:B------:R-:W-:Y:S01]  /*c710*/  FMUL.FTZ R37, R36, R4 ;  /* 0x0000000424257220 */ /* 0x000fe20000410000 */
[----:B------:R-:W-:-:S02]  /*c720*/  HADD2.F32 R32, -RZ, R6.H0_H0 ;  /* 0x20000006ff207230 */ /* 0x000fc40000004100 */
[-C--:B------:R-:W-:Y:S01]  /*c730*/  FMUL.FTZ R34, R41, R5.reuse ;  /* 0x0000000529227220 */ /* 0x080fe20000410000 */
[-C--:B------:R-:W-:Y:S01]  /*c740*/  FFMA.FTZ R4, R36, R30.reuse, -R35 ;  /* 0x0000001e24047223 */ /* 0x080fe20000010823 */
[----:B------:R-:W-:Y:S01]  /*c750*/  FFMA.FTZ R37, R38, R30, R37 ;  /* 0x0000001e26257223 */ /* 0x000fe20000010025 */
[C---:B------:R-:W-:Y:S01]  /*c760*/  FMUL.FTZ R30, R39.reuse, R5 ;  /* 0x00000005271e7220 */ /* 0x040fe20000410000 */
[--C-:B------:R-:W-:Y:S02]  /*c770*/  HADD2.F32 R33, -RZ, R7.reuse.H0_H0 ;  /* 0x20000007ff217230 */ /* 0x100fe40000004100 */
[-C--:B------:R-:W-:Y:S01]  /*c780*/  FFMA.FTZ R5, R39, R31.reuse, -R34 ;  /* 0x0000001f27057223 */ /* 0x080fe20000010822 */
[----:B------:R-:W-:Y:S02]  /*c790*/  HADD2.F32 R6, -RZ, R6.H1_H1 ;  /* 0x30000006ff067230 */ /* 0x000fe40000004100 */
[----:B------:R-:W-:Y:S01]  /*c7a0*/  FFMA.FTZ R30, R41, R31, R30 ;  /* 0x0000001f291e7223 */ /* 0x000fe2000001001e */
[----:B------:R-:W-:Y:S01]  /*c7b0*/  HADD2.F32 R7, -RZ, R7.H1_H1 ;  /* 0x30000007ff077230 */ /* 0x000fe20000004100 */
[----:B------:R-:W-:Y:S01]  /*c7c0*/  F2FP.F16.F32.PACK_AB R4, R37, R4 ;  /* 0x000000042504723e */ /* 0x000fe200000000ff */
[----:B------:R-:W-:-:S02]  /*c7d0*/  HADD2.F32 R38, -RZ, R26.H1_H1 ;  /* 0x3000001aff267230 */ /* 0x000fc40000004100 */
[-C--:B------:R-:W-:Y:S01]  /*c7e0*/  FMUL.FTZ R31, R40, R6.reuse ;  /* 0x00000006281f7220 */ /* 0x080fe20000410000 */
[----:B------:R-:W-:Y:S02]  /*c7f0*/  HADD2.F32 R39, -RZ, R27.H1_H1 ;  /* 0x3000001bff277230 */ /* 0x000fe40000004100 */
[----:B------:R-:W-:Y:S01]  /*c800*/  FMUL.FTZ R34, R43, R7 ;  /* 0x000000072b227220 */ /* 0x000fe20000410000 */
[----:B------:R-:W-:Y:S01]  /*c810*/  F2FP.F16.F32.PACK_AB R5, R30, R5 ;  /* 0x000000051e05723e */ /* 0x000fe200000000ff */
[C---:B------:R-:W-:Y:S01]  /*c820*/  FMUL.FTZ R35, R38.reuse, R6 ;  /* 0x0000000626237220 */ /* 0x040fe20000410000 */
[-C--:B------:R-:W-:Y:S01]  /*c830*/  FFMA.FTZ R6, R38, R32.reuse, -R31 ;  /* 0x0000002026067223 */ /* 0x080fe2000001081f */
[C---:B------:R-:W-:Y:S01]  /*c840*/  FMUL.FTZ R36, R39.reuse, R7 ;  /* 0x0000000727247220 */ /* 0x040fe20000410000 */
[-C--:B------:R-:W-:Y:S01]  /*c850*/  FFMA.FTZ R7, R39, R33.reuse, -R34 ;  /* 0x0000002127077223 */ /* 0x080fe20000010822 */
[----:B------:R-:W-:Y:S02]  /*c860*/  FFMA.FTZ R35, R40, R32, R35 ;  /* 0x0000002028237223 */ /* 0x000fe40000010023 */
[----:B------:R-:W-:-:S03]  /*c870*/  FFMA.FTZ R36, R43, R33, R36 ;  /* 0x000000212b247223 */ /* 0x000fc60000010024 */
[----:B------:R-:W-:Y:S02]  /*c880*/  F2FP.F16.F32.PACK_AB R6, R35, R6 ;  /* 0x000000062306723e */ /* 0x000fe400000000ff */
[----:B------:R-:W-:-:S05]  /*c890*/  F2FP.F16.F32.PACK_AB R7, R36, R7 ;  /* 0x000000072407723e */ /* 0x000fca00000000ff */
[----:B------:R0:W-:Y:S02]  /*c8a0*/  STS.128 [R0+0x1000], R4 ;  /* 0x0010000400007388 */ /* 0x0001e40000000c00 */
.L_x_790:
[----:B------:R-:W-:Y:S05]  /*c8b0*/  BSYNC B2 ;  /* 0x0000000000027941 */ /* 0x000fea0003800000 */
.L_x_789:
[----:B------:R-:W-:Y:S04]  /*c8c0*/  BSSY B2, `(.L_x_791) ;  /* 0x0000028000027945 */ /* 0x000fe80003800000 */
[----:B------:R-:W-:Y:S05]  /*c8d0*/  @P1 BRA `(.L_x_792) ;  /* 0x0000000000981947 */ /* 0x000fea0003800000 */
[----:B0-----:R-:W0:Y:S01]  /*c8e0*/  LDS.128 R4, [R0+0x5000] ;  /* 0x0050000000047984 */ /* 0x001e220000000c00 */
        /* <DEDUP_REMOVED lines=37> */
.L_x_792:
[----:B------:R-:W-:Y:S05]  /*cb40*/  BSYNC B2 ;  /* 0x0000000000027941 */ /* 0x000fea0003800000 */
.L_x_791:
[----:B------:R-:W-:Y:S04]  /*cb50*/  BSSY B2, `(.L_x_793) ;  /* 0x0000028000027945 */ /* 0x000fe80003800000 */
[----:B------:R-:W-:Y:S05]  /*cb60*/  @P2 BRA `(.L_x_794) ;  /* 0x0000000000982947 */ /* 0x000fea0003800000 */
[----:B01----:R-:W0:Y:S01]  /*cb70*/  LDS.128 R4, [R0+0x9000] ;  /* 0x0090000000047984 */ /* 0x003e220000000c00 */
        /* <DEDUP_REMOVED lines=37> */
.L_x_794:
[----:B------:R-:W-:Y:S05]  /*cdd0*/  BSYNC B2 ;  /* 0x0000000000027941 */ /* 0x000fea0003800000 */
.L_x_793:
[----:B------:R-:W-:Y:S05]  /*cde0*/  @P3 BRA `(.L_x_788) ;  /* 0x0000000000983947 */ /* 0x000fea0003800000 */
[----:B012---:R-:W0:Y:S01]  /*cdf0*/  LDS.128 R4, [R0+0xd000] ;  /* 0x00d0000000047984 */ /* 0x007e220000000c00 */
        /* <DEDUP_REMOVED lines=37> */
.L_x_788:
[----:B------:R-:W-:Y:S05]  /*d050*/  BSYNC B1 ;  /* 0x0000000000017941 */ /* 0x000fea0003800000 */
.L_x_787:
[----:B0123--:R-:W-:Y:S01]  /*d060*/  IADD3 R4, R212, 0x40, RZ ;  /* 0x00000040d4047810 */ /* 0x00ffe20007ffe0ff */
[----:B------:R-:W-:Y:S03]  /*d070*/  BSSY B1, `(.L_x_795) ;  /* 0x00000aa000017945 */ /* 0x000fe60003800000 */
        /* <DEDUP_REMOVED lines=47> */
.L_x_798:
[----:B------:R-:W-:Y:S05]  /*d370*/  BSYNC B2 ;  /* 0x0000000000027941 */ /* 0x000fea0003800000 */
.L_x_797:
        /* <DEDUP_REMOVED lines=40> */
.L_x_800:
[----:B------:R-:W-:Y:S05]  /*d600*/  BSYNC B2 ;  /* 0x0000000000027941 */ /* 0x000fea0003800000 */
.L_x_799:
        /* <DEDUP_REMOVED lines=40> */
.L_x_802:
[----:B------:R-:W-:Y:S05]  /*d890*/  BSYNC B2 ;  /* 0x0000000000027941 */ /* 0x000fea0003800000 */
.L_x_801:
        /* <DEDUP_REMOVED lines=39> */
.L_x_796:
[----:B------:R-:W-:Y:S05]  /*db10*/  BSYNC B1 ;  /* 0x0000000000017941 */ /* 0x000fea0003800000 */
.L_x_795:
[----:B0123--:R-:W-:-:S05]  /*db20*/  VIADD R4, R212, 0x60 ;  /* 0x00000060d4047836 */ /* 0x00ffca0000000000 */
        /* <DEDUP_REMOVED lines=18> */
[-C--:B------:R-:W-:Y:S01]  /*dc50*/  FMUL.FTZ R34, R37, R4.reuse ;  /* 0x0000000425227220 */ /* 0x080fe20000410000 */
[C---:B------:R-:W-:Y:S01]  /*dc60*/  FMUL.FTZ R36, R35.reuse, R4 ;  /* 0x0000000423247220 */ /* 0x040fe20000410000 */
[----:B------:R-:W-:Y:S02]  /*dc70*/  HADD2.F32 R31, -RZ, R6.H0_H0 ;  /* 0x20000006ff1f7230 */ /* 0x000fe40000004100 */
[----:B------:R-:W-:Y:S01]  /*dc80*/  FMUL.FTZ R33, R40, R5 ;  /* 0x0000000528217220 */ /* 0x000fe20000410000 */
[----:B------:R-:W-:Y:S01]  /*dc90*/  FFMA.FTZ R4, R35, R3, -R34 ;  /* 0x0000000323047223 */ /* 0x000fe20000010822 */
[----:B------:R-:W-:-:S02]  /*dca0*/  HADD2.F32 R32, -RZ, R7.H0_H0 ;  /* 0x20000007ff207230 */ /* 0x000fc40000004100 */
[----:B------:R-:W-:Y:S01]  /*dcb0*/  FFMA.FTZ R3, R37, R3, R36 ;  /* 0x0000000325037223 */ /* 0x000fe20000010024 */
[C---:B------:R-:W-:Y:S01]  /*dcc0*/  FMUL.FTZ R35, R38.reuse, R5 ;  /* 0x0000000526237220 */ /* 0x040fe20000410000 */
[----:B------:R-:W-:Y:S02]  /*dcd0*/  HADD2.F32 R6, -RZ, R6.H1_H1 ;  /* 0x30000006ff067230 */ /* 0x000fe40000004100 */
[-C--:B------:R-:W-:Y:S01]  /*dce0*/  FFMA.FTZ R5, R38, R30.reuse, -R33 ;  /* 0x0000001e26057223 */ /* 0x080fe20000010821 */
[----:B------:R-:W-:Y:S02]  /*dcf0*/  HADD2.F32 R7, -RZ, R7.H1_H1 ;  /* 0x30000007ff077230 */ /* 0x000fe40000004100 */
[----:B------:R-:W-:Y:S01]  /*dd00*/  FFMA.FTZ R30, R40, R30, R35 ;  /* 0x0000001e281e7223 */ /* 0x000fe20000010023 */
[----:B------:R-:W-:Y:S01]  /*dd10*/  HADD2.F32 R37, -RZ, R28.H1_H1 ;  /* 0x3000001cff257230 */ /* 0x000fe20000004100 */
[----:B------:R-:W-:Y:S01]  /*dd20*/  F2FP.F16.F32.PACK_AB R4, R3, R4 ;  /* 0x000000040304723e */ /* 0x000fe200000000ff */
[----:B------:R-:W-:-:S02]  /*dd30*/  HADD2.F32 R36, -RZ, R29.H1_H1 ;  /* 0x3000001dff247230 */ /* 0x000fc40000004100 */
[----:B------:R-:W-:Y:S02]  /*dd40*/  HADD2.F32 R33, -RZ, R26.H1_H1 ;  /* 0x3000001aff217230 */ /* 0x000fe40000004100 */
[-C--:B------:R-:W-:Y:S01]  /*dd50*/  FMUL.FTZ R26, R37, R6.reuse ;  /* 0x00000006251a7220 */ /* 0x080fe20000410000 */
[----:B------:R-:W-:Y:S02]  /*dd60*/  HADD2.F32 R34, -RZ, R27.H1_H1 ;  /* 0x3000001bff227230 */ /* 0x000fe40000004100 */
[----:B------:R-:W-:Y:S01]  /*dd70*/  FMUL.FTZ R27, R36, R7 ;  /* 0x00000007241b7220 */ /* 0x000fe20000410000 */
[----:B------:R-:W-:Y:S01]  /*dd80*/  F2FP.F16.F32.PACK_AB R5, R30, R5 ;  /* 0x000000051e05723e */ /* 0x000fe200000000ff */
[C---:B------:R-:W-:Y:S01]  /*dd90*/  FMUL.FTZ R28, R33.reuse, R6 ;  /* 0x00000006211c7220 */ /* 0x040fe20000410000 */
[----:B------:R-:W-:Y:S01]  /*dda0*/  FFMA.FTZ R6, R33, R31, -R26 ;  /* 0x0000001f21067223 */ /* 0x000fe2000001081a */
[C---:B------:R-:W-:Y:S01]  /*ddb0*/  FMUL.FTZ R29, R34.reuse, R7 ;  /* 0x00000007221d7220 */ /* 0x040fe20000410000 */
[----:B------:R-:W-:Y:S01]  /*ddc0*/  FFMA.FTZ R7, R34, R32, -R27 ;  /* 0x0000002022077223 */ /* 0x000fe2000001081b */
[----:B------:R-:W-:-:S02]  /*ddd0*/  FFMA.FTZ R31, R37, R31, R28 ;  /* 0x0000001f251f7223 */ /* 0x000fc4000001001c */
[----:B------:R-:W-:-:S03]  /*dde0*/  FFMA.FTZ R32, R36, R32, R29 ;  /* 0x0000002024207223 */ /* 0x000fc6000001001d */
[----:B------:R-:W-:Y:S02]  /*ddf0*/  F2FP.F16.F32.PACK_AB R6, R31, R6 ;  /* 0x000000061f06723e */ /* 0x000fe400000000ff */
[----:B------:R-:W-:-:S05]  /*de00*/  F2FP.F16.F32.PACK_AB R7, R32, R7 ;  /* 0x000000072007723e */ /* 0x000fca00000000ff */
[----:B------:R0:W-:Y:S02]  /*de10*/  STS.128 [R0+0x3000], R4 ;  /* 0x0030000400007388 */ /* 0x0001e40000000c00 */
.L_x_805:
[----:B------:R-:W-:Y:S05]  /*de20*/  BSYNC B1 ;  /* 0x0000000000017941 */ /* 0x000fea0003800000 */
.L_x_804:
        /* <DEDUP_REMOVED lines=40> */
.L_x_807:
[----:B------:R-:W-:Y:S05]  /*e0b0*/  BSYNC B1 ;  /* 0x0000000000017941 */ /* 0x000fea0003800000 */
.L_x_806:
        /* <DEDUP_REMOVED lines=40> */
.L_x_809:
[----:B------:R-:W-:Y:S05]  /*e340*/  BSYNC B1 ;  /* 0x0000000000017941 */ /* 0x000fea0003800000 */
.L_x_808:
        /* <DEDUP_REMOVED lines=38> */
[----:B------:R3:W-:Y:S01]  /*e5b0*/  STS.128 [R0+0xf000], R4 ;  /* 0x00f0000400007388 */ /* 0x0007e20000000c00 */
[----:B------:R-:W-:Y:S05]  /*e5c0*/  BRA `(.L_x_803) ;  /* 0x0000003400787947 */ /* 0x000fea0003800000 */
.L_x_773:
[----:B------:R-:W-:-:S03]  /*e5d0*/  UMOV UR4, 0xffffffff ;  /* 0xffffffff00047882 */ /* 0x000fc60000000000 */
[----:B------:R-:W-:Y:S05]  /*e5e0*/  BRA.DIV UR4, `(.L_x_810) ;  /* 0x0000019e04007947 */ /* 0x000fea000b800000 */
[----:B------:R0:W1:Y:S04]  /*e5f0*/  SHFL.IDX PT, R3, R25, RZ, 0x181f ;  /* 0x00181fff19037589 */ /* 0x00006800000e0000 */
[----:B------:R0:W2:Y:S04]  /*e600*/  SHFL.IDX PT, R20, R24, RZ, 0x181f ;  /* 0x00181fff18147589 */ /* 0x0000a800000e0000 */
[----:B------:R0:W3:Y:S04]  /*e610*/  SHFL.IDX PT, R21, R26, RZ, 0x181f ;  /* 0x00181fff1a157589 */ /* 0x0000e800000e0000 */
[----:B------:R-:W4:Y:S02]  /*e620*/  SHFL.IDX PT, R28, R28, RZ, 0x181f ;  /* 0x00181fff1c1c7589 */ /* 0x000f2400000e0000 */
.L_x_1064:
        /* <DEDUP_REMOVED lines=10> */
[----:B------:R-:W-:Y:S02]  /*e6d0*/  CS2R R14, SRZ ;  /* 0x00000000000e7805 */ /* 0x000fe4000001ff00 */
[----:B0-----:R-:W-:Y:S02]  /*e6e0*/  CS2R R24, SRZ ;  /* 0x0000000000187805 */ /* 0x001fe4000001ff00 */
[----:B------:R-:W-:-:S05]  /*e6f0*/  CS2R R26, SRZ ;  /* 0x00000000001a7805 */ /* 0x000fca000001ff00 */
[----:B------:R-:W-:Y:S05]  /*e700*/  @P0 BRA `(.L_x_812) ;  /* 0x0000000000700947 */ /* 0x000fea0003800000 */
[----:B------:R-:W-:Y:S01]  /*e710*/  ULDC UR4, c[0x0][0x3f4] ;  /* 0x0000fd0000047ab9 */ /* 0x000fe20000000800 */
[----:B--2---:R-:W-:Y:S01]  /*e720*/  IMAD.MOV.U32 R4, RZ, RZ, R20 ;  /* 0x000000ffff047224 */ /* 0x004fe200078e0014 */
[----:B------:R-:W-:Y:S02]  /*e730*/  ISETP.GE.AND P2, PT, R16, UR4, PT ;  /* 0x0000000410007c0c */ /* 0x000fe4000bf46270 */
[----:B------:R-:W-:Y:S02]  /*e740*/  CS2R R24, SRZ ;  /* 0x0000000000187805 */ /* 0x000fe4000001ff00 */
[----:B------:R-:W-:Y:S02]  /*e750*/  ISETP.GE.AND P3, PT, R213, UR4, PT ;  /* 0x00000004d5007c0c */ /* 0x000fe4000bf66270 */
[----:B------:R-:W-:Y:S02]  /*e760*/  CS2R R26, SRZ ;  /* 0x00000000001a7805 */ /* 0x000fe4000001ff00 */
[----:B-1----:R-:W-:Y:S01]  /*e770*/  MOV R5, R3 ;  /* 0x0000000300057202 */ /* 0x002fe20000000f00 */
[----:B------:R-:W-:Y:S01]  /*e780*/  ULDC.64 UR6, c[0x0][0x208] ;  /* 0x0000820000067ab9 */ /* 0x000fe20000000a00 */
[----:B---3--:R-:W-:-:S03]  /*e790*/  MOV R29, R21 ;  /* 0x00000015001d7202 */ /* 0x008fc60000000f00 */
[C---:B------:R-:W-:Y:S01]  /*e7a0*/  @!P2 IMAD.SHL.U32 R9, R16.reuse, 0x2, RZ ;  /* 0x000000021009a824 */ /* 0x040fe200078e00ff */
[----:B------:R-:W-:-:S03]  /*e7b0*/  @!P2 SHF.L.U64.HI R6, R16, 0x1, R17 ;  /* 0x000000011006a819 */ /* 0x000fc60000010211 */
[----:B------:R-:W-:Y:S01]  /*e7c0*/  @!P3 IMAD.SHL.U32 R7, R236, 0x8, RZ ;  /* 0x00000008ec07b824 */ /* 0x000fe200078e00ff */
[----:B------:R-:W-:-:S03]  /*e7d0*/  @!P2 IADD3 R32, P0, R20, R9, RZ ;  /* 0x000000091420a210 */ /* 0x000fc60007f1e0ff */
[C---:B------:R-:W-:Y:S01]  /*e7e0*/  @!P3 IMAD.WIDE R30, R7.reuse, 0x2, R4 ;  /* 0x00000002071eb825 */ /* 0x040fe200078e0204 */
[----:B----4-:R-:W-:Y:S02]  /*e7f0*/  @!P2 IADD3 R20, P1, R28, R9, RZ ;  /* 0x000000091c14a210 */ /* 0x010fe40007f3e0ff */
[----:B------:R-:W-:Y:S02]  /*e800*/  CS2R R8, SRZ ;  /* 0x0000000000087805 */ /* 0x000fe4000001ff00 */
[----:B------:R-:W-:Y:S01]  /*e810*/  CS2R R10, SRZ ;  /* 0x00000000000a7805 */ /* 0x000fe2000001ff00 */
[----:B------:R-:W-:Y:S01]  /*e820*/  @!P3 IMAD.WIDE R28, R7, 0x2, R28 ;  /* 0x00000002071cb825 */ /* 0x000fe200078e021c */
[----:B------:R-:W-:Y:S02]  /*e830*/  CS2R R12, SRZ ;  /* 0x00000000000c7805 */ /* 0x000fe4000001ff00 */
[----:B------:R-:W-:Y:S02]  /*e840*/  CS2R R14, SRZ ;  /* 0x00000000000e7805 */ /* 0x000fe4000001ff00 */
[----:B------:R-:W-:Y:S01]  /*e850*/  CS2R R4, SRZ ;  /* 0x0000000000047805 */ /* 0x000fe2000001ff00 */
[--C-:B------:R-:W-:Y:S01]  /*e860*/  @!P2 IMAD.X R33, R3, 0x1, R6.reuse, P0 ;  /* 0x000000010321a824 */ /* 0x100fe200000e0606 */
[----:B------:R0:W5:Y:S01]  /*e870*/  @!P3 LD.E.128 R24, desc[UR6][R30.64] ;  /* 0x000000061e18b980 */ /* 0x000162000c101d00 */
[----:B------:R-:W-:Y:S01]  /*e880*/  @!P2 IMAD.X R21, R21, 0x1, R6, P1 ;  /* 0x000000011515a824 */ /* 0x000fe200008e0606 */
[----:B------:R-:W-:-:S02]  /*e890*/  CS2R R6, SRZ ;  /* 0x0000000000067805 */ /* 0x000fc4000001ff00 */
[----:B------:R0:W5:Y:S04]  /*e8a0*/  @!P3 LD.E.128 R8, desc[UR6][R28.64] ;  /* 0x000000061c08b980 */ /* 0x000168000c101d00 */
[----:B------:R0:W5:Y:S04]  /*e8b0*/  @!P2 LD.E.128 R12, desc[UR6][R32.64] ;  /* 0x00000006200ca980 */ /* 0x000168000c101d00 */
[----:B------:R0:W5:Y:S02]  /*e8c0*/  @!P2 LD.E.128 R4, desc[UR6][R20.64] ;  /* 0x000000061404a980 */ /* 0x000164000c101d00 */
.L_x_812:
[----:B------:R-:W-:Y:S05]  /*e8d0*/  BSYNC B1 ;  /* 0x0000000000017941 */ /* 0x000fea0003800000 */
.L_x_811:
[----:B-1----:R-:W-:Y:S01]  /*e8e0*/  LEA.HI R3, R237, R237, RZ, 0x1 ;  /* 0x000000eded037211 */ /* 0x002fe200078f08ff */
[----:B0----5:R-:W-:Y:S01]  /*e8f0*/  IMAD.MOV.U32 R30, RZ, RZ, R4 ;  /* 0x000000ffff1e7224 */ /* 0x021fe200078e0004 */
[----:B---3--:R-:W-:Y:S01]  /*e900*/  MOV R21, R12 ;  /* 0x0000000c00157202 */ /* 0x008fe20000000f00 */
[--C-:B----4-:R-:W-:Y:S01]  /*e910*/  IMAD.MOV.U32 R28, RZ, RZ, R13.reuse ;  /* 0x000000ffff1c7224 */ /* 0x110fe200078e000d */
[----:B------:R-:W-:Y:S01]  /*e920*/  SHF.R.U64 R33, R12, 0x10, R13 ;  /* 0x000000100c217819 */ /* 0x000fe2000000120d */
[----:B------:R-:W-:Y:S01]  /*e930*/  IMAD.MOV.U32 R31, RZ, RZ, R27 ;  /* 0x000000ffff1f7224 */ /* 0x000fe200078e001b */
[----:B------:R-:W-:Y:S01]  /*e940*/  LOP3.LUT R12, R3, 0xfffffffe, RZ, 0xc0, !PT ;  /* 0xfffffffe030c7812 */ /* 0x000fe200078ec0ff */
[----:B------:R-:W-:Y:S01]  /*e950*/  IMAD.MOV.U32 R32, RZ, RZ, R6 ;  /* 0x000000ffff207224 */ /* 0x000fe200078e0006 */
[----:B------:R-:W-:Y:S01]  /*e960*/  MOV R3, R5 ;  /* 0x0000000500037202 */ /* 0x000fe20000000f00 */
[----:B--2---:R-:W-:Y:S01]  /*e970*/  IMAD.MOV.U32 R20, RZ, RZ, R8 ;  /* 0x000000ffff147224 */ /* 0x004fe200078e0008 */
[--C-:B------:R-:W-:Y:S01]  /*e980*/  SHF.R.U64 R42, R4, 0x10, R5.reuse ;  /* 0x00000010042a7819 */ /* 0x100fe20000001205 */
[----:B------:R-:W-:Y:S01]  /*e990*/  BSSY B1, `(.L_x_813) ;  /* 0x000002d000017945 */ /* 0x000fe20003800000 */
[----:B------:R-:W-:Y:S01]  /*e9a0*/  SHF.R.U32.HI R43, RZ, 0x10, R5 ;  /* 0x00000010ff2b7819 */ /* 0x000fe20000011605 */
[----:B------:R-:W-:Y:S01]  /*e9b0*/  IMAD.IADD R5, R237, 0x1, -R12 ;  /* 0x00000001ed057824 */ /* 0x000fe200078e0a0c */
[----:B------:R-:W-:Y:S01]  /*e9c0*/  SHF.R.U32.HI R35, RZ, 0x10, R13 ;  /* 0x00000010ff237819 */ /* 0x000fe2000001160d */
[----:B------:R-:W-:Y:S01]  /*e9d0*/  IMAD.MOV.U32 R13, RZ, RZ, R14 ;  /* 0x000000ffff0d7224 */ /* 0x000fe200078e000e */
[----:B------:R-:W-:-:S02]  /*e9e0*/  MOV R29, R15 ;  /* 0x0000000f001d7202 */ /* 0x000fc40000000f00 */
[----:B------:R-:W-:Y:S02]  /*e9f0*/  SHF.L.U32 R5, R5, 0x1f, RZ ;  /* 0x0000001f05057819 */ /* 0x000fe400000006ff */
[--C-:B------:R-:W-:Y:S01]  /*ea00*/  SHF.R.U64 R36, R14, 0x10, R15.reuse ;  /* 0x000000100e247819 */ /* 0x100fe2000000120f */
[----:B------:R-:W-:Y:S01]  /*ea10*/  IMAD.MOV.U32 R14, RZ, RZ, R24 ;  /* 0x000000ffff0e7224 */ /* 0x000fe200078e0018 */
[----:B------:R-:W0:Y:S01]  /*ea20*/  SYNCS.PHASECHK.TRANS64.TRYWAIT P0, [R18+URZ+0x38800], R5 ;  /* 0x03880005120075a7 */ /* 0x000e22000800017f */
[----:B------:R-:W-:Y:S01]  /*ea30*/  SHF.R.U32.HI R37, RZ, 0x10, R15 ;  /* 0x00000010ff257819 */ /* 0x000fe2000001160f */
[--C-:B------:R-:W-:Y:S01]  /*ea40*/  IMAD.MOV.U32 R15, RZ, RZ, R25.reuse ;  /* 0x000000ffff0f7224 */ /* 0x100fe200078e0019 */
[--C-:B------:R-:W-:Y:S02]  /*ea50*/  SHF.R.U64 R38, R24, 0x10, R25.reuse ;  /* 0x0000001018267819 */ /* 0x100fe40000001219 */
[----:B------:R-:W-:Y:S02]  /*ea60*/  SHF.R.U32.HI R39, RZ, 0x10, R25 ;  /* 0x00000010ff277819 */ /* 0x000fe40000011619 */
[----:B------:R-:W-:-:S02]  /*ea70*/  MOV R4, R7 ;  /* 0x0000000700047202 */ /* 0x000fc40000000f00 */
[----:B------:R-:W-:Y:S01]  /*ea80*/  SHF.R.U64 R44, R6, 0x10, R7 ;  /* 0x00000010062c7819 */ /* 0x000fe20000001207 */
[----:B------:R-:W-:Y:S01]  /*ea90*/  IMAD.MOV.U32 R6, RZ, RZ, R9 ;  /* 0x000000ffff067224 */ /* 0x000fe200078e0009 */
[----:B------:R-:W-:Y:S01]  /*eaa0*/  SHF.R.U32.HI R45, RZ, 0x10, R7 ;  /* 0x00000010ff2d7819 */ /* 0x000fe20000011607 */
[----:B------:R-:W-:Y:S01]  /*eab0*/  IMAD.MOV.U32 R7, RZ, RZ, R11 ;  /* 0x000000ffff077224 */ /* 0x000fe200078e000b */
[----:B------:R-:W-:Y:S02]  /*eac0*/  MOV R25, R26 ;  /* 0x0000001a00197202 */ /* 0x000fe40000000f00 */
[----:B------:R-:W-:Y:S02]  /*ead0*/  SHF.R.U64 R8, R8, 0x10, R9 ;  /* 0x0000001008087819 */ /* 0x000fe40000001209 */
[----:B------:R-:W-:Y:S02]  /*eae0*/  PRMT R30, R30, 0x5410, R3 ;  /* 0x000054101e1e7816 */ /* 0x000fe40000000003 */
[----:B------:R-:W-:-:S02]  /*eaf0*/  SHF.R.U64 R40, R26, 0x10, R27 ;  /* 0x000000101a287819 */ /* 0x000fc4000000121b */
[----:B------:R-:W-:Y:S02]  /*eb00*/  SHF.R.U32.HI R41, RZ, 0x10, R27 ;  /* 0x00000010ff297819 */ /* 0x000fe4000001161b */
[----:B------:R-:W-:Y:S02]  /*eb10*/  SHF.R.U32.HI R9, RZ, 0x10, R9 ;  /* 0x00000010ff097819 */ /* 0x000fe40000011609 */
[----:B------:R-:W-:Y:S02]  /*eb20*/  MOV R24, R10 ;  /* 0x0000000a00187202 */ /* 0x000fe40000000f00 */
[----:B------:R-:W-:Y:S02]  /*eb30*/  VIMNMX R3, R34, 0x80, PT ;  /* 0x0000008022037848 */ /* 0x000fe40003fe0100 */
[----:B------:R-:W-:Y:S02]  /*eb40*/  PRMT R26, R21, 0x5410, R28 ;  /* 0x00005410151a7816 */ /* 0x000fe4000000001c */
[----:B------:R-:W-:-:S02]  /*eb50*/  PRMT R12, R14, 0x5410, R15 ;  /* 0x000054100e0c7816 */ /* 0x000fc4000000000f */
[----:B------:R-:W-:Y:S02]  /*eb60*/  SHF.R.U64 R10, R10, 0x10, R11 ;  /* 0x000000100a0a7819 */ /* 0x000fe4000000120b */
[----:B------:R-:W-:Y:S02]  /*eb70*/  PRMT R27, R33, 0x5410, R35 ;  /* 0x00005410211b7816 */ /* 0x000fe40000000023 */
[----:B------:R-:W-:Y:S02]  /*eb80*/  PRMT R28, R13, 0x5410, R29 ;  /* 0x000054100d1c7816 */ /* 0x000fe4000000001d */
[----:B------:R-:W-:Y:S02]  /*eb90*/  PRMT R14, R25, 0x5410, R31 ;  /* 0x00005410190e7816 */ /* 0x000fe4000000001f */
[----:B------:R-:W-:Y:S02]  /*eba0*/  SHF.R.U32.HI R11, RZ, 0x10, R11 ;  /* 0x00000010ff0b7819 */ /* 0x000fe4000001160b */
[----:B------:R-:W-:-:S02]  /*ebb0*/  PRMT R29, R36, 0x5410, R37 ;  /* 0x00005410241d7816 */ /* 0x000fc40000000025 */
[----:B------:R-:W-:Y:S02]  /*ebc0*/  PRMT R13, R38, 0x5410, R39 ;  /* 0x00005410260d7816 */ /* 0x000fe40000000027 */
[----:B------:R-:W-:Y:S02]  /*ebd0*/  PRMT R15, R40, 0x5410, R41 ;  /* 0x00005410280f7816 */ /* 0x000fe40000000029 */
[----:B------:R-:W-:Y:S02]  /*ebe0*/  PRMT R31, R42, 0x5410, R43 ;  /* 0x000054102a1f7816 */ /* 0x000fe4000000002b */
[----:B------:R-:W-:Y:S02]  /*ebf0*/  PRMT R32, R32, 0x5410, R4 ;  /* 0x0000541020207816 */ /* 0x000fe40000000004 */
[----:B------:R-:W-:Y:S02]  /*ec00*/  PRMT R33, R44, 0x5410, R45 ;  /* 0x000054102c217816 */ /* 0x000fe4000000002d */
[----:B------:R-:W-:-:S02]  /*ec10*/  ISETP.GE.AND P1, PT, R212, R3, PT ;  /* 0x00000003d400720c */ /* 0x000fc40003f26270 */
[----:B------:R-:W-:Y:S02]  /*ec20*/  PRMT R20, R20, 0x5410, R6 ;  /* 0x0000541014147816 */ /* 0x000fe40000000006 */
[----:B------:R-:W-:Y:S02]  /*ec30*/  PRMT R21, R8, 0x5410, R9 ;  /* 0x0000541008157816 */ /* 0x000fe40000000009 */
[----:B------:R-:W-:Y:S01]  /*ec40*/  PRMT R24, R24, 0x5410, R7 ;  /* 0x0000541018187816 */ /* 0x000fe20000000007 */
[----:B0-----:R-:W-:Y:S06]  /*ec50*/  @!P0 BRA `(.L_x_814) ;  /* 0x0000019400d88947 */ /* 0x001fec0003800000 */
.L_x_1065:
[----:B------:R-:W-:Y:S05]  /*ec60*/  BSYNC B1 ;  /* 0x0000000000017941 */ /* 0x000fea0003800000 */
.L_x_813:
[----:B------:R-:W-:Y:S01]  /*ec70*/  BSSY B1, `(.L_x_815) ;  /* 0x00000ba000017945 */ /* 0x000fe20003800000 */
[----:B------:R-:W-:-:S03]  /*ec80*/  PRMT R25, R10, 0x5410, R11 ;  /* 0x000054100a197816 */ /* 0x000fc6000000000b */
[----:B------:R-:W-:Y:S05]  /*ec90*/  @P1 BRA `(.L_x_816) ;  /* 0x0000000800dc1947 */ /* 0x000fea0003800000 */
[----:B------:R-:W1:Y:S01]  /*eca0*/  LDC R51, c[0x0][0x3f4] ;  /* 0x0000fd00ff337b82 */ /* 0x000e620000000800 */
[----:B------:R-:W-:Y:S01]  /*ecb0*/  BSSY B2, `(.L_x_817) ;  /* 0x000005c000027945 */ /* 0x000fe20003800000 */
[----:B------:R-:W-:Y:S01]  /*ecc0*/  IMAD.SHL.U32 R53, R212, 0x40, RZ ;  /* 0x00000040d4357824 */ /* 0x000fe200078e00ff */
[-C--:B-1----:R-:W-:Y:S02]  /*ecd0*/  ISETP.GE.AND P0, PT, R16, R51.reuse, PT ;  /* 0x000000331000720c */ /* 0x082fe40003f06270 */
[----:B------:R-:W-:-:S11]  /*ece0*/  ISETP.GE.AND P1, PT, R213, R51, PT ;  /* 0x00000033d500720c */ /* 0x000fd60003f26270 */
[----:B------:R-:W-:Y:S05]  /*ecf0*/  @P0 BRA `(.L_x_818) ;  /* 0x00000004005c0947 */ /* 0x000fea0003800000 */
[----:B------:R-:W-:Y:S01]  /*ed00*/  LEA.HI R4, R51, R235, RZ, 0x1d ;  /* 0x000000eb33047211 */ /* 0x000fe200078fe8ff */
[----:B------:R-:W-:Y:S02]  /*ed10*/  HADD2.F32 R44, -RZ, R26.H0_H0 ;  /* 0x2000001aff2c7230 */ /* 0x000fe40000004100 */
[--C-:B------:R-:W-:Y:S01]  /*ed20*/  HADD2.F32 R46, -RZ, R30.reuse.H0_H0 ;  /* 0x2000001eff2e7230 */ /* 0x100fe20000004100 */
[----:B------:R-:W-:Y:S01]  /*ed30*/  SHF.R.S32.HI R7, RZ, 0x1f, R4 ;  /* 0x0000001fff077819 */ /* 0x000fe20000011404 */
[----:B------:R-:W-:Y:S01]  /*ed40*/  HADD2.F32 R43, -RZ, R31.H0_H0 ;  /* 0x2000001fff2b7230 */ /* 0x000fe20000004100 */
[----:B0-----:R-:W-:Y:S01]  /*ed50*/  SHF.L.U32 R5, R4, 0x3, RZ ;  /* 0x0000000304057819 */ /* 0x001fe200000006ff */
[----:B------:R-:W-:Y:S01]  /*ed60*/  HADD2.F32 R45, -RZ, R30.H1_H1 ;  /* 0x3000001eff2d7230 */ /* 0x000fe20000004100 */
[----:B------:R-:W-:Y:S02]  /*ed70*/  LEA.HI R7, R7, R4, RZ, 0x3 ;  /* 0x0000000407077211 */ /* 0x000fe400078f18ff */
[----:B------:R-:W-:-:S03]  /*ed80*/  LOP3.LUT R5, R5, 0x38, RZ, 0xc0, !PT ;  /* 0x0000003805057812 */ /* 0x000fc600078ec0ff */
[----:B------:R-:W-:Y:S01]  /*ed90*/  IMAD.SHL.U32 R7, R7, 0x400, RZ ;  /* 0x0000040007077824 */ /* 0x000fe200078e00ff */
[----:B------:R-:W-:-:S04]  /*eda0*/  LOP3.LUT R4, R5, 0x1c0, R53, 0xf8, !PT ;  /* 0x000001c005047812 */ /* 0x000fc800078ef835 */
[----:B------:R-:W-:Y:S02]  /*edb0*/  LOP3.LUT R8, R4, R231, RZ, 0x3c, !PT ;  /* 0x000000e704087212 */ /* 0x000fe400078e3cff */
[----:B------:R-:W-:Y:S02]  /*edc0*/  LOP3.LUT R9, R7, 0x7fffe000, RZ, 0xc0, !PT ;  /* 0x7fffe00007097812 */ /* 0x000fe400078ec0ff */
[----:B------:R-:W0:Y:S02]  /*edd0*/  LDS.128 R4, [R0] ;  /* 0x0000000000047984 */ /* 0x000e240000000c00 */
[----:B------:R-:W-:-:S05]  /*ede0*/  IADD3 R9, R8, R9, R230 ;  /* 0x0000000908097210 */ /* 0x000fca0007ffe0e6 */
[----:B------:R-:W-:-:S05]  /*edf0*/  IMAD R34, R9, 0x2, R18 ;  /* 0x0000000209227824 */ /* 0x000fca00078e0212 */
[----:B------:R-:W1:Y:S01]  /*ee00*/  LDS.128 R8, [R34+0x14400] ;  /* 0x0144000022087984 */ /* 0x000e620000000c00 */
[--C-:B0-----:R-:W-:Y:S02]  /*ee10*/  HADD2.F32 R35, -RZ, R4.reuse.H0_H0 ;  /* 0x20000004ff237230 */ /* 0x101fe40000004100 */
[----:B------:R-:W-:Y:S02]  /*ee20*/  HADD2.F32 R4, -RZ, R4.H1_H1 ;  /* 0x30000004ff047230 */ /* 0x000fe40000004100 */
[--C-:B------:R-:W-:Y:S02]  /*ee30*/  HADD2.F32 R36, -RZ, R5.reuse.H0_H0 ;  /* 0x20000005ff247230 */ /* 0x100fe40000004100 */
[----:B------:R-:W-:Y:S02]  /*ee40*/  HADD2.F32 R5, -RZ, R5.H1_H1 ;  /* 0x30000005ff057230 */ /* 0x000fe40000004100 */
[--C-:B------:R-:W-:Y:S02]  /*ee50*/  HADD2.F32 R37, -RZ, R6.reuse.H0_H0 ;  /* 0x20000006ff257230 */ /* 0x100fe40000004100 */
[----:B------:R-:W-:-:S02]  /*ee60*/  HADD2.F32 R6, -RZ, R6.H1_H1 ;  /* 0x30000006ff067230 */ /* 0x000fc40000004100 */
[--C-:B-1----:R-:W-:Y:S02]  /*ee70*/  HADD2.F32 R39, -RZ, R8.reuse.H0_H0 ;  /* 0x20000008ff277230 */ /* 0x102fe40000004100 */
[----:B------:R-:W-:Y:S02]  /*ee80*/  HADD2.F32 R8, -RZ, R8.H1_H1 ;  /* 0x30000008ff087230 */ /* 0x000fe40000004100 */
[----:B------:R-:W-:Y:S02]  /*ee90*/  HADD2.F32 R40, -RZ, R9.H0_H0 ;  /* 0x20000009ff287230 */ /* 0x000fe40000004100 */
[C---:B------:R-:W-:Y:S01]  /*eea0*/  FMUL.FTZ R48, R39.reuse, R46 ;  /* 0x0000002e27307220 */ /* 0x040fe20000410000 */
[-C--:B------:R-:W-:Y:S01]  /*eeb0*/  FMUL.FTZ R50, R39, R44.reuse ;  /* 0x0000002c27327220 */ /* 0x080fe20000410000 */
[----:B------:R-:W-:Y:S02]  /*eec0*/  HADD2.F32 R39, -RZ, R27.H0_H0 ;  /* 0x2000001bff277230 */ /* 0x000fe40000004100 */
[----:B------:R-:W-:Y:S01]  /*eed0*/  FMUL.FTZ R47, R8, R43 ;  /* 0x0000002b082f7220 */ /* 0x000fe20000410000 */
[C---:B------:R-:W-:Y:S01]  /*eee0*/  FFMA.FTZ R48, R35.reuse, R44, -R48 ;  /* 0x0000002c23307223 */ /* 0x040fe20000010830 */
[----:B------:R-:W-:Y:S01]  /*eef0*/  FFMA.FTZ R50, R35, R46, R50 ;  /* 0x0000002e23327223 */ /* 0x000fe20000010032 */
[----:B------:R-:W-:-:S02]  /*ef00*/  HADD2.F32 R35, -RZ, R26.H1_H1 ;  /* 0x3000001aff237230 */ /* 0x000fc40000004100 */
[-C--:B------:R-:W-:Y:S01]  /*ef10*/  FMUL.FTZ R49, R8, R39.reuse ;  /* 0x0000002708317220 */ /* 0x080fe20000410000 */
[----:B------:R-:W-:Y:S01]  /*ef20*/  FFMA.FTZ R47, R4, R39, -R47 ;  /* 0x00000027042f7223 */ /* 0x000fe2000001082f */
[C---:B------:R-:W-:Y:S01]  /*ef30*/  FMUL.FTZ R39, R40.reuse, R45 ;  /* 0x0000002d28277220 */ /* 0x040fe20000410000 */
[----:B------:R-:W-:Y:S02]  /*ef40*/  HADD2.F32 R9, -RZ, R9.H1_H1 ;  /* 0x30000009ff097230 */ /* 0x000fe40000004100 */
[----:B------:R-:W-:Y:S01]  /*ef50*/  FMUL.FTZ R40, R40, R35 ;  /* 0x0000002328287220 */ /* 0x000fe20000410000 */
[----:B------:R-:W-:Y:S02]  /*ef60*/  HADD2.F32 R44, -RZ, R31.H1_H1 ;  /* 0x3000001fff2c7230 */ /* 0x000fe40000004100 */
[----:B------:R-:W-:Y:S01]  /*ef70*/  FFMA.FTZ R49, R4, R43, R49 ;  /* 0x0000002b04317223 */ /* 0x000fe20000010031 */
[----:B------:R-:W-:Y:S02]  /*ef80*/  HADD2.F32 R4, -RZ, R27.H1_H1 ;  /* 0x3000001bff047230 */ /* 0x000fe40000004100 */
[C---:B------:R-:W-:Y:S01]  /*ef90*/  FFMA.FTZ R39, R36.reuse, R35, -R39 ;  /* 0x0000002324277223 */ /* 0x040fe20000010827 */
[----:B------:R-:W-:Y:S01]  /*efa0*/  FFMA.FTZ R40, R36, R45, R40 ;  /* 0x0000002d24287223 */ /* 0x000fe20000010028 */
[----:B------:R-:W-:-:S02]  /*efb0*/  HADD2.F32 R41, -RZ, R10.H0_H0 ;  /* 0x2000000aff297230 */ /* 0x000fc40000004100 */
[C---:B------:R-:W-:Y:S01]  /*efc0*/  FMUL.FTZ R46, R9.reuse, R44 ;  /* 0x0000002c092e7220 */ /* 0x040fe20000410000 */
[----:B------:R-:W-:Y:S02]  /*efd0*/  HADD2.F32 R8, -RZ, R28.H0_H0 ;  /* 0x2000001cff087230 */ /* 0x000fe40000004100 */
[-C--:B------:R-:W-:Y:S01]  /*efe0*/  FMUL.FTZ R52, R9, R4.reuse ;  /* 0x0000000409347220 */ /* 0x080fe20000410000 */
[----:B------:R-:W-:Y:S02]  /*eff0*/  HADD2.F32 R36, -RZ, R32.H0_H0 ;  /* 0x20000020ff247230 */ /* 0x000fe40000004100 */
[----:B------:R-:W-:Y:S01]  /*f000*/  FFMA.FTZ R46, R5, R4, -R46 ;  /* 0x00000004052e7223 */ /* 0x000fe2000001082e */
[----:B------:R-:W-:Y:S02]  /*f010*/  HADD2.F32 R10, -RZ, R10.H1_H1 ;  /* 0x3000000aff0a7230 */ /* 0x000fe40000004100 */
[----:B------:R-:W-:Y:S01]  /*f020*/  FMUL.FTZ R45, R41, R8 ;  /* 0x00000008292d7220 */ /* 0x000fe20000410000 */
[----:B------:R-:W-:-:S02]  /*f030*/  HADD2.F32 R35, -RZ, R33.H0_H0 ;  /* 0x20000021ff237230 */ /* 0x000fc40000004100 */
[----:B------:R-:W-:Y:S01]  /*f040*/  FMUL.FTZ R4, R41, R36 ;  /* 0x0000002429047220 */ /* 0x000fe20000410000 */
[----:B------:R-:W-:Y:S02]  /*f050*/  HADD2.F32 R9, -RZ, R29.H0_H0 ;  /* 0x2000001dff097230 */ /* 0x000fe40000004100 */
[----:B------:R-:W-:Y:S01]  /*f060*/  FFMA.FTZ R41, R5, R44, R52 ;  /* 0x0000002c05297223 */ /* 0x000fe20000010034 */
[C---:B------:R-:W-:Y:S01]  /*f070*/  FFMA.FTZ R45, R37.reuse, R36, R45 ;  /* 0x00000024252d7223 */ /* 0x040fe2000001002d */
[C---:B------:R-:W-:Y:S01]  /*f080*/  FMUL.FTZ R5, R10.reuse, R35 ;  /* 0x000000230a057220 */ /* 0x040fe20000410000 */
[----:B------:R-:W-:Y:S01]  /*f090*/  FFMA.FTZ R43, R37, R8, -R4 ;  /* 0x00000008252b7223 */ /* 0x000fe20000010804 */
[-C--:B------:R-:W-:Y:S01]  /*f0a0*/  FMUL.FTZ R37, R10, R9.reuse ;  /* 0x000000090a257220 */ /* 0x080fe20000410000 */
[----:B------:R-:W-:Y:S02]  /*f0b0*/  HADD2.F32 R42, -RZ, R11.H0_H0 ;  /* 0x2000000bff2a7230 */ /* 0x000fe40000004100 */
[----:B------:R-:W-:Y:S01]  /*f0c0*/  FFMA.FTZ R10, R6, R9, -R5 ;  /* 0x00000009060a7223 */ /* 0x000fe20000010805 */
[----:B------:R-:W-:-:S02]  /*f0d0*/  HADD2.F32 R9, -RZ, R32.H1_H1 ;  /* 0x30000020ff097230 */ /* 0x000fc40000004100 */
[----:B------:R-:W-:Y:S01]  /*f0e0*/  FFMA.FTZ R36, R6, R35, R37 ;  /* 0x0000002306247223 */ /* 0x000fe20000010025 */
[----:B------:R-:W-:Y:S02]  /*f0f0*/  HADD2.F32 R5, -RZ, R28.H1_H1 ;  /* 0x3000001cff057230 */ /* 0x000fe40000004100 */
[----:B------:R-:W-:Y:S02]  /*f100*/  HADD2.F32 R11, -RZ, R11.H1_H1 ;  /* 0x3000000bff0b7230 */ /* 0x000fe40000004100 */
[C---:B------:R-:W-:Y:S01]  /*f110*/  FMUL.FTZ R35, R42.reuse, R9 ;  /* 0x000000092a237220 */ /* 0x040fe20000410000 */
[----:B------:R-:W-:Y:S02]  /*f120*/  HADD2.F32 R8, -RZ, R33.H1_H1 ;  /* 0x30000021ff087230 */ /* 0x000fe40000004100 */
[----:B------:R-:W-:Y:S01]  /*f130*/  FMUL.FTZ R42, R42, R5 ;  /* 0x000000052a2a7220 */ /* 0x000fe20000410000 */
[----:B------:R-:W-:Y:S02]  /*f140*/  HADD2.F32 R4, -RZ, R29.H1_H1 ;  /* 0x3000001dff047230 */ /* 0x000fe40000004100 */
[----:B------:R-:W-:-:S02]  /*f150*/  HADD2.F32 R38, -RZ, R7.H0_H0 ;  /* 0x20000007ff267230 */ /* 0x000fc40000004100 */
[C---:B------:R-:W-:Y:S01]  /*f160*/  FMUL.FTZ R6, R11.reuse, R8 ;  /* 0x000000080b067220 */ /* 0x040fe20000410000 */
[----:B------:R-:W-:Y:S02]  /*f170*/  HADD2.F32 R7, -RZ, R7.H1_H1 ;  /* 0x30000007ff077230 */ /* 0x000fe40000004100 */
[-C--:B------:R-:W-:Y:S01]  /*f180*/  FMUL.FTZ R37, R11, R4.reuse ;  /* 0x000000040b257220 */ /* 0x080fe20000410000 */
[C---:B------:R-:W-:Y:S01]  /*f190*/  FFMA.FTZ R35, R38.reuse, R5, -R35 ;  /* 0x0000000526237223 */ /* 0x040fe20000010823 */
[----:B------:R-:W-:Y:S01]  /*f1a0*/  FFMA.FTZ R11, R38, R9, R42 ;  /* 0x00000009260b7223 */ /* 0x000fe2000001002a */
[C---:B------:R-:W-:Y:S01]  /*f1b0*/  FFMA.FTZ R38, R7.reuse, R4, -R6 ;  /* 0x0000000407267223 */ /* 0x040fe20000010806 */
[----:B------:R-:W-:Y:S01]  /*f1c0*/  FFMA.FTZ R42, R7, R8, R37 ;  /* 0x00000008072a7223 */ /* 0x000fe20000010025 */
[----:B------:R-:W-:Y:S02]  /*f1d0*/  F2FP.F16.F32.PACK_AB R4, R47, R48 ;  /* 0x000000302f04723e */ /* 0x000fe400000000ff */
[----:B------:R-:W-:-:S02]  /*f1e0*/  F2FP.F16.F32.PACK_AB R5, R46, R39 ;  /* 0x000000272e05723e */ /* 0x000fc400000000ff */
[----:B------:R-:W-:Y:S02]  /*f1f0*/  F2FP.F16.F32.PACK_AB R6, R10, R43 ;  /* 0x0000002b0a06723e */ /* 0x000fe400000000ff */
[----:B------:R-:W-:Y:S02]  /*f200*/  F2FP.F16.F32.PACK_AB R7, R38, R35 ;  /* 0x000000232607723e */ /* 0x000fe400000000ff */
[----:B------:R-:W-:Y:S02]  /*f210*/  F2FP.F16.F32.PACK_AB R8, R49, R50 ;  /* 0x000000323108723e */ /* 0x000fe400000000ff */
[----:B------:R-:W-:Y:S01]  /*f220*/  F2FP.F16.F32.PACK_AB R9, R41, R40 ;  /* 0x000000282909723e */ /* 0x000fe200000000ff */
[----:B------:R1:W-:Y:S01]  /*f230*/  STS.128 [R0], R4 ;  /* 0x0000000400007388 */ /* 0x0003e20000000c00 */
[----:B------:R-:W-:Y:S02]  /*f240*/  F2FP.F16.F32.PACK_AB R10, R36, R45 ;  /* 0x0000002d240a723e */ /* 0x000fe400000000ff */
[----:B------:R-:W-:-:S05]  /*f250*/  F2FP.F16.F32.PACK_AB R11, R42, R11 ;  /* 0x0000000b2a0b723e */ /* 0x000fca00000000ff */
[----:B------:R1:W-:Y:S02]  /*f260*/  STS.128 [R34+0x14400], R8 ;  /* 0x0144000822007388 */ /* 0x0003e40000000c00 */
.L_x_818:
[----:B------:R-:W-:Y:S05]  /*f270*/  BSYNC B2 ;  /* 0x0000000000027941 */ /* 0x000fea0003800000 */
.L_x_817:
[----:B------:R-:W-:Y:S05]  /*f280*/  @P1 BRA `(.L_x_816) ;  /* 0x0000000400601947 */ /* 0x000fea0003800000 */
[----:B------:R-:W2:Y:S01]  /*f290*/  LDL R50, [R1+0x7c] ;  /* 0x00007c0001327983 */ /* 0x000ea20000100800 */
[----:B-1----:R-:W-:Y:S01]  /*f2a0*/  LEA.HI R0, R51, R236, RZ, 0x1d ;  /* 0x000000ec33007211 */ /* 0x002fe200078fe8ff */
[----:B------:R-:W-:Y:S02]  /*f2b0*/  HADD2.F32 R45, -RZ, R20.H0_H0 ;  /* 0x20000014ff2d7230 */ /* 0x000fe40000004100 */
[----:B------:R-:W-:Y:S01]  /*f2c0*/  HADD2.F32 R43, -RZ, R12.H0_H0 ;  /* 0x2000000cff2b7230 */ /* 0x000fe20000004100 */
[----:B0-----:R-:W-:Y:S01]  /*f2d0*/  SHF.R.S32.HI R5, RZ, 0x1f, R0 ;  /* 0x0000001fff057819 */ /* 0x001fe20000011400 */
[----:B------:R-:W-:Y:S01]  /*f2e0*/  HADD2.F32 R47, -RZ, R21.H0_H0 ;  /* 0x20000015ff2f7230 */ /* 0x000fe20000004100 */
[----:B------:R-:W-:Y:S02]  /*f2f0*/  SHF.L.U32 R4, R0, 0x3, RZ ;  /* 0x0000000300047819 */ /* 0x000fe400000006ff */
[----:B------:R-:W-:Y:S02]  /*f300*/  LEA.HI R5, R5, R0, RZ, 0x3 ;  /* 0x0000000005057211 */ /* 0x000fe400078f18ff */
[----:B------:R-:W-:-:S03]  /*f310*/  LOP3.LUT R4, R4, 0x38, RZ, 0xc0, !PT ;  /* 0x0000003804047812 */ /* 0x000fc600078ec0ff */
[----:B------:R-:W-:Y:S01]  /*f320*/  IMAD.SHL.U32 R5, R5, 0x400, RZ ;  /* 0x0000040005057824 */ /* 0x000fe200078e00ff */
[----:B------:R-:W-:-:S04]  /*f330*/  LOP3.LUT R4, R4, 0x1c0, R53, 0xf8, !PT ;  /* 0x000001c004047812 */ /* 0x000fc800078ef835 */
[----:B------:R-:W-:Y:S02]  /*f340*/  LOP3.LUT R0, R4, R231, RZ, 0x3c, !PT ;  /* 0x000000e704007212 */ /* 0x000fe400078e3cff */
[----:B------:R-:W-:-:S04]  /*f350*/  LOP3.LUT R9, R5, 0x7fffe000, RZ, 0xc0, !PT ;  /* 0x7fffe00005097812 */ /* 0x000fc800078ec0ff */
[----:B------:R-:W-:-:S05]  /*f360*/  IADD3 R9, R0, R9, R230 ;  /* 0x0000000900097210 */ /* 0x000fca0007ffe0e6 */
[----:B------:R-:W-:-:S05]  /*f370*/  IMAD R0, R9, 0x2, R18 ;  /* 0x0000000209007824 */ /* 0x000fca00078e0212 */
[----:B------:R-:W0:Y:S02]  /*f380*/  LDS.128 R8, [R0+0x14400] ;  /* 0x0144000000087984 */ /* 0x000e240000000c00 */
[--C-:B0-----:R-:W-:Y:S02]  /*f390*/  HADD2.F32 R38, -RZ, R8.reuse.H0_H0 ;  /* 0x20000008ff267230 */ /* 0x101fe40000004100 */
[----:B------:R-:W-:Y:S02]  /*f3a0*/  HADD2.F32 R8, -RZ, R8.H1_H1 ;  /* 0x30000008ff087230 */ /* 0x000fe40000004100 */
[----:B------:R-:W-:Y:S02]  /*f3b0*/  HADD2.F32 R39, -RZ, R9.H0_H0 ;  /* 0x20000009ff277230 */ /* 0x000fe40000004100 */
[C---:B------:R-:W-:Y:S01]  /*f3c0*/  FMUL.FTZ R49, R38.reuse, R45 ;  /* 0x0000002d26317220 */ /* 0x040fe20000410000 */
[----:B------:R-:W-:Y:S01]  /*f3d0*/  FMUL.FTZ R51, R38, R43 ;  /* 0x0000002b26337220 */ /* 0x000fe20000410000 */
[----:B------:R-:W-:-:S02]  /*f3e0*/  HADD2.F32 R38, -RZ, R20.H1_H1 ;  /* 0x30000014ff267230 */ /* 0x000fc40000004100 */
[----:B------:R-:W-:Y:S01]  /*f3f0*/  FMUL.FTZ R53, R8, R47 ;  /* 0x0000002f08357220 */ /* 0x000fe20000410000 */
[----:B------:R-:W-:Y:S02]  /*f400*/  HADD2.F32 R9, -RZ, R9.H1_H1 ;  /* 0x30000009ff097230 */ /* 0x000fe40000004100 */
[--C-:B------:R-:W-:Y:S02]  /*f410*/  HADD2.F32 R40, -RZ, R10.reuse.H0_H0 ;  /* 0x2000000aff287230 */ /* 0x100fe40000004100 */
[----:B------:R-:W-:Y:S01]  /*f420*/  FMUL.FTZ R46, R39, R38 ;  /* 0x00000026272e7220 */ /* 0x000fe20000410000 */
[----:B------:R-:W-:Y:S02]  /*f430*/  HADD2.F32 R10, -RZ, R10.H1_H1 ;  /* 0x3000000aff0a7230 */ /* 0x000fe40000004100 */
[--C-:B------:R-:W-:Y:S02]  /*f440*/  HADD2.F32 R41, -RZ, R11.reuse.H0_H0 ;  /* 0x2000000bff297230 */ /* 0x100fe40000004100 */
[----:B------:R-:W-:Y:S01]  /*f450*/  HADD2.F32 R11, -RZ, R11.H1_H1 ;  /* 0x3000000bff0b7230 */ /* 0x000fe20000004100 */
[----:B--2---:R-:W0:Y:S02]  /*f460*/  LDS.128 R4, [R50] ;  /* 0x0000000032047984 */ /* 0x004e240000000c00 */
[----:B0-----:R-:W-:-:S02]  /*f470*/  HADD2.F32 R34, -RZ, R4.H0_H0 ;  /* 0x20000004ff227230 */ /* 0x001fc40000004100 */
[----:B------:R-:W-:Y:S02]  /*f480*/  HADD2.F32 R4, -RZ, R4.H1_H1 ;  /* 0x30000004ff047230 */ /* 0x000fe40000004100 */
[----:B------:R-:W-:Y:S02]  /*f490*/  HADD2.F32 R35, -RZ, R5.H0_H0 ;  /* 0x20000005ff237230 */ /* 0x000fe40000004100 */
[C---:B------:R-:W-:Y:S01]  /*f4a0*/  FFMA.FTZ R49, R34.reuse, R43, -R49 ;  /* 0x0000002b22317223 */ /* 0x040fe20000010831 */
[----:B------:R-:W-:Y:S02]  /*f4b0*/  HADD2.F32 R43, -RZ, R13.H0_H0 ;  /* 0x2000000dff2b7230 */ /* 0x000fe40000004100 */
[----:B------:R-:W-:Y:S01]  /*f4c0*/  FFMA.FTZ R51, R34, R45, R51 ;  /* 0x0000002d22337223 */ /* 0x000fe20000010033 */
[----:B------:R-:W-:Y:S02]  /*f4d0*/  HADD2.F32 R34, -RZ, R12.H1_H1 ;  /* 0x3000000cff227230 */ /* 0x000fe40000004100 */
[----:B------:R-:W-:-:S02]  /*f4e0*/  HADD2.F32 R5, -RZ, R5.H1_H1 ;  /* 0x30000005ff057230 */ /* 0x000fc40000004100 */
[-C--:B------:R-:W-:Y:S01]  /*f4f0*/  FMUL.FTZ R45, R8, R43.reuse ;  /* 0x0000002b082d7220 */ /* 0x080fe20000410000 */
[C---:B------:R-:W-:Y:S01]  /*f500*/  FFMA.FTZ R42, R4.reuse, R43, -R53 ;  /* 0x0000002b042a7223 */ /* 0x040fe20000010835 */
[----:B------:R-:W-:Y:S01]  /*f510*/  FMUL.FTZ R39, R39, R34 ;  /* 0x0000002227277220 */ /* 0x000fe20000410000 */
[----:B------:R-:W-:Y:S02]  /*f520*/  HADD2.F32 R8, -RZ, R21.H1_H1 ;  /* 0x30000015ff087230 */ /* 0x000fe40000004100 */
[----:B------:R-:W-:Y:S01]  /*f530*/  FFMA.FTZ R44, R4, R47, R45 ;  /* 0x0000002f042c7223 */ /* 0x000fe2000001002d */
[----:B------:R-:W-:Y:S02]  /*f540*/  HADD2.F32 R4, -RZ, R13.H1_H1 ;  /* 0x3000000dff047230 */ /* 0x000fe40000004100 */
[C---:B------:R-:W-:Y:S01]  /*f550*/  FFMA.FTZ R38, R35.reuse, R38, R39 ;  /* 0x0000002623267223 */ /* 0x040fe20000010027 */
[----:B------:R-:W-:Y:S02]  /*f560*/  HADD2.F32 R39, -RZ, R24.H0_H0 ;  /* 0x20000018ff277230 */ /* 0x000fe40000004100 */
[----:B------:R-:W-:Y:S01]  /*f570*/  FFMA.FTZ R46, R35, R34, -R46 ;  /* 0x00000022232e7223 */ /* 0x000fe2000001082e */
[----:B------:R-:W-:-:S02]  /*f580*/  HADD2.F32 R36, -RZ, R6.H0_H0 ;  /* 0x20000006ff247230 */ /* 0x000fc40000004100 */
[C---:B------:R-:W-:Y:S01]  /*f590*/  FMUL.FTZ R34, R9.reuse, R8 ;  /* 0x0000000809227220 */ /* 0x040fe20000410000 */
[----:B------:R-:W-:Y:S02]  /*f5a0*/  HADD2.F32 R35, -RZ, R14.H0_H0 ;  /* 0x2000000eff237230 */ /* 0x000fe40000004100 */
[-C--:B------:R-:W-:Y:S01]  /*f5b0*/  FMUL.FTZ R48, R9, R4.reuse ;  /* 0x0000000409307220 */ /* 0x080fe20000410000 */
[----:B------:R-:W-:Y:S02]  /*f5c0*/  HADD2.F32 R43, -RZ, R25.H0_H0 ;  /* 0x20000019ff2b7230 */ /* 0x000fe40000004100 */
[C---:B------:R-:W-:Y:S01]  /*f5d0*/  FMUL.FTZ R53, R40.reuse, R39 ;  /* 0x0000002728357220 */ /* 0x040fe20000410000 */
[----:B------:R-:W-:Y:S02]  /*f5e0*/  HADD2.F32 R9, -RZ, R15.H0_H0 ;  /* 0x2000000fff097230 */ /* 0x000fe40000004100 */
[C---:B------:R-:W-:Y:S01]  /*f5f0*/  FFMA.FTZ R45, R5.reuse, R4, -R34 ;  /* 0x00000004052d7223 */ /* 0x040fe20000010822 */
[-C--:B------:R-:W-:Y:S01]  /*f600*/  FMUL.FTZ R40, R40, R35.reuse ;  /* 0x0000002328287220 */ /* 0x080fe20000410000 */
[----:B------:R-:W-:Y:S01]  /*f610*/  FFMA.FTZ R47, R5, R8, R48 ;  /* 0x00000008052f7223 */ /* 0x000fe20000010030 */
[----:B------:R-:W-:Y:S01]  /*f620*/  FFMA.FTZ R53, R36, R35, -R53 ;  /* 0x0000002324357223 */ /* 0x000fe20000010835 */
[----:B------:R-:W-:-:S02]  /*f630*/  HADD2.F32 R6, -RZ, R6.H1_H1 ;  /* 0x30000006ff067230 */ /* 0x000fc40000004100 */
[C---:B------:R-:W-:Y:S01]  /*f640*/  FMUL.FTZ R5, R10.reuse, R43 ;  /* 0x0000002b0a057220 */ /* 0x040fe20000410000 */
[----:B------:R-:W-:Y:S01]  /*f650*/  FMUL.FTZ R35, R10, R9 ;  /* 0x000000090a237220 */ /* 0x000fe20000410000 */
[----:B------:R-:W-:Y:S02]  /*f660*/  HADD2.F32 R10, -RZ, R24.H1_H1 ;  /* 0x30000018ff0a7230 */ /* 0x000fe40000004100 */
[----:B------:R-:W-:Y:S01]  /*f670*/  FFMA.FTZ R40, R36, R39, R40 ;  /* 0x0000002724287223 */ /* 0x000fe20000010028 */
[----:B------:R-:W-:Y:S02]  /*f680*/  HADD2.F32 R34, -RZ, R25.H1_H1 ;  /* 0x30000019ff227230 */ /* 0x000fe40000004100 */
[C---:B------:R-:W-:Y:S01]  /*f690*/  FFMA.FTZ R36, R6.reuse, R9, -R5 ;  /* 0x0000000906247223 */ /* 0x040fe20000010805 */
[----:B------:R-:W-:Y:S02]  /*f6a0*/  HADD2.F32 R4, -RZ, R14.H1_H1 ;  /* 0x3000000eff047230 */ /* 0x000fe40000004100 */
[----:B------:R-:W-:Y:S01]  /*f6b0*/  FFMA.FTZ R35, R6, R43, R35 ;  /* 0x0000002b06237223 */ /* 0x000fe20000010023 */
[----:B------:R-:W-:-:S02]  /*f6c0*/  HADD2.F32 R8, -RZ, R15.H1_H1 ;  /* 0x3000000fff087230 */ /* 0x000fc40000004100 */
[----:B------:R-:W-:Y:S01]  /*f6d0*/  FMUL.FTZ R6, R41, R10 ;  /* 0x0000000a29067220 */ /* 0x000fe20000410000 */
[--C-:B------:R-:W-:Y:S02]  /*f6e0*/  HADD2.F32 R37, -RZ, R7.reuse.H0_H0 ;  /* 0x20000007ff257230 */ /* 0x100fe40000004100 */
[----:B------:R-:W-:Y:S01]  /*f6f0*/  FMUL.FTZ R48, R11, R34 ;  /* 0x000000220b307220 */ /* 0x000fe20000410000 */
[----:B------:R-:W-:Y:S02]  /*f700*/  HADD2.F32 R7, -RZ, R7.H1_H1 ;  /* 0x30000007ff077230 */ /* 0x000fe40000004100 */
[----:B------:R-:W-:Y:S01]  /*f710*/  FMUL.FTZ R41, R41, R4 ;  /* 0x0000000429297220 */ /* 0x000fe20000410000 */
[----:B------:R-:W-:Y:S01]  /*f720*/  FMUL.FTZ R5, R11, R8 ;  /* 0x000000080b057220 */ /* 0x000fe20000410000 */
[----:B------:R-:W-:Y:S01]  /*f730*/  FFMA.FTZ R11, R37, R4, -R6 ;  /* 0x00000004250b7223 */ /* 0x000fe20000010806 */
[----:B------:R-:W-:Y:S01]  /*f740*/  F2FP.F16.F32.PACK_AB R4, R42, R49 ;  /* 0x000000312a04723e */ /* 0x000fe200000000ff */
[----:B------:R-:W-:Y:S01]  /*f750*/  FFMA.FTZ R48, R7, R8, -R48 ;  /* 0x0000000807307223 */ /* 0x000fe20000010830 */
[----:B------:R-:W-:Y:S01]  /*f760*/  FFMA.FTZ R41, R37, R10, R41 ;  /* 0x0000000a25297223 */ /* 0x000fe20000010029 */
[----:B------:R-:W-:Y:S01]  /*f770*/  FFMA.FTZ R34, R7, R34, R5 ;  /* 0x0000002207227223 */ /* 0x000fe20000010005 */
        /* <DEDUP_REMOVED lines=9> */
.L_x_816:
[----:B------:R-:W-:Y:S05]  /*f810*/  BSYNC B1 ;  /* 0x0000000000017941 */ /* 0x000fea0003800000 */
.L_x_815:
[----:B-12---:R-:W-:Y:S01]  /*f820*/  IADD3 R0, R212, 0x20, RZ ;  /* 0x00000020d4007810 */ /* 0x006fe20007ffe0ff */
[----:B------:R-:W-:Y:S03]  /*f830*/  BSSY B1, `(.L_x_819) ;  /* 0x00000bc000017945 */ /* 0x000fe60003800000 */
[----:B------:R-:W-:-:S13]  /*f840*/  ISETP.GE.AND P0, PT, R0, R3, PT ;  /* 0x000000030000720c */ /* 0x000fda0003f06270 */
[----:B------:R-:W-:Y:S05]  /*f850*/  @P0 BRA `(.L_x_820) ;  /* 0x0000000800e40947 */ /* 0x000fea0003800000 */
[----:B------:R-:W1:Y:S01]  /*f860*/  LDC R46, c[0x0][0x3f4] ;  /* 0x0000fd00ff2e7b82 */ /* 0x000e620000000800 */
[----:B------:R-:W-:Y:S01]  /*f870*/  BSSY B2, `(.L_x_821) ;  /* 0x000005f000027945 */ /* 0x000fe20003800000 */
[----:B------:R-:W-:Y:S02]  /*f880*/  SHF.R.U32.HI R56, RZ, 0x3, R225 ;  /* 0x00000003ff387819 */ /* 0x000fe400000116e1 */
[-C--:B-1----:R-:W-:Y:S02]  /*f890*/  ISETP.GE.AND P0, PT, R16, R46.reuse, PT ;  /* 0x0000002e1000720c */ /* 0x082fe40003f06270 */
[----:B------:R-:W-:-:S11]  /*f8a0*/  ISETP.GE.AND P1, PT, R213, R46, PT ;  /* 0x0000002ed500720c */ /* 0x000fd60003f26270 */
[----:B------:R-:W-:Y:S05]  /*f8b0*/  @P0 BRA `(.L_x_822) ;  /* 0x0000000400680947 */ /* 0x000fea0003800000 */
[----:B------:R-:W2:Y:S01]  /*f8c0*/  LDL R6, [R1+0x60] ;  /* 0x0000600001067983 */ /* 0x000ea20000100800 */
[----:B------:R-:W-:Y:S01]  /*f8d0*/  LEA.HI R0, R46, R235, RZ, 0x1d ;  /* 0x000000eb2e007211 */ /* 0x000fe200078fe8ff */
[----:B------:R-:W-:Y:S01]  /*f8e0*/  HADD2.F32 R42, -RZ, R26.H0_H0 ;  /* 0x2000001aff2a7230 */ /* 0x000fe20000004100 */
[----:B------:R-:W-:Y:S01]  /*f8f0*/  LOP3.LUT R7, R225, 0x38, R16, 0xf8, !PT ;  /* 0x00000038e1077812 */ /* 0x000fe200078ef810 */
[--C-:B------:R-:W-:Y:S01]  /*f900*/  HADD2.F32 R44, -RZ, R30.reuse.H0_H0 ;  /* 0x2000001eff2c7230 */ /* 0x100fe20000004100 */
[----:B0-----:R-:W-:Y:S01]  /*f910*/  SHF.R.S32.HI R5, RZ, 0x1f, R0 ;  /* 0x0000001fff057819 */ /* 0x001fe20000011400 */
[----:B------:R-:W-:Y:S01]  /*f920*/  IMAD.SHL.U32 R4, R0, 0x8, RZ ;  /* 0x0000000800047824 */ /* 0x000fe200078e00ff */
[----:B------:R-:W-:Y:S01]  /*f930*/  LOP3.LUT R7, R228, R7, R56, 0xf6, !PT ;  /* 0x00000007e4077212 */ /* 0x000fe200078ef638 */
[----:B------:R-:W-:Y:S01]  /*f940*/  HADD2.F32 R48, -RZ, R31.H0_H0 ;  /* 0x2000001fff307230 */ /* 0x000fe20000004100 */
[----:B------:R-:W-:Y:S01]  /*f950*/  LEA.HI R5, R5, R0, RZ, 0x3 ;  /* 0x0000000005057211 */ /* 0x000fe200078f18ff */
[----:B------:R-:W-:Y:S01]  /*f960*/  HADD2.F32 R53, -RZ, R30.H1_H1 ;  /* 0x3000001eff357230 */ /* 0x000fe20000004100 */
[----:B------:R-:W-:Y:S01]  /*f970*/  LOP3.LUT R0, R225, 0x38, R4, 0xf8, !PT ;  /* 0x00000038e1007812 */ /* 0x000fe200078ef804 */
[----:B------:R-:W-:-:S02]  /*f980*/  HADD2.F32 R51, -RZ, R26.H1_H1 ;  /* 0x3000001aff337230 */ /* 0x000fc40000004100 */
[----:B------:R-:W-:Y:S01]  /*f990*/  IMAD.SHL.U32 R5, R5, 0x400, RZ ;  /* 0x0000040005057824 */ /* 0x000fe200078e00ff */
[----:B------:R-:W-:Y:S01]  /*f9a0*/  LOP3.LUT R9, R0, R56, RZ, 0x3c, !PT ;  /* 0x0000003800097212 */ /* 0x000fe200078e3cff */
[----:B------:R-:W-:Y:S02]  /*f9b0*/  HADD2.F32 R55, -RZ, R31.H1_H1 ;  /* 0x3000001fff377230 */ /* 0x000fe40000004100 */
[----:B------:R-:W-:Y:S01]  /*f9c0*/  HADD2.F32 R52, -RZ, R33.H0_H0 ;  /* 0x20000021ff347230 */ /* 0x000fe20000004100 */
[----:B------:R-:W-:Y:S01]  /*f9d0*/  LOP3.LUT R0, R5, 0x7fffe000, RZ, 0xc0, !PT ;  /* 0x7fffe00005007812 */ /* 0x000fe200078ec0ff */
[----:B------:R-:W-:-:S03]  /*f9e0*/  HADD2.F32 R50, -RZ, R32.H0_H0 ;  /* 0x20000020ff327230 */ /* 0x000fc60000004100 */
[----:B------:R-:W-:-:S05]  /*f9f0*/  IADD3 R9, R9, R0, R228 ;  /* 0x0000000009097210 */ /* 0x000fca0007ffe0e4 */
[----:B------:R-:W-:-:S05]  /*fa00*/  IMAD R0, R9, 0x2, R18 ;  /* 0x0000000209007824 */ /* 0x000fca00078e0212 */
[----:B------:R-:W0:Y:S02]  /*fa10*/  LDS.128 R8, [R0+0x14400] ;  /* 0x0144000000087984 */ /* 0x000e240000000c00 */
[--C-:B0-----:R-:W-:Y:S02]  /*fa20*/  HADD2.F32 R38, -RZ, R8.reuse.H0_H0 ;  /* 0x20000008ff267230 */ /* 0x101fe40000004100 */
[----:B------:R-:W-:Y:S02]  /*fa30*/  HADD2.F32 R8, -RZ, R8.H1_H1 ;  /* 0x30000008ff087230 */ /* 0x000fe40000004100 */
[----:B------:R-:W-:Y:S02]  /*fa40*/  HADD2.F32 R39, -RZ, R9.H0_H0 ;  /* 0x20000009ff277230 */ /* 0x000fe40000004100 */
[-C--:B------:R-:W-:Y:S01]  /*fa50*/  FMUL.FTZ R43, R44, R38.reuse ;  /* 0x000000262c2b7220 */ /* 0x080fe20000410000 */
[----:B------:R-:W-:Y:S01]  /*fa60*/  FMUL.FTZ R45, R42, R38 ;  /* 0x000000262a2d7220 */ /* 0x000fe20000410000 */
[----:B------:R-:W-:-:S02]  /*fa70*/  HADD2.F32 R38, -RZ, R27.H0_H0 ;  /* 0x2000001bff267230 */ /* 0x000fc40000004100 */
[-C--:B------:R-:W-:Y:S01]  /*fa80*/  FMUL.FTZ R47, R48, R8.reuse ;  /* 0x00000008302f7220 */ /* 0x080fe20000410000 */
[----:B------:R-:W-:Y:S02]  /*fa90*/  HADD2.F32 R9, -RZ, R9.H1_H1 ;  /* 0x30000009ff097230 */ /* 0x000fe40000004100 */
[--C-:B------:R-:W-:Y:S02]  /*faa0*/  HADD2.F32 R40, -RZ, R10.reuse.H0_H0 ;  /* 0x2000000aff287230 */ /* 0x100fe40000004100 */
[----:B------:R-:W-:Y:S01]  /*fab0*/  FMUL.FTZ R49, R38, R8 ;  /* 0x0000000826317220 */ /* 0x000fe20000410000 */
[----:B------:R-:W-:Y:S02]  /*fac0*/  HADD2.F32 R10, -RZ, R10.H1_H1 ;  /* 0x3000000aff0a7230 */ /* 0x000fe40000004100 */
[--C-:B------:R-:W-:Y:S02]  /*fad0*/  HADD2.F32 R41, -RZ, R11.reuse.H0_H0 ;  /* 0x2000000bff297230 */ /* 0x100fe40000004100 */
[----:B------:R-:W-:Y:S01]  /*fae0*/  HADD2.F32 R11, -RZ, R11.H1_H1 ;  /* 0x3000000bff0b7230 */ /* 0x000fe20000004100 */
[----:B--2---:R-:W-:-:S05]  /*faf0*/  LEA R54, R7, R6, 0x1 ;  /* 0x0000000607367211 */ /* 0x004fca00078e08ff */
[----:B------:R-:W0:Y:S02]  /*fb00*/  LDS.128 R4, [R54] ;  /* 0x0000000036047984 */ /* 0x000e240000000c00 */
[--C-:B0-----:R-:W-:Y:S02]  /*fb10*/  HADD2.F32 R34, -RZ, R4.reuse.H0_H0 ;  /* 0x20000004ff227230 */ /* 0x101fe40000004100 */
[----:B------:R-:W-:Y:S02]  /*fb20*/  HADD2.F32 R4, -RZ, R4.H1_H1 ;  /* 0x30000004ff047230 */ /* 0x000fe40000004100 */
[----:B------:R-:W-:Y:S02]  /*fb30*/  HADD2.F32 R35, -RZ, R5.H0_H0 ;  /* 0x20000005ff237230 */ /* 0x000fe40000004100 */
[----:B------:R-:W-:Y:S01]  /*fb40*/  FFMA.FTZ R43, R42, R34, -R43 ;  /* 0x000000222a2b7223 */ /* 0x000fe2000001082b */
[-C--:B------:R-:W-:Y:S01]  /*fb50*/  FMUL.FTZ R42, R51, R39.reuse ;  /* 0x00000027332a7220 */ /* 0x080fe20000410000 */
[----:B------:R-:W-:Y:S01]  /*fb60*/  FFMA.FTZ R8, R38, R4, -R47 ;  /* 0x0000000426087223 */ /* 0x000fe2000001082f */
[----:B------:R-:W-:Y:S01]  /*fb70*/  FMUL.FTZ R38, R53, R39 ;  /* 0x0000002735267220 */ /* 0x000fe20000410000 */
[----:B------:R-:W-:-:S02]  /*fb80*/  HADD2.F32 R39, -RZ, R27.H1_H1 ;  /* 0x3000001bff277230 */ /* 0x000fc40000004100 */
[----:B------:R-:W-:Y:S01]  /*fb90*/  FFMA.FTZ R45, R44, R34, R45 ;  /* 0x000000222c2d7223 */ /* 0x000fe2000001002d */
[----:B------:R-:W-:Y:S02]  /*fba0*/  HADD2.F32 R5, -RZ, R5.H1_H1 ;  /* 0x30000005ff057230 */ /* 0x000fe40000004100 */
[----:B------:R-:W-:Y:S01]  /*fbb0*/  FFMA.FTZ R34, R48, R4, R49 ;  /* 0x0000000430227223 */ /* 0x000fe20000010031 */
[-C--:B------:R-:W-:Y:S01]  /*fbc0*/  FMUL.FTZ R4, R55, R9.reuse ;  /* 0x0000000937047220 */ /* 0x080fe20000410000 */
[----:B------:R-:W-:Y:S01]  /*fbd0*/  FMUL.FTZ R44, R39, R9 ;  /* 0x00000009272c7220 */ /* 0x000fe20000410000 */
[----:B------:R-:W-:Y:S02]  /*fbe0*/  HADD2.F32 R36, -RZ, R6.H0_H0 ;  /* 0x20000006ff247230 */ /* 0x000fe40000004100 */
[----:B------:R-:W-:Y:S01]  /*fbf0*/  FFMA.FTZ R38, R51, R35, -R38 ;  /* 0x0000002333267223 */ /* 0x000fe20000010826 */
[----:B------:R-:W-:Y:S01]  /*fc00*/  FFMA.FTZ R9, R39, R5, -R4 ;  /* 0x0000000527097223 */ /* 0x000fe20000010804 */
[----:B------:R-:W-:Y:S01]  /*fc10*/  FFMA.FTZ R42, R53, R35, R42 ;  /* 0x00000023352a7223 */ /* 0x000fe2000001002a */
[----:B------:R-:W-:-:S02]  /*fc20*/  HADD2.F32 R4, -RZ, R29.H0_H0 ;  /* 0x2000001dff047230 */ /* 0x000fc40000004100 */
[----:B------:R-:W-:Y:S01]  /*fc30*/  FFMA.FTZ R35, R55, R5, R44 ;  /* 0x0000000537237223 */ /* 0x000fe2000001002c */
[----:B------:R-:W-:Y:S02]  /*fc40*/  HADD2.F32 R6, -RZ, R6.H1_H1 ;  /* 0x30000006ff067230 */ /* 0x000fe40000004100 */
[-C--:B------:R-:W-:Y:S01]  /*fc50*/  FMUL.FTZ R5, R52, R10.reuse ;  /* 0x0000000a34057220 */ /* 0x080fe20000410000 */
[----:B------:R-:W-:Y:S02]  /*fc60*/  HADD2.F32 R48, -RZ, R28.H0_H0 ;  /* 0x2000001cff307230 */ /* 0x000fe40000004100 */
[----:B------:R-:W-:Y:S01]  /*fc70*/  FMUL.FTZ R49, R4, R10 ;  /* 0x0000000a04317220 */ /* 0x000fe20000410000 */
[----:B------:R-:W-:Y:S01]  /*fc80*/  FMUL.FTZ R39, R50, R40 ;  /* 0x0000002832277220 */ /* 0x000fe20000410000 */
[----:B------:R-:W-:Y:S01]  /*fc90*/  FFMA.FTZ R10, R4, R6, -R5 ;  /* 0x00000006040a7223 */ /* 0x000fe20000010805 */
[----:B------:R-:W-:Y:S02]  /*fca0*/  HADD2.F32 R53, -RZ, R32.H1_H1 ;  /* 0x30000020ff357230 */ /* 0x000fe40000004100 */
[----:B------:R-:W-:Y:S01]  /*fcb0*/  FMUL.FTZ R47, R48, R40 ;  /* 0x00000028302f7220 */ /* 0x000fe20000410000 */
[----:B------:R-:W-:-:S02]  /*fcc0*/  HADD2.F32 R55, -RZ, R33.H1_H1 ;  /* 0x30000021ff377230 */ /* 0x000fc40000004100 */
[-C--:B------:R-:W-:Y:S01]  /*fcd0*/  FFMA.FTZ R39, R48, R36.reuse, -R39 ;  /* 0x0000002430277223 */ /* 0x080fe20000010827 */
[----:B------:R-:W-:Y:S02]  /*fce0*/  HADD2.F32 R5, -RZ, R28.H1_H1 ;  /* 0x3000001cff057230 */ /* 0x000fe40000004100 */
[----:B------:R-:W-:Y:S01]  /*fcf0*/  FFMA.FTZ R47, R50, R36, R47 ;  /* 0x00000024322f7223 */ /* 0x000fe2000001002f */
[----:B------:R-:W-:Y:S02]  /*fd00*/  HADD2.F32 R51, -RZ, R29.H1_H1 ;  /* 0x3000001dff337230 */ /* 0x000fe40000004100 */
[----:B------:R-:W-:Y:S01]  /*fd10*/  FFMA.FTZ R36, R52, R6, R49 ;  /* 0x0000000634247223 */ /* 0x000fe20000010031 */
[--C-:B------:R-:W-:Y:S02]  /*fd20*/  HADD2.F32 R37, -RZ, R7.reuse.H0_H0 ;  /* 0x20000007ff257230 */ /* 0x100fe40000004100 */
[----:B------:R-:W-:Y:S01]  /*fd30*/  FMUL.FTZ R4, R53, R41 ;  /* 0x0000002935047220 */ /* 0x000fe20000410000 */
[----:B------:R-:W-:-:S02]  /*fd40*/  HADD2.F32 R7, -RZ, R7.H1_H1 ;  /* 0x30000007ff077230 */ /* 0x000fc40000004100 */
[----:B------:R-:W-:Y:S01]  /*fd50*/  FMUL.FTZ R40, R55, R11 ;  /* 0x0000000b37287220 */ /* 0x000fe20000410000 */
[----:B------:R-:W-:Y:S01]  /*fd60*/  FMUL.FTZ R6, R5, R41 ;  /* 0x0000002905067220 */ /* 0x000fe20000410000 */
[----:B------:R-:W-:Y:S01]  /*fd70*/  FMUL.FTZ R44, R51, R11 ;  /* 0x0000000b332c7220 */ /* 0x000fe20000410000 */
[----:B------:R-:W-:Y:S01]  /*fd80*/  FFMA.FTZ R11, R5, R37, -R4 ;  /* 0x00000025050b7223 */ /* 0x000fe20000010804 */
[----:B------:R-:W-:Y:S01]  /*fd90*/  FFMA.FTZ R40, R51, R7, -R40 ;  /* 0x0000000733287223 */ /* 0x000fe20000010828 */
[----:B------:R-:W-:Y:S01]  /*fda0*/  FFMA.FTZ R37, R53, R37, R6 ;  /* 0x0000002535257223 */ /* 0x000fe20000010006 */
[----:B------:R-:W-:Y:S01]  /*fdb0*/  FFMA.FTZ R44, R55, R7, R44 ;  /* 0x00000007372c7223 */ /* 0x000fe2000001002c */
[----:B------:R-:W-:Y:S02]  /*fdc0*/  F2FP.F16.F32.PACK_AB R4, R8, R43 ;  /* 0x0000002b0804723e */ /* 0x000fe400000000ff */
[----:B------:R-:W-:Y:S02]  /*fdd0*/  F2FP.F16.F32.PACK_AB R5, R9, R38 ;  /* 0x000000260905723e */ /* 0x000fe400000000ff */
[----:B------:R-:W-:-:S02]  /*fde0*/  F2FP.F16.F32.PACK_AB R6, R10, R39 ;  /* 0x000000270a06723e */ /* 0x000fc400000000ff */
[----:B------:R-:W-:Y:S02]  /*fdf0*/  F2FP.F16.F32.PACK_AB R7, R40, R11 ;  /* 0x0000000b2807723e */ /* 0x000fe400000000ff */
[----:B------:R-:W-:Y:S02]  /*fe00*/  F2FP.F16.F32.PACK_AB R8, R34, R45 ;  /* 0x0000002d2208723e */ /* 0x000fe400000000ff */
[----:B------:R-:W-:Y:S01]  /*fe10*/  F2FP.F16.F32.PACK_AB R9, R35, R42 ;  /* 0x0000002a2309723e */ /* 0x000fe200000000ff */
[----:B------:R1:W-:Y:S01]  /*fe20*/  STS.128 [R54], R4 ;  /* 0x0000000436007388 */ /* 0x0003e20000000c00 */
[----:B------:R-:W-:Y:S02]  /*fe30*/  F2FP.F16.F32.PACK_AB R10, R36, R47 ;  /* 0x0000002f240a723e */ /* 0x000fe400000000ff */
[----:B------:R-:W-:-:S05]  /*fe40*/  F2FP.F16.F32.PACK_AB R11, R44, R37 ;  /* 0x000000252c0b723e */ /* 0x000fca00000000ff */
[----:B------:R1:W-:Y:S02]  /*fe50*/  STS.128 [R0+0x14400], R8 ;  /* 0x0144000800007388 */ /* 0x0003e40000000c00 */
.L_x_822:
[----:B------:R-:W-:Y:S05]  /*fe60*/  BSYNC B2 ;  /* 0x0000000000027941 */ /* 0x000fea0003800000 */
.L_x_821:
[----:B------:R-:W-:Y:S05]  /*fe70*/  @P1 BRA `(.L_x_820) ;  /* 0x00000004005c1947 */ /* 0x000fea0003800000 */
[----:B------:R-:W2:Y:S01]  /*fe80*/  LDL R52, [R1+0x78] ;  /* 0x0000780001347983 */ /* 0x000ea20000100800 */
[----:B------:R-:W-:Y:S01]  /*fe90*/  LEA.HI R46, R46, R236, RZ, 0x1d ;  /* 0x000000ec2e2e7211 */ /* 0x000fe200078fe8ff */
[----:B------:R-:W-:Y:S02]  /*fea0*/  HADD2.F32 R42, -RZ, R12.H0_H0 ;  /* 0x2000000cff2a7230 */ /* 0x000fe40000004100 */
[--C-:B------:R-:W-:Y:S01]  /*feb0*/  HADD2.F32 R44, -RZ, R20.reuse.H0_H0 ;  /* 0x20000014ff2c7230 */ /* 0x100fe20000004100 */
[----:B01----:R-:W-:Y:S01]  /*fec0*/  SHF.R.S32.HI R5, RZ, 0x1f, R46 ;  /* 0x0000001fff057819 */ /* 0x003fe2000001142e */
[----:B------:R-:W-:Y:S02]  /*fed0*/  IMAD.SHL.U32 R0, R46, 0x8, RZ ;  /* 0x000000082e007824 */ /* 0x000fe400078e00ff */
[----:B------:R-:W-:Y:S01]  /*fee0*/  HADD2.F32 R53, -RZ, R20.H1_H1 ;  /* 0x30000014ff357230 */ /* 0x000fe20000004100 */
[----:B------:R-:W-:Y:S01]  /*fef0*/  LEA.HI R5, R5, R46, RZ, 0x3 ;  /* 0x0000002e05057211 */ /* 0x000fe200078f18ff */
[--C-:B------:R-:W-:Y:S01]  /*ff00*/  HADD2.F32 R46, -RZ, R21.reuse.H0_H0 ;  /* 0x20000015ff2e7230 */ /* 0x100fe20000004100 */
[----:B------:R-:W-:Y:S01]  /*ff10*/  LOP3.LUT R0, R225, 0x38, R0, 0xf8, !PT ;  /* 0x00000038e1007812 */ /* 0x000fe200078ef800 */
[----:B------:R-:W-:Y:S01]  /*ff20*/  HADD2.F32 R51, -RZ, R12.H1_H1 ;  /* 0x3000000cff337230 */ /* 0x000fe20000004100 */
[----:B------:R-:W-:Y:S01]  /*ff30*/  SHF.L.U32 R5, R5, 0xa, RZ ;  /* 0x0000000a05057819 */ /* 0x000fe200000006ff */
[----:B------:R-:W-:Y:S01]  /*ff40*/  HADD2.F32 R55, -RZ, R21.H1_H1 ;  /* 0x30000015ff377230 */ /* 0x000fe20000004100 */
[----:B------:R-:W-:Y:S01]  /*ff50*/  LOP3.LUT R9, R0, R56, RZ, 0x3c, !PT ;  /* 0x0000003800097212 */ /* 0x000fe200078e3cff */
        /* <DEDUP_REMOVED lines=23> */
[----:B------:R-:W-:Y:S01]  /*100d0*/  FFMA.FTZ R43, R42, R34, -R43 ;  /* 0x000000222a2b7223 */ /* 0x000fe2000001082b */
[-C--:B------:R-:W-:Y:S01]  /*100e0*/  FMUL.FTZ R42, R51, R39.reuse ;  /* 0x00000027332a7220 */ /* 0x080fe20000410000 */
[----:B------:R-:W-:Y:S01]  /*100f0*/  FFMA.FTZ R8, R38, R4, -R47 ;  /* 0x0000000426087223 */ /* 0x000fe2000001082f */
[----:B------:R-:W-:Y:S01]  /*10100*/  FMUL.FTZ R38, R53, R39 ;  /* 0x0000002735267220 */ /* 0x000fe20000410000 */
[----:B------:R-:W-:Y:S02]  /*10110*/  HADD2.F32 R39, -RZ, R13.H1_H1 ;  /* 0x3000000dff277230 */ /* 0x000fe40000004100 */
[----:B------:R-:W-:Y:S01]  /*10120*/  FFMA.FTZ R45, R44, R34, R45 ;  /* 0x000000222c2d7223 */ /* 0x000fe2000001002d */
[----:B------:R-:W-:-:S02]  /*10130*/  HADD2.F32 R5, -RZ, R5.H1_H1 ;  /* 0x30000005ff057230 */ /* 0x000fc40000004100 */
[----:B------:R-:W-:Y:S01]  /*10140*/  FFMA.FTZ R34, R46, R4, R49 ;  /* 0x000000042e227223 */ /* 0x000fe20000010031 */
[-C--:B------:R-:W-:Y:S01]  /*10150*/  FMUL.FTZ R4, R55, R9.reuse ;  /* 0x0000000937047220 */ /* 0x080fe20000410000 */
[----:B------:R-:W-:Y:S01]  /*10160*/  FMUL.FTZ R44, R39, R9 ;  /* 0x00000009272c7220 */ /* 0x000fe20000410000 */
[--C-:B------:R-:W-:Y:S02]  /*10170*/  HADD2.F32 R36, -RZ, R6.reuse.H0_H0 ;  /* 0x20000006ff247230 */ /* 0x100fe40000004100 */
[----:B------:R-:W-:Y:S01]  /*10180*/  FFMA.FTZ R38, R51, R35, -R38 ;  /* 0x0000002333267223 */ /* 0x000fe20000010826 */
[----:B------:R-:W-:Y:S01]  /*10190*/  FFMA.FTZ R9, R39, R5, -R4 ;  /* 0x0000000527097223 */ /* 0x000fe20000010804 */
[----:B------:R-:W-:Y:S01]  /*101a0*/  FFMA.FTZ R42, R53, R35, R42 ;  /* 0x00000023352a7223 */ /* 0x000fe2000001002a */
[----:B------:R-:W-:Y:S02]  /*101b0*/  HADD2.F32 R4, -RZ, R15.H0_H0 ;  /* 0x2000000fff047230 */ /* 0x000fe40000004100 */
[----:B------:R-:W-:Y:S01]  /*101c0*/  FFMA.FTZ R35, R55, R5, R44 ;  /* 0x0000000537237223 */ /* 0x000fe2000001002c */
[----:B------:R-:W-:-:S02]  /*101d0*/  HADD2.F32 R6, -RZ, R6.H1_H1 ;  /* 0x30000006ff067230 */ /* 0x000fc40000004100 */
[-C--:B------:R-:W-:Y:S01]  /*101e0*/  FMUL.FTZ R5, R50, R10.reuse ;  /* 0x0000000a32057220 */ /* 0x080fe20000410000 */
[----:B------:R-:W-:Y:S02]  /*101f0*/  HADD2.F32 R46, -RZ, R14.H0_H0 ;  /* 0x2000000eff2e7230 */ /* 0x000fe40000004100 */
[----:B------:R-:W-:Y:S01]  /*10200*/  FMUL.FTZ R49, R4, R10 ;  /* 0x0000000a04317220 */ /* 0x000fe20000410000 */
[----:B------:R-:W-:Y:S01]  /*10210*/  FMUL.FTZ R39, R48, R40 ;  /* 0x0000002830277220 */ /* 0x000fe20000410000 */
[----:B------:R-:W-:Y:S01]  /*10220*/  FFMA.FTZ R10, R4, R6, -R5 ;  /* 0x00000006040a7223 */ /* 0x000fe20000010805 */
[----:B------:R-:W-:Y:S02]  /*10230*/  HADD2.F32 R53, -RZ, R24.H1_H1 ;  /* 0x30000018ff357230 */ /* 0x000fe40000004100 */
[C---:B------:R-:W-:Y:S01]  /*10240*/  FMUL.FTZ R47, R46.reuse, R40 ;  /* 0x000000282e2f7220 */ /* 0x040fe20000410000 */
[----:B------:R-:W-:Y:S02]  /*10250*/  HADD2.F32 R55, -RZ, R25.H1_H1 ;  /* 0x30000019ff377230 */ /* 0x000fe40000004100 */
[----:B------:R-:W-:Y:S01]  /*10260*/  FFMA.FTZ R39, R46, R36, -R39 ;  /* 0x000000242e277223 */ /* 0x000fe20000010827 */
[----:B------:R-:W-:-:S02]  /*10270*/  HADD2.F32 R5, -RZ, R14.H1_H1 ;  /* 0x3000000eff057230 */ /* 0x000fc40000004100 */
[----:B------:R-:W-:Y:S01]  /*10280*/  FFMA.FTZ R47, R48, R36, R47 ;  /* 0x00000024302f7223 */ /* 0x000fe2000001002f */
[----:B------:R-:W-:Y:S02]  /*10290*/  HADD2.F32 R51, -RZ, R15.H1_H1 ;  /* 0x3000000fff337230 */ /* 0x000fe40000004100 */
[----:B------:R-:W-:Y:S01]  /*102a0*/  FFMA.FTZ R36, R50, R6, R49 ;  /* 0x0000000632247223 */ /* 0x000fe20000010031 */
[--C-:B------:R-:W-:Y:S02]  /*102b0*/  HADD2.F32 R37, -RZ, R7.reuse.H0_H0 ;  /* 0x20000007ff257230 */ /* 0x100fe40000004100 */
[----:B------:R-:W-:Y:S01]  /*102c0*/  FMUL.FTZ R4, R53, R41 ;  /* 0x0000002935047220 */ /* 0x000fe20000410000 */
[----:B------:R-:W-:Y:S02]  /*102d0*/  HADD2.F32 R7, -RZ, R7.H1_H1 ;  /* 0x30000007ff077230 */ /* 0x000fe40000004100 */
[----:B------:R-:W-:Y:S01]  /*102e0*/  FMUL.FTZ R40, R55, R11 ;  /* 0x0000000b37287220 */ /* 0x000fe20000410000 */
[----:B------:R-:W-:Y:S01]  /*102f0*/  FMUL.FTZ R6, R5, R41 ;  /* 0x0000002905067220 */ /* 0x000fe20000410000 */
[----:B------:R-:W-:Y:S01]  /*10300*/  FMUL.FTZ R44, R51, R11 ;  /* 0x0000000b332c7220 */ /* 0x000fe20000410000 */
[----:B------:R-:W-:Y:S01]  /*10310*/  FFMA.FTZ R11, R5, R37, -R4 ;  /* 0x00000025050b7223 */ /* 0x000fe20000010804 */
[----:B------:R-:W-:Y:S01]  /*10320*/  FFMA.FTZ R40, R51, R7, -R40 ;  /* 0x0000000733287223 */ /* 0x000fe20000010828 */
[----:B------:R-:W-:Y:S01]  /*10330*/  FFMA.FTZ R37, R53, R37, R6 ;  /* 0x0000002535257223 */ /* 0x000fe20000010006 */
[----:B------:R-:W-:Y:S01]  /*10340*/  FFMA.FTZ R44, R55, R7, R44 ;  /* 0x00000007372c7223 */ /* 0x000fe2000001002c */
[----:B------:R-:W-:-:S02]  /*10350*/  F2FP.F16.F32.PACK_AB R4, R8, R43 ;  /* 0x0000002b0804723e */ /* 0x000fc400000000ff */
[----:B------:R-:W-:Y:S02]  /*10360*/  F2FP.F16.F32.PACK_AB R5, R9, R38 ;  /* 0x000000260905723e */ /* 0x000fe400000000ff */
[----:B------:R-:W-:Y:S02]  /*10370*/  F2FP.F16.F32.PACK_AB R6, R10, R39 ;  /* 0x000000270a06723e */ /* 0x000fe400000000ff */
[----:B------:R-:W-:Y:S02]  /*10380*/  F2FP.F16.F32.PACK_AB R7, R40, R11 ;  /* 0x0000000b2807723e */ /* 0x000fe400000000ff */
[----:B------:R-:W-:Y:S02]  /*10390*/  F2FP.F16.F32.PACK_AB R8, R34, R45 ;  /* 0x0000002d2208723e */ /* 0x000fe400000000ff */
[----:B------:R-:W-:Y:S01]  /*103a0*/  F2FP.F16.F32.PACK_AB R9, R35, R42 ;  /* 0x0000002a2309723e */ /* 0x000fe200000000ff */
[----:B------:R2:W-:Y:S01]  /*103b0*/  STS.128 [R52], R4 ;  /* 0x0000000434007388 */ /* 0x0005e20000000c00 */
[----:B------:R-:W-:-:S02]  /*103c0*/  F2FP.F16.F32.PACK_AB R10, R36, R47 ;  /* 0x0000002f240a723e */ /* 0x000fc400000000ff */
[----:B------:R-:W-:-:S05]  /*103d0*/  F2FP.F16.F32.PACK_AB R11, R44, R37 ;  /* 0x000000252c0b723e */ /* 0x000fca00000000ff */
[----:B------:R2:W-:Y:S02]  /*103e0*/  STS.128 [R0+0x14400], R8 ;  /* 0x0144000800007388 */ /* 0x0005e40000000c00 */
.L_x_820:
[----:B------:R-:W-:Y:S05]  /*103f0*/  BSYNC B1 ;  /* 0x0000000000017941 */ /* 0x000fea0003800000 */
.L_x_819:
[----:B-12---:R-:W-:Y:S01]  /*10400*/  VIADD R0, R212, 0x40 ;  /* 0x00000040d4007836 */ /* 0x006fe20000000000 */
[----:B------:R-:W-:Y:S04]  /*10410*/  BSSY B1, `(.L_x_823) ;  /* 0x00000b9000017945 */ /* 0x000fe80003800000 */
        /* <DEDUP_REMOVED lines=10> */
[----:B------:R-:W-:Y:S02]  /*104c0*/  HADD2.F32 R42, -RZ, R26.H0_H0 ;  /* 0x2000001aff2a7230 */ /* 0x000fe40000004100 */
[--C-:B------:R-:W-:Y:S01]  /*104d0*/  HADD2.F32 R44, -RZ, R30.reuse.H0_H0 ;  /* 0x2000001eff2c7230 */ /* 0x100fe20000004100 */
[----:B------:R-:W-:Y:S01]  /*104e0*/  SHF.R.S32.HI R7, RZ, 0x1f, R0 ;  /* 0x0000001fff077819 */ /* 0x000fe20000011400 */
[--C-:B------:R-:W-:Y:S01]  /*104f0*/  HADD2.F32 R48, -RZ, R31.reuse.H0_H0 ;  /* 0x2000001fff307230 */ /* 0x100fe20000004100 */
[----:B0-----:R-:W-:Y:S01]  /*10500*/  SHF.L.U32 R5, R0, 0x3, RZ ;  /* 0x0000000300057819 */ /* 0x001fe200000006ff */
[----:B------:R-:W-:Y:S01]  /*10510*/  HADD2.F32 R53, -RZ, R30.H1_H1 ;  /* 0x3000001eff357230 */ /* 0x000fe20000004100 */
[----:B------:R-:W-:Y:S01]  /*10520*/  LEA.HI R7, R7, R0, RZ, 0x3 ;  /* 0x0000000007077211 */ /* 0x000fe200078f18ff */
[----:B------:R-:W-:Y:S01]  /*10530*/  HADD2.F32 R51, -RZ, R26.H1_H1 ;  /* 0x3000001aff337230 */ /* 0x000fe20000004100 */
[----:B------:R-:W-:Y:S01]  /*10540*/  LOP3.LUT R0, R226, 0x38, R5, 0xf8, !PT ;  /* 0x00000038e2007812 */ /* 0x000fe200078ef805 */
[----:B------:R-:W-:-:S02]  /*10550*/  HADD2.F32 R55, -RZ, R31.H1_H1 ;  /* 0x3000001fff377230 */ /* 0x000fc40000004100 */
[----:B------:R-:W-:Y:S01]  /*10560*/  IMAD.SHL.U32 R7, R7, 0x400, RZ ;  /* 0x0000040007077824 */ /* 0x000fe200078e00ff */
[----:B------:R-:W-:Y:S01]  /*10570*/  LOP3.LUT R0, R0, R54, RZ, 0x3c, !PT ;  /* 0x0000003600007212 */ /* 0x000fe200078e3cff */
[----:B------:R-:W-:Y:S02]  /*10580*/  HADD2.F32 R52, -RZ, R33.H0_H0 ;  /* 0x20000021ff347230 */ /* 0x000fe40000004100 */
[----:B------:R-:W-:Y:S01]  /*10590*/  HADD2.F32 R50, -RZ, R32.H0_H0 ;  /* 0x20000020ff327230 */ /* 0x000fe20000004100 */
[----:B------:R-:W-:-:S04]  /*105a0*/  LOP3.LUT R9, R7, 0x7fffe000, RZ, 0xc0, !PT ;  /* 0x7fffe00007097812 */ /* 0x000fc800078ec0ff */
        /* <DEDUP_REMOVED lines=70> */
.L_x_826:
[----:B------:R-:W-:Y:S05]  /*10a10*/  BSYNC B2 ;  /* 0x0000000000027941 */ /* 0x000fea0003800000 */
.L_x_825:
[----:B------:R-:W-:Y:S05]  /*10a20*/  @P1 BRA `(.L_x_824) ;  /* 0x00000004005c1947 */ /* 0x000fea0003800000 */
[----:B------:R-:W2:Y:S01]  /*10a30*/  LDL R52, [R1+0x70] ;  /* 0x0000700001347983 */ /* 0x000ea20000100800 */
[----:B------:R-:W-:Y:S01]  /*10a40*/  LEA.HI R46, R46, R236, RZ, 0x1d ;  /* 0x000000ec2e2e7211 */ /* 0x000fe200078fe8ff */
[----:B------:R-:W-:Y:S02]  /*10a50*/  HADD2.F32 R42, -RZ, R12.H0_H0 ;  /* 0x2000000cff2a7230 */ /* 0x000fe40000004100 */
[--C-:B------:R-:W-:Y:S01]  /*10a60*/  HADD2.F32 R44, -RZ, R20.reuse.H0_H0 ;  /* 0x20000014ff2c7230 */ /* 0x100fe20000004100 */
[----:B-1----:R-:W-:Y:S01]  /*10a70*/  SHF.R.S32.HI R7, RZ, 0x1f, R46 ;  /* 0x0000001fff077819 */ /* 0x002fe2000001142e */
[----:B------:R-:W-:Y:S01]  /*10a80*/  HADD2.F32 R53, -RZ, R20.H1_H1 ;  /* 0x30000014ff357230 */ /* 0x000fe20000004100 */
[----:B0-----:R-:W-:Y:S01]  /*10a90*/  SHF.L.U32 R5, R46, 0x3, RZ ;  /* 0x000000032e057819 */ /* 0x001fe200000006ff */
[----:B------:R-:W-:Y:S01]  /*10aa0*/  HADD2.F32 R51, -RZ, R12.H1_H1 ;  /* 0x3000000cff337230 */ /* 0x000fe20000004100 */
[----:B------:R-:W-:Y:S01]  /*10ab0*/  LEA.HI R7, R7, R46, RZ, 0x3 ;  /* 0x0000002e07077211 */ /* 0x000fe200078f18ff */
[--C-:B------:R-:W-:Y:S01]  /*10ac0*/  HADD2.F32 R46, -RZ, R21.reuse.H0_H0 ;  /* 0x20000015ff2e7230 */ /* 0x100fe20000004100 */
        /* <DEDUP_REMOVED lines=77> */
.L_x_824:
[----:B------:R-:W-:Y:S05]  /*10fa0*/  BSYNC B1 ;  /* 0x0000000000017941 */ /* 0x000fea0003800000 */
.L_x_823:
[----:B-12---:R-:W-:-:S04]  /*10fb0*/  IADD3 R0, R212, 0x60, RZ ;  /* 0x00000060d4007810 */ /* 0x006fc80007ffe0ff */
[----:B------:R-:W-:-:S13]  /*10fc0*/  ISETP.GE.AND P0, PT, R0, R3, PT ;  /* 0x000000030000720c */ /* 0x000fda0003f06270 */
[----:B------:R-:W-:Y:S05]  /*10fd0*/  @P0 BRA `(.L_x_803) ;  /* 0x0000000800f40947 */ /* 0x000fea0003800000 */
[----:B------:R1:W5:Y:S01]  /*10fe0*/  LDL R50, [R1+0x64] ;  /* 0x0000640001327983 */ /* 0x0003620000100800 */
[----:B------:R-:W2:Y:S01]  /*10ff0*/  LDC R42, c[0x0][0x3f4] ;  /* 0x0000fd00ff2a7b82 */ /* 0x000ea20000000800 */
[C---:B------:R-:W-:Y:S01]  /*11000*/  VIADD R51, R212.reuse, 0x60 ;  /* 0x00000060d4337836 */ /* 0x040fe20000000000 */
[----:B------:R-:W-:Y:S01]  /*11010*/  IADD3 R52, R212, 0x60, RZ ;  /* 0x00000060d4347810 */ /* 0x000fe20007ffe0ff */
[----:B------:R-:W-:Y:S02]  /*11020*/  BSSY B1, `(.L_x_827) ;  /* 0x0000060000017945 */ /* 0x000fe40003800000 */
[----:B------:R-:W-:Y:S02]  /*11030*/  IMAD.SHL.U32 R51, R51, 0x40, RZ ;  /* 0x0000004033337824 */ /* 0x000fe400078e00ff */
[----:B------:R-:W-:-:S03]  /*11040*/  IMAD.SHL.U32 R52, R52, 0x40, RZ ;  /* 0x0000004034347824 */ /* 0x000fc600078e00ff */
[----:B------:R-:W-:Y:S02]  /*11050*/  LOP3.LUT R51, R51, 0x1c0, RZ, 0xc0, !PT ;  /* 0x000001c033337812 */ /* 0x000fe400078ec0ff */
[----:B------:R-:W-:Y:S02]  /*11060*/  LOP3.LUT R52, R52, 0x1c0, RZ, 0xc0, !PT ;  /* 0x000001c034347812 */ /* 0x000fe400078ec0ff */
[----:B------:R-:W-:Y:S02]  /*11070*/  SHF.R.U32.HI R51, RZ, 0x3, R51 ;  /* 0x00000003ff337819 */ /* 0x000fe40000011633 */
[-C--:B--2---:R-:W-:Y:S02]  /*11080*/  ISETP.GE.AND P0, PT, R16, R42.reuse, PT ;  /* 0x0000002a1000720c */ /* 0x084fe40003f06270 */
[----:B------:R-:W-:-:S11]  /*11090*/  ISETP.GE.AND P1, PT, R213, R42, PT ;  /* 0x0000002ad500720c */ /* 0x000fd60003f26270 */
[----:B-1----:R-:W-:Y:S05]  /*110a0*/  @P0 BRA `(.L_x_828) ;  /* 0x00000004005c0947 */ /* 0x002fea0003800000 */
[----:B------:R-:W2:Y:S01]  /*110b0*/  LDL R53, [R1+0x6c] ;  /* 0x00006c0001357983 */ /* 0x000ea20000100800 */
[----:B------:R-:W-:Y:S01]  /*110c0*/  LEA.HI R0, R42, R235, RZ, 0x1d ;  /* 0x000000eb2a007211 */ /* 0x000fe200078fe8ff */
[----:B------:R-:W-:Y:S02]  /*110d0*/  HADD2.F32 R46, -RZ, R30.H0_H0 ;  /* 0x2000001eff2e7230 */ /* 0x000fe40000004100 */
[----:B------:R-:W-:Y:S01]  /*110e0*/  HADD2.F32 R44, -RZ, R26.H0_H0 ;  /* 0x2000001aff2c7230 */ /* 0x000fe20000004100 */
[----:B0-----:R-:W-:Y:S01]  /*110f0*/  SHF.R.S32.HI R5, RZ, 0x1f, R0 ;  /* 0x0000001fff057819 */ /* 0x001fe20000011400 */
[----:B------:R-:W-:Y:S02]  /*11100*/  IMAD.SHL.U32 R3, R0, 0x8, RZ ;  /* 0x0000000800037824 */ /* 0x000fe400078e00ff */
[--C-:B------:R-:W-:Y:S01]  /*11110*/  HADD2.F32 R48, -RZ, R31.reuse.H0_H0 ;  /* 0x2000001fff307230 */ /* 0x100fe20000004100 */
[----:B------:R-:W-:Y:S01]  /*11120*/  LEA.HI R5, R5, R0, RZ, 0x3 ;  /* 0x0000000005057211 */ /* 0x000fe200078f18ff */
[----:B------:R-:W-:Y:S01]  /*11130*/  HADD2.F32 R30, -RZ, R30.H1_H1 ;  /* 0x3000001eff1e7230 */ /* 0x000fe20000004100 */
[----:B------:R-:W-:Y:S01]  /*11140*/  LOP3.LUT R0, R52, 0x38, R3, 0xf8, !PT ;  /* 0x0000003834007812 */ /* 0x000fe200078ef803 */
[----:B------:R-:W-:Y:S01]  /*11150*/  HADD2.F32 R26, -RZ, R26.H1_H1 ;  /* 0x3000001aff1a7230 */ /* 0x000fe20000004100 */
[----:B------:R-:W-:Y:S01]  /*11160*/  SHF.L.U32 R5, R5, 0xa, RZ ;  /* 0x0000000a05057819 */ /* 0x000fe200000006ff */
[----:B------:R-:W-:Y:S01]  /*11170*/  HADD2.F32 R47, -RZ, R31.H1_H1 ;  /* 0x3000001fff2f7230 */ /* 0x000fe20000004100 */
[----:B------:R-:W-:Y:S01]  /*11180*/  LOP3.LUT R0, R0, R51, RZ, 0x3c, !PT ;  /* 0x0000003300007212 */ /* 0x000fe200078e3cff */
[--C-:B------:R-:W-:Y:S01]  /*11190*/  HADD2.F32 R49, -RZ, R32.reuse.H0_H0 ;  /* 0x20000020ff317230 */ /* 0x100fe20000004100 */
[----:B------:R-:W-:Y:S01]  /*111a0*/  LOP3.LUT R3, R5, 0x7fffe000, RZ, 0xc0, !PT ;  /* 0x7fffe00005037812 */ /* 0x000fe200078ec0ff */
[----:B------:R-:W-:-:S03]  /*111b0*/  HADD2.F32 R32, -RZ, R32.H1_H1 ;  /* 0x30000020ff207230 */ /* 0x000fc60000004100 */
[----:B-----5:R-:W-:-:S05]  /*111c0*/  IADD3 R3, R0, R3, R50 ;  /* 0x0000000300037210 */ /* 0x020fca0007ffe032 */
[----:B------:R-:W-:-:S05]  /*111d0*/  IMAD R3, R3, 0x2, R18 ;  /* 0x0000000203037824 */ /* 0x000fca00078e0212 */
[----:B------:R-:W0:Y:S02]  /*111e0*/  LDS.128 R8, [R3+0x14400] ;  /* 0x0144000003087984 */ /* 0x000e240000000c00 */
[--C-:B0-----:R-:W-:Y:S02]  /*111f0*/  HADD2.F32 R37, -RZ, R8.reuse.H0_H0 ;  /* 0x20000008ff257230 */ /* 0x101fe40000004100 */
[----:B------:R-:W-:Y:S02]  /*11200*/  HADD2.F32 R8, -RZ, R8.H1_H1 ;  /* 0x30000008ff087230 */ /* 0x000fe40000004100 */
[--C-:B------:R-:W-:Y:S02]  /*11210*/  HADD2.F32 R38, -RZ, R9.reuse.H0_H0 ;  /* 0x20000009ff267230 */ /* 0x100fe40000004100 */
[-C--:B------:R-:W-:Y:S01]  /*11220*/  FMUL.FTZ R41, R46, R37.reuse ;  /* 0x000000252e297220 */ /* 0x080fe20000410000 */
[----:B------:R-:W-:Y:S01]  /*11230*/  FMUL.FTZ R37, R44, R37 ;  /* 0x000000252c257220 */ /* 0x000fe20000410000 */
[----:B------:R-:W-:Y:S01]  /*11240*/  FMUL.FTZ R43, R48, R8 ;  /* 0x00000008302b7220 */ /* 0x000fe20000410000 */
[----:B------:R-:W-:-:S02]  /*11250*/  HADD2.F32 R9, -RZ, R9.H1_H1 ;  /* 0x30000009ff097230 */ /* 0x000fc40000004100 */
[----:B------:R-:W-:Y:S01]  /*11260*/  FMUL.FTZ R31, R26, R38 ;  /* 0x000000261a1f7220 */ /* 0x000fe20000410000 */
[--C-:B------:R-:W-:Y:S02]  /*11270*/  HADD2.F32 R39, -RZ, R10.reuse.H0_H0 ;  /* 0x2000000aff277230 */ /* 0x100fe40000004100 */
[----:B------:R-:W-:Y:S02]  /*11280*/  HADD2.F32 R10, -RZ, R10.H1_H1 ;  /* 0x3000000aff0a7230 */ /* 0x000fe40000004100 */
[--C-:B------:R-:W-:Y:S02]  /*11290*/  HADD2.F32 R40, -RZ, R11.reuse.H0_H0 ;  /* 0x2000000bff287230 */ /* 0x100fe40000004100 */
[----:B------:R-:W-:Y:S01]  /*112a0*/  HADD2.F32 R11, -RZ, R11.H1_H1 ;  /* 0x3000000bff0b7230 */ /* 0x000fe20000004100 */
[----:B--2---:R-:W0:Y:S02]  /*112b0*/  LDS.128 R4, [R53] ;  /* 0x0000000035047984 */ /* 0x004e240000000c00 */
[----:B0-----:R-:W-:-:S02]  /*112c0*/  HADD2.F32 R0, -RZ, R4.H0_H0 ;  /* 0x20000004ff007230 */ /* 0x001fc40000004100 */
[----:B------:R-:W-:Y:S02]  /*112d0*/  HADD2.F32 R4, -RZ, R4.H1_H1 ;  /* 0x30000004ff047230 */ /* 0x000fe40000004100 */
[----:B------:R-:W-:Y:S02]  /*112e0*/  HADD2.F32 R34, -RZ, R5.H0_H0 ;  /* 0x20000005ff227230 */ /* 0x000fe40000004100 */
[-C--:B------:R-:W-:Y:S01]  /*112f0*/  FFMA.FTZ R41, R44, R0.reuse, -R41 ;  /* 0x000000002c297223 */ /* 0x080fe20000010829 */
[----:B------:R-:W-:Y:S02]  /*11300*/  HADD2.F32 R44, -RZ, R27.H0_H0 ;  /* 0x2000001bff2c7230 */ /* 0x000fe40000004100 */
[----:B------:R-:W-:Y:S01]  /*11310*/  FFMA.FTZ R37, R46, R0, R37 ;  /* 0x000000002e257223 */ /* 0x000fe20000010025 */
[----:B------:R-:W-:Y:S02]  /*11320*/  HADD2.F32 R5, -RZ, R5.H1_H1 ;  /* 0x30000005ff057230 */ /* 0x000fe40000004100 */
[----:B------:R-:W-:Y:S01]  /*11330*/  FFMA.FTZ R31, R30, R34, R31 ;  /* 0x000000221e1f7223 */ /* 0x000fe2000001001f */
[----:B------:R-:W-:-:S02]  /*11340*/  HADD2.F32 R27, -RZ, R27.H1_H1 ;  /* 0x3000001bff1b7230 */ /* 0x000fc40000004100 */
[C---:B------:R-:W-:Y:S01]  /*11350*/  FMUL.FTZ R45, R44.reuse, R8 ;  /* 0x000000082c2d7220 */ /* 0x040fe20000410000 */
[----:B------:R-:W-:Y:S01]  /*11360*/  FFMA.FTZ R0, R44, R4, -R43 ;  /* 0x000000042c007223 */ /* 0x000fe2000001082b */
[----:B------:R-:W-:Y:S01]  /*11370*/  FMUL.FTZ R43, R30, R38 ;  /* 0x000000261e2b7220 */ /* 0x000fe20000410000 */
[----:B------:R-:W-:Y:S02]  /*11380*/  HADD2.F32 R35, -RZ, R6.H0_H0 ;  /* 0x20000006ff237230 */ /* 0x000fe40000004100 */
[----:B------:R-:W-:Y:S01]  /*11390*/  FFMA.FTZ R8, R48, R4, R45 ;  /* 0x0000000430087223 */ /* 0x000fe2000001002d */
[-C--:B------:R-:W-:Y:S01]  /*113a0*/  FMUL.FTZ R4, R47, R9.reuse ;  /* 0x000000092f047220 */ /* 0x080fe20000410000 */
[----:B------:R-:W-:Y:S02]  /*113b0*/  HADD2.F32 R45, -RZ, R28.H0_H0 ;  /* 0x2000001cff2d7230 */ /* 0x000fe40000004100 */
[----:B------:R-:W-:Y:S01]  /*113c0*/  FFMA.FTZ R43, R26, R34, -R43 ;  /* 0x000000221a2b7223 */ /* 0x000fe2000001082b */
[C---:B------:R-:W-:Y:S01]  /*113d0*/  FMUL.FTZ R30, R27.reuse, R9 ;  /* 0x000000091b1e7220 */ /* 0x040fe20000410000 */
[----:B------:R-:W-:Y:S01]  /*113e0*/  FFMA.FTZ R26, R27, R5, -R4 ;  /* 0x000000051b1a7223 */ /* 0x000fe20000010804 */
[----:B------:R-:W-:-:S02]  /*113f0*/  HADD2.F32 R44, -RZ, R33.H0_H0 ;  /* 0x20000021ff2c7230 */ /* 0x000fc40000004100 */
[-C--:B------:R-:W-:Y:S01]  /*11400*/  FMUL.FTZ R4, R49, R39.reuse ;  /* 0x0000002731047220 */ /* 0x080fe20000410000 */
[----:B------:R-:W-:Y:S01]  /*11410*/  FMUL.FTZ R34, R45, R39 ;  /* 0x000000272d227220 */ /* 0x000fe20000410000 */
[----:B------:R-:W-:Y:S02]  /*11420*/  HADD2.F32 R38, -RZ, R29.H0_H0 ;  /* 0x2000001dff267230 */ /* 0x000fe40000004100 */
[----:B------:R-:W-:Y:S01]  /*11430*/  FFMA.FTZ R30, R47, R5, R30 ;  /* 0x000000052f1e7223 */ /* 0x000fe2000001001e */
[----:B------:R-:W-:Y:S02]  /*11440*/  HADD2.F32 R6, -RZ, R6.H1_H1 ;  /* 0x30000006ff067230 */ /* 0x000fe40000004100 */
[----:B------:R-:W-:Y:S01]  /*11450*/  FMUL.FTZ R5, R44, R10 ;  /* 0x0000000a2c057220 */ /* 0x000fe20000410000 */
[-C--:B------:R-:W-:Y:S01]  /*11460*/  FFMA.FTZ R27, R45, R35.reuse, -R4 ;  /* 0x000000232d1b7223 */ /* 0x080fe20000010804 */
[----:B------:R-:W-:Y:S01]  /*11470*/  FFMA.FTZ R34, R49, R35, R34 ;  /* 0x0000002331227223 */ /* 0x000fe20000010022 */
[----:B------:R-:W-:-:S02]  /*11480*/  HADD2.F32 R35, -RZ, R33.H1_H1 ;  /* 0x30000021ff237230 */ /* 0x000fc40000004100 */
[C---:B------:R-:W-:Y:S01]  /*11490*/  FMUL.FTZ R9, R38.reuse, R10 ;  /* 0x0000000a26097220 */ /* 0x040fe20000410000 */
[----:B------:R-:W-:Y:S02]  /*114a0*/  HADD2.F32 R28, -RZ, R28.H1_H1 ;  /* 0x3000001cff1c7230 */ /* 0x000fe40000004100 */
[----:B------:R-:W-:Y:S01]  /*114b0*/  FFMA.FTZ R10, R38, R6, -R5 ;  /* 0x00000006260a7223 */ /* 0x000fe20000010805 */
[----:B------:R-:W-:Y:S02]  /*114c0*/  HADD2.F32 R33, -RZ, R29.H1_H1 ;  /* 0x3000001dff217230 */ /* 0x000fe40000004100 */
[----:B------:R-:W-:Y:S01]  /*114d0*/  FMUL.FTZ R5, R32, R40 ;  /* 0x0000002820057220 */ /* 0x000fe20000410000 */
[--C-:B------:R-:W-:Y:S02]  /*114e0*/  HADD2.F32 R36, -RZ, R7.reuse.H0_H0 ;  /* 0x20000007ff247230 */ /* 0x100fe40000004100 */
[----:B------:R-:W-:Y:S01]  /*114f0*/  FFMA.FTZ R29, R44, R6, R9 ;  /* 0x000000062c1d7223 */ /* 0x000fe20000010009 */
[----:B------:R-:W-:-:S02]  /*11500*/  HADD2.F32 R7, -RZ, R7.H1_H1 ;  /* 0x30000007ff077230 */ /* 0x000fc40000004100 */
[-C--:B------:R-:W-:Y:S01]  /*11510*/  FMUL.FTZ R4, R35, R11.reuse ;  /* 0x0000000b23047220 */ /* 0x080fe20000410000 */
[C---:B------:R-:W-:Y:S01]  /*11520*/  FMUL.FTZ R9, R28.reuse, R40 ;  /* 0x000000281c097220 */ /* 0x040fe20000410000 */
[C---:B------:R-:W-:Y:S01]  /*11530*/  FMUL.FTZ R6, R33.reuse, R11 ;  /* 0x0000000b21067220 */ /* 0x040fe20000410000 */
[-C--:B------:R-:W-:Y:S01]  /*11540*/  FFMA.FTZ R11, R28, R36.reuse, -R5 ;  /* 0x000000241c0b7223 */ /* 0x080fe20000010805 */
[-C--:B------:R-:W-:Y:S01]  /*11550*/  FFMA.FTZ R28, R33, R7.reuse, -R4 ;  /* 0x00000007211c7223 */ /* 0x080fe20000010804 */
        /* <DEDUP_REMOVED lines=12> */
.L_x_828:
[----:B------:R-:W-:Y:S05]  /*11620*/  BSYNC B1 ;  /* 0x0000000000017941 */ /* 0x000fea0003800000 */
.L_x_827:
[----:B------:R-:W-:Y:S05]  /*11630*/  @P1 BRA `(.L_x_803) ;  /* 0x00000004005c1947 */ /* 0x000fea0003800000 */
[----:B------:R-:W0:Y:S01]  /*11640*/  LDL R40, [R1+0x68] ;  /* 0x0000680001287983 */ /* 0x000e220000100800 */
[----:B------:R-:W-:Y:S01]  /*11650*/  LEA.HI R42, R42, R236, RZ, 0x1d ;  /* 0x000000ec2a2a7211 */ /* 0x000fe200078fe8ff */
[----:B------:R-:W-:Y:S02]  /*11660*/  HADD2.F32 R36, -RZ, R20.H0_H0 ;  /* 0x20000014ff247230 */ /* 0x000fe40000004100 */
[----:B------:R-:W-:Y:S01]  /*11670*/  HADD2.F32 R34, -RZ, R12.H0_H0 ;  /* 0x2000000cff227230 */ /* 0x000fe20000004100 */
[----:B-1----:R-:W-:Y:S01]  /*11680*/  SHF.R.S32.HI R3, RZ, 0x1f, R42 ;  /* 0x0000001fff037819 */ /* 0x002fe2000001142a */
        /* <DEDUP_REMOVED lines=14> */
[----:B------:R-:W1:Y:S02]  /*11770*/  LDS.128 R8, [R3+0x14400] ;  /* 0x0144000003087984 */ /* 0x000e640000000c00 */
[--C-:B-1----:R-:W-:Y:S02]  /*11780*/  HADD2.F32 R29, -RZ, R8.reuse.H0_H0 ;  /* 0x20000008ff1d7230 */ /* 0x102fe40000004100 */
        /* <DEDUP_REMOVED lines=11> */
[----:B0-----:R-:W0:Y:S02]  /*11840*/  LDS.128 R4, [R40] ;  /* 0x0000000028047984 */ /* 0x001e240000000c00 */
        /* <DEDUP_REMOVED lines=54> */
.L_x_803:
[----:B------:R-:W-:Y:S05]  /*11bb0*/  BSYNC B0 ;  /* 0x0000000000007941 */ /* 0x000fea0003800000 */
.L_x_772:
[----:B------:R-:W-:Y:S01]  /*11bc0*/  @!PT LDS RZ, [RZ] ;  /* 0x00000000fffff984 */ /* 0x000fe20000000800 */
[----:B------:R-:W-:Y:S01]  /*11bd0*/  @!PT LDS RZ, [RZ] ;  /* 0x00000000fffff984 */ /* 0x000fe20000000800 */
[----:B------:R-:W-:Y:S01]  /*11be0*/  @!PT LDS RZ, [RZ] ;  /* 0x00000000fffff984 */ /* 0x000fe20000000800 */
[----:B------:R-:W-:Y:S01]  /*11bf0*/  @!PT LDS RZ, [RZ] ;  /* 0x00000000fffff984 */ /* 0x000fe20000000800 */
[----:B------:R0:W-:Y:S06]  /*11c00*/  MEMBAR.ALL.CTA ;  /* 0x0000000000007992 */ /* 0x0001ec0000008000 */
[----:B0-----:R-:W0:Y:S01]  /*11c10*/  FENCE.VIEW.ASYNC.S ;  /* 0x00000000000073c6 */ /* 0x001e220000000000 */
[----:B------:R-:W-:Y:S05]  /*11c20*/  WARPSYNC.ALL ;  /* 0x0000000000007948 */ /* 0x000fea0003800000 */
[----:B0-----:R-:W-:Y:S06]  /*11c30*/  BAR.SYNC.DEFER_BLOCKING 0xd, 0x100 ;  /* 0x0344000000007b1d */ /* 0x001fec0000010000 */
.L_x_770:
[----:B------:R-:W-:-:S13]  /*11c40*/  ISETP.NE.AND P0, PT, R220, 0x3, PT ;  /* 0x00000003dc00780c */ /* 0x000fda0003f05270 */
[----:B------:R-:W-:Y:S05]  /*11c50*/  @!P0 BRA `(.L_x_829) ;  /* 0x0000000000048947 */ /* 0x000fea0003800000 */
[----:B------:R-:W-:Y:S01]  /*11c60*/  BPT.TRAP 0x1 ;  /* 0x000000040000795c */ /* 0x000fe20000300000 */
.L_x_829:
[----:B-123--:R-:W-:Y:S01]  /*11c70*/  IMAD R0, R223, 0x8, R18 ;  /* 0x00000008df007824 */ /* 0x00efe200078e0212 */
[----:B0---4-:R-:W-:-:S04]  /*11c80*/  SHF.L.U32 R3, R224, 0x1f, RZ ;  /* 0x0000001fe0037819 */ /* 0x011fc800000006ff */
[----:B------:R0:W1:Y:S01]  /*11c90*/  SYNCS.PHASECHK.TRANS64.TRYWAIT P2, [R0+URZ+0x38830], R3 ;  /* 0x03883003000075a7 */ /* 0x000062000804017f */
[----:B------:R-:W-:Y:S05]  /*11ca0*/  @!P0 BRA `(.L_x_830) ;  /* 0x0000000000048947 */ /* 0x000fea0003800000 */
[----:B------:R-:W-:Y:S01]  /*11cb0*/  BPT.TRAP 0x1 ;  /* 0x000000040000795c */ /* 0x000fe20000300000 */
.L_x_830:
[----:B------:R-:W2:Y:S01]  /*11cc0*/  S2R R4, SR_TID.X ;  /* 0x0000000000047919 */ /* 0x000ea20000002100 */
[----:B------:R-:W-:Y:S02]  /*11cd0*/  MOV R151, RZ ;  /* 0x000000ff00977202 */ /* 0x000fe40000000f00 */
[----:B--2---:R-:W-:-:S04]  /*11ce0*/  LOP3.LUT R4, R4, 0x7f, RZ, 0xc0, !PT ;  /* 0x0000007f04047812 */ /* 0x004fc800078ec0ff */
[----:B------:R-:W-:Y:S01]  /*11cf0*/  ISETP.NE.AND P1, PT, R4, RZ, PT ;  /* 0x000000ff0400720c */ /* 0x000fe20003f25270 */
[----:B-1----:R-:W-:-:S12]  /*11d00*/  @P2 BRA `(.L_x_831) ;  /* 0x0000000000082947 */ /* 0x002fd80003800000 */
[----:B------:R-:W1:Y:S02]  /*11d10*/  SYNCS.PHASECHK.TRANS64.TRYWAIT P2, [R0+URZ+0x38830], R3 ;  /* 0x03883003000075a7 */ /* 0x000e64000804017f */
[----:B-1----:R-:W-:Y:S05]  /*11d20*/  @!P2 BRA `(.L_x_832) ;  /* 0x0000016400b8a947 */ /* 0x002fea0003800000 */
.L_x_831:
[----:B------:R-:W-:Y:S05]  /*11d30*/  WARPSYNC.ALL ;  /* 0x0000000000007948 */ /* 0x000fea0003800000 */
[----:B01----:R-:W-:Y:S01]  /*11d40*/  VIADD R3, R18, 0x24400 ;  /* 0x0002440012037836 */ /* 0x003fe20000000000 */
[----:B------:R-:W-:Y:S01]  /*11d50*/  R2UR UR12, R2 ;  /* 0x00000000020c72ca */ /* 0x000fe200000e0000 */
[----:B------:R-:W-:Y:S01]  /*11d60*/  WARPGROUP.ARRIVE ;  /* 0x00000000000079c5 */ /* 0x000fe20000000000 */
[----:B------:R-:W-:Y:S01]  /*11d70*/  UMOV UR9, 0x40000040 ;  /* 0x4000004000097882 */ /* 0x000fe20000000000 */
[----:B------:R-:W-:Y:S01]  /*11d80*/  IMAD.MOV.U32 R5, RZ, RZ, 0x40000040 ;  /* 0x40000040ff057424 */ /* 0x000fe200078e00ff */
[----:B------:R-:W-:Y:S01]  /*11d90*/  SHF.R.U32.HI R3, RZ, 0x4, R3 ;  /* 0x00000004ff037819 */ /* 0x000fe20000011603 */
[----:B------:R-:W-:Y:S01]  /*11da0*/  UMOV UR5, UR9 ;  /* 0x0000000900057c82 */ /* 0x000fe20008000000 */
[----:B------:R-:W-:Y:S01]  /*11db0*/  IMAD.MOV.U32 R7, RZ, RZ, 0x40000040 ;  /* 0x40000040ff077424 */ /* 0x000fe200078e00ff */
[----:B------:R-:W-:Y:S01]  /*11dc0*/  UMOV UR17, 0x40000040 ;  /* 0x4000004000117882 */ /* 0x000fe20000000000 */
[----:B------:R-:W-:Y:S01]  /*11dd0*/  LOP3.LUT R3, R3, 0x3fff, RZ, 0xc0, !PT ;  /* 0x00003fff03037812 */ /* 0x000fe200078ec0ff */
[----:B------:R-:W-:Y:S01]  /*11de0*/  UMOV UR53, 0x40000040 ;  /* 0x4000004000357882 */ /* 0x000fe20000000000 */
[----:B------:R-:W-:Y:S01]  /*11df0*/  R2UR UR7, R5 ;  /* 0x00000000050772ca */ /* 0x000fe200000e0000 */
[----:B------:R-:W-:Y:S01]  /*11e00*/  IMAD.MOV.U32 R5, RZ, RZ, 0x40000040 ;  /* 0x40000040ff057424 */ /* 0x000fe200078e00ff */
[----:B------:R-:W-:Y:S01]  /*11e10*/  LOP3.LUT R227, R3, 0x10000, RZ, 0xfc, !PT ;  /* 0x0001000003e37812 */ /* 0x000fe200078efcff */
[----:B------:R-:W-:Y:S01]  /*11e20*/  IMAD.MOV.U32 R3, RZ, RZ, 0x40000040 ;  /* 0x40000040ff037424 */ /* 0x000fe200078e00ff */
[----:B------:R-:W-:Y:S01]  /*11e30*/  ULOP3.LUT UR12, UR12, 0x10000, URZ, 0xfc, !UPT ;  /* 0x000100000c0c7892 */ /* 0x000fe2000f8efc3f */
[----:B------:R-:W-:Y:S01]  /*11e40*/  MOV R9, UR9 ;  /* 0x0000000900097c02 */ /* 0x000fe20008000f00 */
[----:B------:R-:W-:Y:S01]  /*11e50*/  UMOV UR49, 0x40000040 ;  /* 0x4000004000317882 */ /* 0x000fe20000000000 */
[----:B------:R-:W-:Y:S01]  /*11e60*/  IMAD R2, R223, 0xa00, R227 ;  /* 0x00000a00df027824 */ /* 0x000fe200078e02e3 */
[----:B------:R-:W-:Y:S01]  /*11e70*/  R2UR UR11, R3 ;  /* 0x00000000030b72ca */ /* 0x000fe200000e0000 */
[----:B------:R-:W-:Y:S01]  /*11e80*/  UMOV UR45, 0x40000040 ;  /* 0x40000040002d7882 */ /* 0x000fe20000000000 */
[----:B------:R-:W-:Y:S01]  /*11e90*/  UMOV UR41, 0x40000040 ;  /* 0x4000004000297882 */ /* 0x000fe20000000000 */
[----:B------:R-:W-:Y:S01]  /*11ea0*/  UMOV UR8, UR12 ;  /* 0x0000000c00087c82 */ /* 0x000fe20008000000 */
[C---:B------:R-:W-:Y:S01]  /*11eb0*/  R2UR UR10, R2.reuse ;  /* 0x00000000020a72ca */ /* 0x040fe200000e0000 */
[----:B------:R-:W-:Y:S01]  /*11ec0*/  UMOV UR4, UR8 ;  /* 0x0000000800047c82 */ /* 0x000fe20008000000 */
[C---:B------:R-:W-:Y:S01]  /*11ed0*/  IADD3 R4, R2.reuse, 0x80, RZ ;  /* 0x0000008002047810 */ /* 0x040fe20007ffe0ff */
[----:B------:R-:W-:Y:S01]  /*11ee0*/  VIADD R6, R2, 0x200 ;  /* 0x0000020002067836 */ /* 0x000fe20000000000 */
[----:B------:R-:W-:Y:S01]  /*11ef0*/  UMOV UR37, 0x40000040 ;  /* 0x4000004000257882 */ /* 0x000fe20000000000 */
[----:B------:R-:W-:Y:S01]  /*11f00*/  IMAD.U32 R8, RZ, RZ, UR8 ;  /* 0x00000008ff087e24 */ /* 0x000fe2000f8e00ff */
[----:B------:R-:W-:Y:S01]  /*11f10*/  R2UR UR6, R4 ;  /* 0x00000000040672ca */ /* 0x000fe200000e0000 */
[----:B------:R-:W-:Y:S01]  /*11f20*/  VIADD R4, R2, 0x100 ;  /* 0x0000010002047836 */ /* 0x000fe20000000000 */
[----:B------:R-:W-:Y:S01]  /*11f30*/  P2R R12, PR, RZ, 0x1 ;  /* 0x00000001ff0c7803 */ /* 0x000fe20000000000 */
[----:B------:R-:W-:Y:S01]  /*11f40*/  @!P1 VIADD R0, R0, 0x38840 ;  /* 0x0003884000009836 */ /* 0x000fe20000000000 */
[----:B------:R0:W-:Y:S01]  /*11f50*/  STL.64 [R1+0x58], R8 ;  /* 0x0000580801007387 */ /* 0x0001e20000100a00 */
[----:B------:R-:W-:-:S02]  /*11f60*/  ULDC UR61, c[0x0][0x988] ;  /* 0x00026200003d7ab9 */ /* 0x000fc40000000800 */
[----:B------:R-:W-:Y:S01]  /*11f70*/  HGMMA.64x16x16.F32 R56, gdesc[UR8], RZ, !UPT, gsb0 ;  /* 0x00200000083879f0 */ /* 0x000fe2000c0008ff */
[----:B------:R-:W-:Y:S01]  /*11f80*/  R2UR UR10, R6 ;  /* 0x00000000060a72ca */ /* 0x000fe200000e0000 */
[----:B------:R-:W-:Y:S01]  /*11f90*/  VIADD R6, R2, 0x202 ;  /* 0x0000020202067836 */ /* 0x000fe20000000000 */
[----:B------:R-:W-:Y:S01]  /*11fa0*/  R2UR UR11, R7 ;  /* 0x00000000070b72ca */ /* 0x000fe200000e0000 */
[----:B------:R-:W-:Y:S01]  /*11fb0*/  IMAD.MOV.U32 R7, RZ, RZ, 0x40000040 ;  /* 0x40000040ff077424 */ /* 0x000fe200078e00ff */
[----:B0-----:R-:W-:Y:S01]  /*11fc0*/  MOV R9, UR17 ;  /* 0x0000001100097c02 */ /* 0x001fe20008000f00 */
[----:B------:R-:W-:Y:S02]  /*11fd0*/  WARPGROUP.DEPBAR.LE gsb0, 0x0 ;  /* 0x00008000000079c5 */ /* 0x000fe40000010000 */
[----:B-----5:R-:W-:-:S06]  /*11fe0*/  WARPGROUP.ARRIVE ;  /* 0x00000000000079c5 */ /* 0x020fcc0000000000 */
[----:B------:R-:W-:Y:S01]  /*11ff0*/  HGMMA.64x16x16.F32 R48, gdesc[UR4], RZ, !UPT, gsb0 ;  /* 0x00200000043079f0 */ /* 0x000fe2000c0008ff */
[----:B------:R-:W-:Y:S01]  /*12000*/  R2UR UR6, R4 ;  /* 0x00000000040672ca */ /* 0x000fe200000e0000 */
[----:B------:R-:W-:Y:S01]  /*12010*/  UMOV UR4, UR8 ;  /* 0x0000000800047c82 */ /* 0x000fe20008000000 */
[----:B------:R-:W-:Y:S01]  /*12020*/  R2UR UR7, R5 ;  /* 0x00000000050772ca */ /* 0x000fe200000e0000 */
[----:B------:R-:W-:Y:S01]  /*12030*/  UMOV UR5, UR9 ;  /* 0x0000000900057c82 */ /* 0x000fe20008000000 */
[----:B------:R-:W-:Y:S01]  /*12040*/  IMAD.MOV.U32 R5, RZ, RZ, 0x40000040 ;  /* 0x40000040ff057424 */ /* 0x000fe200078e00ff */
[----:B------:R-:W-:Y:S01]  /*12050*/  IADD3 R4, R2, 0x180, RZ ;  /* 0x0000018002047810 */ /* 0x000fe20007ffe0ff */
[----:B------:R-:W-:Y:S02]  /*12060*/  WARPGROUP.DEPBAR.LE gsb0, 0x0 ;  /* 0x00008000000079c5 */ /* 0x000fe40000010000 */
[----:B------:R-:W-:-:S07]  /*12070*/  WARPGROUP.ARRIVE ;  /* 0x00000000000079c5 */ /* 0x000fce0000000000 */
[----:B------:R-:W-:Y:S01]  /*12080*/  HGMMA.64x16x16.F32 R40, gdesc[UR4], RZ, !UPT, gsb0 ;  /* 0x00200000042879f0 */ /* 0x000fe2000c0008ff */
[----:B------:R-:W-:Y:S01]  /*12090*/  R2UR UR6, R4 ;  /* 0x00000000040672ca */ /* 0x000fe200000e0000 */
[----:B------:R-:W-:Y:S01]  /*120a0*/  UMOV UR4, UR8 ;  /* 0x0000000800047c82 */ /* 0x000fe20008000000 */
[----:B------:R-:W-:Y:S01]  /*120b0*/  R2UR UR7, R5 ;  /* 0x00000000050772ca */ /* 0x000fe200000e0000 */
[----:B------:R-:W-:Y:S01]  /*120c0*/  UMOV UR5, UR9 ;  /* 0x0000000900057c82 */ /* 0x000fe20008000000 */
[----:B------:R-:W-:Y:S01]  /*120d0*/  IMAD.MOV.U32 R5, RZ, RZ, 0x40000040 ;  /* 0x40000040ff057424 */ /* 0x000fe200078e00ff */
[----:B------:R-:W-:-:S04]  /*120e0*/  IADD3 R4, R2, 0x2, RZ ;  /* 0x0000000202047810 */ /* 0x000fc80007ffe0ff */
[----:B------:R-:W-:Y:S02]  /*120f0*/  R2UR UR18, R4 ;  /* 0x00000000041272ca */ /* 0x000fe400000e0000 */
[----:B------:R-:W-:Y:S01]  /*12100*/  R2UR UR19, R5 ;  /* 0x00000000051372ca */ /* 0x000fe200000e0000 */
[----:B------:R-:W-:Y:S01]  /*12110*/  IMAD.MOV.U32 R5, RZ, RZ, 0x40000040 ;  /* 0x40000040ff057424 */ /* 0x000fe200078e00ff */
[----:B------:R-:W-:Y:S01]  /*12120*/  IADD3 R4, R2, 0x82, RZ ;  /* 0x0000008202047810 */ /* 0x000fe20007ffe0ff */
[----:B------:R-:W-:Y:S02]  /*12130*/  WARPGROUP.DEPBAR.LE gsb0, 0x0 ;  /* 0x00008000000079c5 */ /* 0x000fe40000010000 */
[----:B------:R-:W-:-:S06]  /*12140*/  WARPGROUP.ARRIVE ;  /* 0x00000000000079c5 */ /* 0x000fcc0000000000 */
[----:B------:R-:W-:Y:S01]  /*12150*/  HGMMA.64x16x16.F32 R32, gdesc[UR4], RZ, !UPT, gsb0 ;  /* 0x00200000042079f0 */ /* 0x000fe2000c0008ff */
[----:B------:R-:W-:Y:S01]  /*12160*/  UIADD3 UR4, UR12, 0x2, URZ ;  /* 0x000000020c047890 */ /* 0x000fe2000fffe03f */
[----:B------:R-:W-:Y:S01]  /*12170*/  R2UR UR6, R4 ;  /* 0x00000000040672ca */ /* 0x000fe200000e0000 */
[----:B------:R-:W-:Y:S01]  /*12180*/  VIADD R4, R2, 0x102 ;  /* 0x0000010202047836 */ /* 0x000fe20000000000 */
[----:B------:R-:W-:Y:S01]  /*12190*/  R2UR UR7, R5 ;  /* 0x00000000050772ca */ /* 0x000fe200000e0000 */
[----:B------:R-:W-:-:S03]  /*121a0*/  IMAD.MOV.U32 R5, RZ, RZ, 0x40000040 ;  /* 0x40000040ff057424 */ /* 0x000fc600078e00ff */
[----:B------:R-:W-:Y:S02]  /*121b0*/  UMOV UR16, UR4 ;  /* 0x0000000400107c82 */ /* 0x000fe40008000000 */
[----:B------:R-:W-:-:S05]  /*121c0*/  IMAD.U32 R8, RZ, RZ, UR16 ;  /* 0x00000010ff087e24 */ /* 0x000fca000f8e00ff */
[----:B------:R0:W-:Y:S01]  /*121d0*/  STL.64 [R1], R8 ;  /* 0x0000000801007387 */ /* 0x0001e20000100a00 */
[----:B------:R-:W-:Y:S02]  /*121e0*/  WARPGROUP.DEPBAR.LE gsb0, 0x0 ;  /* 0x00008000000079c5 */ /* 0x000fe40000010000 */
[----:B------:R-:W-:-:S06]  /*121f0*/  WARPGROUP.ARRIVE ;  /* 0x00000000000079c5 */ /* 0x000fcc0000000000 */
[----:B------:R-:W-:Y:S01]  /*12200*/  HGMMA.64x16x16.F32 R24, gdesc[UR8], RZ, !UPT, gsb0 ;  /* 0x00200000081879f0 */ /* 0x000fe2000c0008ff */
[----:B------:R-:W-:Y:S01]  /*12210*/  UMOV UR8, UR16 ;  /* 0x0000001000087c82 */ /* 0x000fe20008000000 */
[----:B------:R-:W-:Y:S01]  /*12220*/  UMOV UR9, UR17 ;  /* 0x0000001100097c82 */ /* 0x000fe20008000000 */
[----:B------:R-:W-:Y:S01]  /*12230*/  UMOV UR4, UR8 ;  /* 0x0000000800047c82 */ /* 0x000fe20008000000 */
[----:B------:R-:W-:Y:S01]  /*12240*/  UMOV UR5, UR9 ;  /* 0x0000000900057c82 */ /* 0x000fe20008000000 */
[----:B------:R-:W-:Y:S01]  /*12250*/  R2UR UR10, R6 ;  /* 0x00000000060a72ca */ /* 0x000fe200000e0000 */
[----:B------:R-:W-:Y:S01]  /*12260*/  VIADD R6, R2, 0x204 ;  /* 0x0000020402067836 */ /* 0x000fe20000000000 */
[----:B------:R-:W-:Y:S01]  /*12270*/  R2UR UR11, R7 ;  /* 0x00000000070b72ca */ /* 0x000fe200000e0000 */
[----:B------:R-:W-:Y:S01]  /*12280*/  IMAD.MOV.U32 R7, RZ, RZ, 0x40000040 ;  /* 0x40000040ff077424 */ /* 0x000fe200078e00ff */
[----:B------:R-:W-:Y:S02]  /*12290*/  WARPGROUP.DEPBAR.LE gsb0, 0x0 ;  /* 0x00008000000079c5 */ /* 0x000fe40000010000 */
[----:B------:R-:W-:-:S06]  /*122a0*/  WARPGROUP.ARRIVE ;  /* 0x00000000000079c5 */ /* 0x000fcc0000000000 */
[----:B------:R-:W-:Y:S01]  /*122b0*/  HGMMA.64x16x16.F32 R56, gdesc[UR16], R56, gsb0 ;  /* 0x00200000103879f0 */ /* 0x000fe20008000838 */
[----:B------:R-:W-:Y:S02]  /*122c0*/  UMOV UR17, 0x40000040 ;  /* 0x4000004000117882 */ /* 0x000fe40000000000 */
[----:B0-----:R-:W-:Y:S01]  /*122d0*/  MOV R9, UR17 ;  /* 0x0000001100097c02 */ /* 0x001fe20008000f00 */
[----:B------:R-:W-:Y:S02]  /*122e0*/  WARPGROUP.DEPBAR.LE gsb0, 0x0 ;  /* 0x00008000000079c5 */ /* 0x000fe40000010000 */
[----:B------:R-:W-:-:S06]  /*122f0*/  WARPGROUP.ARRIVE ;  /* 0x00000000000079c5 */ /* 0x000fcc0000000000 */
[----:B------:R-:W-:Y:S01]  /*12300*/  HGMMA.64x16x16.F32 R48, gdesc[UR4], R48, gsb0 ;  /* 0x00200000043079f0 */ /* 0x000fe20008000830 */
        /* <DEDUP_REMOVED lines=8> */
[----:B------:R-:W-:Y:S01]  /*12390*/  HGMMA.64x16x16.F32 R40, gdesc[UR4], R40, gsb0 ;  /* 0x00200000042879f0 */ /* 0x000fe20008000828 */
        /* <DEDUP_REMOVED lines=12> */
[----:B------:R-:W-:Y:S01]  /*12460*/  HGMMA.64x16x16.F32 R32, gdesc[UR4], R32, gsb0 ;  /* 0x00200000042079f0 */ /* 0x000fe20008000820 */
[----:B------:R-:W-:Y:S01]  /*12470*/  UIADD3 UR4, UR12, 0x4, URZ ;  /* 0x000000040c047890 */ /* 0x000fe2000fffe03f */
[----:B------:R-:W-:Y:S01]  /*12480*/  R2UR UR6, R4 ;  /* 0x00000000040672ca */ /* 0x000fe200000e0000 */
[----:B------:R-:W-:Y:S01]  /*12490*/  VIADD R4, R2, 0x104 ;  /* 0x0000010402047836 */ /* 0x000fe20000000000 */
[----:B------:R-:W-:Y:S01]  /*124a0*/  R2UR UR7, R5 ;  /* 0x00000000050772ca */ /* 0x000fe200000e0000 */
[----:B------:R-:W-:-:S03]  /*124b0*/  IMAD.MOV.U32 R5, RZ, RZ, 0x40000040 ;  /* 0x40000040ff057424 */ /* 0x000fc600078e00ff */
[----:B------:R-:W-:Y:S02]  /*124c0*/  UMOV UR16, UR4 ;  /* 0x0000000400107c82 */ /* 0x000fe40008000000 */
[----:B------:R-:W-:-:S05]  /*124d0*/  IMAD.U32 R8, RZ, RZ, UR16 ;  /* 0x00000010ff087e24 */ /* 0x000fca000f8e00ff */
[----:B------:R0:W-:Y:S01]  /*124e0*/  STL.64 [R1+0x50], R8 ;  /* 0x0000500801007387 */ /* 0x0001e20000100a00 */
[----:B------:R-:W-:Y:S02]  /*124f0*/  WARPGROUP.DEPBAR.LE gsb0, 0x0 ;  /* 0x00008000000079c5 */ /* 0x000fe40000010000 */
[----:B------:R-:W-:-:S06]  /*12500*/  WARPGROUP.ARRIVE ;  /* 0x00000000000079c5 */ /* 0x000fcc0000000000 */
[----:B------:R-:W-:Y:S01]  /*12510*/  HGMMA.64x16x16.F32 R24, gdesc[UR8], R24, gsb0 ;  /* 0x00200000081879f0 */ /* 0x000fe20008000818 */
        /* <DEDUP_REMOVED lines=159> */
[----:B------:R-:W-:Y:S01]  /*12f10*/  UMOV UR15, UR17 ;  /* 0x00000011000f7c82 */ /* 0x000fe20008000000 */
        /* <DEDUP_REMOVED lines=28> */
[----:B------:R-:W-:Y:S01]  /*130e0*/  UMOV UR5, UR15 ;  /* 0x0000000f00057c82 */ /* 0x000fe20008000000 */
[----:B------:R-:W-:Y:S01]  /*130f0*/  R2UR UR7, R5 ;  /* 0x00000000050772ca */ /* 0x000fe200000e0000 */
[----:B------:R-:W-:Y:S02]  /*13100*/  VIADD R4, R2, 0x384 ;  /* 0x0000038402047836 */ /* 0x000fe40000000000 */
[----:B------:R-:W-:Y:S01]  /*13110*/  IMAD.MOV.U32 R5, RZ, RZ, 0x40000040 ;  /* 0x40000040ff057424 */ /* 0x000fe200078e00ff */
[----:B------:R-:W-:Y:S02]  /*13120*/  UMOV UR16, UR4 ;  /* 0x0000000400107c82 */ /* 0x000fe40008000000 */
[----:B------:R-:W-:Y:S01]  /*13130*/  UMOV UR14, UR16 ;  /* 0x00000010000e7c82 */ /* 0x000fe20008000000 */
[----:B------:R-:W-:Y:S01]  /*13140*/  IMAD.U32 R8, RZ, RZ, UR16 ;  /* 0x00000010ff087e24 */ /* 0x000fe2000f8e00ff */
[----:B------:R-:W-:-:S04]  /*13150*/  UMOV UR4, UR14 ;  /* 0x0000000e00047c82 */ /* 0x000fc80008000000 */
[----:B------:R0:W-:Y:S01]  /*13160*/  STL.64 [R1+0x30], R8 ;  /* 0x0000300801007387 */ /* 0x0001e20000100a00 */
[----:B------:R-:W-:Y:S02]  /*13170*/  WARPGROUP.DEPBAR.LE gsb0, 0x0 ;  /* 0x00008000000079c5 */ /* 0x000fe40000010000 */
[----:B------:R-:W-:-:S06]  /*13180*/  WARPGROUP.ARRIVE ;  /* 0x00000000000079c5 */ /* 0x000fcc0000000000 */
[----:B------:R-:W-:Y:S01]  /*13190*/  HGMMA.64x16x16.F32 R24, gdesc[UR8], R24, gsb0 ;  /* 0x00200000081879f0 */ /* 0x000fe20008000818 */
[----:B------:R-:W-:Y:S01]  /*131a0*/  UMOV UR8, UR14 ;  /* 0x0000000e00087c82 */ /* 0x000fe20008000000 */
[----:B------:R-:W-:Y:S01]  /*131b0*/  UMOV UR9, UR15 ;  /* 0x0000000f00097c82 */ /* 0x000fe20008000000 */
        /* <DEDUP_REMOVED lines=25> */
[----:B------:R-:W-:Y:S01]  /*13350*/  R2UR UR6, R6 ;  /* 0x00000000060672ca */ /* 0x000fe200000e0000 */
[----:B------:R-:W-:Y:S01]  /*13360*/  UMOV UR4, UR14 ;  /* 0x0000000e00047c82 */ /* 0x000fe20008000000 */
[----:B------:R-:W-:Y:S01]  /*13370*/  R2UR UR7, R7 ;  /* 0x00000000070772ca */ /* 0x000fe200000e0000 */
[----:B------:R-:W-:Y:S01]  /*13380*/  UMOV UR5, UR15 ;  /* 0x0000000f00057c82 */ /* 0x000fe20008000000 */
[----:B------:R-:W-:Y:S02]  /*13390*/  VIADD R6, R2, 0x486 ;  /* 0x0000048602067836 */ /* 0x000fe40000000000 */
[----:B------:R-:W-:Y:S01]  /*133a0*/  IMAD.MOV.U32 R7, RZ, RZ, 0x40000040 ;  /* 0x40000040ff077424 */ /* 0x000fe200078e00ff */
        /* <DEDUP_REMOVED lines=11> */
[----:B------:R-:W-:-:S05]  /*13460*/  IMAD.U32 R8, RZ, RZ, UR16 ;  /* 0x00000010ff087e24 */ /* 0x000fca000f8e00ff */
[----:B------:R0:W-:Y:S01]  /*13470*/  STL.64 [R1+0x28], R8 ;  /* 0x0000280801007387 */ /* 0x0001e20000100a00 */
        /* <DEDUP_REMOVED lines=94> */
[----:B------:R-:W-:Y:S01]  /*13a60*/  IMAD.U32 R8, RZ, RZ, UR16 ;  /* 0x00000010ff087e24 */ /* 0x000fe2000f8e00ff */
[----:B------:R-:W-:Y:S02]  /*13a70*/  UIADD3 UR52, UR12, 0x806, URZ ;  /* 0x000008060c347890 */ /* 0x000fe4000fffe03f */
[----:B------:R-:W-:Y:S02]  /*13a80*/  UIADD3 UR48, UR12, 0xc00, URZ ;  /* 0x00000c000c307890 */ /* 0x000fe4000fffe03f */
[----:B------:R-:W-:Y:S01]  /*13a90*/  UIADD3 UR44, UR12, 0xc02, URZ ;  /* 0x00000c020c2c7890 */ /* 0x000fe2000fffe03f */
[----:B------:R0:W-:Y:S01]  /*13aa0*/  STL.64 [R1+0x10], R8 ;  /* 0x0000100801007387 */ /* 0x0001e20000100a00 */
[----:B------:R-:W-:-:S03]  /*13ab0*/  UIADD3 UR40, UR12, 0xc04, URZ ;  /* 0x00000c040c287890 */ /* 0x000fc6000fffe03f */
[----:B0-----:R-:W2:Y:S01]  /*13ac0*/  LDL R8, [R1+0x84] ;  /* 0x0000840001087983 */ /* 0x001ea20000100800 */
        /* <DEDUP_REMOVED lines=12> */
[----:B------:R-:W-:Y:S02]  /*13b90*/  UMOV UR17, 0x40000040 ;  /* 0x4000004000117882 */ /* 0x000fe40000000000 */
[----:B------:R-:W-:Y:S02]  /*13ba0*/  WARPGROUP.DEPBAR.LE gsb0, 0x0 ;  /* 0x00008000000079c5 */ /* 0x000fe40000010000 */
[----:B------:R-:W-:Y:S01]  /*13bb0*/  WARPGROUP.ARRIVE ;  /* 0x00000000000079c5 */ /* 0x000fe20000000000 */
[----:B------:R-:W-:Y:S01]  /*13bc0*/  UMOV UR15, UR17 ;  /* 0x00000011000f7c82 */ /* 0x000fe20008000000 */
[----:B------:R-:W-:Y:S01]  /*13bd0*/  VIADD R6, R2, 0x704 ;  /* 0x0000070402067836 */ /* 0x000fe20000000000 */
[----:B------:R-:W-:Y:S01]  /*13be0*/  UIADD3 UR36, UR12, 0xc06, URZ ;  /* 0x00000c060c247890 */ /* 0x000fe2000fffe03f */
[----:B------:R-:W-:Y:S01]  /*13bf0*/  IMAD.MOV.U32 R7, RZ, RZ, 0x40000040 ;  /* 0x40000040ff077424 */ /* 0x000fe200078e00ff */
[----:B------:R-:W-:Y:S01]  /*13c00*/  MOV R11, UR17 ;  /* 0x00000011000b7c02 */ /* 0x000fe20008000f00 */
[----:B------:R-:W-:Y:S01]  /*13c10*/  HGMMA.64x16x16.F32 R48, gdesc[UR4], R48, gsb0 ;  /* 0x00200000043079f0 */ /* 0x000fe20008000830 */
[----:B------:R-:W-:Y:S01]  /*13c20*/  R2UR UR6, R4 ;  /* 0x00000000040672ca */ /* 0x000fe200000e0000 */
[----:B------:R-:W-:Y:S01]  /*13c30*/  UMOV UR4, UR8 ;  /* 0x0000000800047c82 */ /* 0x000fe20008000000 */
[----:B------:R-:W-:Y:S01]  /*13c40*/  R2UR UR7, R5 ;  /* 0x00000000050772ca */ /* 0x000fe200000e0000 */
[----:B------:R-:W-:Y:S01]  /*13c50*/  UMOV UR5, UR9 ;  /* 0x0000000900057c82 */ /* 0x000fe20008000000 */
[----:B------:R-:W-:Y:S01]  /*13c60*/  IMAD.MOV.U32 R5, RZ, RZ, 0x40000040 ;  /* 0x40000040ff057424 */ /* 0x000fe200078e00ff */
[----:B------:R-:W-:Y:S01]  /*13c70*/  IADD3 R4, R2, 0x682, RZ ;  /* 0x0000068202047810 */ /* 0x000fe20007ffe0ff */
[----:B------:R-:W-:-:S02]  /*13c80*/  WARPGROUP.DEPBAR.LE gsb0, 0x0 ;  /* 0x00008000000079c5 */ /* 0x000fc40000010000 */
        /* <DEDUP_REMOVED lines=16> */
[----:B------:R-:W-:Y:S02]  /*13d90*/  R2UR UR6, R4 ;  /* 0x00000000040672ca */ /* 0x000fe400000e0000 */
[----:B------:R-:W-:-:S04]  /*13da0*/  R2UR UR7, R5 ;  /* 0x00000000050772ca */ /* 0x000fc800000e0000 */
[----:B------:R-:W-:Y:S01]  /*13db0*/  UMOV UR16, UR4 ;  /* 0x0000000400107c82 */ /* 0x000fe20008000000 */
[----:B------:R-:W-:Y:S02]  /*13dc0*/  WARPGROUP.DEPBAR.LE gsb0, 0x0 ;  /* 0x00008000000079c5 */ /* 0x000fe40000010000 */
[----:B------:R-:W-:Y:S01]  /*13dd0*/  WARPGROUP.ARRIVE ;  /* 0x00000000000079c5 */ /* 0x000fe20000000000 */
[----:B------:R-:W-:Y:S01]  /*13de0*/  UMOV UR14, UR16 ;  /* 0x00000010000e7c82 */ /* 0x000fe20008000000 */
[----:B------:R-:W-:Y:S01]  /*13df0*/  UMOV UR5, UR15 ;  /* 0x0000000f00057c82 */ /* 0x000fe20008000000 */
[----:B------:R-:W-:Y:S02]  /*13e00*/  VIADD R4, R2, 0x604 ;  /* 0x0000060402047836 */ /* 0x000fe40000000000 */
[----:B------:R-:W-:Y:S01]  /*13e10*/  IMAD.MOV.U32 R5, RZ, RZ, 0x40000040 ;  /* 0x40000040ff057424 */ /* 0x000fe200078e00ff */
[----:B------:R-:W-:Y:S01]  /*13e20*/  HGMMA.64x16x16.F32 R24, gdesc[UR8], R24, gsb0 ;  /* 0x00200000081879f0 */ /* 0x000fe20008000818 */
[----:B--2---:R-:W-:-:S02]  /*13e30*/  IMAD.IADD R3, R8, 0x1, R179 ;  /* 0x0000000108037824 */ /* 0x004fc400078e02b3 */
[----:B------:R-:W-:Y:S01]  /*13e40*/  IMAD.U32 R10, RZ, RZ, UR16 ;  /* 0x00000010ff0a7e24 */ /* 0x000fe2000f8e00ff */
[----:B------:R-:W-:Y:S02]  /*13e50*/  WARPGROUP.DEPBAR.LE gsb0, 0x0 ;  /* 0x00008000000079c5 */ /* 0x000fe40000010000 */
[----:B------:R-:W-:-:S06]  /*13e60*/  WARPGROUP.ARRIVE ;  /* 0x00000000000079c5 */ /* 0x000fcc0000000000 */
[----:B------:R-:W-:Y:S01]  /*13e70*/  HGMMA.64x16x16.F32 R56, gdesc[UR16], R56, gsb0 ;  /* 0x00200000103879f0 */ /* 0x000fe20008000838 */
[----:B------:R-:W-:Y:S02]  /*13e80*/  UMOV UR4, UR14 ;  /* 0x0000000e00047c82 */ /* 0x000fe40008000000 */
[----:B------:R-:W-:Y:S02]  /*13e90*/  WARPGROUP.DEPBAR.LE gsb0, 0x0 ;  /* 0x00008000000079c5 */ /* 0x000fe40000010000 */
[----:B------:R-:W-:-:S06]  /*13ea0*/  WARPGROUP.ARRIVE ;  /* 0x00000000000079c5 */ /* 0x000fcc0000000000 */
[----:B------:R-:W-:Y:S01]  /*13eb0*/  HGMMA.64x16x16.F32 R48, gdesc[UR4], R48, gsb0 ;  /* 0x00200000043079f0 */ /* 0x000fe20008000830 */
[----:B------:R-:W-:Y:S02]  /*13ec0*/  R2UR UR6, R4 ;  /* 0x00000000040672ca */ /* 0x000fe400000e0000 */
[----:B------:R-:W-:Y:S01]  /*13ed0*/  R2UR UR7, R5 ;  /* 0x00000000050772ca */ /* 0x000fe200000e0000 */
[----:B------:R-:W-:Y:S01]  /*13ee0*/  UMOV UR4, UR14 ;  /* 0x0000000e00047c82 */ /* 0x000fe20008000000 */
[----:B------:R-:W-:Y:S01]  /*13ef0*/  UMOV UR5, UR15 ;  /* 0x0000000f00057c82 */ /* 0x000fe20008000000 */
[----:B------:R-:W-:Y:S02]  /*13f00*/  WARPGROUP.DEPBAR.LE gsb0, 0x0 ;  /* 0x00008000000079c5 */ /* 0x000fe40000010000 */
[----:B------:R-:W-:-:S08]  /*13f10*/  WARPGROUP.ARRIVE ;  /* 0x00000000000079c5 */ /* 0x000fd00000000000 */
[----:B------:R-:W-:Y:S01]  /*13f20*/  HGMMA.64x16x16.F32 R40, gdesc[UR4], R40, gsb0 ;  /* 0x00200000042879f0 */ /* 0x000fe20008000828 */
[----:B------:R-:W-:Y:S01]  /*13f30*/  IMAD.MOV.U32 R5, RZ, RZ, 0x40000040 ;  /* 0x40000040ff057424 */ /* 0x000fe200078e00ff */
[----:B------:R-:W-:-:S04]  /*13f40*/  IADD3 R4, R2, 0x684, RZ ;  /* 0x0000068402047810 */ /* 0x000fc80007ffe0ff */
[----:B------:R-:W-:Y:S02]  /*13f50*/  R2UR UR10, R4 ;  /* 0x00000000040a72ca */ /* 0x000fe400000e0000 */
[----:B------:R-:W-:Y:S01]  /*13f60*/  R2UR UR11, R5 ;  /* 0x00000000050b72ca */ /* 0x000fe200000e0000 */
[----:B------:R-:W-:Y:S01]  /*13f70*/  UMOV UR8, UR14 ;  /* 0x0000000e00087c82 */ /* 0x000fe20008000000 */
[----:B------:R-:W-:Y:S01]  /*13f80*/  UMOV UR9, UR15 ;  /* 0x0000000f00097c82 */ /* 0x000fe20008000000 */
[----:B------:R-:W-:Y:S02]  /*13f90*/  WARPGROUP.DEPBAR.LE gsb0, 0x0 ;  /* 0x00008000000079c5 */ /* 0x000fe40000010000 */
[----:B------:R-:W-:-:S08]  /*13fa0*/  WARPGROUP.ARRIVE ;  /* 0x00000000000079c5 */ /* 0x000fd00000000000 */
        /* <DEDUP_REMOVED lines=12> */
[----:B------:R-:W-:Y:S02]  /*14070*/  WARPGROUP.DEPBAR.LE gsb0, 0x0 ;  /* 0x00008000000079c5 */ /* 0x000fe40000010000 */
[----:B------:R-:W-:-:S10]  /*14080*/  WARPGROUP.ARRIVE ;  /* 0x00000000000079c5 */ /* 0x000fd40000000000 */
        /* <DEDUP_REMOVED lines=10> */
[----:B------:R-:W-:Y:S01]  /*14130*/  VIADD R4, R2, 0x606 ;  /* 0x0000060602047836 */ /* 0x000fe20000000000 */
[----:B------:R-:W-:-:S04]  /*14140*/  MOV R5, 0x40000040 ;  /* 0x4000004000057802 */ /* 0x000fc80000000f00 */
[----:B------:R-:W-:Y:S02]  /*14150*/  R2UR UR54, R4 ;  /* 0x00000000043672ca */ /* 0x000fe400000e0000 */
[----:B------:R-:W-:Y:S01]  /*14160*/  R2UR UR55, R5 ;  /* 0x00000000053772ca */ /* 0x000fe200000e0000 */
[----:B------:R-:W-:Y:S02]  /*14170*/  WARPGROUP.DEPBAR.LE gsb0, 0x0 ;  /* 0x00008000000079c5 */ /* 0x000fe40000010000 */
[----:B------:R-:W-:-:S10]  /*14180*/  WARPGROUP.ARRIVE ;  /* 0x00000000000079c5 */ /* 0x000fd40000000000 */
[----:B------:R-:W-:Y:S01]  /*14190*/  HGMMA.64x16x16.F32 R40, gdesc[UR52], R40, gsb0 ;  /* 0x00200000342879f0 */ /* 0x000fe20008000828 */
[----:B------:R-:W-:Y:S01]  /*141a0*/  VIADD R4, R2, 0x686 ;  /* 0x0000068602047836 */ /* 0x000fe20000000000 */
[----:B------:R-:W-:-:S04]  /*141b0*/  MOV R5, 0x40000040 ;  /* 0x4000004000057802 */ /* 0x000fc80000000f00 */
[----:B------:R-:W-:Y:S02]  /*141c0*/  R2UR UR6, R4 ;  /* 0x00000000040672ca */ /* 0x000fe400000e0000 */
[----:B------:R-:W-:Y:S01]  /*141d0*/  R2UR UR7, R5 ;  /* 0x00000000050772ca */ /* 0x000fe200000e0000 */
[----:B------:R-:W-:Y:S01]  /*141e0*/  UMOV UR4, UR52 ;  /* 0x0000003400047c82 */ /* 0x000fe20008000000 */
[----:B------:R-:W-:Y:S01]  /*141f0*/  UMOV UR5, UR53 ;  /* 0x0000003500057c82 */ /* 0x000fe20008000000 */
[----:B------:R-:W-:Y:S02]  /*14200*/  WARPGROUP.DEPBAR.LE gsb0, 0x0 ;  /* 0x00008000000079c5 */ /* 0x000fe40000010000 */
[----:B------:R-:W-:-:S08]  /*14210*/  WARPGROUP.ARRIVE ;  /* 0x00000000000079c5 */ /* 0x000fd00000000000 */
[----:B------:R-:W-:Y:S01]  /*14220*/  HGMMA.64x16x16.F32 R32, gdesc[UR4], R32, gsb0 ;  /* 0x00200000042079f0 */ /* 0x000fe20008000820 */
[----:B------:R-:W-:Y:S02]  /*14230*/  VIADD R6, R2, 0x706 ;  /* 0x0000070602067836 */ /* 0x000fe40000000000 */
[----:B------:R-:W-:-:S03]  /*14240*/  IMAD.MOV.U32 R7, RZ, RZ, 0x40000040 ;  /* 0x40000040ff077424 */ /* 0x000fc600078e00ff */
        /* <DEDUP_REMOVED lines=12> */
[----:B------:R-:W-:Y:S02]  /*14310*/  VIADD R4, R2, 0x800 ;  /* 0x0000080002047836 */ /* 0x000fe40000000000 */
[----:B------:R-:W-:-:S03]  /*14320*/  IMAD.MOV.U32 R5, RZ, RZ, 0x40000040 ;  /* 0x40000040ff057424 */ /* 0x000fc600078e00ff */
        /* <DEDUP_REMOVED lines=23> */
[----:B------:R-:W-:Y:S02]  /*144a0*/  IADD3 R6, R2, 0x980, RZ ;  /* 0x0000098002067810 */ /* 0x000fe40007ffe0ff */
[----:B------:R-:W-:Y:S02]  /*144b0*/  MOV R7, 0x40000040 ;  /* 0x4000004000077802 */ /* 0x000fe40000000f00 */
        /* <DEDUP_REMOVED lines=100> */
[----:B------:R-:W-:Y:S01]  /*14b00*/  IADD3 R4, R2, 0x886, RZ ;  /* 0x0000088602047810 */ /* 0x000fe20007ffe0ff */
[----:B------:R0:W-:Y:S01]  /*14b10*/  STL.64 [R1+0x8], R10 ;  /* 0x0000080a01007387 */ /* 0x0001e20000100a00 */
[----:B------:R-:W-:Y:S02]  /*14b20*/  ULDC UR4, c[0x0][0x988] ;  /* 0x0002620000047ab9 */ /* 0x000fe40000000800 */
        /* <DEDUP_REMOVED lines=13> */
[----:B------:R-:W-:Y:S01]  /*14c00*/  IMAD R4, R180, -0x50, R3 ;  /* 0xffffffb0b4047824 */ /* 0x000fe200078e0203 */
[----:B------:R-:W-:Y:S02]  /*14c10*/  MOV R3, 0x40000040 ;  /* 0x4000004000037802 */ /* 0x000fe40000000f00 */
[----:B------:R-:W-:Y:S02]  /*14c20*/  R2UR UR38, R2 ;  /* 0x00000000022672ca */ /* 0x000fe400000e0000 */
[----:B------:R-:W-:Y:S02]  /*14c30*/  R2UR UR39, R3 ;  /* 0x00000000032772ca */ /* 0x000fe400000e0000 */
[----:B------:R-:W-:-:S02]  /*14c40*/  ISETP.GT.AND P6, PT, R4, RZ, PT ;  /* 0x000000ff0400720c */ /* 0x000fc40003fc4270 */
[C---:B------:R-:W-:Y:S02]  /*14c50*/  ISETP.GT.AND P5, PT, R4.reuse, 0x1, PT ;  /* 0x000000010400780c */ /* 0x040fe40003fa4270 */
[----:B------:R-:W-:Y:S02]  /*14c60*/  ISETP.GT.AND P4, PT, R4, 0x8, PT ;  /* 0x000000080400780c */ /* 0x000fe40003f84270 */
[----:B------:R-:W-:Y:S02]  /*14c70*/  FSEL R65, R56, -INF , P6 ;  /* 0xff80000038417808 */ /* 0x000fe40003000000 */
[----:B------:R-:W-:Y:S02]  /*14c80*/  FSEL R57, R57, -INF , P5 ;  /* 0xff80000039397808 */ /* 0x000fe40002800000 */
[----:B------:R-:W-:Y:S02]  /*14c90*/  ISETP.GT.AND P3, PT, R4, 0x9, PT ;  /* 0x000000090400780c */ /* 0x000fe40003f64270 */
[----:B------:R-:W-:-:S02]  /*14ca0*/  FSEL R67, R60, -INF , P4 ;  /* 0xff8000003c437808 */ /* 0x000fc40002000000 */
[----:B------:R-:W-:Y:S02]  /*14cb0*/  FMNMX.FTZ R2, R65, R57, !PT ;  /* 0x0000003941027209 */ /* 0x000fe40007810000 */
[----:B------:R-:W-:Y:S02]  /*14cc0*/  ISETP.GT.AND P2, PT, R4, 0x10, PT ;  /* 0x000000100400780c */ /* 0x000fe40003f44270 */
[----:B------:R-:W-:Y:S02]  /*14cd0*/  FSEL R61, R61, -INF , P3 ;  /* 0xff8000003d3d7808 */ /* 0x000fe40001800000 */
[----:B------:R-:W-:Y:S02]  /*14ce0*/  FMNMX.FTZ R2, R67, R2, !PT ;  /* 0x0000000243027209 */ /* 0x000fe40007810000 */
[----:B------:R-:W-:Y:S02]  /*14cf0*/  FSEL R3, R58, -INF , P6 ;  /* 0xff8000003a037808 */ /* 0x000fe40003000000 */
[----:B------:R-:W-:-:S02]  /*14d00*/  ISETP.GT.AND P6, PT, R4, 0x11, PT ;  /* 0x000000110400780c */ /* 0x000fc40003fc4270 */
[----:B------:R-:W-:Y:S02]  /*14d10*/  FSEL R69, R48, -INF , P2 ;  /* 0xff80000030457808 */ /* 0x000fe40001000000 */
[----:B------:R-:W-:Y:S01]  /*14d20*/  FMNMX.FTZ R2, R61, R2, !PT ;  /* 0x000000023d027209 */ /* 0x000fe20007810000 */
[----:B------:R-:W-:Y:S02]  /*14d30*/  WARPGROUP.DEPBAR.LE gsb0, 0x0 ;  /* 0x00008000000079c5 */ /* 0x000fe40000010000 */
[----:B------:R-:W-:-:S06]  /*14d40*/  WARPGROUP.ARRIVE ;  /* 0x00000000000079c5 */ /* 0x000fcc0000000000 */
[----:B------:R-:W-:Y:S01]  /*14d50*/  HGMMA.64x16x16.F32 R24, gdesc[UR36], R24, gsb0 ;  /* 0x00200000241879f0 */ /* 0x000fe20008000818 */
        /* <DEDUP_REMOVED lines=20> */
[----:B0-----:R-:W-:Y:S02]  /*14ea0*/  FSEL R11, R54, -INF , P5 ;  /* 0xff800000360b7808 */ /* 0x001fe40002800000 */
        /* <DEDUP_REMOVED lines=37> */
[----:B------:R-:W-:-:S04]  /*15100*/  FMNMX.FTZ R2, R87, R2, !PT ;  /* 0x0000000257027209 */ /* 0x000fc80007810000 */
[----:B------:R-:W-:-:S05]  /*15110*/  FMNMX.FTZ R6, R89, R2, !PT ;  /* 0x0000000259067209 */ /* 0x000fca0007810000 */
[----:B------:R-:W0:Y:S02]  /*15120*/  SHFL.BFLY PT, R5, R6, 0x2, 0x1f ;  /* 0x0c401f0006057f89 */ /* 0x000e2400000e0000 */
[----:B0-----:R-:W-:-:S05]  /*15130*/  FMNMX.FTZ R8, R6, R5, !PT ;  /* 0x0000000506087209 */ /* 0x001fca0007810000 */
[----:B------:R-:W0:Y:S01]  /*15140*/  SHFL.BFLY PT, R5, R8, 0x1, 0x1f ;  /* 0x0c201f0008057f89 */ /* 0x000e2200000e0000 */
[----:B------:R-:W-:Y:S01]  /*15150*/  IMAD.U32 R2, RZ, RZ, UR4 ;  /* 0x00000004ff027e24 */ /* 0x000fe2000f8e00ff */
[----:B0-----:R-:W-:-:S04]  /*15160*/  FMNMX.FTZ R5, R8, R5, !PT ;  /* 0x0000000508057209 */ /* 0x001fc80007810000 */
[C---:B------:R-:W-:Y:S01]  /*15170*/  FSETP.NEU.FTZ.AND P0, PT, R5.reuse, -INF , PT ;  /* 0xff8000000500780b */ /* 0x040fe20003f1d000 */
[----:B------:R-:W-:-:S05]  /*15180*/  FMUL.FTZ R4, R5, R2 ;  /* 0x0000000205047220 */ /* 0x000fca0000410000 */
[----:B------:R-:W-:Y:S02]  /*15190*/  FSEL R10, R4, RZ, P0 ;  /* 0x000000ff040a7208 */ /* 0x000fe40000000000 */
        /* <DEDUP_REMOVED lines=13> */
[----:B------:R-:W-:Y:S02]  /*15270*/  FSEL R39, R39, -INF , P6 ;  /* 0xff80000027277808 */ /* 0x000fe40003000000 */
[----:B------:R-:W-:Y:S01]  /*15280*/  FMNMX.FTZ R4, R25, R4, !PT ;  /* 0x0000000419047209 */ /* 0x000fe20007810000 */
[----:B------:R-:W-:Y:S01]  /*15290*/  FFMA.FTZ R29, R57, R2, -R10 ;  /* 0x00000002391d7223 */ /* 0x000fe2000001080a */
[----:B------:R-:W-:Y:S02]  /*152a0*/  FSEL R57, R26, -INF , P5 ;  /* 0xff8000001a397808 */ /* 0x000fe40002800000 */
[----:B------:R-:W-:Y:S02]  /*152b0*/  FMNMX.FTZ R4, R39, R4, !PT ;  /* 0x0000000427047209 */ /* 0x000fe40007810000 */
[----:B------:R-:W-:-:S02]  /*152c0*/  FSEL R27, R27, -INF , P4 ;  /* 0xff8000001b1b7808 */ /* 0x000fc40002000000 */
[----:B------:R-:W-:Y:S01]  /*152d0*/  FMNMX.FTZ R4, R57, R4, !PT ;  /* 0x0000000439047209 */ /* 0x000fe20007810000 */
[----:B------:R-:W-:Y:S01]  /*152e0*/  FFMA.FTZ R33, R61, R2, -R10 ;  /* 0x000000023d217223 */ /* 0x000fe2000001080a */
[----:B------:R-:W-:Y:S02]  /*152f0*/  FSEL R61, R30, -INF , P3 ;  /* 0xff8000001e3d7808 */ /* 0x000fe40001800000 */
[----:B------:R-:W-:Y:S02]  /*15300*/  FMNMX.FTZ R4, R27, R4, !PT ;  /* 0x000000041b047209 */ /* 0x000fe40007810000 */
[----:B------:R-:W-:Y:S02]  /*15310*/  FSEL R31, R31, -INF , P2 ;  /* 0xff8000001f1f7808 */ /* 0x000fe40001000000 */
[----:B------:R-:W-:-:S04]  /*15320*/  FMNMX.FTZ R4, R61, R4, !PT ;  /* 0x000000043d047209 */ /* 0x000fc80007810000 */
[----:B------:R-:W-:Y:S01]  /*15330*/  FMNMX.FTZ R4, R31, R4, !PT ;  /* 0x000000041f047209 */ /* 0x000fe20007810000 */
[----:B------:R-:W-:-:S04]  /*15340*/  FFMA.FTZ R6, R49, R2, -R10 ;  /* 0x0000000231067223 */ /* 0x000fc8000001080a */
[----:B------:R-:W0:Y:S02]  /*15350*/  SHFL.BFLY PT, R49, R4, 0x2, 0x1f ;  /* 0x0c401f0004317f89 */ /* 0x000e2400000e0000 */
[----:B0-----:R-:W-:-:S05]  /*15360*/  FMNMX.FTZ R49, R4, R49, !PT ;  /* 0x0000003104317209 */ /* 0x001fca0007810000 */
[----:B------:R-:W0:Y:S01]  /*15370*/  SHFL.BFLY PT, R4, R49, 0x1, 0x1f ;  /* 0x0c201f0031047f89 */ /* 0x000e2200000e0000 */
[-CC-:B------:R-:W-:Y:S01]  /*15380*/  FFMA.FTZ R208, R65, R2.reuse, -R10.reuse ;  /* 0x0000000241d07223 */ /* 0x180fe2000001080a */
[-CC-:B------:R-:W-:Y:S01]  /*15390*/  FFMA.FTZ R210, R67, R2.reuse, -R10.reuse ;  /* 0x0000000243d27223 */ /* 0x180fe2000001080a */
[----:B------:R-:W-:Y:S01]  /*153a0*/  MUFU.EX2 R29, R29 ;  /* 0x0000001d001d7308 */ /* 0x000fe20000000800 */
[----:B------:R-:W-:-:S07]  /*153b0*/  FFMA.FTZ R69, R69, R2, -R10 ;  /* 0x0000000245457223 */ /* 0x000fce000001080a */
[----:B------:R-:W1:Y:S01]  /*153c0*/  MUFU.EX2 R208, R208 ;  /* 0x000000d000d07308 */ /* 0x000e620000000800 */
[----:B0-----:R-:W-:-:S04]  /*153d0*/  FMNMX.FTZ R4, R49, R4, !PT ;  /* 0x0000000431047209 */ /* 0x001fc80007810000 */
[C---:B------:R-:W-:Y:S01]  /*153e0*/  FSETP.NEU.FTZ.AND P2, PT, R4.reuse, -INF , PT ;  /* 0xff8000000400780b */ /* 0x040fe20003f5d000 */
[----:B------:R-:W-:Y:S02]  /*153f0*/  FMUL.FTZ R8, R4, R2 ;  /* 0x0000000204087220 */ /* 0x000fe40000410000 */
[----:B------:R-:W0:Y:S03]  /*15400*/  MUFU.EX2 R210, R210 ;  /* 0x000000d200d27308 */ /* 0x000e260000000800 */
[----:B------:R-:W-:-:S05]  /*15410*/  FSEL R8, R8, RZ, P2 ;  /* 0x000000ff08087208 */ /* 0x000fca0001000000 */
[----:B------:R-:W2:Y:S01]  /*15420*/  MUFU.EX2 R33, R33 ;  /* 0x0000002100217308 */ /* 0x000ea20000000800 */
[-CC-:B------:R-:W-:Y:S01]  /*15430*/  FFMA.FTZ R3, R3, R2.reuse, -R8.reuse ;  /* 0x0000000203037223 */ /* 0x180fe20000010808 */
[-CC-:B------:R-:W-:Y:S01]  /*15440*/  FFMA.FTZ R59, R59, R2.reuse, -R8.reuse ;  /* 0x000000023b3b7223 */ /* 0x180fe20000010808 */
[-C--:B------:R-:W-:Y:S01]  /*15450*/  FFMA.FTZ R7, R7, R2.reuse, -R8 ;  /* 0x0000000207077223 */ /* 0x080fe20000010808 */
[----:B------:R-:W-:Y:S01]  /*15460*/  ISETP.NE.AND P0, PT, R12, RZ, PT ;  /* 0x000000ff0c00720c */ /* 0x000fe20003f05270 */
[-CC-:B------:R-:W-:Y:S01]  /*15470*/  FFMA.FTZ R37, R37, R2.reuse, -R10.reuse ;  /* 0x0000000225257223 */ /* 0x180fe2000001080a */
[-C--:B------:R-:W-:Y:S02]  /*15480*/  FFMA.FTZ R71, R71, R2.reuse, -R10 ;  /* 0x0000000247477223 */ /* 0x080fe4000001080a */
[----:B------:R-:W3:Y:S01]  /*15490*/  MUFU.EX2 R69, R69 ;  /* 0x0000004500457308 */ /* 0x000ee20000000800 */
[-CC-:B------:R-:W-:Y:S01]  /*154a0*/  FFMA.FTZ R63, R63, R2.reuse, -R8.reuse ;  /* 0x000000023f3f7223 */ /* 0x180fe20000010808 */
[----:B------:R-:W-:-:S06]  /*154b0*/  FFMA.FTZ R9, R9, R2, -R8 ;  /* 0x0000000209097223 */ /* 0x000fcc0000010808 */
[----:B------:R-:W-:Y:S01]  /*154c0*/  MUFU.EX2 R3, R3 ;  /* 0x0000000300037308 */ /* 0x000fe20000000800 */
[----:B------:R-:W-:-:S07]  /*154d0*/  FFMA.FTZ R53, R53, R2, -R10 ;  /* 0x0000000235357223 */ /* 0x000fce000001080a */
[----:B------:R-:W4:Y:S01]  /*154e0*/  MUFU.EX2 R12, R59 ;  /* 0x0000003b000c7308 */ /* 0x000f220000000800 */
[----:B------:R-:W-:-:S07]  /*154f0*/  FFMA.FTZ R73, R73, R2, -R10 ;  /* 0x0000000249497223 */ /* 0x000fce000001080a */
[----:B------:R-:W4:Y:S08]  /*15500*/  MUFU.EX2 R6, R6 ;  /* 0x0000000600067308 */ /* 0x000f300000000800 */
[----:B------:R1:W-:Y:S08]  /*15510*/  MUFU.EX2 R198, R37 ;  /* 0x0000002500c67308 */ /* 0x0003f00000000800 */
[----:B------:R-:W4:Y:S01]  /*15520*/  MUFU.EX2 R7, R7 ;  /* 0x0000000700077308 */ /* 0x000f220000000800 */
[----:B-1----:R-:W-:-:S04]  /*15530*/  FADD.FTZ R37, R208, R29 ;  /* 0x0000001dd0257221 */ /* 0x002fc80000010000 */
[----:B0-----:R-:W-:-:S03]  /*15540*/  FADD.FTZ R30, R210, R37 ;  /* 0x00000025d21e7221 */ /* 0x001fc60000010000 */
[----:B------:R-:W0:Y:S01]  /*15550*/  MUFU.EX2 R71, R71 ;  /* 0x0000004700477308 */ /* 0x000e220000000800 */
[----:B------:R-:W-:Y:S01]  /*15560*/  FFMA.FTZ R51, R51, R2, -R8 ;  /* 0x0000000233337223 */ /* 0x000fe20000010808 */
[----:B--2---:R-:W-:-:S06]  /*15570*/  FADD.FTZ R30, R33, R30 ;  /* 0x0000001e211e7221 */ /* 0x004fcc0000010000 */
[----:B------:R-:W1:Y:S01]  /*15580*/  MUFU.EX2 R14, R63 ;  /* 0x0000003f000e7308 */ /* 0x000e620000000800 */
[-C--:B------:R-:W-:Y:S01]  /*15590*/  FFMA.FTZ R11, R11, R2.reuse, -R8 ;  /* 0x000000020b0b7223 */ /* 0x080fe20000010808 */
[----:B------:R-:W-:Y:S01]  /*155a0*/  FFMA.FTZ R41, R41, R2, -R10 ;  /* 0x0000000229297223 */ /* 0x000fe2000001080a */
[----:B---3--:R-:W-:-:S05]  /*155b0*/  FADD.FTZ R37, R69, R30 ;  /* 0x0000001e45257221 */ /* 0x008fca0000010000 */
[----:B------:R-:W2:Y:S01]  /*155c0*/  MUFU.EX2 R206, R53 ;  /* 0x0000003500ce7308 */ /* 0x000ea20000000800 */
[----:B------:R-:W-:Y:S01]  /*155d0*/  FFMA.FTZ R75, R75, R2, -R10 ;  /* 0x000000024b4b7223 */ /* 0x000fe2000001080a */
[----:B----4-:R-:W-:-:S06]  /*155e0*/  FADD.FTZ R30, R3, R12 ;  /* 0x0000000c031e7221 */ /* 0x010fcc0000010000 */
[----:B------:R-:W3:Y:S01]  /*155f0*/  MUFU.EX2 R9, R9 ;  /* 0x0000000900097308 */ /* 0x000ee20000000800 */
[----:B------:R-:W-:Y:S01]  /*15600*/  FFMA.FTZ R55, R55, R2, -R8 ;  /* 0x0000000237377223 */ /* 0x000fe20000010808 */
[----:B------:R-:W-:-:S06]  /*15610*/  FADD.FTZ R32, R6, R37 ;  /* 0x0000002506207221 */ /* 0x000fcc0000010000 */
[----:B------:R-:W4:Y:S01]  /*15620*/  MUFU.EX2 R73, R73 ;  /* 0x0000004900497308 */ /* 0x000f220000000800 */
[----:B------:R-:W-:Y:S01]  /*15630*/  FADD.FTZ R37, R7, R30 ;  /* 0x0000001e07257221 */ /* 0x000fe20000010000 */
[----:B------:R-:W-:-:S06]  /*15640*/  FFMA.FTZ R13, R13, R2, -R8 ;  /* 0x000000020d0d7223 */ /* 0x000fcc0000010808 */
[----:B------:R-:W4:Y:S01]  /*15650*/  MUFU.EX2 R20, R51 ;  /* 0x0000003300147308 */ /* 0x000f220000000800 */
[-CC-:B------:R-:W-:Y:S01]  /*15660*/  FFMA.FTZ R45, R45, R2.reuse, -R10.reuse ;  /* 0x000000022d2d7223 */ /* 0x180fe2000001080a */
[----:B------:R-:W-:-:S06]  /*15670*/  FFMA.FTZ R77, R77, R2, -R10 ;  /* 0x000000024d4d7223 */ /* 0x000fcc000001080a */
[----:B------:R0:W4:Y:S08]  /*15680*/  MUFU.EX2 R200, R41 ;  /* 0x0000002900c87308 */ /* 0x0001300000000800 */
[----:B------:R-:W-:Y:S01]  /*15690*/  MUFU.EX2 R11, R11 ;  /* 0x0000000b000b7308 */ /* 0x000fe20000000800 */
[----:B0-----:R-:W-:Y:S01]  /*156a0*/  FADD.FTZ R41, R71, R32 ;  /* 0x0000002047297221 */ /* 0x001fe20000010000 */
[----:B-1----:R-:W-:Y:S01]  /*156b0*/  FADD.FTZ R32, R14, R37 ;  /* 0x000000250e207221 */ /* 0x002fe20000010000 */
[----:B------:R-:W-:-:S05]  /*156c0*/  FFMA.FTZ R43, R43, R2, -R8 ;  /* 0x000000022b2b7223 */ /* 0x000fca0000010808 */
[----:B------:R-:W0:Y:S01]  /*156d0*/  MUFU.EX2 R75, R75 ;  /* 0x0000004b004b7308 */ /* 0x000e220000000800 */
[----:B--2---:R-:W-:Y:S01]  /*156e0*/  FADD.FTZ R34, R206, R41 ;  /* 0x00000029ce227221 */ /* 0x004fe20000010000 */
[----:B---3--:R-:W-:-:S06]  /*156f0*/  FADD.FTZ R37, R9, R32 ;  /* 0x0000002009257221 */ /* 0x008fcc0000010000 */
[----:B------:R-:W-:Y:S01]  /*15700*/  MUFU.EX2 R24, R55 ;  /* 0x0000003700187308 */ /* 0x000fe20000000800 */
[-C--:B------:R-:W-:Y:S01]  /*15710*/  FFMA.FTZ R15, R15, R2.reuse, -R8 ;  /* 0x000000020f0f7223 */ /* 0x080fe20000010808 */
[-C--:B------:R-:W-:Y:S01]  /*15720*/  FFMA.FTZ R79, R79, R2.reuse, -R10 ;  /* 0x000000024f4f7223 */ /* 0x080fe2000001080a */
[----:B------:R-:W-:-:S05]  /*15730*/  FFMA.FTZ R35, R35, R2, -R8 ;  /* 0x0000000223237223 */ /* 0x000fca0000010808 */
[----:B------:R-:W1:Y:S01]  /*15740*/  MUFU.EX2 R202, R45 ;  /* 0x0000002d00ca7308 */ /* 0x000e620000000800 */
[----:B----4-:R-:W-:Y:S01]  /*15750*/  FADD.FTZ R41, R73, R34 ;  /* 0x0000002249297221 */ /* 0x010fe20000010000 */
[----:B------:R-:W-:Y:S01]  /*15760*/  FFMA.FTZ R81, R81, R2, -R10 ;  /* 0x0000000251517223 */ /* 0x000fe2000001080a */
[----:B------:R-:W-:-:S05]  /*15770*/  FADD.FTZ R32, R20, R37 ;  /* 0x0000002514207221 */ /* 0x000fca0000010000 */
[----:B------:R-:W2:Y:S01]  /*15780*/  MUFU.EX2 R13, R13 ;  /* 0x0000000d000d7308 */ /* 0x000ea20000000800 */
[----:B------:R-:W-:Y:S01]  /*15790*/  FFMA.FTZ R47, R47, R2, -R8 ;  /* 0x000000022f2f7223 */ /* 0x000fe20000010808 */
[----:B------:R-:W-:-:S06]  /*157a0*/  FADD.FTZ R34, R200, R41 ;  /* 0x00000029c8227221 */ /* 0x000fcc0000010000 */
[----:B------:R-:W3:Y:S01]  /*157b0*/  MUFU.EX2 R77, R77 ;  /* 0x0000004d004d7308 */ /* 0x000ee20000000800 */
[----:B------:R-:W-:-:S07]  /*157c0*/  FFMA.FTZ R21, R21, R2, -R8 ;  /* 0x0000000215157223 */ /* 0x000fce0000010808 */
[----:B------:R-:W4:Y:S01]  /*157d0*/  MUFU.EX2 R26, R43 ;  /* 0x0000002b001a7308 */ /* 0x000f220000000800 */
[----:B0-----:R-:W-:Y:S01]  /*157e0*/  FADD.FTZ R37, R75, R34 ;  /* 0x000000224b257221 */ /* 0x001fe20000010000 */
[----:B------:R-:W-:-:S06]  /*157f0*/  FFMA.FTZ R83, R83, R2, -R10 ;  /* 0x0000000253537223 */ /* 0x000fcc000001080a */
[----:B------:R-:W0:Y:S08]  /*15800*/  MUFU.EX2 R196, R79 ;  /* 0x0000004f00c47308 */ /* 0x000e300000000800 */
[----:B------:R-:W0:Y:S08]  /*15810*/  MUFU.EX2 R15, R15 ;  /* 0x0000000f000f7308 */ /* 0x000e300000000800 */
[----:B------:R2:W-:Y:S01]  /*15820*/  MUFU.EX2 R30, R35 ;  /* 0x00000023001e7308 */ /* 0x0005e20000000800 */
[----:B-1----:R-:W-:Y:S01]  /*15830*/  FADD.FTZ R34, R202, R37 ;  /* 0x00000025ca227221 */ /* 0x002fe20000010000 */
[----:B--2---:R-:W-:-:S06]  /*15840*/  FADD.FTZ R35, R11, R32 ;  /* 0x000000200b237221 */ /* 0x004fcc0000010000 */
[----:B------:R-:W1:Y:S01]  /*15850*/  MUFU.EX2 R81, R81 ;  /* 0x0000005100517308 */ /* 0x000e620000000800 */
[----:B------:R-:W-:-:S07]  /*15860*/  FADD.FTZ R32, R24, R35 ;  /* 0x0000002318207221 */ /* 0x000fce0000010000 */
[----:B------:R-:W2:Y:S01]  /*15870*/  MUFU.EX2 R28, R47 ;  /* 0x0000002f001c7308 */ /* 0x000ea20000000800 */
[----:B------:R-:W-:Y:S01]  /*15880*/  FADD.FTZ R35, R13, R32 ;  /* 0x000000200d237221 */ /* 0x000fe20000010000 */
[-C--:B------:R-:W-:Y:S01]  /*15890*/  FFMA.FTZ R25, R25, R2.reuse, -R8 ;  /* 0x0000000219197223 */ /* 0x080fe20000010808 */
[----:B------:R-:W-:Y:S01]  /*158a0*/  FFMA.FTZ R85, R85, R2, -R10 ;  /* 0x0000000255557223 */ /* 0x000fe2000001080a */
[----:B---3--:R-:W-:-:S04]  /*158b0*/  FADD.FTZ R37, R77, R34 ;  /* 0x000000224d257221 */ /* 0x008fc80000010000 */
[----:B------:R-:W3:Y:S01]  /*158c0*/  MUFU.EX2 R21, R21 ;  /* 0x0000001500157308 */ /* 0x000ee20000000800 */
[-C--:B------:R-:W-:Y:S01]  /*158d0*/  FFMA.FTZ R87, R87, R2.reuse, -R10 ;  /* 0x0000000257577223 */ /* 0x080fe2000001080a */
[----:B----4-:R-:W-:Y:S01]  /*158e0*/  FADD.FTZ R32, R26, R35 ;  /* 0x000000231a207221 */ /* 0x010fe20000010000 */
[----:B------:R-:W-:Y:S01]  /*158f0*/  @!P1 PRMT R0, RZ, 0x654, R0 ;  /* 0x00000654ff009816 */ /* 0x000fe20000000000 */
[----:B------:R-:W-:-:S04]  /*15900*/  FFMA.FTZ R39, R39, R2, -R8 ;  /* 0x0000000227277223 */ /* 0x000fc80000010808 */
[----:B------:R-:W4:Y:S01]  /*15910*/  MUFU.EX2 R83, R83 ;  /* 0x0000005300537308 */ /* 0x000f220000000800 */
[-CC-:B------:R-:W-:Y:S01]  /*15920*/  FFMA.FTZ R57, R57, R2.reuse, -R8.reuse ;  /* 0x0000000239397223 */ /* 0x180fe20000010808 */
[-CC-:B------:R-:W-:Y:S01]  /*15930*/  FFMA.FTZ R27, R27, R2.reuse, -R8.reuse ;  /* 0x000000021b1b7223 */ /* 0x180fe20000010808 */
[-CC-:B------:R-:W-:Y:S01]  /*15940*/  FFMA.FTZ R61, R61, R2.reuse, -R8.reuse ;  /* 0x000000023d3d7223 */ /* 0x180fe20000010808 */
[----:B------:R-:W-:Y:S01]  /*15950*/  FFMA.FTZ R31, R31, R2, -R8 ;  /* 0x000000021f1f7223 */ /* 0x000fe20000010808 */
[----:B0-----:R-:W-:Y:S01]  /*15960*/  FADD.FTZ R8, R196, R37 ;  /* 0x00000025c4087221 */ /* 0x001fe20000010000 */
[----:B------:R-:W-:Y:S02]  /*15970*/  F2FP.F16.F32.PACK_AB R208, R29, R208 ;  /* 0x000000d01dd0723e */ /* 0x000fe400000000ff */
[----:B------:R-:W0:Y:S01]  /*15980*/  MUFU.EX2 R192, R85 ;  /* 0x0000005500c07308 */ /* 0x000e220000000800 */
[----:B------:R-:W-:Y:S01]  /*15990*/  FADD.FTZ R29, R15, R32 ;  /* 0x000000200f1d7221 */ /* 0x000fe20000010000 */
[----:B------:R4:W-:Y:S01]  /*159a0*/  @!P1 SYNCS.ARRIVE.TRANS64.RED.A1T0 RZ, [R0+URZ], RZ ;  /* 0x000000ff00ff99a7 */ /* 0x0009e2000810043f */
[----:B------:R-:W-:Y:S01]  /*159b0*/  F2FP.F16.F32.PACK_AB R210, R33, R210 ;  /* 0x000000d221d2723e */ /* 0x000fe200000000ff */
[----:B-1----:R-:W-:-:S04]  /*159c0*/  FADD.FTZ R33, R81, R8 ;  /* 0x0000000851217221 */ /* 0x002fc80000010000 */
[----:B------:R-:W-:Y:S01]  /*159d0*/  MUFU.EX2 R25, R25 ;  /* 0x0000001900197308 */ /* 0x000fe20000000800 */
[----:B------:R-:W-:Y:S01]  /*159e0*/  FFMA.FTZ R10, R89, R2, -R10 ;  /* 0x00000002590a7223 */ /* 0x000fe2000001080a */
[----:B--2---:R-:W-:Y:S01]  /*159f0*/  FADD.FTZ R32, R28, R29 ;  /* 0x0000001d1c207221 */ /* 0x004fe20000010000 */
[----:B------:R-:W-:-:S05]  /*15a00*/  F2FP.F16.F32.PACK_AB R204, R6, R69 ;  /* 0x0000004506cc723e */ /* 0x000fca00000000ff */
[----:B------:R-:W1:Y:S01]  /*15a10*/  MUFU.EX2 R87, R87 ;  /* 0x0000005700577308 */ /* 0x000e620000000800 */
[----:B------:R-:W-:Y:S01]  /*15a20*/  FADD.FTZ R6, R198, R33 ;  /* 0x00000021c6067221 */ /* 0x000fe20000010000 */
[----:B---3--:R-:W-:-:S06]  /*15a30*/  FADD.FTZ R29, R21, R32 ;  /* 0x00000020151d7221 */ /* 0x008fcc0000010000 */
[----:B----4-:R-:W2:Y:S01]  /*15a40*/  MUFU.EX2 R0, R39 ;  /* 0x0000002700007308 */ /* 0x010ea20000000800 */
[----:B------:R-:W-:Y:S01]  /*15a50*/  FADD.FTZ R33, R83, R6 ;  /* 0x0000000653217221 */ /* 0x000fe20000010000 */
[----:B------:R-:W-:-:S06]  /*15a60*/  FADD.FTZ R6, R30, R29 ;  /* 0x0000001d1e067221 */ /* 0x000fcc0000010000 */
[----:B------:R-:W3:Y:S01]  /*15a70*/  MUFU.EX2 R57, R57 ;  /* 0x0000003900397308 */ /* 0x000ee20000000800 */
[----:B0-----:R-:W-:-:S07]  /*15a80*/  FADD.FTZ R32, R192, R33 ;  /* 0x00000021c0207221 */ /* 0x001fce0000010000 */
[----:B------:R-:W0:Y:S08]  /*15a90*/  MUFU.EX2 R10, R10 ;  /* 0x0000000a000a7308 */ /* 0x000e300000000800 */
[----:B------:R4:W0:Y:S01]  /*15aa0*/  MUFU.EX2 R8, R27 ;  /* 0x0000001b00087308 */ /* 0x0008220000000800 */
[----:B-1----:R-:W-:Y:S01]  /*15ab0*/  FADD.FTZ R29, R87, R32 ;  /* 0x00000020571d7221 */ /* 0x002fe20000010000 */
[----:B------:R-:W-:-:S06]  /*15ac0*/  ISETP.GE.AND P2, PT, R179, 0x51, PT ;  /* 0x00000051b300780c */ /* 0x000fcc0003f46270 */
[----:B------:R-:W1:Y:S01]  /*15ad0*/  MUFU.EX2 R61, R61 ;  /* 0x0000003d003d7308 */ /* 0x000e620000000800 */
[----:B----4-:R-:W-:-:S04]  /*15ae0*/  FADD.FTZ R27, R25, R6 ;  /* 0x00000006191b7221 */ /* 0x010fc80000010000 */
[----:B--2---:R-:W-:-:S03]  /*15af0*/  FADD.FTZ R32, R0, R27 ;  /* 0x0000001b00207221 */ /* 0x004fc60000010000 */
[----:B------:R-:W2:Y:S01]  /*15b00*/  MUFU.EX2 R6, R31 ;  /* 0x0000001f00067308 */ /* 0x000ea20000000800 */
[----:B---3--:R-:W-:Y:S01]  /*15b10*/  FADD.FTZ R27, R57, R32 ;  /* 0x00000020391b7221 */ /* 0x008fe20000010000 */
[C---:B0-----:R-:W-:Y:S01]  /*15b20*/  FADD.FTZ R222, R10.reuse, R29 ;  /* 0x0000001d0ade7221 */ /* 0x041fe20000010000 */
[----:B------:R-:W-:Y:S02]  /*15b30*/  F2FP.F16.F32.PACK_AB R194, R10, R87 ;  /* 0x000000570ac2723e */ /* 0x000fe400000000ff */
[----:B------:R-:W-:Y:S01]  /*15b40*/  FADD.FTZ R10, R8, R27 ;  /* 0x0000001b080a7221 */ /* 0x000fe20000010000 */
[----:B------:R-:W-:Y:S03]  /*15b50*/  BSSY B0, `(.L_x_833) ;  /* 0x0000557000007945 */ /* 0x000fe60003800000 */
[----:B-1----:R-:W-:Y:S01]  /*15b60*/  FADD.FTZ R221, R61, R10 ;  /* 0x0000000a3ddd7221 */ /* 0x002fe20000010000 */
[----:B------:R-:W-:Y:S01]  /*15b70*/  F2FP.F16.F32.PACK_AB R206, R206, R71 ;  /* 0x00000047cece723e */ /* 0x000fe200000000ff */
[--C-:B------:R-:W-:Y:S01]  /*15b80*/  IMAD.MOV.U32 R150, RZ, RZ, R151.reuse ;  /* 0x000000ffff967224 */ /* 0x100fe200078e0097 */
[----:B------:R-:W-:Y:S01]  /*15b90*/  F2FP.F16.F32.PACK_AB R200, R200, R73 ;  /* 0x00000049c8c8723e */ /* 0x000fe200000000ff */
[--C-:B------:R-:W-:Y:S01]  /*15ba0*/  IMAD.MOV.U32 R148, RZ, RZ, R151.reuse ;  /* 0x000000ffff947224 */ /* 0x100fe200078e0097 */
[----:B------:R-:W-:Y:S01]  /*15bb0*/  F2FP.F16.F32.PACK_AB R202, R202, R75 ;  /* 0x0000004bcaca723e */ /* 0x000fe200000000ff */
[----:B------:R-:W-:Y:S01]  /*15bc0*/  IMAD.MOV.U32 R147, RZ, RZ, R151 ;  /* 0x000000ffff937224 */ /* 0x000fe200078e0097 */
[----:B------:R-:W-:Y:S01]  /*15bd0*/  F2FP.F16.F32.PACK_AB R196, R196, R77 ;  /* 0x0000004dc4c4723e */ /* 0x000fe200000000ff */
[----:B--2---:R-:W-:Y:S01]  /*15be0*/  FADD.FTZ R221, R6, R221 ;  /* 0x000000dd06dd7221 */ /* 0x004fe20000010000 */
[----:B------:R-:W-:Y:S01]  /*15bf0*/  F2FP.F16.F32.PACK_AB R198, R198, R81 ;  /* 0x00000051c6c6723e */ /* 0x000fe200000000ff */
[--C-:B------:R-:W-:Y:S01]  /*15c00*/  IMAD.MOV.U32 R145, RZ, RZ, R151.reuse ;  /* 0x000000ffff917224 */ /* 0x100fe200078e0097 */
[----:B------:R-:W-:Y:S01]  /*15c10*/  F2FP.F16.F32.PACK_AB R192, R192, R83 ;  /* 0x00000053c0c0723e */ /* 0x000fe200000000ff */
[--C-:B------:R-:W-:Y:S01]  /*15c20*/  IMAD.MOV.U32 R144, RZ, RZ, R151.reuse ;  /* 0x000000ffff907224 */ /* 0x100fe200078e0097 */
[----:B------:R-:W-:Y:S01]  /*15c30*/  F2FP.F16.F32.PACK_AB R209, R12, R3 ;  /* 0x000000030cd1723e */ /* 0x000fe200000000ff */
[----:B------:R-:W-:Y:S01]  /*15c40*/  IMAD.MOV.U32 R3, RZ, RZ, 0x3f800000 ;  /* 0x3f800000ff037424 */ /* 0x000fe200078e00ff */
[----:B------:R-:W-:Y:S01]  /*15c50*/  F2FP.F16.F32.PACK_AB R207, R24, R11 ;  /* 0x0000000b18cf723e */ /* 0x000fe200000000ff */
[--C-:B------:R-:W-:Y:S01]  /*15c60*/  IMAD.MOV.U32 R142, RZ, RZ, R151.reuse ;  /* 0x000000ffff8e7224 */ /* 0x100fe200078e0097 */
        /* <DEDUP_REMOVED lines=16> */
[----:B------:R-:W-:Y:S01]  /*15d70*/  MOV R0, 0x3f800000 ;  /* 0x3f80000000007802 */ /* 0x000fe20000000f00 */
[--C-:B------:R-:W-:Y:S01]  /*15d80*/  IMAD.MOV.U32 R129, RZ, RZ, R151.reuse ;  /* 0x000000ffff817224 */ /* 0x100fe200078e0097 */
[-C--:B------:R-:W-:Y:S01]  /*15d90*/  MOV R149, R151.reuse ;  /* 0x0000009700957202 */ /* 0x080fe20000000f00 */
        /* <DEDUP_REMOVED lines=110> */
[----:B------:R-:W-:Y:S01]  /*16480*/  IMAD.MOV.U32 R24, RZ, RZ, R151 ;  /* 0x000000ffff187224 */ /* 0x000fe200078e0097 */
[----:B------:R-:W-:Y:S06]  /*16490*/  @!P2 BRA `(.L_x_834) ;  /* 0x0000004c0008a947 */ /* 0x000fec0003800000 */
[----:B------:R-:W-:Y:S01]  /*164a0*/  IADD3 R6, R180, -0x2, RZ ;  /* 0xfffffffeb4067810 */ /* 0x000fe20007ffe0ff */
[----:B------:R-:W-:Y:S01]  /*164b0*/  IMAD.MOV.U32 R7, RZ, RZ, R4 ;  /* 0x000000ffff077224 */ /* 0x000fe200078e0004 */
[----:B------:R-:W-:Y:S01]  /*164c0*/  MOV R9, R224 ;  /* 0x000000e000097202 */ /* 0x000fe20000000f00 */
[----:B------:R-:W-:Y:S01]  /*164d0*/  IMAD.MOV.U32 R8, RZ, RZ, R5 ;  /* 0x000000ffff087224 */ /* 0x000fe200078e0005 */
[----:B------:R-:W-:Y:S01]  /*164e0*/  CS2R R150, SRZ ;  /* 0x0000000000967805 */ /* 0x000fe2000001ff00 */
[----:B------:R-:W-:Y:S01]  /*164f0*/  IMAD.MOV.U32 R10, RZ, RZ, R223 ;  /* 0x000000ffff0a7224 */ /* 0x000fe200078e00df */
[----:B------:R-:W-:Y:S01]  /*16500*/  CS2R R146, SRZ ;  /* 0x0000000000927805 */ /* 0x000fe2000001ff00 */
[----:B------:R-:W-:Y:S01]  /*16510*/  IMAD.MOV.U32 R0, RZ, RZ, 0x3f800000 ;  /* 0x3f800000ff007424 */ /* 0x000fe200078e00ff */
        /* <DEDUP_REMOVED lines=61> */
[----:B------:R-:W-:-:S07]  /*168f0*/  CS2R R24, SRZ ;  /* 0x0000000000187805 */ /* 0x000fce000001ff00 */
.L_x_845:
[----:B------:R-:W-:-:S04]  /*16900*/  IADD3 R2, R10, 0x1, RZ ;  /* 0x000000010a027810 */ /* 0x000fc80007ffe0ff */
[----:B------:R-:W-:-:S04]  /*16910*/  ISETP.NE.AND P2, PT, R2, 0x2, PT ;  /* 0x000000020200780c */ /* 0x000fc80003f45270 */
[----:B------:R-:W-:Y:S02]  /*16920*/  SEL R224, RZ, 0x1, P2 ;  /* 0x00000001ffe07807 */ /* 0x000fe40001000000 */
[----:B------:R-:W-:Y:S02]  /*16930*/  SEL R223, R2, RZ, P2 ;  /* 0x000000ff02df7207 */ /* 0x000fe40001000000 */
[----:B------:R-:W-:Y:S01]  /*16940*/  LOP3.LUT R224, R9, R224, RZ, 0x3c, !PT ;  /* 0x000000e009e07212 */ /* 0x000fe200078e3cff */
[----:B------:R-:W-:Y:S06]  /*16950*/  @!P0 BRA `(.L_x_835) ;  /* 0x0000000000048947 */ /* 0x000fec0003800000 */
[----:B------:R-:W-:Y:S01]  /*16960*/  BPT.TRAP 0x1 ;  /* 0x000000040000795c */ /* 0x000fe20000300000 */
.L_x_835:
[----:B------:R-:W-:Y:S01]  /*16970*/  IMAD R11, R223, 0x8, R18 ;  /* 0x00000008df0b7824 */ /* 0x000fe200078e0212 */
[----:B------:R-:W-:-:S04]  /*16980*/  SHF.L.U32 R2, R224, 0x1f, RZ ;  /* 0x0000001fe0027819 */ /* 0x000fc800000006ff */
[----:B------:R0:W1:Y:S01]  /*16990*/  SYNCS.PHASECHK.TRANS64.TRYWAIT P2, [R11+URZ+0x38830], R2 ;  /* 0x038830020b0075a7 */ /* 0x000062000804017f */
[----:B------:R-:W-:Y:S05]  /*169a0*/  @!P0 BRA `(.L_x_836) ;  /* 0x0000000000048947 */ /* 0x000fea0003800000 */
[----:B------:R-:W-:Y:S01]  /*169b0*/  BPT.TRAP 0x1 ;  /* 0x000000040000795c */ /* 0x000fe20000300000 */
.L_x_836:
[----:B------:R-:W-:Y:S01]  /*169c0*/  IMAD R4, R223, 0xa00, R227 ;  /* 0x00000a00df047824 */ /* 0x000fe200078e02e3 */
[----:B------:R-:W-:Y:S01]  /*169d0*/  BSSY B1, `(.L_x_837) ;  /* 0x0000006000017945 */ /* 0x000fe20003800000 */
[----:B------:R-:W-:Y:S02]  /*169e0*/  MOV R5, 0x40000040 ;  /* 0x4000004000057802 */ /* 0x000fe40000000f00 */
[----:B------:R-:W-:Y:S01]  /*169f0*/  VIADD R12, R4, 0x80 ;  /* 0x00000080040c7836 */ /* 0x000fe20000000000 */
[----:B-1----:R-:W-:Y:S06]  /*16a00*/  @P2 BRA `(.L_x_838) ;  /* 0x0000000000082947 */ /* 0x002fec0003800000 */
[----:B------:R-:W1:Y:S02]  /*16a10*/  SYNCS.PHASECHK.TRANS64.TRYWAIT P2, [R11+URZ+0x38830], R2 ;  /* 0x038830020b0075a7 */ /* 0x000e64000804017f */
[----:B-1----:R-:W-:Y:S05]  /*16a20*/  @!P2 BRA `(.L_x_839) ;  /* 0x00000118008ca947 */ /* 0x002fea0003800000 */
.L_x_838:
[----:B------:R-:W-:Y:S05]  /*16a30*/  BSYNC B1 ;  /* 0x0000000000017941 */ /* 0x000fea0003800000 */
.L_x_837:
[----:B------:R-:W2:Y:S04]  /*16a40*/  LDL.64 R152, [R1+0x50] ;  /* 0x0000500001987983 */ /* 0x000ea80000100a00 */
[----:B------:R-:W3:Y:S04]  /*16a50*/  LDL.64 R156, [R1+0x58] ;  /* 0x00005800019c7983 */ /* 0x000ee80000100a00 */
[----:B------:R-:W4:Y:S01]  /*16a60*/  LDL.64 R154, [R1] ;  /* 0x00000000019a7983 */ /* 0x000f220000100a00 */
[----:B------:R-:W-:Y:S02]  /*16a70*/  R2UR UR10, R4 ;  /* 0x00000000040a72ca */ /* 0x000fe400000e0000 */
[----:B------:R-:W-:Y:S01]  /*16a80*/  R2UR UR11, R5 ;  /* 0x00000000050b72ca */ /* 0x000fe200000e0000 */
[----:B------:R-:W-:Y:S01]  /*16a90*/  WARPGROUP.ARRIVE ;  /* 0x00000000000079c5 */ /* 0x000fe20000000000 */
[----:B------:R-:W-:Y:S01]  /*16aa0*/  IMAD.MOV.U32 R13, RZ, RZ, 0x40000040 ;  /* 0x40000040ff0d7424 */ /* 0x000fe200078e00ff */
[----:B------:R-:W-:-:S04]  /*16ab0*/  R2UR UR6, R12 ;  /* 0x000000000c0672ca */ /* 0x000fc800000e0000 */
[----:B------:R-:W-:Y:S01]  /*16ac0*/  R2UR UR7, R13 ;  /* 0x000000000d0772ca */ /* 0x000fe200000e0000 */
[----:B------:R-:W-:Y:S02]  /*16ad0*/  VIADD R12, R4, 0x100 ;  /* 0x00000100040c7836 */ /* 0x000fe40000000000 */
[----:B------:R-:W-:-:S03]  /*16ae0*/  IMAD.MOV.U32 R13, RZ, RZ, 0x40000040 ;  /* 0x40000040ff0d7424 */ /* 0x000fc600078e00ff */
[----:B------:R-:W-:Y:S02]  /*16af0*/  R2UR UR26, R12 ;  /* 0x000000000c1a72ca */ /* 0x000fe400000e0000 */
[----:B------:R-:W-:Y:S01]  /*16b00*/  R2UR UR27, R13 ;  /* 0x000000000d1b72ca */ /* 0x000fe200000e0000 */
[----:B------:R-:W-:Y:S01]  /*16b10*/  IMAD.MOV.U32 R15, RZ, RZ, 0x40000040 ;  /* 0x40000040ff0f7424 */ /* 0x000fe200078e00ff */
[----:B------:R-:W-:Y:S02]  /*16b20*/  IADD3 R14, R4, 0x180, RZ ;  /* 0x00000180040e7810 */ /* 0x000fe40007ffe0ff */
[----:B--2---:R-:W-:Y:S02]  /*16b30*/  R2UR UR46, R152 ;  /* 0x00000000982e72ca */ /* 0x004fe400000e0000 */
[----:B------:R-:W-:Y:S02]  /*16b40*/  R2UR UR47, R153 ;  /* 0x00000000992f72ca */ /* 0x000fe400000e0000 */
[----:B------:R-:W2:Y:S01]  /*16b50*/  LDL.64 R152, [R1+0x48] ;  /* 0x0000480001987983 */ /* 0x000ea20000100a00 */
[----:B---3--:R-:W-:-:S02]  /*16b60*/  R2UR UR12, R156 ;  /* 0x000000009c0c72ca */ /* 0x008fc400000e0000 */
[----:B------:R-:W-:-:S11]  /*16b70*/  R2UR UR13, R157 ;  /* 0x000000009d0d72ca */ /* 0x000fd600000e0000 */
[----:B------:R-:W-:Y:S02]  /*16b80*/  UMOV UR8, UR12 ;  /* 0x0000000c00087c82 */ /* 0x000fe40008000000 */
[----:B------:R-:W-:Y:S02]  /*16b90*/  UMOV UR9, UR13 ;  /* 0x0000000d00097c82 */ /* 0x000fe40008000000 */
[----:B------:R-:W-:Y:S01]  /*16ba0*/  HGMMA.64x16x16.F32 R184, gdesc[UR8], RZ, !UPT, gsb0 ;  /* 0x0020000008b879f0 */ /* 0x000fe2000c0008ff */
[----:B------:R-:W-:Y:S01]  /*16bb0*/  UMOV UR4, UR12 ;  /* 0x0000000c00047c82 */ /* 0x000fe20008000000 */
[----:B------:R-:W-:Y:S01]  /*16bc0*/  UMOV UR5, UR13 ;  /* 0x0000000d00057c82 */ /* 0x000fe20008000000 */
[----:B------:R-:W-:Y:S02]  /*16bd0*/  WARPGROUP.DEPBAR.LE gsb0, 0x0 ;  /* 0x00008000000079c5 */ /* 0x000fe40000010000 */
[----:B------:R-:W-:-:S06]  /*16be0*/  WARPGROUP.ARRIVE ;  /* 0x00000000000079c5 */ /* 0x000fcc0000000000 */
[----:B------:R-:W-:Y:S01]  /*16bf0*/  HGMMA.64x16x16.F32 R176, gdesc[UR4], RZ, !UPT, gsb0 ;  /* 0x0020000004b079f0 */ /* 0x000fe2000c0008ff */
[----:B------:R-:W-:Y:S01]  /*16c00*/  UMOV UR24, UR12 ;  /* 0x0000000c00187c82 */ /* 0x000fe20008000000 */
[----:B------:R-:W-:Y:S01]  /*16c10*/  UMOV UR25, UR13 ;  /* 0x0000000d00197c82 */ /* 0x000fe20008000000 */
[----:B------:R-:W-:Y:S02]  /*16c20*/  WARPGROUP.DEPBAR.LE gsb0, 0x0 ;  /* 0x00008000000079c5 */ /* 0x000fe40000010000 */
[----:B------:R-:W-:-:S06]  /*16c30*/  WARPGROUP.ARRIVE ;  /* 0x00000000000079c5 */ /* 0x000fcc0000000000 */
[----:B------:R-:W-:Y:S01]  /*16c40*/  HGMMA.64x16x16.F32 R168, gdesc[UR24], RZ, !UPT, gsb0 ;  /* 0x0020000018a879f0 */ /* 0x000fe2000c0008ff */
[----:B------:R-:W-:Y:S02]  /*16c50*/  R2UR UR6, R14 ;  /* 0x000000000e0672ca */ /* 0x000fe400000e0000 */
[----:B------:R-:W-:Y:S01]  /*16c60*/  R2UR UR7, R15 ;  /* 0x000000000f0772ca */ /* 0x000fe200000e0000 */
[----:B------:R-:W-:Y:S01]  /*16c70*/  UMOV UR4, UR12 ;  /* 0x0000000c00047c82 */ /* 0x000fe20008000000 */
[----:B------:R-:W-:Y:S01]  /*16c80*/  UMOV UR5, UR13 ;  /* 0x0000000d00057c82 */ /* 0x000fe20008000000 */
[----:B------:R-:W-:Y:S02]  /*16c90*/  WARPGROUP.DEPBAR.LE gsb0, 0x0 ;  /* 0x00008000000079c5 */ /* 0x000fe40000010000 */
[----:B------:R-:W-:-:S08]  /*16ca0*/  WARPGROUP.ARRIVE ;  /* 0x00000000000079c5 */ /* 0x000fd00000000000 */
[----:B------:R-:W-:Y:S01]  /*16cb0*/  HGMMA.64x16x16.F32 R160, gdesc[UR4], RZ, !UPT, gsb0 ;  /* 0x0020000004a079f0 */ /* 0x000fe2000c0008ff */
[----:B------:R-:W-:Y:S01]  /*16cc0*/  VIADD R12, R4, 0x200 ;  /* 0x00000200040c7836 */ /* 0x000fe20000000000 */
[----:B------:R-:W-:-:S04]  /*16cd0*/  MOV R13, 0x40000040 ;  /* 0x40000040000d7802 */ /* 0x000fc80000000f00 */
[----:B------:R-:W-:Y:S02]  /*16ce0*/  R2UR UR30, R12 ;  /* 0x000000000c1e72ca */ /* 0x000fe400000e0000 */
[----:B------:R-:W-:Y:S02]  /*16cf0*/  R2UR UR31, R13 ;  /* 0x000000000d1f72ca */ /* 0x000fe400000e0000 */
[----:B----4-:R-:W-:Y:S02]  /*16d00*/  R2UR UR32, R154 ;  /* 0x000000009a2072ca */ /* 0x010fe400000e0000 */
[----:B------:R-:W-:Y:S01]  /*16d10*/  R2UR UR33, R155 ;  /* 0x000000009b2172ca */ /* 0x000fe200000e0000 */
[----:B------:R-:W-:Y:S01]  /*16d20*/  UMOV UR28, UR12 ;  /* 0x0000000c001c7c82 */ /* 0x000fe20008000000 */
[----:B------:R-:W-:Y:S01]  /*16d30*/  UMOV UR29, UR13 ;  /* 0x0000000d001d7c82 */ /* 0x000fe20008000000 */
[----:B------:R-:W-:Y:S02]  /*16d40*/  WARPGROUP.DEPBAR.LE gsb0, 0x0 ;  /* 0x00008000000079c5 */ /* 0x000fe40000010000 */
[----:B------:R-:W-:Y:S01]  /*16d50*/  IMAD.MOV.U32 R21, RZ, RZ, 0x40000040 ;  /* 0x40000040ff157424 */ /* 0x000fe200078e00ff */
[----:B--2---:R-:W-:-:S02]  /*16d60*/  R2UR UR42, R152 ;  /* 0x00000000982a72ca */ /* 0x004fc400000e0000 */
[----:B------:R-:W-:Y:S02]  /*16d70*/  R2UR UR43, R153 ;  /* 0x00000000992b72ca */ /* 0x000fe400000e0000 */
[----:B------:R-:W-:-:S06]  /*16d80*/  WARPGROUP.ARRIVE ;  /* 0x00000000000079c5 */ /* 0x000fcc0000000000 */
[----:B------:R-:W-:Y:S01]  /*16d90*/  HGMMA.64x16x16.F32 R152, gdesc[UR28], RZ, !UPT, gsb0 ;  /* 0x002000001c9879f0 */ /* 0x000fe2000c0008ff */
[----:B------:R-:W-:Y:S02]  /*16da0*/  IADD3 R20, R4, 0x2, RZ ;  /* 0x0000000204147810 */ /* 0x000fe40007ffe0ff */
        /* <DEDUP_REMOVED lines=29> */
[----:B------:R-:W-:Y:S01]  /*16f80*/  UMOV UR8, UR32 ;  /* 0x0000002000087c82 */ /* 0x000fe20008000000 */
[----:B------:R-:W-:Y:S01]  /*16f90*/  UMOV UR9, UR33 ;  /* 0x0000002100097c82 */ /* 0x000fe20008000000 */
[C---:B------:R-:W-:Y:S01]  /*16fa0*/  VIADD R20, R4.reuse, 0x202 ;  /* 0x0000020204147836 */ /* 0x040fe20000000000 */
[----:B------:R-:W-:Y:S01]  /*16fb0*/  MOV R21, 0x40000040 ;  /* 0x4000004000157802 */ /* 0x000fe20000000f00 */
[----:B------:R-:W-:Y:S01]  /*16fc0*/  VIADD R12, R4, 0x4 ;  /* 0x00000004040c7836 */ /* 0x000fe20000000000 */
[----:B------:R-:W-:Y:S01]  /*16fd0*/  UMOV UR24, UR46 ;  /* 0x0000002e00187c82 */ /* 0x000fe20008000000 */
[----:B------:R-:W-:Y:S01]  /*16fe0*/  IMAD.MOV.U32 R13, RZ, RZ, 0x40000040 ;  /* 0x40000040ff0d7424 */ /* 0x000fe200078e00ff */
[----:B------:R-:W-:-:S02]  /*16ff0*/  WARPGROUP.DEPBAR.LE gsb0, 0x0 ;  /* 0x00008000000079c5 */ /* 0x000fc40000010000 */
[----:B------:R-:W-:Y:S01]  /*17000*/  WARPGROUP.ARRIVE ;  /* 0x00000000000079c5 */ /* 0x000fe20000000000 */
[----:B------:R-:W-:Y:S01]  /*17010*/  UMOV UR25, UR47 ;  /* 0x0000002f00197c82 */ /* 0x000fe20008000000 */
[----:B------:R-:W-:Y:S01]  /*17020*/  UMOV UR4, UR46 ;  /* 0x0000002e00047c82 */ /* 0x000fe20008000000 */
[----:B------:R-:W-:Y:S01]  /*17030*/  UMOV UR5, UR47 ;  /* 0x0000002f00057c82 */ /* 0x000fe20008000000 */
[----:B------:R-:W-:Y:S01]  /*17040*/  UMOV UR20, UR46 ;  /* 0x0000002e00147c82 */ /* 0x000fe20008000000 */
[----:B------:R-:W-:Y:S01]  /*17050*/  UMOV UR21, UR47 ;  /* 0x0000002f00157c82 */ /* 0x000fe20008000000 */
[----:B------:R-:W-:Y:S01]  /*17060*/  HGMMA.64x16x16.F32 R160, gdesc[UR8], R160, gsb0 ;  /* 0x0020000008a079f0 */ /* 0x000fe200080008a0 */
[----:B------:R-:W-:Y:S01]  /*17070*/  R2UR UR34, R20 ;  /* 0x00000000142272ca */ /* 0x000fe200000e0000 */
[----:B------:R-:W-:Y:S01]  /*17080*/  UMOV UR16, UR46 ;  /* 0x0000002e00107c82 */ /* 0x000fe20008000000 */
[----:B------:R-:W-:Y:S01]  /*17090*/  R2UR UR35, R21 ;  /* 0x00000000152372ca */ /* 0x000fe200000e0000 */
[----:B------:R-:W-:Y:S01]  /*170a0*/  UMOV UR17, UR47 ;  /* 0x0000002f00117c82 */ /* 0x000fe20008000000 */
[----:B------:R-:W-:Y:S01]  /*170b0*/  R2UR UR26, R12 ;  /* 0x000000000c1a72ca */ /* 0x000fe200000e0000 */
[----:B------:R-:W-:Y:S01]  /*170c0*/  UMOV UR28, UR46 ;  /* 0x0000002e001c7c82 */ /* 0x000fe20008000000 */
[----:B------:R-:W-:Y:S01]  /*170d0*/  UMOV UR29, UR47 ;  /* 0x0000002f001d7c82 */ /* 0x000fe20008000000 */
[----:B------:R-:W2:Y:S01]  /*170e0*/  LDL.64 R14, [R1+0x40] ;  /* 0x00004000010e7983 */ /* 0x000ea20000100a00 */
[----:B------:R-:W-:-:S02]  /*170f0*/  WARPGROUP.DEPBAR.LE gsb0, 0x0 ;  /* 0x00008000000079c5 */ /* 0x000fc40000010000 */
[----:B------:R-:W-:Y:S01]  /*17100*/  WARPGROUP.ARRIVE ;  /* 0x00000000000079c5 */ /* 0x000fe20000000000 */
[----:B------:R-:W-:Y:S01]  /*17110*/  R2UR UR27, R13 ;  /* 0x000000000d1b72ca */ /* 0x000fe200000e0000 */
[----:B------:R-:W-:Y:S01]  /*17120*/  UMOV UR12, UR42 ;  /* 0x0000002a000c7c82 */ /* 0x000fe20008000000 */
[----:B------:R-:W-:Y:S01]  /*17130*/  UMOV UR13, UR43 ;  /* 0x0000002b000d7c82 */ /* 0x000fe20008000000 */
[----:B------:R-:W-:Y:S01]  /*17140*/  UMOV UR8, UR42 ;  /* 0x0000002a00087c82 */ /* 0x000fe20008000000 */
[----:B------:R-:W-:Y:S01]  /*17150*/  UMOV UR9, UR43 ;  /* 0x0000002b00097c82 */ /* 0x000fe20008000000 */
[----:B------:R-:W-:Y:S01]  /*17160*/  HGMMA.64x16x16.F32 R152, gdesc[UR32], R152, gsb0 ;  /* 0x00200000209879f0 */ /* 0x000fe20008000898 */
[----:B------:R-:W-:Y:S01]  /*17170*/  VIADD R12, R4, 0x84 ;  /* 0x00000084040c7836 */ /* 0x000fe20000000000 */
[----:B------:R-:W-:Y:S01]  /*17180*/  MOV R13, 0x40000040 ;  /* 0x40000040000d7802 */ /* 0x000fe20000000f00 */
[----:B------:R-:W3:Y:S01]  /*17190*/  LDL.64 R20, [R1+0x38] ;  /* 0x0000380001147983 */ /* 0x000ee20000100a00 */
[----:B------:R-:W-:-:S02]  /*171a0*/  WARPGROUP.DEPBAR.LE gsb0, 0x0 ;  /* 0x00008000000079c5 */ /* 0x000fc40000010000 */
[----:B------:R-:W-:-:S06]  /*171b0*/  WARPGROUP.ARRIVE ;  /* 0x00000000000079c5 */ /* 0x000fcc0000000000 */
[----:B------:R-:W-:Y:S01]  /*171c0*/  HGMMA.64x16x16.F32 R184, gdesc[UR24], R184, gsb0 ;  /* 0x0020000018b879f0 */ /* 0x000fe200080008b8 */
[----:B------:R-:W-:Y:S02]  /*171d0*/  R2UR UR6, R12 ;  /* 0x000000000c0672ca */ /* 0x000fe400000e0000 */
[----:B------:R-:W-:Y:S01]  /*171e0*/  R2UR UR7, R13 ;  /* 0x000000000d0772ca */ /* 0x000fe200000e0000 */
[----:B------:R-:W-:Y:S01]  /*171f0*/  VIADD R12, R4, 0x104 ;  /* 0x00000104040c7836 */ /* 0x000fe20000000000 */
[----:B------:R-:W-:Y:S02]  /*17200*/  WARPGROUP.DEPBAR.LE gsb0, 0x0 ;  /* 0x00008000000079c5 */ /* 0x000fe40000010000 */
[----:B------:R-:W-:-:S09]  /*17210*/  WARPGROUP.ARRIVE ;  /* 0x00000000000079c5 */ /* 0x000fd20000000000 */
[----:B------:R-:W-:Y:S01]  /*17220*/  HGMMA.64x16x16.F32 R176, gdesc[UR4], R176, gsb0 ;  /* 0x0020000004b079f0 */ /* 0x000fe200080008b0 */
[----:B------:R-:W-:Y:S01]  /*17230*/  IMAD.MOV.U32 R13, RZ, RZ, 0x40000040 ;  /* 0x40000040ff0d7424 */ /* 0x000fe200078e00ff */
[----:B------:R-:W-:-:S04]  /*17240*/  R2UR UR22, R12 ;  /* 0x000000000c1672ca */ /* 0x000fc800000e0000 */
        /* <DEDUP_REMOVED lines=60> */
[----:B------:R-:W-:Y:S02]  /*17610*/  MOV R13, 0x40000040 ;  /* 0x40000040000d7802 */ /* 0x000fe40000000f00 */
[----:B--2---:R-:W-:Y:S02]  /*17620*/  R2UR UR38, R14 ;  /* 0x000000000e2672ca */ /* 0x004fe400000e0000 */
[----:B------:R-:W-:Y:S02]  /*17630*/  R2UR UR39, R15 ;  /* 0x000000000f2772ca */ /* 0x000fe400000e0000 */
[----:B------:R-:W-:Y:S01]  /*17640*/  R2UR UR22, R12 ;  /* 0x000000000c1672ca */ /* 0x000fe200000e0000 */
[----:B------:R-:W2:Y:S01]  /*17650*/  LDL.64 R14, [R1+0x30] ;  /* 0x00003000010e7983 */ /* 0x000ea20000100a00 */
[----:B------:R-:W-:-:S07]  /*17660*/  R2UR UR23, R13 ;  /* 0x000000000d1772ca */ /* 0x000fce00000e0000 */
[----:B------:R-:W-:Y:S02]  /*17670*/  UMOV UR20, UR38 ;  /* 0x0000002600147c82 */ /* 0x000fe40008000000 */
[----:B------:R-:W-:Y:S01]  /*17680*/  UMOV UR21, UR39 ;  /* 0x0000002700157c82 */ /* 0x000fe20008000000 */
[----:B------:R-:W-:Y:S02]  /*17690*/  WARPGROUP.DEPBAR.LE gsb0, 0x0 ;  /* 0x00008000000079c5 */ /* 0x000fe40000010000 */
[----:B------:R-:W-:-:S06]  /*176a0*/  WARPGROUP.ARRIVE ;  /* 0x00000000000079c5 */ /* 0x000fcc0000000000 */
        /* <DEDUP_REMOVED lines=38> */
[----:B------:R-:W-:Y:S02]  /*17910*/  IADD3 R12, R4, 0x282, RZ ;  /* 0x00000282040c7810 */ /* 0x000fe40007ffe0ff */
[----:B---3--:R-:W-:Y:S02]  /*17920*/  R2UR UR46, R20 ;  /* 0x00000000142e72ca */ /* 0x008fe400000e0000 */
[----:B------:R-:W-:Y:S02]  /*17930*/  R2UR UR47, R21 ;  /* 0x00000000152f72ca */ /* 0x000fe400000e0000 */
[----:B------:R-:W-:Y:S01]  /*17940*/  R2UR UR26, R12 ;  /* 0x000000000c1a72ca */ /* 0x000fe200000e0000 */
[----:B------:R-:W3:Y:S01]  /*17950*/  LDL.64 R20, [R1+0x28] ;  /* 0x0000280001147983 */ /* 0x000ee20000100a00 */
[----:B------:R-:W-:-:S07]  /*17960*/  R2UR UR27, R13 ;  /* 0x000000000d1b72ca */ /* 0x000fce00000e0000 */
[----:B------:R-:W-:Y:S02]  /*17970*/  UMOV UR24, UR46 ;  /* 0x0000002e00187c82 */ /* 0x000fe40008000000 */
[----:B------:R-:W-:Y:S01]  /*17980*/  UMOV UR25, UR47 ;  /* 0x0000002f00197c82 */ /* 0x000fe20008000000 */
[----:B------:R-:W-:Y:S02]  /*17990*/  WARPGROUP.DEPBAR.LE gsb0, 0x0 ;  /* 0x00008000000079c5 */ /* 0x000fe40000010000 */
[----:B------:R-:W-:-:S06]  /*179a0*/  WARPGROUP.ARRIVE ;  /* 0x00000000000079c5 */ /* 0x000fcc0000000000 */
        /* <DEDUP_REMOVED lines=38> */
[----:B------:R-:W-:Y:S01]  /*17c10*/  IMAD.MOV.U32 R13, RZ, RZ, 0x40000040 ;  /* 0x40000040ff0d7424 */ /* 0x000fe200078e00ff */
        /* <DEDUP_REMOVED lines=144> */
[----:B---3--:R-:W-:Y:S02]  /*18520*/  R2UR UR42, R20 ;  /* 0x00000000142a72ca */ /* 0x008fe400000e0000 */
[----:B------:R-:W-:Y:S02]  /*18530*/  R2UR UR43, R21 ;  /* 0x00000000152b72ca */ /* 0x000fe400000e0000 */
[----:B------:R-:W-:Y:S02]  /*18540*/  R2UR UR14, R12 ;  /* 0x000000000c0e72ca */ /* 0x000fe400000e0000 */
        /* <DEDUP_REMOVED lines=435> */
.L_x_840:
[----:B------:R-:W-:Y:S01]  /*1a080*/  SHF.L.U32 R0, R9, 0x1f, RZ ;  /* 0x0000001f09007819 */ /* 0x000fe200000006ff */
[----:B------:R-:W-:-:S04]  /*1a090*/  IMAD R9, R10, 0x8, R18 ;  /* 0x000000080a097824 */ /* 0x000fc800078e0212 */
[----:B------:R2:W3:Y:S01]  /*1a0a0*/  SYNCS.PHASECHK.TRANS64.TRYWAIT P2, [R9+URZ+0x38850], R0 ;  /* 0x03885000090075a7 */ /* 0x0004e2000804017f */
[----:B------:R-:W-:Y:S05]  /*1a0b0*/  @!P0 BRA `(.L_x_841) ;  /* 0x0000000000048947 */ /* 0x000fea0003800000 */
[----:B------:R-:W-:Y:S01]  /*1a0c0*/  BPT.TRAP 0x1 ;  /* 0x000000040000795c */ /* 0x000fe20000300000 */
.L_x_841:
[----:B------:R-:W-:Y:S04]  /*1a0d0*/  BSSY B1, `(.L_x_842) ;  /* 0x0000004000017945 */ /* 0x000fe80003800000 */
[----:B---3--:R-:W-:Y:S05]  /*1a0e0*/  @P2 BRA `(.L_x_843) ;  /* 0x0000000000082947 */ /* 0x008fea0003800000 */
[----:B------:R-:W3:Y:S02]  /*1a0f0*/  SYNCS.PHASECHK.TRANS64.TRYWAIT P2, [R9+URZ+0x38850], R0 ;  /* 0x03885000090075a7 */ /* 0x000ee4000804017f */
[----:B---3--:R-:W-:Y:S05]  /*1a100*/  @!P2 BRA `(.L_x_844) ;  /* 0x000000e000e8a947 */ /* 0x008fea0003800000 */
.L_x_843:
[----:B------:R-:W-:Y:S05]  /*1a110*/  BSYNC B1 ;  /* 0x0000000000017941 */ /* 0x000fea0003800000 */
.L_x_842:
[----:B--23--:R-:W-:Y:S01]  /*1a120*/  IADD3 R0, R18, 0x400, RZ ;  /* 0x0000040012007810 */ /* 0x00cfe20007ffe0ff */
[----:B------:R-:W-:Y:S01]  /*1a130*/  IMAD.MOV.U32 R3, RZ, RZ, 0x40000040 ;  /* 0x40000040ff037424 */ /* 0x000fe200078e00ff */
[----:B------:R-:W-:Y:S01]  /*1a140*/  WARPGROUP.ARRIVE ;  /* 0x00000000000079c5 */ /* 0x000fe20000000000 */
[----:B------:R-:W-:Y:S01]  /*1a150*/  MOV R5, 0x40000040 ;  /* 0x4000004000057802 */ /* 0x000fe20000000f00 */
[----:B01----:R-:W-:Y:S01]  /*1a160*/  @!P1 VIADD R11, R11, 0x38840 ;  /* 0x000388400b0b9836 */ /* 0x003fe20000000000 */
[----:B------:R-:W-:Y:S02]  /*1a170*/  SHF.R.U32.HI R0, RZ, 0x4, R0 ;  /* 0x00000004ff007819 */ /* 0x000fe40000011600 */
[----:B------:R-:W-:Y:S02]  /*1a180*/  R2UR UR7, R3 ;  /* 0x00000000030772ca */ /* 0x000fe400000e0000 */
[----:B------:R-:W-:Y:S02]  /*1a190*/  LOP3.LUT R0, R0, 0x3fff, RZ, 0xc0, !PT ;  /* 0x00003fff00007812 */ /* 0x000fe400078ec0ff */
[----:B------:R-:W-:-:S02]  /*1a1a0*/  MOV R3, 0x40000040 ;  /* 0x4000004000037802 */ /* 0x000fc40000000f00 */
[----:B------:R-:W-:Y:S02]  /*1a1b0*/  LOP3.LUT R0, R0, 0x2800000, RZ, 0xfc, !PT ;  /* 0x0280000000007812 */ /* 0x000fe400078efcff */
[----:B------:R-:W-:Y:S02]  /*1a1c0*/  @!P1 IADD3 R9, R9, 0x38860, RZ ;  /* 0x0003886009099810 */ /* 0x000fe40007ffe0ff */
[----:B------:R-:W-:Y:S01]  /*1a1d0*/  ISETP.GT.AND P2, PT, R6, RZ, PT ;  /* 0x000000ff0600720c */ /* 0x000fe20003f44270 */
[----:B------:R-:W-:Y:S01]  /*1a1e0*/  IMAD R2, R10, 0xa00, R0 ;  /* 0x00000a000a027824 */ /* 0x000fe200078e0200 */
[----:B------:R-:W-:Y:S01]  /*1a1f0*/  FMNMX.FTZ R0, R184, R8, !PT ;  /* 0x00000008b8007209 */ /* 0x000fe20007810000 */
[----:B------:R-:W-:Y:S01]  /*1a200*/  VIADD R6, R6, 0xffffffff ;  /* 0xffffffff06067836 */ /* 0x000fe20000000000 */
[----:B------:R-:W-:Y:S01]  /*1a210*/  @!P1 PRMT R9, RZ, 0x654, R9 ;  /* 0x00000654ff099816 */ /* 0x000fe20000000009 */
[C---:B------:R-:W-:Y:S01]  /*1a220*/  VIADD R4, R2.reuse, 0x80 ;  /* 0x0000008002047836 */ /* 0x040fe20000000000 */
[----:B------:R-:W-:-:S02]  /*1a230*/  R2UR UR6, R2 ;  /* 0x00000000020672ca */ /* 0x000fc400000e0000 */
[----:B------:R-:W-:-:S04]  /*1a240*/  FMNMX.FTZ R0, R185, R0, !PT ;  /* 0x00000000b9007209 */ /* 0x000fc80007810000 */
[----:B------:R-:W-:-:S04]  /*1a250*/  FMNMX.FTZ R0, R188, R0, !PT ;  /* 0x00000000bc007209 */ /* 0x000fc80007810000 */
[----:B------:R-:W-:-:S03]  /*1a260*/  FMNMX.FTZ R0, R189, R0, !PT ;  /* 0x00000000bd007209 */ /* 0x000fc60007810000 */
[----:B------:R-:W-:Y:S01]  /*1a270*/  HGMMA.64x256x16.F32 R24, R208, gdesc[UR4].tnspB, R24, gsb0 ;  /* 0x43e00004d0187df0 */ /* 0x000fe20008000818 */
[----:B------:R-:W-:Y:S01]  /*1a280*/  R2UR UR6, R4 ;  /* 0x00000000040672ca */ /* 0x000fe200000e0000 */
[----:B------:R-:W-:Y:S01]  /*1a290*/  VIADD R4, R2, 0x100 ;  /* 0x0000010002047836 */ /* 0x000fe20000000000 */
[----:B------:R-:W-:Y:S01]  /*1a2a0*/  R2UR UR7, R5 ;  /* 0x00000000050772ca */ /* 0x000fe200000e0000 */
[----:B------:R-:W-:Y:S01]  /*1a2b0*/  IMAD.MOV.U32 R5, RZ, RZ, 0x40000040 ;  /* 0x40000040ff057424 */ /* 0x000fe200078e00ff */
        /* <DEDUP_REMOVED lines=14> */
[----:B------:R-:W-:Y:S01]  /*1a3a0*/  FMNMX.FTZ R0, R156, R0, !PT ;  /* 0x000000009c007209 */ /* 0x000fe20007810000 */
[----:B------:R-:W-:Y:S02]  /*1a3b0*/  WARPGROUP.DEPBAR.LE gsb0, 0x0 ;  /* 0x00008000000079c5 */ /* 0x000fe40000010000 */
[----:B------:R-:W-:-:S06]  /*1a3c0*/  WARPGROUP.ARRIVE ;  /* 0x00000000000079c5 */ /* 0x000fcc0000000000 */
[----:B------:R-:W-:Y:S01]  /*1a3d0*/  HGMMA.64x256x16.F32 R24, R204, gdesc[UR4].tnspB, R24, gsb0 ;  /* 0x43e00004cc187df0 */ /* 0x000fe20008000818 */
[----:B------:R-:W-:Y:S02]  /*1a3e0*/  R2UR UR6, R4 ;  /* 0x00000000040672ca */ /* 0x000fe400000e0000 */
[----:B------:R-:W-:Y:S01]  /*1a3f0*/  R2UR UR7, R5 ;  /* 0x00000000050772ca */ /* 0x000fe200000e0000 */
[----:B------:R-:W-:Y:S01]  /*1a400*/  IMAD.MOV.U32 R5, RZ, RZ, 0x40000040 ;  /* 0x40000040ff057424 */ /* 0x000fe200078e00ff */
[C---:B------:R-:W-:Y:S01]  /*1a410*/  IADD3 R4, R2.reuse, 0x180, RZ ;  /* 0x0000018002047810 */ /* 0x040fe20007ffe0ff */
[----:B------:R-:W-:Y:S01]  /*1a420*/  VIADD R2, R2, 0x200 ;  /* 0x0000020002027836 */ /* 0x000fe20000000000 */
[----:B------:R-:W-:Y:S02]  /*1a430*/  WARPGROUP.DEPBAR.LE gsb0, 0x0 ;  /* 0x00008000000079c5 */ /* 0x000fe40000010000 */
[----:B------:R-:W-:-:S15]  /*1a440*/  WARPGROUP.ARRIVE ;  /* 0x00000000000079c5 */ /* 0x000fde0000000000 */
[----:B------:R-:W-:-:S04]  /*1a450*/  NOP ;  /* 0x0000000000007918 */ /* 0x000fc80000000000 */
[----:B------:R-:W-:Y:S01]  /*1a460*/  HGMMA.64x256x16.F32 R24, R200, gdesc[UR4].tnspB, R24, gsb0 ;  /* 0x43e00004c8187df0 */ /* 0x000fe20008000818 */
[----:B------:R-:W-:Y:S02]  /*1a470*/  R2UR UR6, R4 ;  /* 0x00000000040672ca */ /* 0x000fe400000e0000 */
[----:B------:R-:W-:Y:S02]  /*1a480*/  R2UR UR7, R5 ;  /* 0x00000000050772ca */ /* 0x000fe400000e0000 */
[----:B------:R-:W-:-:S05]  /*1a490*/  FMNMX.FTZ R5, R157, R0, !PT ;  /* 0x000000009d057209 */ /* 0x000fca0007810000 */
[----:B------:R-:W0:Y:S02]  /*1a4a0*/  SHFL.BFLY PT, R0, R5, 0x2, 0x1f ;  /* 0x0c401f0005007f89 */ /* 0x000e2400000e0000 */
[----:B0-----:R-:W-:-:S05]  /*1a4b0*/  FMNMX.FTZ R5, R5, R0, !PT ;  /* 0x0000000005057209 */ /* 0x001fca0007810000 */
[----:B------:R-:W0:Y:S02]  /*1a4c0*/  SHFL.BFLY PT, R0, R5, 0x1, 0x1f ;  /* 0x0c201f0005007f89 */ /* 0x000e2400000e0000 */
[----:B0-----:R-:W-:Y:S02]  /*1a4d0*/  FMNMX.FTZ R5, R5, R0, !PT ;  /* 0x0000000005057209 */ /* 0x001fe40007810000 */
        /* <DEDUP_REMOVED lines=24> */
[----:B------:R-:W-:Y:S01]  /*1a660*/  FADD.FTZ R0, -R4, R7 ;  /* 0x0000000704007221 */ /* 0x000fe20000010100 */
[----:B------:R-:W-:Y:S02]  /*1a670*/  WARPGROUP.DEPBAR.LE gsb0, 0x0 ;  /* 0x00008000000079c5 */ /* 0x000fe40000010000 */
[----:B------:R-:W-:-:S06]  /*1a680*/  WARPGROUP.ARRIVE ;  /* 0x00000000000079c5 */ /* 0x000fcc0000000000 */
[----:B------:R-:W-:Y:S01]  /*1a690*/  HGMMA.64x256x16.F32 R24, R196, gdesc[UR4].tnspB, R24, gsb0 ;  /* 0x43e00004c4187df0 */ /* 0x000fe20008000818 */
[----:B------:R-:W-:Y:S01]  /*1a6a0*/  R2UR UR6, R2 ;  /* 0x00000000020672ca */ /* 0x000fe200000e0000 */
[----:B------:R-:W-:Y:S01]  /*1a6b0*/  IMAD.U32 R2, RZ, RZ, UR61 ;  /* 0x0000003dff027e24 */ /* 0x000fe2000f8e00ff */
[----:B------:R-:W-:Y:S01]  /*1a6c0*/  R2UR UR7, R3 ;  /* 0x00000000030772ca */ /* 0x000fe200000e0000 */
[C---:B------:R-:W-:Y:S02]  /*1a6d0*/  FADD.FTZ R3, -R5.reuse, R8 ;  /* 0x0000000805037221 */ /* 0x040fe40000010100 */
[-C--:B------:R-:W-:Y:S01]  /*1a6e0*/  FMUL.FTZ R13, R5, R2.reuse ;  /* 0x00000002050d7220 */ /* 0x080fe20000410000 */
[-C--:B------:R-:W-:Y:S01]  /*1a6f0*/  FMUL.FTZ R0, R0, R2.reuse ;  /* 0x0000000200007220 */ /* 0x080fe20000410000 */
[-C--:B------:R-:W-:Y:S02]  /*1a700*/  FMUL.FTZ R3, R3, R2.reuse ;  /* 0x0000000203037220 */ /* 0x080fe40000410000 */
[-CC-:B------:R-:W-:Y:S01]  /*1a710*/  FFMA.FTZ R208, R184, R2.reuse, -R13.reuse ;  /* 0x00000002b8d07223 */ /* 0x180fe2000001080d */
        /* <DEDUP_REMOVED lines=12> */
[----:B------:R-:W-:Y:S01]  /*1a7e0*/  FFMA.FTZ R21, R165, R2, -R13 ;  /* 0x00000002a5157223 */ /* 0x000fe2000001080d */
[----:B------:R-:W-:Y:S08]  /*1a7f0*/  MUFU.EX2 R3, R3 ;  /* 0x0000000300037308 */ /* 0x000ff00000000800 */
[----:B------:R-:W0:Y:S08]  /*1a800*/  MUFU.EX2 R208, R208 ;  /* 0x000000d000d07308 */ /* 0x000e300000000800 */
[----:B------:R-:W-:Y:S08]  /*1a810*/  MUFU.EX2 R0, R0 ;  /* 0x0000000000007308 */ /* 0x000ff00000000800 */
[----:B------:R-:W1:Y:S01]  /*1a820*/  MUFU.EX2 R8, R8 ;  /* 0x0000000800087308 */ /* 0x000e620000000800 */
[----:B0-----:R-:W-:-:S07]  /*1a830*/  FFMA.FTZ R222, R3, R222, R208 ;  /* 0x000000de03de7223 */ /* 0x001fce00000100d0 */
[----:B------:R-:W0:Y:S08]  /*1a840*/  MUFU.EX2 R210, R210 ;  /* 0x000000d200d27308 */ /* 0x000e300000000800 */
[----:B------:R-:W2:Y:S01]  /*1a850*/  MUFU.EX2 R184, R184 ;  /* 0x000000b800b87308 */ /* 0x000ea20000000800 */
[C---:B-1----:R-:W-:Y:S01]  /*1a860*/  FADD.FTZ R222, R8.reuse, R222 ;  /* 0x000000de08de7221 */ /* 0x042fe20000010000 */
[----:B------:R-:W-:Y:S01]  /*1a870*/  F2FP.F16.F32.PACK_AB R208, R8, R208 ;  /* 0x000000d008d0723e */ /* 0x000fe200000000ff */
[----:B------:R-:W-:-:S05]  /*1a880*/  IMAD.MOV.U32 R8, RZ, RZ, R5 ;  /* 0x000000ffff087224 */ /* 0x000fca00078e0005 */
[----:B------:R-:W1:Y:S01]  /*1a890*/  MUFU.EX2 R204, R204 ;  /* 0x000000cc00cc7308 */ /* 0x000e620000000800 */
[----:B0-----:R-:W-:-:S07]  /*1a8a0*/  FADD.FTZ R222, R210, R222 ;  /* 0x000000ded2de7221 */ /* 0x001fce0000010000 */
[----:B------:R-:W0:Y:S01]  /*1a8b0*/  MUFU.EX2 R10, R10 ;  /* 0x0000000a000a7308 */ /* 0x000e220000000800 */
[C---:B--2---:R-:W-:Y:S01]  /*1a8c0*/  FADD.FTZ R222, R184.reuse, R222 ;  /* 0x000000deb8de7221 */ /* 0x044fe20000010000 */
[----:B------:R-:W-:-:S06]  /*1a8d0*/  F2FP.F16.F32.PACK_AB R210, R184, R210 ;  /* 0x000000d2b8d2723e */ /* 0x000fcc00000000ff */
[----:B------:R-:W2:Y:S01]  /*1a8e0*/  MUFU.EX2 R206, R206 ;  /* 0x000000ce00ce7308 */ /* 0x000ea20000000800 */
[----:B-1----:R-:W-:-:S07]  /*1a8f0*/  FADD.FTZ R222, R204, R222 ;  /* 0x000000deccde7221 */ /* 0x002fce0000010000 */
[----:B------:R-:W1:Y:S01]  /*1a900*/  MUFU.EX2 R12, R12 ;  /* 0x0000000c000c7308 */ /* 0x000e620000000800 */
[C---:B0-----:R-:W-:Y:S01]  /*1a910*/  FADD.FTZ R222, R10.reuse, R222 ;  /* 0x000000de0ade7221 */ /* 0x041fe20000010000 */
[----:B------:R-:W-:Y:S02]  /*1a920*/  F2FP.F16.F32.PACK_AB R204, R10, R204 ;  /* 0x000000cc0acc723e */ /* 0x000fe400000000ff */
[----:B------:R-:W-:-:S04]  /*1a930*/  MOV R10, R223 ;  /* 0x000000df000a7202 */ /* 0x000fc80000000f00 */
[----:B------:R-:W0:Y:S01]  /*1a940*/  MUFU.EX2 R200, R200 ;  /* 0x000000c800c87308 */ /* 0x000e220000000800 */
[----:B--2---:R-:W-:-:S07]  /*1a950*/  FADD.FTZ R222, R206, R222 ;  /* 0x000000decede7221 */ /* 0x004fce0000010000 */
[----:B------:R-:W2:Y:S01]  /*1a960*/  MUFU.EX2 R14, R14 ;  /* 0x0000000e000e7308 */ /* 0x000ea20000000800 */
[C---:B-1----:R-:W-:Y:S01]  /*1a970*/  FADD.FTZ R222, R12.reuse, R222 ;  /* 0x000000de0cde7221 */ /* 0x042fe20000010000 */
[----:B------:R-:W-:-:S06]  /*1a980*/  F2FP.F16.F32.PACK_AB R206, R12, R206 ;  /* 0x000000ce0cce723e */ /* 0x000fcc00000000ff */
[----:B------:R-:W1:Y:S01]  /*1a990*/  MUFU.EX2 R202, R202 ;  /* 0x000000ca00ca7308 */ /* 0x000e620000000800 */
[----:B0-----:R-:W-:-:S07]  /*1a9a0*/  FADD.FTZ R222, R200, R222 ;  /* 0x000000dec8de7221 */ /* 0x001fce0000010000 */
[----:B------:R-:W0:Y:S01]  /*1a9b0*/  MUFU.EX2 R15, R15 ;  /* 0x0000000f000f7308 */ /* 0x000e220000000800 */
[C---:B--2---:R-:W-:Y:S01]  /*1a9c0*/  FADD.FTZ R222, R14.reuse, R222 ;  /* 0x000000de0ede7221 */ /* 0x044fe20000010000 */
[----:B------:R-:W-:-:S06]  /*1a9d0*/  F2FP.F16.F32.PACK_AB R200, R14, R200 ;  /* 0x000000c80ec8723e */ /* 0x000fcc00000000ff */
[----:B------:R-:W-:Y:S01]  /*1a9e0*/  MUFU.EX2 R20, R20 ;  /* 0x0000001400147308 */ /* 0x000fe20000000800 */
[----:B-1----:R-:W-:-:S07]  /*1a9f0*/  FADD.FTZ R222, R202, R222 ;  /* 0x000000decade7221 */ /* 0x002fce0000010000 */
[----:B------:R-:W-:Y:S01]  /*1aa00*/  MUFU.EX2 R21, R21 ;  /* 0x0000001500157308 */ /* 0x000fe20000000800 */
[C---:B0-----:R-:W-:Y:S01]  /*1aa10*/  FADD.FTZ R222, R15.reuse, R222 ;  /* 0x000000de0fde7221 */ /* 0x041fe20000010000 */
[----:B------:R-:W-:Y:S01]  /*1aa20*/  F2FP.F16.F32.PACK_AB R202, R15, R202 ;  /* 0x000000ca0fca723e */ /* 0x000fe200000000ff */
[----:B------:R-:W-:Y:S02]  /*1aa30*/  WARPGROUP.DEPBAR.LE gsb0, 0x0 ;  /* 0x00008000000079c5 */ /* 0x000fe40000010000 */
[----:B------:R-:W-:Y:S01]  /*1aa40*/  WARPGROUP.ARRIVE ;  /* 0x00000000000079c5 */ /* 0x000fe20000000000 */
[-CC-:B------:R-:W-:Y:S01]  /*1aa50*/  FFMA.FTZ R196, R160, R2.reuse, -R13.reuse ;  /* 0x00000002a0c47223 */ /* 0x180fe2000001080d */
[----:B------:R-:W-:Y:S01]  /*1aa60*/  FFMA.FTZ R198, R164, R2, -R13 ;  /* 0x00000002a4c67223 */ /* 0x000fe2000001080d */
[----:B------:R-:W-:-:S03]  /*1aa70*/  @!P1 PRMT R164, RZ, 0x654, R11 ;  /* 0x00000654ffa49816 */ /* 0x000fc6000000000b */
[----:B------:R-:W-:Y:S01]  /*1aa80*/  HGMMA.64x256x16.F32 R24, R192, gdesc[UR4].tnspB, R24, gsb0 ;  /* 0x43e00004c0187df0 */ /* 0x000fe20008000818 */
[----:B------:R-:W0:Y:S08]  /*1aa90*/  MUFU.EX2 R196, R196 ;  /* 0x000000c400c47308 */ /* 0x000e300000000800 */
[----:B------:R-:W1:Y:S01]  /*1aaa0*/  MUFU.EX2 R198, R198 ;  /* 0x000000c600c67308 */ /* 0x000e620000000800 */
[----:B0-----:R-:W-:Y:S01]  /*1aab0*/  FADD.FTZ R222, R196, R222 ;  /* 0x000000dec4de7221 */ /* 0x001fe20000010000 */
[----:B------:R-:W-:-:S03]  /*1aac0*/  F2FP.F16.F32.PACK_AB R196, R20, R196 ;  /* 0x000000c414c4723e */ /* 0x000fc600000000ff */
[----:B------:R-:W-:-:S04]  /*1aad0*/  FADD.FTZ R222, R20, R222 ;  /* 0x000000de14de7221 */ /* 0x000fc80000010000 */
[----:B-1----:R-:W-:Y:S01]  /*1aae0*/  FADD.FTZ R222, R198, R222 ;  /* 0x000000dec6de7221 */ /* 0x002fe20000010000 */
[----:B------:R-:W-:-:S03]  /*1aaf0*/  F2FP.F16.F32.PACK_AB R198, R21, R198 ;  /* 0x000000c615c6723e */ /* 0x000fc600000000ff */
[----:B------:R-:W-:Y:S01]  /*1ab00*/  FADD.FTZ R222, R21, R222 ;  /* 0x000000de15de7221 */ /* 0x000fe20000010000 */
[----:B------:R-:W-:Y:S02]  /*1ab10*/  WARPGROUP.DEPBAR.LE gsb0, 0x0 ;  /* 0x00008000000079c5 */ /* 0x000fe40000010000 */
[-CC-:B------:R-:W-:Y:S01]  /*1ab20*/  FFMA.FTZ R192, R152, R2.reuse, -R13.reuse ;  /* 0x0000000298c07223 */ /* 0x180fe2000001080d */
[-CC-:B------:R-:W-:Y:S01]  /*1ab30*/  FFMA.FTZ R152, R153, R2.reuse, -R13.reuse ;  /* 0x0000000299987223 */ /* 0x180fe2000001080d */
[-CC-:B------:R-:W-:Y:S01]  /*1ab40*/  FFMA.FTZ R194, R156, R2.reuse, -R13.reuse ;  /* 0x000000029cc27223 */ /* 0x180fe2000001080d */
[-C--:B------:R-:W-:Y:S01]  /*1ab50*/  FFMA.FTZ R13, R157, R2.reuse, -R13 ;  /* 0x000000029d0d7223 */ /* 0x080fe2000001080d */
[----:B------:R-:W-:Y:S02]  /*1ab60*/  @!P1 SYNCS.ARRIVE.TRANS64.RED.A1T0 RZ, [R164+URZ], RZ ;  /* 0x000000ffa4ff99a7 */ /* 0x000fe4000810043f */
[----:B------:R-:W0:Y:S01]  /*1ab70*/  MUFU.EX2 R192, R192 ;  /* 0x000000c000c07308 */ /* 0x000e220000000800 */
[----:B------:R1:W-:Y:S07]  /*1ab80*/  @!P1 SYNCS.ARRIVE.TRANS64.RED.A1T0 RZ, [R9+URZ], RZ ;  /* 0x000000ff09ff99a7 */ /* 0x0003ee000810043f */
[----:B------:R2:W-:Y:S08]  /*1ab90*/  MUFU.EX2 R7, R13 ;  /* 0x0000000d00077308 */ /* 0x0005f00000000800 */
[----:B------:R-:W-:Y:S01]  /*1aba0*/  MUFU.EX2 R152, R152 ;  /* 0x0000009800987308 */ /* 0x000fe20000000800 */
[----:B--2---:R-:W-:Y:S01]  /*1abb0*/  FMUL.FTZ R13, R4, R2 ;  /* 0x00000002040d7220 */ /* 0x004fe20000410000 */
[----:B0-----:R-:W-:-:S03]  /*1abc0*/  FADD.FTZ R222, R192, R222 ;  /* 0x000000dec0de7221 */ /* 0x001fc60000010000 */
[-CC-:B------:R-:W-:Y:S01]  /*1abd0*/  FFMA.FTZ R209, R186, R2.reuse, -R13.reuse ;  /* 0x00000002bad17223 */ /* 0x180fe2000001080d */
[-CC-:B------:R-:W-:Y:S01]  /*1abe0*/  FFMA.FTZ R153, R187, R2.reuse, -R13.reuse ;  /* 0x00000002bb997223 */ /* 0x180fe2000001080d */
[-CC-:B------:R-:W-:Y:S01]  /*1abf0*/  FFMA.FTZ R211, R190, R2.reuse, -R13.reuse ;  /* 0x00000002bed37223 */ /* 0x180fe2000001080d */
[-CC-:B------:R-:W-:Y:S01]  /*1ac00*/  FFMA.FTZ R157, R191, R2.reuse, -R13.reuse ;  /* 0x00000002bf9d7223 */ /* 0x180fe2000001080d */
[-CC-:B------:R-:W-:Y:S01]  /*1ac10*/  FFMA.FTZ R205, R178, R2.reuse, -R13.reuse ;  /* 0x00000002b2cd7223 */ /* 0x180fe2000001080d */
[-CC-:B------:R-:W-:Y:S01]  /*1ac20*/  FFMA.FTZ R160, R179, R2.reuse, -R13.reuse ;  /* 0x00000002b3a07223 */ /* 0x180fe2000001080d */
[----:B------:R-:W0:Y:S01]  /*1ac30*/  MUFU.EX2 R209, R209 ;  /* 0x000000d100d17308 */ /* 0x000e220000000800 */
[-CC-:B------:R-:W-:Y:S01]  /*1ac40*/  FFMA.FTZ R207, R182, R2.reuse, -R13.reuse ;  /* 0x00000002b6cf7223 */ /* 0x180fe2000001080d */
[-CC-:B------:R-:W-:Y:S01]  /*1ac50*/  FFMA.FTZ R156, R183, R2.reuse, -R13.reuse ;  /* 0x00000002b79c7223 */ /* 0x180fe2000001080d */
[-CC-:B------:R-:W-:Y:S01]  /*1ac60*/  FFMA.FTZ R201, R170, R2.reuse, -R13.reuse ;  /* 0x00000002aac97223 */ /* 0x180fe2000001080d */
[-CC-:B------:R-:W-:Y:S01]  /*1ac70*/  FFMA.FTZ R161, R171, R2.reuse, -R13.reuse ;  /* 0x00000002aba17223 */ /* 0x180fe2000001080d */
[-CC-:B------:R-:W-:Y:S01]  /*1ac80*/  FFMA.FTZ R203, R174, R2.reuse, -R13.reuse ;  /* 0x00000002aecb7223 */ /* 0x180fe2000001080d */
[-CC-:B------:R-:W-:Y:S01]  /*1ac90*/  FFMA.FTZ R175, R175, R2.reuse, -R13.reuse ;  /* 0x00000002afaf7223 */ /* 0x180fe2000001080d */
[-CC-:B------:R-:W-:Y:S01]  /*1aca0*/  FFMA.FTZ R197, R162, R2.reuse, -R13.reuse ;  /* 0x00000002a2c57223 */ /* 0x180fe2000001080d */
[----:B------:R-:W2:Y:S01]  /*1acb0*/  MUFU.EX2 R153, R153 ;  /* 0x0000009900997308 */ /* 0x000ea20000000800 */
[-CC-:B------:R-:W-:Y:S01]  /*1acc0*/  FFMA.FTZ R163, R163, R2.reuse, -R13.reuse ;  /* 0x00000002a3a37223 */ /* 0x180fe2000001080d */
[-CC-:B------:R-:W-:Y:S01]  /*1acd0*/  FFMA.FTZ R199, R166, R2.reuse, -R13.reuse ;  /* 0x00000002a6c77223 */ /* 0x180fe2000001080d */
[-CC-:B------:R-:W-:Y:S01]  /*1ace0*/  FFMA.FTZ R167, R167, R2.reuse, -R13.reuse ;  /* 0x00000002a7a77223 */ /* 0x180fe2000001080d */
[-CC-:B------:R-:W-:Y:S01]  /*1acf0*/  FFMA.FTZ R193, R154, R2.reuse, -R13.reuse ;  /* 0x000000029ac17223 */ /* 0x180fe2000001080d */
[-CC-:B------:R-:W-:Y:S01]  /*1ad00*/  FFMA.FTZ R155, R155, R2.reuse, -R13.reuse ;  /* 0x000000029b9b7223 */ /* 0x180fe2000001080d */
[-CC-:B------:R-:W-:Y:S01]  /*1ad10*/  FFMA.FTZ R158, R158, R2.reuse, -R13.reuse ;  /* 0x000000029e9e7223 */ /* 0x180fe2000001080d */
[----:B------:R-:W-:Y:S01]  /*1ad20*/  FFMA.FTZ R159, R159, R2, -R13 ;  /* 0x000000029f9f7223 */ /* 0x000fe2000001080d */
[----:B------:R-:W3:Y:S01]  /*1ad30*/  MUFU.EX2 R211, R211 ;  /* 0x000000d300d37308 */ /* 0x000ee20000000800 */
[----:B0-----:R-:W-:Y:S01]  /*1ad40*/  FFMA.FTZ R221, R0, R221, R209 ;  /* 0x000000dd00dd7223 */ /* 0x001fe200000100d1 */
[C---:B------:R-:W-:Y:S01]  /*1ad50*/  FADD.FTZ R222, R152.reuse, R222 ;  /* 0x000000de98de7221 */ /* 0x040fe20000010000 */
[----:B------:R-:W-:-:S05]  /*1ad60*/  F2FP.F16.F32.PACK_AB R192, R152, R192 ;  /* 0x000000c098c0723e */ /* 0x000fca00000000ff */
[----:B------:R-:W0:Y:S01]  /*1ad70*/  MUFU.EX2 R157, R157 ;  /* 0x0000009d009d7308 */ /* 0x000e220000000800 */
[C---:B--2---:R-:W-:Y:S01]  /*1ad80*/  FADD.FTZ R221, R153.reuse, R221 ;  /* 0x000000dd99dd7221 */ /* 0x044fe20000010000 */
[----:B------:R-:W-:-:S06]  /*1ad90*/  F2FP.F16.F32.PACK_AB R209, R153, R209 ;  /* 0x000000d199d1723e */ /* 0x000fcc00000000ff */
[----:B------:R-:W2:Y:S01]  /*1ada0*/  MUFU.EX2 R205, R205 ;  /* 0x000000cd00cd7308 */ /* 0x000ea20000000800 */
[----:B---3--:R-:W-:-:S07]  /*1adb0*/  FADD.FTZ R221, R211, R221 ;  /* 0x000000ddd3dd7221 */ /* 0x008fce0000010000 */
[----:B------:R-:W3:Y:S01]  /*1adc0*/  MUFU.EX2 R160, R160 ;  /* 0x000000a000a07308 */ /* 0x000ee20000000800 */
[C---:B0-----:R-:W-:Y:S01]  /*1add0*/  FADD.FTZ R221, R157.reuse, R221 ;  /* 0x000000dd9ddd7221 */ /* 0x041fe20000010000 */
[----:B------:R-:W-:-:S06]  /*1ade0*/  F2FP.F16.F32.PACK_AB R211, R157, R211 ;  /* 0x000000d39dd3723e */ /* 0x000fcc00000000ff */
[----:B------:R-:W0:Y:S01]  /*1adf0*/  MUFU.EX2 R207, R207 ;  /* 0x000000cf00cf7308 */ /* 0x000e220000000800 */
[----:B--2---:R-:W-:-:S07]  /*1ae00*/  FADD.FTZ R221, R205, R221 ;  /* 0x000000ddcddd7221 */ /* 0x004fce0000010000 */
[----:B------:R-:W2:Y:S01]  /*1ae10*/  MUFU.EX2 R156, R156 ;  /* 0x0000009c009c7308 */ /* 0x000ea20000000800 */
[C---:B---3--:R-:W-:Y:S01]  /*1ae20*/  FADD.FTZ R221, R160.reuse, R221 ;  /* 0x000000dda0dd7221 */ /* 0x048fe20000010000 */
[----:B------:R-:W-:-:S06]  /*1ae30*/  F2FP.F16.F32.PACK_AB R205, R160, R205 ;  /* 0x000000cda0cd723e */ /* 0x000fcc00000000ff */
[----:B------:R-:W3:Y:S01]  /*1ae40*/  MUFU.EX2 R201, R201 ;  /* 0x000000c900c97308 */ /* 0x000ee20000000800 */
[----:B0-----:R-:W-:-:S07]  /*1ae50*/  FADD.FTZ R221, R207, R221 ;  /* 0x000000ddcfdd7221 */ /* 0x001fce0000010000 */
        /* <DEDUP_REMOVED lines=10> */
[----:B-1----:R-:W1:Y:S01]  /*1af00*/  MUFU.EX2 R9, R163 ;  /* 0x000000a300097308 */ /* 0x002e620000000800 */
[C---:B---3--:R-:W-:Y:S01]  /*1af10*/  FADD.FTZ R221, R11.reuse, R221 ;  /* 0x000000dd0bdd7221 */ /* 0x048fe20000010000 */
[----:B------:R-:W-:-:S06]  /*1af20*/  F2FP.F16.F32.PACK_AB R203, R11, R203 ;  /* 0x000000cb0bcb723e */ /* 0x000fcc00000000ff */
[----:B------:R-:W2:Y:S01]  /*1af30*/  MUFU.EX2 R199, R199 ;  /* 0x000000c700c77308 */ /* 0x000ea20000000800 */
[----:B0-----:R-:W-:-:S07]  /*1af40*/  FADD.FTZ R221, R197, R221 ;  /* 0x000000ddc5dd7221 */ /* 0x001fce0000010000 */
[----:B------:R-:W0:Y:S01]  /*1af50*/  MUFU.EX2 R13, R167 ;  /* 0x000000a7000d7308 */ /* 0x000e220000000800 */
[C---:B-1----:R-:W-:Y:S01]  /*1af60*/  FADD.FTZ R221, R9.reuse, R221 ;  /* 0x000000dd09dd7221 */ /* 0x042fe20000010000 */
[----:B------:R-:W-:Y:S01]  /*1af70*/  F2FP.F16.F32.PACK_AB R197, R9, R197 ;  /* 0x000000c509c5723e */ /* 0x000fe200000000ff */
[----:B------:R-:W-:-:S05]  /*1af80*/  IMAD.MOV.U32 R9, RZ, RZ, R224 ;  /* 0x000000ffff097224 */ /* 0x000fca00078e00e0 */
[----:B------:R-:W1:Y:S01]  /*1af90*/  MUFU.EX2 R193, R193 ;  /* 0x000000c100c17308 */ /* 0x000e620000000800 */
[----:B--2---:R-:W-:-:S07]  /*1afa0*/  FADD.FTZ R221, R199, R221 ;  /* 0x000000ddc7dd7221 */ /* 0x004fce0000010000 */
[----:B------:R-:W2:Y:S01]  /*1afb0*/  MUFU.EX2 R155, R155 ;  /* 0x0000009b009b7308 */ /* 0x000ea20000000800 */
[C---:B0-----:R-:W-:Y:S01]  /*1afc0*/  FADD.FTZ R221, R13.reuse, R221 ;  /* 0x000000dd0ddd7221 */ /* 0x041fe20000010000 */
[----:B------:R-:W-:-:S06]  /*1afd0*/  F2FP.F16.F32.PACK_AB R199, R13, R199 ;  /* 0x000000c70dc7723e */ /* 0x000fcc00000000ff */
[----:B------:R-:W0:Y:S01]  /*1afe0*/  MUFU.EX2 R194, R194 ;  /* 0x000000c200c27308 */ /* 0x000e220000000800 */
[----:B-1----:R-:W-:-:S07]  /*1aff0*/  FADD.FTZ R221, R193, R221 ;  /* 0x000000ddc1dd7221 */ /* 0x002fce0000010000 */
[----:B------:R-:W1:Y:S01]  /*1b000*/  MUFU.EX2 R158, R158 ;  /* 0x0000009e009e7308 */ /* 0x000e620000000800 */
[C---:B--2---:R-:W-:Y:S01]  /*1b010*/  FADD.FTZ R221, R155.reuse, R221 ;  /* 0x000000dd9bdd7221 */ /* 0x044fe20000010000 */
[----:B------:R-:W-:-:S06]  /*1b020*/  F2FP.F16.F32.PACK_AB R193, R155, R193 ;  /* 0x000000c19bc1723e */ /* 0x000fcc00000000ff */
[----:B------:R-:W2:Y:S01]  /*1b030*/  MUFU.EX2 R159, R159 ;  /* 0x0000009f009f7308 */ /* 0x000ea20000000800 */
[----:B0-----:R-:W-:Y:S01]  /*1b040*/  FADD.FTZ R222, R194, R222 ;  /* 0x000000dec2de7221 */ /* 0x001fe20000010000 */
[----:B------:R-:W-:-:S03]  /*1b050*/  F2FP.F16.F32.PACK_AB R194, R7, R194 ;  /* 0x000000c207c2723e */ /* 0x000fc600000000ff */
[----:B------:R-:W-:Y:S01]  /*1b060*/  FADD.FTZ R222, R7, R222 ;  /* 0x000000de07de7221 */ /* 0x000fe20000010000 */
[----:B------:R-:W-:Y:S02]  /*1b070*/  IMAD.MOV.U32 R7, RZ, RZ, R4 ;  /* 0x000000ffff077224 */ /* 0x000fe400078e0004 */
[----:B-1----:R-:W-:-:S04]  /*1b080*/  FADD.FTZ R221, R158, R221 ;  /* 0x000000dd9edd7221 */ /* 0x002fc80000010000 */
[C---:B--2---:R-:W-:Y:S01]  /*1b090*/  FADD.FTZ R221, R159.reuse, R221 ;  /* 0x000000dd9fdd7221 */ /* 0x044fe20000010000 */
[----:B------:R-:W-:Y:S01]  /*1b0a0*/  F2FP.F16.F32.PACK_AB R195, R159, R158 ;  /* 0x0000009e9fc3723e */ /* 0x000fe200000000ff */
[----:B------:R-:W-:Y:S06]  /*1b0b0*/  @P2 BRA `(.L_x_845) ;  /* 0xffffffb800102947 */ /* 0x000fec000383ffff */
.L_x_834:
[----:B------:R-:W-:Y:S05]  /*1b0c0*/  BSYNC B0 ;  /* 0x0000000000007941 */ /* 0x000fea0003800000 */
.L_x_833:
        /* <DEDUP_REMOVED lines=131> */
.L_x_846:
[----:B------:R-:W-:Y:S02]  /*1b900*/  LEA R0, R223, R18, 0x3 ;  /* 0x00000012df007211 */ /* 0x000fe400078e18ff */
[----:B------:R-:W-:-:S04]  /*1b910*/  SHF.L.U32 R7, R224, 0x1f, RZ ;  /* 0x0000001fe0077819 */ /* 0x000fc800000006ff */
[----:B------:R0:W1:Y:S01]  /*1b920*/  SYNCS.PHASECHK.TRANS64.TRYWAIT P2, [R0+URZ+0x38850], R7 ;  /* 0x03885007000075a7 */ /* 0x000062000804017f */
[----:B------:R-:W-:Y:S05]  /*1b930*/  @!P0 BRA `(.L_x_847) ;  /* 0x0000000000048947 */ /* 0x000fea0003800000 */
[----:B------:R-:W-:Y:S01]  /*1b940*/  BPT.TRAP 0x1 ;  /* 0x000000040000795c */ /* 0x000fe20000300000 */
.L_x_847:
[----:B------:R-:W-:Y:S01]  /*1b950*/  VIADD R18, R18, 0x400 ;  /* 0x0000040012127836 */ /* 0x000fe20000000000 */
[----:B------:R-:W-:Y:S04]  /*1b960*/  BSSY B0, `(.L_x_848) ;  /* 0x0000008000007945 */ /* 0x000fe80003800000 */
[----:B------:R-:W-:-:S04]  /*1b970*/  SHF.R.U32.HI R18, RZ, 0x4, R18 ;  /* 0x00000004ff127819 */ /* 0x000fc80000011612 */
[----:B------:R-:W-:-:S04]  /*1b980*/  LOP3.LUT R18, R18, 0x3fff, RZ, 0xc0, !PT ;  /* 0x00003fff12127812 */ /* 0x000fc800078ec0ff */
[----:B------:R-:W-:-:S05]  /*1b990*/  LOP3.LUT R18, R18, 0x2800000, RZ, 0xfc, !PT ;  /* 0x0280000012127812 */ /* 0x000fca00078efcff */
[----:B------:R-:W-:Y:S01]  /*1b9a0*/  IMAD R3, R223, 0xa00, R18 ;  /* 0x00000a00df037824 */ /* 0x000fe200078e0212 */
[----:B-1----:R-:W-:Y:S06]  /*1b9b0*/  @P2 BRA `(.L_x_849) ;  /* 0x0000000000082947 */ /* 0x002fec0003800000 */
[----:B------:R-:W1:Y:S02]  /*1b9c0*/  SYNCS.PHASECHK.TRANS64.TRYWAIT P0, [R0+URZ+0x38850], R7 ;  /* 0x03885007000075a7 */ /* 0x000e64000800017f */
[----:B-1----:R-:W-:Y:S05]  /*1b9d0*/  @!P0 BRA `(.L_x_850) ;  /* 0x000000c800c88947 */ /* 0x002fea0003800000 */
.L_x_849:
[----:B------:R-:W-:Y:S05]  /*1b9e0*/  BSYNC B0 ;  /* 0x0000000000007941 */ /* 0x000fea0003800000 */
.L_x_848:
[----:B------:R-:W-:Y:S01]  /*1b9f0*/  IMAD.MOV.U32 R6, RZ, RZ, R3 ;  /* 0x000000ffff067224 */ /* 0x000fe200078e0003 */
[----:B01----:R-:W-:Y:S01]  /*1ba00*/  MOV R7, 0x40000040 ;  /* 0x4000004000077802 */ /* 0x003fe20000000f00 */
[----:B------:R-:W-:Y:S01]  /*1ba10*/  WARPGROUP.ARRIVE ;  /* 0x00000000000079c5 */ /* 0x000fe20000000000 */
[----:B------:R-:W-:Y:S01]  /*1ba20*/  IADD3 R223, R223, 0x1, RZ ;  /* 0x00000001dfdf7810 */ /* 0x000fe20007ffe0ff */
[----:B------:R-:W-:Y:S01]  /*1ba30*/  @!P1 VIADD R12, R0, 0x38860 ;  /* 0x00038860000c9836 */ /* 0x000fe20000000000 */
[----:B------:R-:W-:Y:S01]  /*1ba40*/  R2UR UR6, R6 ;  /* 0x00000000060672ca */ /* 0x000fe200000e0000 */
[----:B------:R-:W-:Y:S01]  /*1ba50*/  VIADD R6, R3, 0x80 ;  /* 0x0000008003067836 */ /* 0x000fe20000000000 */
[----:B------:R-:W-:Y:S01]  /*1ba60*/  R2UR UR7, R7 ;  /* 0x00000000070772ca */ /* 0x000fe200000e0000 */
[----:B------:R-:W-:Y:S01]  /*1ba70*/  IMAD.MOV.U32 R7, RZ, RZ, 0x40000040 ;  /* 0x40000040ff077424 */ /* 0x000fe200078e00ff */
[----:B------:R-:W-:Y:S01]  /*1ba80*/  ISETP.NE.AND P2, PT, R223, 0x2, PT ;  /* 0x00000002df00780c */ /* 0x000fe20003f45270 */
[----:B------:R-:W-:Y:S01]  /*1ba90*/  IMAD.MOV.U32 R0, RZ, RZ, -0x800000 ;  /* 0xff800000ff007424 */ /* 0x000fe200078e00ff */
[----:B------:R-:W-:Y:S01]  /*1baa0*/  @!P1 PRMT R12, RZ, 0x654, R12 ;  /* 0x00000654ff0c9816 */ /* 0x000fe2000000000c */
[----:B------:R-:W-:Y:S01]  /*1bab0*/  VIADD R237, R237, 0x1 ;  /* 0x00000001eded7836 */ /* 0x000fe20000000000 */
[----:B------:R-:W-:-:S07]  /*1bac0*/  SEL R223, R223, RZ, P2 ;  /* 0x000000ffdfdf7207 */ /* 0x000fce0001000000 */
[----:B------:R-:W-:Y:S01]  /*1bad0*/  HGMMA.64x256x16.F32 R24, R208, gdesc[UR4].tnspB, R24, gsb0 ;  /* 0x43e00004d0187df0 */ /* 0x000fe20008000818 */
[----:B------:R-:W-:Y:S02]  /*1bae0*/  R2UR UR6, R6 ;  /* 0x00000000060672ca */ /* 0x000fe400000e0000 */
[----:B------:R-:W-:Y:S01]  /*1baf0*/  R2UR UR7, R7 ;  /* 0x00000000070772ca */ /* 0x000fe200000e0000 */
[----:B------:R-:W-:Y:S01]  /*1bb00*/  IMAD.MOV.U32 R7, RZ, RZ, 0x40000040 ;  /* 0x40000040ff077424 */ /* 0x000fe200078e00ff */
[----:B------:R-:W-:Y:S01]  /*1bb10*/  IADD3 R6, R3, 0x100, RZ ;  /* 0x0000010003067810 */ /* 0x000fe20007ffe0ff */
[----:B------:R-:W-:Y:S02]  /*1bb20*/  WARPGROUP.DEPBAR.LE gsb0, 0x0 ;  /* 0x00008000000079c5 */ /* 0x000fe40000010000 */
[----:B------:R-:W-:-:S15]  /*1bb30*/  WARPGROUP.ARRIVE ;  /* 0x00000000000079c5 */ /* 0x000fde0000000000 */
[----:B------:R-:W-:-:S05]  /*1bb40*/  NOP ;  /* 0x0000000000007918 */ /* 0x000fca0000000000 */
[----:B------:R-:W-:Y:S01]  /*1bb50*/  HGMMA.64x256x16.F32 R24, R204, gdesc[UR4].tnspB, R24, gsb0 ;  /* 0x43e00004cc187df0 */ /* 0x000fe20008000818 */
[----:B------:R-:W-:Y:S01]  /*1bb60*/  R2UR UR6, R6 ;  /* 0x00000000060672ca */ /* 0x000fe200000e0000 */
[----:B------:R-:W-:Y:S01]  /*1bb70*/  VIADD R6, R3, 0x180 ;  /* 0x0000018003067836 */ /* 0x000fe20000000000 */
[----:B------:R-:W-:Y:S02]  /*1bb80*/  R2UR UR7, R7 ;  /* 0x00000000070772ca */ /* 0x000fe400000e0000 */
[----:B------:R-:W-:Y:S01]  /*1bb90*/  MOV R7, 0x40000040 ;  /* 0x4000004000077802 */ /* 0x000fe20000000f00 */
[----:B------:R-:W-:Y:S02]  /*1bba0*/  WARPGROUP.DEPBAR.LE gsb0, 0x0 ;  /* 0x00008000000079c5 */ /* 0x000fe40000010000 */
[----:B------:R-:W-:-:S15]  /*1bbb0*/  WARPGROUP.ARRIVE ;  /* 0x00000000000079c5 */ /* 0x000fde0000000000 */
[----:B------:R-:W-:-:S05]  /*1bbc0*/  NOP ;  /* 0x0000000000007918 */ /* 0x000fca0000000000 */
[----:B------:R-:W-:Y:S01]  /*1bbd0*/  HGMMA.64x256x16.F32 R24, R200, gdesc[UR4].tnspB, R24, gsb0 ;  /* 0x43e00004c8187df0 */ /* 0x000fe20008000818 */
[----:B------:R-:W-:Y:S01]  /*1bbe0*/  R2UR UR6, R6 ;  /* 0x00000000060672ca */ /* 0x000fe200000e0000 */
[----:B------:R-:W-:Y:S01]  /*1bbf0*/  VIADD R6, R3, 0x200 ;  /* 0x0000020003067836 */ /* 0x000fe20000000000 */
[----:B------:R-:W-:Y:S01]  /*1bc00*/  R2UR UR7, R7 ;  /* 0x00000000070772ca */ /* 0x000fe200000e0000 */
[----:B------:R-:W-:Y:S01]  /*1bc10*/  IMAD.MOV.U32 R7, RZ, RZ, 0x40000040 ;  /* 0x40000040ff077424 */ /* 0x000fe200078e00ff */
[----:B------:R-:W0:Y:S02]  /*1bc20*/  SHFL.BFLY PT, R3, R222, 0x2, 0x1f ;  /* 0x0c401f00de037f89 */ /* 0x000e2400000e0000 */
[----:B0-----:R-:W-:Y:S01]  /*1bc30*/  FADD.FTZ R3, R3, R222 ;  /* 0x000000de03037221 */ /* 0x001fe20000010000 */
[----:B------:R-:W-:Y:S02]  /*1bc40*/  WARPGROUP.DEPBAR.LE gsb0, 0x0 ;  /* 0x00008000000079c5 */ /* 0x000fe40000010000 */
[----:B------:R-:W-:-:S15]  /*1bc50*/  WARPGROUP.ARRIVE ;  /* 0x00000000000079c5 */ /* 0x000fde0000000000 */
[----:B------:R-:W-:-:S03]  /*1bc60*/  NOP ;  /* 0x0000000000007918 */ /* 0x000fc60000000000 */
[----:B------:R-:W-:Y:S01]  /*1bc70*/  HGMMA.64x256x16.F32 R24, R196, gdesc[UR4].tnspB, R24, gsb0 ;  /* 0x43e00004c4187df0 */ /* 0x000fe20008000818 */
[----:B------:R-:W-:Y:S02]  /*1bc80*/  R2UR UR6, R6 ;  /* 0x00000000060672ca */ /* 0x000fe400000e0000 */
[----:B------:R-:W-:Y:S01]  /*1bc90*/  R2UR UR7, R7 ;  /* 0x00000000070772ca */ /* 0x000fe200000e0000 */
[----:B------:R-:W0:Y:S02]  /*1bca0*/  SHFL.BFLY PT, R6, R221, 0x2, 0x1f ;  /* 0x0c401f00dd067f89 */ /* 0x000e2400000e0000 */
[----:B0-----:R-:W-:Y:S02]  /*1bcb0*/  FADD.FTZ R8, R6, R221 ;  /* 0x000000dd06087221 */ /* 0x001fe40000010000 */
[----:B------:R-:W0:Y:S04]  /*1bcc0*/  SHFL.BFLY PT, R6, R3, 0x1, 0x1f ;  /* 0x0c201f0003067f89 */ /* 0x000e2800000e0000 */
[----:B------:R-:W1:Y:S01]  /*1bcd0*/  SHFL.BFLY PT, R7, R8, 0x1, 0x1f ;  /* 0x0c201f0008077f89 */ /* 0x000e6200000e0000 */
[----:B0-----:R-:W-:Y:S01]  /*1bce0*/  FADD.FTZ R13, R3, R6 ;  /* 0x00000006030d7221 */ /* 0x001fe20000010000 */
[----:B------:R-:W-:Y:S01]  /*1bcf0*/  SEL R3, RZ, 0x1, P2 ;  /* 0x00000001ff037807 */ /* 0x000fe20001000000 */
[----:B-1----:R-:W-:-:S03]  /*1bd00*/  FADD.FTZ R15, R8, R7 ;  /* 0x00000007080f7221 */ /* 0x002fc60000010000 */
[----:B------:R-:W-:Y:S02]  /*1bd10*/  FSETP.NE.FTZ.AND P0, PT, R13, RZ, PT ;  /* 0x000000ff0d00720b */ /* 0x000fe40003f15000 */
[----:B------:R-:W-:Y:S02]  /*1bd20*/  CS2R R6, SRZ ;  /* 0x0000000000067805 */ /* 0x000fe4000001ff00 */
[----:B------:R-:W-:Y:S02]  /*1bd30*/  LOP3.LUT R224, R224, R3, RZ, 0x3c, !PT ;  /* 0x00000003e0e07212 */ /* 0x000fe400078e3cff */
[----:B------:R-:W-:Y:S02]  /*1bd40*/  FSETP.NE.FTZ.AND P3, PT, R15, RZ, PT ;  /* 0x000000ff0f00720b */ /* 0x000fe40003f75000 */
[----:B------:R-:W-:-:S05]  /*1bd50*/  MOV R3, 0xff800000 ;  /* 0xff80000000037802 */ /* 0x000fca0000000f00 */
[----:B------:R-:W0:Y:S01]  /*1bd60*/  @P0 MUFU.LG2 R9, R13 ;  /* 0x0000000d00090308 */ /* 0x000e220000000c00 */
[----:B------:R-:W-:-:S05]  /*1bd70*/  @P0 FMUL.FTZ R8, R2, 0.69314718246459960938 ;  /* 0x3f31721802080820 */ /* 0x000fca0000410000 */
[----:B------:R-:W-:Y:S02]  /*1bd80*/  @P3 FMUL.FTZ R2, R2, 0.69314718246459960938 ;  /* 0x3f31721802023820 */ /* 0x000fe40000410000 */
[----:B------:R-:W1:Y:S08]  /*1bd90*/  @P3 MUFU.LG2 R10, R15 ;  /* 0x0000000f000a3308 */ /* 0x000e700000000c00 */
[----:B------:R-:W2:Y:S01]  /*1bda0*/  @P0 MUFU.RCP R7, R13 ;  /* 0x0000000d00070308 */ /* 0x000ea20000001000 */
[----:B0-----:R-:W-:-:S04]  /*1bdb0*/  @P0 FMUL.FTZ R9, R9, 0.69314718246459960938 ;  /* 0x3f31721809090820 */ /* 0x001fc80000410000 */
[----:B------:R-:W-:Y:S01]  /*1bdc0*/  @P0 FFMA.FTZ R0, R8, R5, R9 ;  /* 0x0000000508000223 */ /* 0x000fe20000010009 */
[----:B------:R-:W-:Y:S02]  /*1bdd0*/  PLOP3.LUT P0, PT, PT, PT, PT, 0x8, 0x0 ;  /* 0x000000000000781c */ /* 0x000fe40003f0e170 */
[----:B------:R-:W0:Y:S01]  /*1bde0*/  @P3 MUFU.RCP R6, R15 ;  /* 0x0000000f00063308 */ /* 0x000e220000001000 */
[----:B-1----:R-:W-:-:S04]  /*1bdf0*/  @P3 FMUL.FTZ R11, R10, 0.69314718246459960938 ;  /* 0x3f3172180a0b3820 */ /* 0x002fc80000410000 */
[----:B------:R-:W-:Y:S01]  /*1be00*/  @P3 FFMA.FTZ R3, R2, R4, R11 ;  /* 0x0000000402033223 */ /* 0x000fe2000001000b */
[----:B------:R-:W-:Y:S02]  /*1be10*/  WARPGROUP.DEPBAR.LE gsb0, 0x0 ;  /* 0x00008000000079c5 */ /* 0x000fe40000010000 */
[----:B------:R-:W-:-:S06]  /*1be20*/  WARPGROUP.ARRIVE ;  /* 0x00000000000079c5 */ /* 0x000fcc0000000000 */
[----:B------:R-:W-:Y:S03]  /*1be30*/  HGMMA.64x256x16.F32 R24, R192, gdesc[UR4].tnspB, R24, gsb0 ;  /* 0x43e00004c0187df0 */ /* 0x000fe60008000818 */
[----:B------:R-:W-:Y:S02]  /*1be40*/  WARPGROUP.DEPBAR.LE gsb0, 0x0 ;  /* 0x00008000000079c5 */ /* 0x000fe40000010000 */
[----:B------:R1:W-:Y:S01]  /*1be50*/  @!P1 SYNCS.ARRIVE.TRANS64.RED.A1T0 RZ, [R12+URZ], RZ ;  /* 0x000000ff0cff99a7 */ /* 0x0003e2000810043f */
[-C--:B--2---:R-:W-:Y:S01]  /*1be60*/  FMUL.FTZ R166, R88, R7.reuse ;  /* 0x0000000758a67220 */ /* 0x084fe20000410000 */
[-C--:B------:R-:W-:Y:S01]  /*1be70*/  FMUL.FTZ R167, R92, R7.reuse ;  /* 0x000000075ca77220 */ /* 0x080fe20000410000 */
[-C--:B------:R-:W-:Y:S01]  /*1be80*/  FMUL.FTZ R168, R96, R7.reuse ;  /* 0x0000000760a87220 */ /* 0x080fe20000410000 */
[-C--:B------:R-:W-:Y:S01]  /*1be90*/  FMUL.FTZ R169, R100, R7.reuse ;  /* 0x0000000764a97220 */ /* 0x080fe20000410000 */
[-C--:B------:R-:W-:Y:S01]  /*1bea0*/  FMUL.FTZ R24, R24, R7.reuse ;  /* 0x0000000718187220 */ /* 0x080fe20000410000 */
[-C--:B------:R-:W-:Y:S01]  /*1beb0*/  FMUL.FTZ R25, R25, R7.reuse ;  /* 0x0000000719197220 */ /* 0x080fe20000410000 */
[-C--:B------:R-:W-:Y:S01]  /*1bec0*/  FMUL.FTZ R28, R28, R7.reuse ;  /* 0x000000071c1c7220 */ /* 0x080fe20000410000 */
[-C--:B------:R-:W-:Y:S01]  /*1bed0*/  FMUL.FTZ R29, R29, R7.reuse ;  /* 0x000000071d1d7220 */ /* 0x080fe20000410000 */
        /* <DEDUP_REMOVED lines=56> */
[-C--:B0-----:R-:W-:Y:S01]  /*1c260*/  FMUL.FTZ R8, R31, R6.reuse ;  /* 0x000000061f087220 */ /* 0x081fe20000410000 */
        /* <DEDUP_REMOVED lines=62> */
[----:B------:R-:W-:-:S07]  /*1c650*/  FMUL.FTZ R151, R151, R6 ;  /* 0x0000000697977220 */ /* 0x000fce0000410000 */
.L_x_764:
[----:B------:R-:W0:Y:S08]  /*1c660*/  S2UR UR5, SR_CgaCtaId ;  /* 0x00000000000579c3 */ /* 0x000e300000008800 */
[----:B------:R-:W-:Y:S06]  /*1c670*/  BAR.SYNC.DEFER_BLOCKING 0x5, 0x180 ;  /* 0x0146000000007b1d */ /* 0x000fec0000010000 */
[----:B------:R-:W-:Y:S01]  /*1c680*/  UMOV UR4, 0x400 ;  /* 0x0000040000047882 */ /* 0x000fe20000000000 */
[----:B------:R-:W-:Y:S01]  /*1c690*/  BSSY B0, `(.L_x_851) ;  /* 0x00002e5000007945 */ /* 0x000fe20003800000 */
[----:B0-----:R-:W-:-:S06]  /*1c6a0*/  ULEA UR4, UR5, UR4, 0x18 ;  /* 0x0000000405047291 */ /* 0x001fcc000f8ec03f */
[----:B------:R-:W-:-:S05]  /*1c6b0*/  IMAD.U32 R18, RZ, RZ, UR4 ;  /* 0x00000004ff127e24 */ /* 0x000fca000f8e00ff */
[----:B------:R0:W1:Y:S01]  /*1c6c0*/  LDS.128 R120, [R18+0x388d0] ;  /* 0x0388d00012787984 */ /* 0x0000620000000c00 */
[----:B------:R-:W-:Y:S06]  /*1c6d0*/  BAR.ARV 0x4, 0x180 ;  /* 0x0106000000007b1d */ /* 0x000fec0000002000 */
[----:B------:R-:W-:Y:S05]  /*1c6e0*/  @P0 BRA `(.L_x_852) ;  /* 0x0000002000100947 */ /* 0x000fea0003800000 */
[----:B------:R-:W2:Y:S01]  /*1c6f0*/  LDL R6, [R1+0x8c] ;  /* 0x00008c0001067983 */ /* 0x000ea20000100800 */
[----:B------:R-:W-:Y:S01]  /*1c700*/  F2FP.F16.F32.PACK_AB R24, R25, R24 ;  /* 0x000000181918723e */ /* 0x000fe200000000ff */
[----:B------:R-:W-:Y:S01]  /*1c710*/  ULDC.64 UR4, c[0x0][0xc00] ;  /* 0x0003000000047ab9 */ /* 0x000fe20000000a00 */
[----:B------:R-:W-:Y:S01]  /*1c720*/  F2FP.F16.F32.PACK_AB R25, R10, R4 ;  /* 0x000000040a19723e */ /* 0x000fe200000000ff */
[----:B------:R-:W3:Y:S01]  /*1c730*/  S2R R27, SR_SWINHI ;  /* 0x00000000001b7919 */ /* 0x000ee20000002f00 */
[----:B------:R-:W-:Y:S01]  /*1c740*/  F2FP.F16.F32.PACK_AB R5, R35, R5 ;  /* 0x000000052305723e */ /* 0x000fe200000000ff */
[----:B------:R-:W-:Y:S01]  /*1c750*/  ULDC.64 UR6, c[0x0][0x208] ;  /* 0x0000820000067ab9 */ /* 0x000fe20000000a00 */
[----:B------:R-:W-:Y:S02]  /*1c760*/  F2FP.F16.F32.PACK_AB R7, R39, R7 ;  /* 0x000000072707723e */ /* 0x000fe400000000ff */
        /* <DEDUP_REMOVED lines=13> */
[----:B---3--:R-:W-:Y:S01]  /*1c840*/  MOV R21, R27 ;  /* 0x0000001b00157202 */ /* 0x008fe20000000f00 */
[----:B------:R-:W-:Y:S02]  /*1c850*/  BAR.SYNC.DEFER_BLOCKING 0x1, 0x100 ;  /* 0x0044000000007b1d */ /* 0x000fe40000010000 */
[----:B--2---:R-:W-:-:S04]  /*1c860*/  IMAD.WIDE R130, R6, 0x2, R20 ;  /* 0x0000000206827825 */ /* 0x004fc800078e0214 */
[----:B------:R-:W-:Y:S01]  /*1c870*/  IMAD.MOV.U32 R27, RZ, RZ, R131 ;  /* 0x000000ffff1b7224 */ /* 0x000fe200078e0083 */
[C---:B------:R-:W-:Y:S02]  /*1c880*/  IADD3 R129, P1, R130.reuse, 0x20, RZ ;  /* 0x0000002082817810 */ /* 0x040fe40007f3e0ff */
[C---:B------:R-:W-:Y:S02]  /*1c890*/  IADD3 R119, P5, R130.reuse, 0x4040, RZ ;  /* 0x0000404082777810 */ /* 0x040fe40007fbe0ff */
[----:B------:R-:W-:Y:S02]  /*1c8a0*/  LOP3.LUT R128, R129, 0x380, RZ, 0xc0, !PT ;  /* 0x0000038081807812 */ /* 0x000fe400078ec0ff */
[----:B------:R-:W-:Y:S02]  /*1c8b0*/  IADD3 R116, P2, R130, 0x4060, RZ ;  /* 0x0000406082747810 */ /* 0x000fe40007f5e0ff */
[----:B------:R-:W-:Y:S02]  /*1c8c0*/  SHF.R.U64 R128, R128, 0x3, RZ ;  /* 0x0000000380807819 */ /* 0x000fe400000012ff */
[----:B------:R-:W-:-:S02]  /*1c8d0*/  LOP3.LUT R26, R130, 0x380, RZ, 0xc0, !PT ;  /* 0x00000380821a7812 */ /* 0x000fc400078ec0ff */
[----:B------:R-:W-:Y:S02]  /*1c8e0*/  LOP3.LUT R128, R128, R129, RZ, 0x3c, !PT ;  /* 0x0000008180807212 */ /* 0x000fe400078e3cff */
[----:B------:R-:W-:Y:S02]  /*1c8f0*/  IADD3.X R129, RZ, R131, RZ, P1, !PT ;  /* 0x00000083ff817210 */ /* 0x000fe40000ffe4ff */
[----:B------:R-:W-:Y:S02]  /*1c900*/  IADD3 R114, P1, R130, 0x8000, RZ ;  /* 0x0000800082727810 */ /* 0x000fe40007f3e0ff */
[----:B------:R-:W-:Y:S02]  /*1c910*/  LOP3.LUT R118, R119, 0x380, RZ, 0xc0, !PT ;  /* 0x0000038077767812 */ /* 0x000fe400078ec0ff */
[----:B------:R-:W-:Y:S02]  /*1c920*/  LOP3.LUT R117, R116, 0x380, RZ, 0xc0, !PT ;  /* 0x0000038074757812 */ /* 0x000fe400078ec0ff */
[----:B------:R-:W-:-:S02]  /*1c930*/  LOP3.LUT R115, R114, 0x380, RZ, 0xc0, !PT ;  /* 0x0000038072737812 */ /* 0x000fc400078ec0ff */
[----:B------:R-:W-:Y:S02]  /*1c940*/  SHF.R.U64 R26, R26, 0x3, RZ ;  /* 0x000000031a1a7819 */ /* 0x000fe400000012ff */
[----:B------:R-:W-:Y:S02]  /*1c950*/  SHF.R.U64 R118, R118, 0x3, RZ ;  /* 0x0000000376767819 */ /* 0x000fe400000012ff */
[----:B------:R-:W-:Y:S02]  /*1c960*/  SHF.R.U64 R117, R117, 0x3, RZ ;  /* 0x0000000375757819 */ /* 0x000fe400000012ff */
[----:B------:R-:W-:Y:S02]  /*1c970*/  SHF.R.U64 R115, R115, 0x3, RZ ;  /* 0x0000000373737819 */ /* 0x000fe400000012ff */
[----:B------:R-:W-:Y:S02]  /*1c980*/  LOP3.LUT R26, R26, R130, RZ, 0x3c, !PT ;  /* 0x000000821a1a7212 */ /* 0x000fe400078e3cff */
[----:B------:R-:W-:-:S02]  /*1c990*/  IADD3 R103, P0, R130, 0x40, RZ ;  /* 0x0000004082677810 */ /* 0x000fc40007f1e0ff */
[C---:B------:R-:W-:Y:S02]  /*1c9a0*/  IADD3 R127, P4, R130.reuse, 0x60, RZ ;  /* 0x00000060827f7810 */ /* 0x040fe40007f9e0ff */
[C---:B------:R-:W-:Y:S02]  /*1c9b0*/  IADD3 R113, P3, R130.reuse, 0x4000, RZ ;  /* 0x0000400082717810 */ /* 0x040fe40007f7e0ff */
[----:B------:R-:W-:Y:S02]  /*1c9c0*/  IADD3 R125, P6, R130, 0x4020, RZ ;  /* 0x00004020827d7810 */ /* 0x000fe40007fde0ff */
[----:B------:R-:W-:Y:S02]  /*1c9d0*/  LOP3.LUT R118, R118, R119, RZ, 0x3c, !PT ;  /* 0x0000007776767212 */ /* 0x000fe400078e3cff */
[----:B------:R-:W-:Y:S01]  /*1c9e0*/  LOP3.LUT R116, R117, R116, RZ, 0x3c, !PT ;  /* 0x0000007475747212 */ /* 0x000fe200078e3cff */
[--C-:B------:R-:W-:Y:S01]  /*1c9f0*/  IMAD.X R117, RZ, RZ, R131.reuse, P2 ;  /* 0x000000ffff757224 */ /* 0x100fe200010e0683 */
[----:B------:R-:W-:Y:S01]  /*1ca00*/  LOP3.LUT R114, R115, R114, RZ, 0x3c, !PT ;  /* 0x0000007273727212 */ /* 0x000fe200078e3cff */
[----:B------:R-:W-:Y:S01]  /*1ca10*/  IMAD.X R115, RZ, RZ, R131, P1 ;  /* 0x000000ffff737224 */ /* 0x000fe200008e0683 */
[----:B------:R-:W-:-:S02]  /*1ca20*/  MOV R6, R26 ;  /* 0x0000001a00067202 */ /* 0x000fc40000000f00 */
[----:B------:R-:W-:Y:S02]  /*1ca30*/  IADD3.X R119, RZ, R131, RZ, P5, !PT ;  /* 0x00000083ff777210 */ /* 0x000fe40002ffe4ff */
[----:B------:R-:W-:Y:S02]  /*1ca40*/  LOP3.LUT R102, R103, 0x380, RZ, 0xc0, !PT ;  /* 0x0000038067667812 */ /* 0x000fe400078ec0ff */
[----:B------:R-:W-:Y:S02]  /*1ca50*/  LOP3.LUT R126, R127, 0x380, RZ, 0xc0, !PT ;  /* 0x000003807f7e7812 */ /* 0x000fe400078ec0ff */
[----:B------:R-:W-:Y:S02]  /*1ca60*/  F2FP.F16.F32.PACK_AB R27, R8, R30 ;  /* 0x0000001e081b723e */ /* 0x000fe400000000ff */
[----:B------:R-:W-:Y:S02]  /*1ca70*/  IADD3 R4, P5, R130, 0xc020, RZ ;  /* 0x0000c02082047810 */ /* 0x000fe40007fbe0ff */
[----:B------:R-:W-:-:S02]  /*1ca80*/  LOP3.LUT R112, R113, 0x380, RZ, 0xc0, !PT ;  /* 0x0000038071707812 */ /* 0x000fc400078ec0ff */
[C---:B------:R-:W-:Y:S01]  /*1ca90*/  IADD3 R8, P2, R130.reuse, 0xc040, RZ ;  /* 0x0000c04082087810 */ /* 0x040fe20007f5e0ff */
[--C-:B------:R-:W-:Y:S01]  /*1caa0*/  IMAD.X R133, RZ, RZ, R131.reuse, P5 ;  /* 0x000000ffff857224 */ /* 0x100fe200028e0683 */
[----:B------:R-:W-:Y:S02]  /*1cab0*/  IADD3 R10, P1, R130, 0xc060, RZ ;  /* 0x0000c060820a7810 */ /* 0x000fe40007f3e0ff */
[----:B------:R-:W-:Y:S02]  /*1cac0*/  LOP3.LUT R124, R125, 0x380, RZ, 0xc0, !PT ;  /* 0x000003807d7c7812 */ /* 0x000fe400078ec0ff */
[----:B------:R-:W-:Y:S01]  /*1cad0*/  F2FP.F16.F32.PACK_AB R26, R29, R28 ;  /* 0x0000001c1d1a723e */ /* 0x000fe200000000ff */
[----:B------:R-:W-:Y:S01]  /*1cae0*/  IMAD.X R29, RZ, RZ, R131, P2 ;  /* 0x000000ffff1d7224 */ /* 0x000fe200010e0683 */
[----:B------:R-:W-:Y:S02]  /*1caf0*/  SHF.R.U64 R102, R102, 0x3, RZ ;  /* 0x0000000366667819 */ /* 0x000fe400000012ff */
[----:B------:R-:W-:Y:S01]  /*1cb00*/  SHF.R.U64 R126, R126, 0x3, RZ ;  /* 0x000000037e7e7819 */ /* 0x000fe200000012ff */
[----:B------:R2:W-:Y:S01]  /*1cb10*/  STSM.16.M88.4 [R6], R24 ;  /* 0x0000001806007844 */ /* 0x0005e20000000200 */
[----:B------:R-:W-:-:S02]  /*1cb20*/  LOP3.LUT R28, R4, 0x380, RZ, 0xc0, !PT ;  /* 0x00000380041c7812 */ /* 0x000fc400078ec0ff */
[----:B------:R-:W-:Y:S02]  /*1cb30*/  SHF.R.U64 R112, R112, 0x3, RZ ;  /* 0x0000000370707819 */ /* 0x000fe400000012ff */
[----:B------:R-:W-:Y:S02]  /*1cb40*/  LOP3.LUT R30, R8, 0x380, RZ, 0xc0, !PT ;  /* 0x00000380081e7812 */ /* 0x000fe400078ec0ff */
[----:B------:R-:W-:Y:S02]  /*1cb50*/  LOP3.LUT R42, R10, 0x380, RZ, 0xc0, !PT ;  /* 0x000003800a2a7812 */ /* 0x000fe400078ec0ff */
[----:B------:R-:W-:Y:S02]  /*1cb60*/  SHF.R.U64 R124, R124, 0x3, RZ ;  /* 0x000000037c7c7819 */ /* 0x000fe400000012ff */
[----:B------:R-:W-:Y:S01]  /*1cb70*/  LOP3.LUT R102, R102, R103, RZ, 0x3c, !PT ;  /* 0x0000006766667212 */ /* 0x000fe200078e3cff */
[--C-:B------:R-:W-:Y:S01]  /*1cb80*/  IMAD.X R103, RZ, RZ, R131.reuse, P0 ;  /* 0x000000ffff677224 */ /* 0x100fe200000e0683 */
[----:B------:R-:W-:Y:S01]  /*1cb90*/  LOP3.LUT R126, R126, R127, RZ, 0x3c, !PT ;  /* 0x0000007f7e7e7212 */ /* 0x000fe200078e3cff */
[----:B------:R-:W-:Y:S01]  /*1cba0*/  IMAD.X R127, RZ, RZ, R131, P4 ;  /* 0x000000ffff7f7224 */ /* 0x000fe200020e0683 */
[----:B------:R-:W-:-:S02]  /*1cbb0*/  SHF.R.U64 R28, R28, 0x3, RZ ;  /* 0x000000031c1c7819 */ /* 0x000fc400000012ff */
[----:B------:R-:W-:Y:S02]  /*1cbc0*/  LOP3.LUT R112, R112, R113, RZ, 0x3c, !PT ;  /* 0x0000007170707212 */ /* 0x000fe400078e3cff */
[----:B------:R-:W-:Y:S02]  /*1cbd0*/  SHF.R.U64 R30, R30, 0x3, RZ ;  /* 0x000000031e1e7819 */ /* 0x000fe400000012ff */
[----:B------:R-:W-:Y:S02]  /*1cbe0*/  SHF.R.U64 R42, R42, 0x3, RZ ;  /* 0x000000032a2a7819 */ /* 0x000fe400000012ff */
[----:B------:R-:W-:Y:S01]  /*1cbf0*/  LOP3.LUT R124, R124, R125, RZ, 0x3c, !PT ;  /* 0x0000007d7c7c7212 */ /* 0x000fe200078e3cff */
[----:B------:R-:W-:Y:S01]  /*1cc00*/  IMAD.X R125, RZ, RZ, R131, P6 ;  /* 0x000000ffff7d7224 */ /* 0x000fe200030e0683 */
[C---:B------:R-:W-:Y:S02]  /*1cc10*/  IADD3 R104, P0, R130.reuse, 0x8020, RZ ;  /* 0x0000802082687810 */ /* 0x040fe40007f1e0ff */
[----:B------:R-:W-:-:S02]  /*1cc20*/  IADD3 R110, P4, R130, 0x8040, RZ ;  /* 0x00008040826e7810 */ /* 0x000fc40007f9e0ff */
[----:B------:R-:W-:Y:S02]  /*1cc30*/  IADD3.X R113, RZ, R131, RZ, P3, !PT ;  /* 0x00000083ff717210 */ /* 0x000fe40001ffe4ff */
[C---:B------:R-:W-:Y:S02]  /*1cc40*/  IADD3 R108, P3, R130.reuse, 0x8060, RZ ;  /* 0x00008060826c7810 */ /* 0x040fe40007f7e0ff */
[----:B------:R-:W-:Y:S02]  /*1cc50*/  IADD3 R106, P6, R130, 0xc000, RZ ;  /* 0x0000c000826a7810 */ /* 0x000fe40007fde0ff */
[----:B------:R-:W-:Y:S02]  /*1cc60*/  LOP3.LUT R132, R28, R4, RZ, 0x3c, !PT ;  /* 0x000000041c847212 */ /* 0x000fe400078e3cff */
[----:B------:R-:W-:Y:S02]  /*1cc70*/  LOP3.LUT R28, R30, R8, RZ, 0x3c, !PT ;  /* 0x000000081e1c7212 */ /* 0x000fe400078e3cff */
[----:B------:R-:W-:-:S02]  /*1cc80*/  LOP3.LUT R130, R42, R10, RZ, 0x3c, !PT ;  /* 0x0000000a2a827212 */ /* 0x000fc400078e3cff */
[----:B------:R-:W-:Y:S02]  /*1cc90*/  MOV R128, R128 ;  /* 0x0000008000807202 */ /* 0x000fe40000000f00 */
[----:B------:R-:W-:Y:S02]  /*1cca0*/  F2FP.F16.F32.PACK_AB R4, R33, R12 ;  /* 0x0000000c2104723e */ /* 0x000fe400000000ff */
[----:B--2---:R-:W-:Y:S02]  /*1ccb0*/  F2FP.F16.F32.PACK_AB R6, R37, R14 ;  /* 0x0000000e2506723e */ /* 0x004fe400000000ff */
[----:B------:R-:W-:Y:S02]  /*1ccc0*/  LOP3.LUT R105, R104, 0x380, RZ, 0xc0, !PT ;  /* 0x0000038068697812 */ /* 0x000fe400078ec0ff */
[----:B------:R-:W-:Y:S01]  /*1ccd0*/  LOP3.LUT R111, R110, 0x380, RZ, 0xc0, !PT ;  /* 0x000003806e6f7812 */ /* 0x000fe200078ec0ff */
[----:B------:R-:W-:Y:S01]  /*1cce0*/  STSM.16.M88.4 [R128], R4 ;  /* 0x0000000480007844 */ /* 0x000fe20000000200 */
[----:B------:R-:W-:-:S02]  /*1ccf0*/  MOV R102, R102 ;  /* 0x0000006600667202 */ /* 0x000fc40000000f00 */
[----:B------:R-:W-:Y:S02]  /*1cd00*/  F2FP.F16.F32.PACK_AB R8, R41, R40 ;  /* 0x000000282908723e */ /* 0x000fe400000000ff */
[----:B------:R-:W-:Y:S02]  /*1cd10*/  F2FP.F16.F32.PACK_AB R10, R45, R156 ;  /* 0x0000009c2d0a723e */ /* 0x000fe400000000ff */
[----:B------:R-:W-:Y:S02]  /*1cd20*/  LOP3.LUT R109, R108, 0x380, RZ, 0xc0, !PT ;  /* 0x000003806c6d7812 */ /* 0x000fe400078ec0ff */
[----:B------:R-:W-:Y:S01]  /*1cd30*/  LOP3.LUT R107, R106, 0x380, RZ, 0xc0, !PT ;  /* 0x000003806a6b7812 */ /* 0x000fe200078ec0ff */
[----:B------:R2:W-:Y:S01]  /*1cd40*/  STSM.16.M88.4 [R102], R8 ;  /* 0x0000000866007844 */ /* 0x0005e20000000200 */
[----:B------:R-:W-:Y:S02]  /*1cd50*/  SHF.R.U64 R105, R105, 0x3, RZ ;  /* 0x0000000369697819 */ /* 0x000fe400000012ff */
[----:B------:R-:W-:-:S02]  /*1cd60*/  SHF.R.U64 R111, R111, 0x3, RZ ;  /* 0x000000036f6f7819 */ /* 0x000fc400000012ff */
[----:B------:R-:W-:Y:S02]  /*1cd70*/  SHF.R.U64 R109, R109, 0x3, RZ ;  /* 0x000000036d6d7819 */ /* 0x000fe400000012ff */
[----:B------:R-:W-:Y:S02]  /*1cd80*/  MOV R126, R126 ;  /* 0x0000007e007e7202 */ /* 0x000fe40000000f00 */
[----:B------:R-:W-:Y:S02]  /*1cd90*/  F2FP.F16.F32.PACK_AB R12, R49, R157 ;  /* 0x0000009d310c723e */ /* 0x000fe400000000ff */
[----:B------:R-:W-:Y:S02]  /*1cda0*/  F2FP.F16.F32.PACK_AB R14, R53, R52 ;  /* 0x00000034350e723e */ /* 0x000fe400000000ff */
[----:B------:R-:W-:Y:S02]  /*1cdb0*/  SHF.R.U64 R107, R107, 0x3, RZ ;  /* 0x000000036b6b7819 */ /* 0x000fe400000012ff */
[----:B------:R-:W-:Y:S01]  /*1cdc0*/  MOV R112, R112 ;  /* 0x0000007000707202 */ /* 0x000fe20000000f00 */
[----:B------:R-:W-:Y:S01]  /*1cdd0*/  STSM.16.M88.4 [R126], R12 ;  /* 0x0000000c7e007844 */ /* 0x000fe20000000200 */
[----:B--2---:R-:W-:-:S02]  /*1cde0*/  F2FP.F16.F32.PACK_AB R11, R79, R78 ;  /* 0x0000004e4f0b723e */ /* 0x004fc400000000ff */
[----:B------:R-:W-:Y:S01]  /*1cdf0*/  F2FP.F16.F32.PACK_AB R24, R57, R158 ;  /* 0x0000009e3918723e */ /* 0x000fe200000000ff */
[----:B------:R-:W2:Y:S01]  /*1ce00*/  LDC R78, c[0x0][0xbe8] ;  /* 0x0002fa00ff4e7b82 */ /* 0x000ea20000000800 */
[----:B------:R-:W-:Y:S02]  /*1ce10*/  F2FP.F16.F32.PACK_AB R25, R59, R58 ;  /* 0x0000003a3b19723e */ /* 0x000fe400000000ff */
[----:B------:R-:W-:Y:S02]  /*1ce20*/  F2FP.F16.F32.PACK_AB R26, R61, R159 ;  /* 0x0000009f3d1a723e */ /* 0x000fe400000000ff */
[----:B------:R-:W-:Y:S02]  /*1ce30*/  F2FP.F16.F32.PACK_AB R27, R63, R62 ;  /* 0x0000003e3f1b723e */ /* 0x000fe400000000ff */
[----:B------:R-:W-:Y:S02]  /*1ce40*/  LOP3.LUT R104, R105, R104, RZ, 0x3c, !PT ;  /* 0x0000006869687212 */ /* 0x000fe400078e3cff */
[----:B------:R-:W-:Y:S01]  /*1ce50*/  LOP3.LUT R110, R111, R110, RZ, 0x3c, !PT ;  /* 0x0000006e6f6e7212 */ /* 0x000fe200078e3cff */
[----:B------:R-:W-:Y:S01]  /*1ce60*/  IMAD.X R111, RZ, RZ, R131, P4 ;  /* 0x000000ffff6f7224 */ /* 0x000fe200020e0683 */
[----:B------:R-:W-:Y:S01]  /*1ce70*/  MOV R124, R124 ;  /* 0x0000007c007c7202 */ /* 0x000fe20000000f00 */
[----:B------:R-:W-:Y:S01]  /*1ce80*/  STSM.16.M88.4 [R112], R24 ;  /* 0x0000001870007844 */ /* 0x000fe20000000200 */
[----:B------:R-:W-:-:S02]  /*1ce90*/  F2FP.F16.F32.PACK_AB R4, R65, R160 ;  /* 0x000000a04104723e */ /* 0x000fc400000000ff */
[----:B------:R-:W-:Y:S02]  /*1cea0*/  F2FP.F16.F32.PACK_AB R5, R67, R66 ;  /* 0x000000424305723e */ /* 0x000fe400000000ff */
[----:B------:R-:W-:Y:S02]  /*1ceb0*/  F2FP.F16.F32.PACK_AB R6, R69, R161 ;  /* 0x000000a14506723e */ /* 0x000fe400000000ff */
[----:B------:R-:W-:Y:S02]  /*1cec0*/  F2FP.F16.F32.PACK_AB R7, R71, R70 ;  /* 0x000000464707723e */ /* 0x000fe400000000ff */
[----:B------:R-:W-:Y:S01]  /*1ced0*/  LOP3.LUT R108, R109, R108, RZ, 0x3c, !PT ;  /* 0x0000006c6d6c7212 */ /* 0x000fe200078e3cff */
[----:B------:R-:W-:Y:S01]  /*1cee0*/  IMAD.X R109, RZ, RZ, R131, P3 ;  /* 0x000000ffff6d7224 */ /* 0x000fe200018e0683 */
[----:B------:R-:W-:Y:S01]  /*1cef0*/  IADD3.X R105, RZ, R131, RZ, P0, !PT ;  /* 0x00000083ff697210 */ /* 0x000fe200007fe4ff */
[----:B------:R3:W-:Y:S01]  /*1cf00*/  STSM.16.M88.4 [R124], R4 ;  /* 0x000000047c007844 */ /* 0x0007e20000000200 */
[----:B------:R-:W-:-:S02]  /*1cf10*/  MOV R118, R118 ;  /* 0x0000007600767202 */ /* 0x000fc40000000f00 */
[----:B------:R-:W-:Y:S02]  /*1cf20*/  F2FP.F16.F32.PACK_AB R8, R73, R162 ;  /* 0x000000a24908723e */ /* 0x000fe400000000ff */
[----:B------:R-:W-:Y:S02]  /*1cf30*/  F2FP.F16.F32.PACK_AB R9, R75, R74 ;  /* 0x0000004a4b09723e */ /* 0x000fe400000000ff */
[----:B------:R-:W-:Y:S02]  /*1cf40*/  F2FP.F16.F32.PACK_AB R10, R77, R163 ;  /* 0x000000a34d0a723e */ /* 0x000fe400000000ff */
[----:B------:R-:W-:Y:S02]  /*1cf50*/  MOV R33, R28 ;  /* 0x0000001c00217202 */ /* 0x000fe40000000f00 */
[----:B------:R-:W-:Y:S01]  /*1cf60*/  LOP3.LUT R106, R107, R106, RZ, 0x3c, !PT ;  /* 0x0000006a6b6a7212 */ /* 0x000fe200078e3cff */
[----:B------:R4:W-:Y:S01]  /*1cf70*/  STSM.16.M88.4 [R118], R8 ;  /* 0x0000000876007844 */ /* 0x0009e20000000200 */
[----:B------:R-:W-:-:S02]  /*1cf80*/  MOV R116, R116 ;  /* 0x0000007400747202 */ /* 0x000fc40000000f00 */
[----:B------:R-:W-:Y:S02]  /*1cf90*/  F2FP.F16.F32.PACK_AB R28, R81, R164 ;  /* 0x000000a4511c723e */ /* 0x000fe400000000ff */
[----:B------:R-:W-:Y:S02]  /*1cfa0*/  F2FP.F16.F32.PACK_AB R29, R83, R82 ;  /* 0x00000052531d723e */ /* 0x000fe400000000ff */
[----:B------:R-:W-:Y:S02]  /*1cfb0*/  F2FP.F16.F32.PACK_AB R30, R85, R165 ;  /* 0x000000a5551e723e */ /* 0x000fe400000000ff */
[----:B------:R-:W-:Y:S02]  /*1cfc0*/  IADD3.X R107, RZ, R131, RZ, P6, !PT ;  /* 0x00000083ff6b7210 */ /* 0x000fe400037fe4ff */
[----:B------:R-:W-:Y:S01]  /*1cfd0*/  MOV R114, R114 ;  /* 0x0000007200727202 */ /* 0x000fe20000000f00 */
[----:B------:R-:W-:Y:S01]  /*1cfe0*/  STSM.16.M88.4 [R116], R28 ;  /* 0x0000001c74007844 */ /* 0x000fe20000000200 */
[----:B------:R-:W-:-:S02]  /*1cff0*/  F2FP.F16.F32.PACK_AB R40, R89, R166 ;  /* 0x000000a65928723e */ /* 0x000fc400000000ff */
[----:B------:R-:W-:Y:S02]  /*1d000*/  F2FP.F16.F32.PACK_AB R41, R91, R90 ;  /* 0x0000005a5b29723e */ /* 0x000fe400000000ff */
[----:B------:R-:W-:Y:S02]  /*1d010*/  F2FP.F16.F32.PACK_AB R42, R93, R167 ;  /* 0x000000a75d2a723e */ /* 0x000fe400000000ff */
[----:B------:R-:W-:Y:S02]  /*1d020*/  MOV R104, R104 ;  /* 0x0000006800687202 */ /* 0x000fe40000000f00 */
[----:B------:R-:W-:Y:S01]  /*1d030*/  F2FP.F16.F32.PACK_AB R52, R97, R168 ;  /* 0x000000a86134723e */ /* 0x000fe200000000ff */
[----:B------:R-:W-:Y:S01]  /*1d040*/  STSM.16.M88.4 [R114], R40 ;  /* 0x0000002872007844 */ /* 0x000fe20000000200 */
[----:B------:R-:W-:Y:S02]  /*1d050*/  F2FP.F16.F32.PACK_AB R53, R99, R98 ;  /* 0x000000626335723e */ /* 0x000fe400000000ff */
[----:B------:R-:W-:-:S02]  /*1d060*/  MOV R110, R110 ;  /* 0x0000006e006e7202 */ /* 0x000fc40000000f00 */
[----:B---3--:R-:W-:Y:S01]  /*1d070*/  F2FP.F16.F32.PACK_AB R4, R88, R170 ;  /* 0x000000aa5804723e */ /* 0x008fe200000000ff */
[----:B------:R-:W-:Y:S01]  /*1d080*/  STSM.16.M88.4 [R104], R52 ;  /* 0x0000003468007844 */ /* 0x000fe20000000200 */
[----:B------:R-:W-:Y:S02]  /*1d090*/  F2FP.F16.F32.PACK_AB R5, R38, R36 ;  /* 0x000000242605723e */ /* 0x000fe400000000ff */
[----:B------:R-:W-:Y:S02]  /*1d0a0*/  F2FP.F16.F32.PACK_AB R6, R92, R171 ;  /* 0x000000ab5c06723e */ /* 0x000fe400000000ff */
[----:B------:R-:W-:Y:S02]  /*1d0b0*/  F2FP.F16.F32.PACK_AB R7, R46, R44 ;  /* 0x0000002c2e07723e */ /* 0x000fe400000000ff */
[----:B------:R-:W-:Y:S02]  /*1d0c0*/  MOV R108, R108 ;  /* 0x0000006c006c7202 */ /* 0x000fe40000000f00 */
[----:B----4-:R-:W-:Y:S01]  /*1d0d0*/  F2FP.F16.F32.PACK_AB R8, R96, R172 ;  /* 0x000000ac6008723e */ /* 0x010fe200000000ff */
[----:B------:R-:W-:Y:S01]  /*1d0e0*/  STSM.16.M88.4 [R110], R4 ;  /* 0x000000046e007844 */ /* 0x000fe20000000200 */
[----:B------:R-:W-:-:S02]  /*1d0f0*/  F2FP.F16.F32.PACK_AB R9, R50, R48 ;  /* 0x000000303209723e */ /* 0x000fc400000000ff */
[----:B------:R-:W-:Y:S02]  /*1d100*/  F2FP.F16.F32.PACK_AB R10, R100, R173 ;  /* 0x000000ad640a723e */ /* 0x000fe400000000ff */
[----:B------:R-:W-:Y:S02]  /*1d110*/  F2FP.F16.F32.PACK_AB R11, R60, R56 ;  /* 0x000000383c0b723e */ /* 0x000fe400000000ff */
[----:B------:R-:W-:Y:S02]  /*1d120*/  MOV R106, R106 ;  /* 0x0000006a006a7202 */ /* 0x000fe40000000f00 */
[----:B------:R-:W-:Y:S01]  /*1d130*/  F2FP.F16.F32.PACK_AB R12, R152, R174 ;  /* 0x000000ae980c723e */ /* 0x000fe200000000ff */
[----:B------:R3:W-:Y:S01]  /*1d140*/  STSM.16.M88.4 [R108], R8 ;  /* 0x000000086c007844 */ /* 0x0007e20000000200 */
[----:B------:R-:W-:Y:S02]  /*1d150*/  F2FP.F16.F32.PACK_AB R13, R68, R64 ;  /* 0x00000040440d723e */ /* 0x000fe400000000ff */
[----:B------:R-:W-:-:S02]  /*1d160*/  F2FP.F16.F32.PACK_AB R14, R153, R175 ;  /* 0x000000af990e723e */ /* 0x000fc400000000ff */
[----:B------:R-:W-:Y:S01]  /*1d170*/  F2FP.F16.F32.PACK_AB R15, R76, R72 ;  /* 0x000000484c0f723e */ /* 0x000fe200000000ff */
[----:B------:R-:W-:Y:S01]  /*1d180*/  IMAD.MOV.U32 R76, RZ, RZ, RZ ;  /* 0x000000ffff4c7224 */ /* 0x000fe200078e00ff */
[----:B------:R-:W-:Y:S02]  /*1d190*/  IADD3.X R131, RZ, R131, RZ, P1, !PT ;  /* 0x00000083ff837210 */ /* 0x000fe40000ffe4ff */
[----:B------:R-:W-:Y:S01]  /*1d1a0*/  ISETP.NE.U32.AND P0, PT, RZ, UR4, PT ;  /* 0x00000004ff007c0c */ /* 0x000fe2000bf05070 */
[----:B------:R4:W-:Y:S01]  /*1d1b0*/  STSM.16.M88.4 [R106], R12 ;  /* 0x0000000c6a007844 */ /* 0x0009e20000000200 */
[----:B------:R-:W-:Y:S02]  /*1d1c0*/  MOV R132, R132 ;  /* 0x0000008400847202 */ /* 0x000fe40000000f00 */
[----:B------:R-:W-:Y:S02]  /*1d1d0*/  F2FP.F16.F32.PACK_AB R24, R154, R176 ;  /* 0x000000b09a18723e */ /* 0x000fe400000000ff */
[----:B------:R-:W-:Y:S01]  /*1d1e0*/  F2FP.F16.F32.PACK_AB R25, R84, R80 ;  /* 0x000000505419723e */ /* 0x000fe200000000ff */
[----:B---3--:R-:W-:Y:S01]  /*1d1f0*/  IMAD.SHL.U32 R8, R233, 0x4, RZ ;  /* 0x00000004e9087824 */ /* 0x008fe200078e00ff */
[----:B------:R-:W-:-:S02]  /*1d200*/  F2FP.F16.F32.PACK_AB R26, R155, R177 ;  /* 0x000000b19b1a723e */ /* 0x000fc400000000ff */
[----:B------:R-:W-:Y:S02]  /*1d210*/  F2FP.F16.F32.PACK_AB R27, R135, R134 ;  /* 0x00000086871b723e */ /* 0x000fe400000000ff */
[----:B------:R-:W-:Y:S02]  /*1d220*/  IADD3 R10, P1, R8, UR4, RZ ;  /* 0x00000004080a7c10 */ /* 0x000fe4000ff3e0ff */
[----:B------:R-:W-:Y:S01]  /*1d230*/  MOV R130, R130 ;  /* 0x0000008200827202 */ /* 0x000fe20000000f00 */
[----:B------:R-:W-:Y:S01]  /*1d240*/  STSM.16.M88.4 [R132], R24 ;  /* 0x0000001884007844 */ /* 0x000fe20000000200 */
[----:B------:R-:W-:Y:S02]  /*1d250*/  F2FP.F16.F32.PACK_AB R4, R145, R2 ;  /* 0x000000029104723e */ /* 0x000fe400000000ff */
[----:B----4-:R-:W-:Y:S01]  /*1d260*/  SHF.R.S32.HI R12, RZ, 0x1f, R233 ;  /* 0x0000001fff0c7819 */ /* 0x010fe200000114e9 */
[----:B------:R-:W-:Y:S01]  /*1d270*/  STSM.16.M88.4 [R33], R136 ;  /* 0x0000008821007844 */ /* 0x000fe20000000200 */
[----:B------:R-:W-:-:S02]  /*1d280*/  F2FP.F16.F32.PACK_AB R5, R147, R146 ;  /* 0x000000929305723e */ /* 0x000fc400000000ff */
[----:B------:R-:W-:Y:S02]  /*1d290*/  SHF.L.U64.HI R9, R233, 0x2, R12 ;  /* 0x00000002e9097819 */ /* 0x000fe4000001020c */
[----:B------:R-:W-:Y:S02]  /*1d2a0*/  F2FP.F16.F32.PACK_AB R6, R149, R148 ;  /* 0x000000949506723e */ /* 0x000fe400000000ff */
[----:B------:R-:W-:Y:S02]  /*1d2b0*/  IADD3.X R11, R9, UR5, RZ, P1, !PT ;  /* 0x00000005090b7c10 */ /* 0x000fe40008ffe4ff */
[----:B------:R-:W-:Y:S02]  /*1d2c0*/  F2FP.F16.F32.PACK_AB R7, R151, R150 ;  /* 0x000000969707723e */ /* 0x000fe400000000ff */
[----:B--2---:R-:W-:Y:S02]  /*1d2d0*/  ISETP.NE.AND P1, PT, R78, 0x1, PT ;  /* 0x000000014e00780c */ /* 0x004fe40003f25270 */
[----:B------:R-:W-:Y:S01]  /*1d2e0*/  ISETP.NE.AND.EX P0, PT, RZ, UR5, PT, P0 ;  /* 0x00000005ff007c0c */ /* 0x000fe2000bf05300 */
[----:B------:R-:W-:Y:S01]  /*1d2f0*/  ULDC.64 UR4, c[0x0][0xc08] ;  /* 0x0003020000047ab9 */ /* 0x000fe20000000a00 */
[----:B------:R2:W-:Y:S01]  /*1d300*/  STSM.16.M88.4 [R130], R4 ;  /* 0x0000000482007844 */ /* 0x0005e20000000200 */
[----:B------:R-:W-:Y:S01]  /*1d310*/  BAR.SYNC.DEFER_BLOCKING 0x1, 0x100 ;  /* 0x0044000000007b1d */ /* 0x000fe20000010000 */
[----:B------:R-:W-:-:S04]  /*1d320*/  ISETP.NE.U32.AND P2, PT, RZ, UR4, PT ;  /* 0x00000004ff007c0c */ /* 0x000fc8000bf45070 */
[----:B------:R-:W-:-:S03]  /*1d330*/  ISETP.NE.AND.EX P2, PT, RZ, UR5, PT, P2 ;  /* 0x00000005ff007c0c */ /* 0x000fc6000bf45320 */
[----:B------:R-:W3:Y:S08]  /*1d340*/  @P1 LDC R2, c[0x0][0xbec] ;  /* 0x0002fb00ff021b82 */ /* 0x000ef00000000800 */
[----:B------:R-:W4:Y:S02]  /*1d350*/  @P1 LDC R15, c[0x0][0xbf0] ;  /* 0x0002fc00ff0f1b82 */ /* 0x000f240000000800 */
[----:B------:R-:W-:Y:S01]  /*1d360*/  @P2 IADD3 R8, P3, R8, UR4, RZ ;  /* 0x0000000408082c10 */ /* 0x000fe2000ff7e0ff */
[----:B------:R-:W-:-:S02]  /*1d370*/  ULDC UR4, c[0x0][0xa88] ;  /* 0x0002a20000047ab9 */ /* 0x000fc40000000800 */
[----:B--2---:R-:W-:Y:S02]  /*1d380*/  MOV R7, UR4 ;  /* 0x0000000400077c02 */ /* 0x004fe40008000f00 */
[----:B------:R-:W-:Y:S01]  /*1d390*/  @P2 IADD3.X R9, R9, UR5, RZ, P3, !PT ;  /* 0x0000000509092c10 */ /* 0x000fe20009ffe4ff */
[----:B------:R2:W5:Y:S04]  /*1d3a0*/  @P0 LDG.E R76, desc[UR6][R10.64] ;  /* 0x000000060a4c0981 */ /* 0x000568000c1e1900 */
[----:B------:R2:W5:Y:S01]  /*1d3b0*/  @P2 LDG.E R7, desc[UR6][R8.64] ;  /* 0x0000000608072981 */ /* 0x000562000c1e1900 */
[----:B------:R-:W-:Y:S05]  /*1d3c0*/  @P2 BRA `(.L_x_853) ;  /* 0x0000000000142947 */ /* 0x000fea0003800000 */
[----:B------:R-:W-:Y:S05]  /*1d3d0*/  @!P0 BRA `(.L_x_853) ;  /* 0x0000000000108947 */ /* 0x000fea0003800000 */
[----:B------:R-:W-:Y:S02]  /*1d3e0*/  ULDC.64 UR4, c[0x0][0x208] ;  /* 0x0000820000047ab9 */ /* 0x000fe40000000a00 */
[----:B------:R-:W2:Y:S04]  /*1d3f0*/  LDG.E R4, desc[UR4][R10.64] ;  /* 0x000000040a047981 */ /* 0x000ea8000c1e1900 */
[----:B-----5:R-:W2:Y:S02]  /*1d400*/  LDG.E R7, desc[UR4][R10.64+0x4] ;  /* 0x000004040a077981 */ /* 0x020ea4000c1e1900 */
[----:B--2---:R-:W-:-:S07]  /*1d410*/  IMAD.IADD R7, R7, 0x1, -R4 ;  /* 0x0000000107077824 */ /* 0x004fce00078e0a04 */
.L_x_853:
[----:B------:R-:W3:Y:S01]  /*1d420*/  LDL R4, [R1+0x88] ;  /* 0x0000880001047983 */ /* 0x000ee20000100800 */
[----:B------:R-:W-:Y:S01]  /*1d430*/  SHF.R.S32.HI R80, RZ, 0x1f, R234 ;  /* 0x0000001fff507819 */ /* 0x000fe200000114ea */
[----:B------:R-:W-:Y:S01]  /*1d440*/  ULDC.64 UR4, c[0x0][0xb90] ;  /* 0x0002e40000047ab9 */ /* 0x000fe20000000a00 */
[----:B-----5:R-:W-:Y:S01]  /*1d450*/  SHF.R.S32.HI R77, RZ, 0x1f, R76 ;  /* 0x0000001fff4d7819 */ /* 0x020fe2000001144c */
[----:B------:R-:W3:Y:S01]  /*1d460*/  LDL.LU R82, [R1+0x24] ;  /* 0x0000240001527983 */ /* 0x000ee20000300800 */
[----:B------:R-:W-:Y:S01]  /*1d470*/  IMAD.SHL.U32 R6, R212, 0x40, RZ ;  /* 0x00000040d4067824 */ /* 0x000fe200078e00ff */
[----:B------:R-:W-:Y:S01]  /*1d480*/  SEL R79, R12, RZ, !P0 ;  /* 0x000000ff0c4f7207 */ /* 0x000fe20004000000 */
[----:B------:R-:W-:Y:S01]  /*1d490*/  IMAD R5, R80, UR4, RZ ;  /* 0x0000000450057c24 */ /* 0x000fe2000f8e02ff */
[----:B--2---:R-:W2:Y:S01]  /*1d4a0*/  LDL R10, [R1+0x80] ;  /* 0x00008000010a7983 */ /* 0x004ea20000100800 */
[----:B------:R-:W-:Y:S01]  /*1d4b0*/  IMAD.IADD R11, R16, 0x1, R6 ;  /* 0x00000001100b7824 */ /* 0x000fe200078e0206 */
[----:B------:R-:W-:Y:S01]  /*1d4c0*/  SEL R233, R233, RZ, !P0 ;  /* 0x000000ffe9e97207 */ /* 0x000fe20004000000 */
[----:B------:R-:W-:Y:S01]  /*1d4d0*/  IMAD R13, R234, UR5, R5 ;  /* 0x00000005ea0d7c24 */ /* 0x000fe2000f8e0205 */
[----:B------:R-:W0:Y:S01]  /*1d4e0*/  S2R R14, SR_TID.X ;  /* 0x00000000000e7919 */ /* 0x000e220000002100 */
[----:B------:R-:W-:Y:S01]  /*1d4f0*/  IMAD.WIDE R20, R11, 0x2, R20 ;  /* 0x000000020b147825 */ /* 0x000fe200078e0214 */
[----:B------:R-:W-:Y:S01]  /*1d500*/  ULDC.64 UR6, c[0x0][0x208] ;  /* 0x0000820000067ab9 */ /* 0x000fe20000000a00 */
[----:B------:R-:W1:Y:S01]  /*1d510*/  @P1 LDC R81, c[0x0][0xbec] ;  /* 0x0002fb00ff511b82 */ /* 0x000e620000000800 */
[----:B------:R-:W-:-:S04]  /*1d520*/  IADD3 R33, P2, R20, 0x5000, RZ ;  /* 0x0000500014217810 */ /* 0x000fc80007f5e0ff */
[----:B------:R-:W-:Y:S02]  /*1d530*/  LOP3.LUT R32, R33, 0x380, RZ, 0xc0, !PT ;  /* 0x0000038021207812 */ /* 0x000fe400078ec0ff */
[----:B------:R-:W-:Y:S02]  /*1d540*/  IADD3 R29, P3, R20, 0x4000, RZ ;  /* 0x00004000141d7810 */ /* 0x000fe40007f7e0ff */
[----:B------:R-:W-:Y:S02]  /*1d550*/  SHF.R.U64 R32, R32, 0x3, RZ ;  /* 0x0000000320207819 */ /* 0x000fe400000012ff */
[----:B------:R-:W-:Y:S02]  /*1d560*/  LOP3.LUT R28, R29, 0x380, RZ, 0xc0, !PT ;  /* 0x000003801d1c7812 */ /* 0x000fe400078ec0ff */
[----:B------:R-:W-:Y:S01]  /*1d570*/  LOP3.LUT R32, R32, R33, RZ, 0x3c, !PT ;  /* 0x0000002120207212 */ /* 0x000fe200078e3cff */
[----:B------:R-:W-:Y:S01]  /*1d580*/  IMAD.X R33, RZ, RZ, R21, P2 ;  /* 0x000000ffff217224 */ /* 0x000fe200010e0615 */
[----:B------:R-:W-:-:S02]  /*1d590*/  IADD3 R57, P2, R20, 0xb000, RZ ;  /* 0x0000b00014397810 */ /* 0x000fc40007f5e0ff */
[----:B0-----:R-:W-:Y:S02]  /*1d5a0*/  IADD3 R14, R14, -0x80, RZ ;  /* 0xffffff800e0e7810 */ /* 0x001fe40007ffe0ff */
[----:B------:R-:W-:Y:S02]  /*1d5b0*/  SHF.R.U64 R28, R28, 0x3, RZ ;  /* 0x000000031c1c7819 */ /* 0x000fe400000012ff */
[----:B------:R-:W-:Y:S02]  /*1d5c0*/  LOP3.LUT R56, R57, 0x380, RZ, 0xc0, !PT ;  /* 0x0000038039387812 */ /* 0x000fe400078ec0ff */
[----:B------:R-:W-:Y:S02]  /*1d5d0*/  LOP3.LUT R28, R28, R29, RZ, 0x3c, !PT ;  /* 0x0000001d1c1c7212 */ /* 0x000fe400078e3cff */
[----:B------:R-:W-:Y:S02]  /*1d5e0*/  IADD3.X R29, RZ, R21, RZ, P3, !PT ;  /* 0x00000015ff1d7210 */ /* 0x000fe40001ffe4ff */
[----:B------:R-:W-:-:S02]  /*1d5f0*/  SHF.R.U64 R56, R56, 0x3, RZ ;  /* 0x0000000338387819 */ /* 0x000fc400000012ff */
[C---:B------:R-:W-:Y:S02]  /*1d600*/  IADD3 R53, P3, R20.reuse, 0xa000, RZ ;  /* 0x0000a00014357810 */ /* 0x040fe40007f7e0ff */
[----:B------:R-:W-:Y:S02]  /*1d610*/  IADD3 R37, P6, R20, 0x6000, RZ ;  /* 0x0000600014257810 */ /* 0x000fe40007fde0ff */
[----:B------:R-:W-:Y:S01]  /*1d620*/  LOP3.LUT R56, R56, R57, RZ, 0x3c, !PT ;  /* 0x0000003938387212 */ /* 0x000fe200078e3cff */
[----:B------:R-:W-:Y:S01]  /*1d630*/  IMAD.X R57, RZ, RZ, R21, P2 ;  /* 0x000000ffff397224 */ /* 0x000fe200010e0615 */
[----:B------:R-:W-:Y:S02]  /*1d640*/  LOP3.LUT R52, R53, 0x380, RZ, 0xc0, !PT ;  /* 0x0000038035347812 */ /* 0x000fe400078ec0ff */
[----:B------:R-:W-:Y:S02]  /*1d650*/  LOP3.LUT R36, R37, 0x380, RZ, 0xc0, !PT ;  /* 0x0000038025247812 */ /* 0x000fe400078ec0ff */
[----:B------:R-:W-:-:S02]  /*1d660*/  SHF.R.U64 R52, R52, 0x3, RZ ;  /* 0x0000000334347819 */ /* 0x000fc400000012ff */
[----:B------:R-:W-:Y:S02]  /*1d670*/  SHF.R.U64 R36, R36, 0x3, RZ ;  /* 0x0000000324247819 */ /* 0x000fe400000012ff */
[----:B------:R-:W-:Y:S01]  /*1d680*/  LOP3.LUT R52, R52, R53, RZ, 0x3c, !PT ;  /* 0x0000003534347212 */ /* 0x000fe200078e3cff */
[--C-:B------:R-:W-:Y:S01]  /*1d690*/  IMAD.X R53, RZ, RZ, R21.reuse, P3 ;  /* 0x000000ffff357224 */ /* 0x100fe200018e0615 */
[----:B------:R-:W-:Y:S01]  /*1d6a0*/  LOP3.LUT R36, R36, R37, RZ, 0x3c, !PT ;  /* 0x0000002524247212 */ /* 0x000fe200078e3cff */
[----:B------:R-:W-:Y:S01]  /*1d6b0*/  IMAD.X R37, RZ, RZ, R21, P6 ;  /* 0x000000ffff257224 */ /* 0x000fe200030e0615 */
[----:B------:R-:W-:-:S04]  /*1d6c0*/  IADD3 R61, P6, R20, 0xc000, RZ ;  /* 0x0000c000143d7810 */ /* 0x000fc80007fde0ff */
[----:B------:R-:W-:-:S04]  /*1d6d0*/  LOP3.LUT R60, R61, 0x380, RZ, 0xc0, !PT ;  /* 0x000003803d3c7812 */ /* 0x000fc800078ec0ff */
[----:B------:R-:W-:-:S04]  /*1d6e0*/  SHF.R.U64 R60, R60, 0x3, RZ ;  /* 0x000000033c3c7819 */ /* 0x000fc800000012ff */
[----:B------:R-:W-:Y:S02]  /*1d6f0*/  LOP3.LUT R60, R60, R61, RZ, 0x3c, !PT ;  /* 0x0000003d3c3c7212 */ /* 0x000fe400078e3cff */
[----:B------:R-:W-:Y:S01]  /*1d700*/  IADD3.X R61, RZ, R21, RZ, P6, !PT ;  /* 0x00000015ff3d7210 */ /* 0x000fe200037fe4ff */
[----:B------:R-:W-:Y:S01]  /*1d710*/  BSSY B1, `(.L_x_854) ;  /* 0x00000b9000017945 */ /* 0x000fe20003800000 */
[----:B------:R-:W-:Y:S02]  /*1d720*/  SHF.R.S32.HI R86, RZ, 0x1f, R219 ;  /* 0x0000001fff567819 */ /* 0x000fe400000114db */
[----:B------:R-:W-:Y:S01]  /*1d730*/  SHF.R.S32.HI R87, RZ, 0x1f, R218 ;  /* 0x0000001fff577819 */ /* 0x000fe200000114da */
[----:B---3--:R-:W-:Y:S02]  /*1d740*/  IMAD R25, R82, 0x80, R4 ;  /* 0x0000008052197824 */ /* 0x008fe400078e0204 */
[----:B------:R-:W-:Y:S01]  /*1d750*/  IMAD.WIDE.U32 R4, R234, UR4, R76 ;  /* 0x00000004ea047c25 */ /* 0x000fe2000f8e004c */
[----:B------:R-:W-:-:S02]  /*1d760*/  ULDC.64 UR4, c[0x0][0xb98] ;  /* 0x0002e60000047ab9 */ /* 0x000fc40000000a00 */
[----:B------:R-:W-:Y:S01]  /*1d770*/  MOV R9, R25 ;  /* 0x0000001900097202 */ /* 0x000fe20000000f00 */
[----:B------:R-:W-:Y:S01]  /*1d780*/  @P1 IMAD.HI.U32 R2, R25, R2, RZ ;  /* 0x0000000219021227 */ /* 0x000fe200078e00ff */
[----:B------:R-:W-:-:S04]  /*1d790*/  IADD3 R5, R5, R13, RZ ;  /* 0x0000000d05057210 */ /* 0x000fc80007ffe0ff */
[----:B----4-:R-:W-:Y:S01]  /*1d7a0*/  @P1 SHF.R.U32.HI R9, RZ, R15, R2 ;  /* 0x0000000fff091219 */ /* 0x010fe20000011602 */
[----:B------:R-:W-:-:S04]  /*1d7b0*/  IMAD R2, R79, UR4, RZ ;  /* 0x000000044f027c24 */ /* 0x000fc8000f8e02ff */
[----:B------:R-:W-:Y:S02]  /*1d7c0*/  IMAD.MOV R13, RZ, RZ, -R9 ;  /* 0x000000ffff0d7224 */ /* 0x000fe400078e0a09 */
[----:B------:R-:W-:-:S04]  /*1d7d0*/  IMAD.WIDE.U32 R4, R233, UR4, R4 ;  /* 0x00000004e9047c25 */ /* 0x000fc8000f8e0004 */
[----:B------:R-:W-:Y:S01]  /*1d7e0*/  IMAD R11, R78, R13, R25 ;  /* 0x0000000d4e0b7224 */ /* 0x000fe200078e0219 */
[----:B------:R-:W-:Y:S01]  /*1d7f0*/  SHF.R.S32.HI R13, RZ, 0x1f, R9 ;  /* 0x0000001fff0d7819 */ /* 0x000fe20000011409 */
[----:B------:R-:W-:Y:S01]  /*1d800*/  IMAD R6, R233, UR5, R2 ;  /* 0x00000005e9067c24 */ /* 0x000fe2000f8e0202 */
[----:B------:R-:W-:Y:S01]  /*1d810*/  IADD3 R4, P0, R9, R4, RZ ;  /* 0x0000000409047210 */ /* 0x000fe20007f1e0ff */
[----:B------:R-:W-:Y:S01]  /*1d820*/  ULDC.64 UR4, c[0x0][0xb88] ;  /* 0x0002e20000047ab9 */ /* 0x000fe20000000a00 */
[----:B------:R-:W-:Y:S02]  /*1d830*/  SHF.R.S32.HI R2, RZ, 0x1f, R11 ;  /* 0x0000001fff027819 */ /* 0x000fe4000001140b */
[----:B------:R-:W-:-:S03]  /*1d840*/  IADD3.X R5, R13, R5, R6, P0, !PT ;  /* 0x000000050d057210 */ /* 0x000fc600007fe406 */
[----:B------:R-:W-:Y:S02]  /*1d850*/  IMAD R2, R2, UR4, RZ ;  /* 0x0000000402027c24 */ /* 0x000fe4000f8e02ff */
[----:B------:R-:W-:-:S04]  /*1d860*/  IMAD.WIDE.U32 R4, R11, UR4, R4 ;  /* 0x000000040b047c25 */ /* 0x000fc8000f8e0004 */
[----:B------:R-:W-:Y:S01]  /*1d870*/  IMAD R15, R11, UR5, R2 ;  /* 0x000000050b0f7c24 */ /* 0x000fe2000f8e0202 */
[----:B------:R-:W-:Y:S02]  /*1d880*/  ULDC.64 UR4, c[0x0][0xb50] ;  /* 0x0002d40000047ab9 */ /* 0x000fe40000000a00 */
[----:B------:R-:W-:Y:S01]  /*1d890*/  LEA R6, P0, R4, UR4, 0x2 ;  /* 0x0000000404067c11 */ /* 0x000fe2000f8010ff */
[----:B------:R-:W-:-:S05]  /*1d8a0*/  IMAD.IADD R5, R5, 0x1, R15 ;  /* 0x0000000105057824 */ /* 0x000fca00078e020f */
[----:B------:R-:W-:Y:S01]  /*1d8b0*/  LEA.HI.X R4, R4, UR5, R5, 0x2, P0 ;  /* 0x0000000504047c11 */ /* 0x000fe200080f1405 */
[----:B--2---:R-:W-:Y:S01]  /*1d8c0*/  IMAD R15, R82, 0x80, R10 ;  /* 0x00000080520f7824 */ /* 0x004fe200078e020a */
[C---:B------:R-:W-:Y:S02]  /*1d8d0*/  IADD3 R25, P0, R20.reuse, 0x3000, RZ ;  /* 0x0000300014197810 */ /* 0x040fe40007f1e0ff */
[C---:B------:R-:W-:Y:S02]  /*1d8e0*/  IADD3 R9, P5, R20.reuse, 0x1000, RZ ;  /* 0x0000100014097810 */ /* 0x040fe40007fbe0ff */
[----:B------:R-:W-:Y:S01]  /*1d8f0*/  IADD3 R13, P4, R20, 0x2000, RZ ;  /* 0x00002000140d7810 */ /* 0x000fe20007f9e0ff */
[----:B------:R-:W-:Y:S01]  /*1d900*/  SHFL.IDX PT, R50, R6, RZ, 0x1c1f ;  /* 0x001c1fff06327589 */ /* 0x000fe200000e0000 */
[----:B------:R-:W-:Y:S01]  /*1d910*/  LOP3.LUT R24, R25, 0x380, RZ, 0xc0, !PT ;  /* 0x0000038019187812 */ /* 0x000fe200078ec0ff */
[----:B------:R-:W-:Y:S01]  /*1d920*/  IMAD R2, R7, R78, RZ ;  /* 0x0000004e07027224 */ /* 0x000fe200078e02ff */
[----:B------:R-:W-:Y:S01]  /*1d930*/  SHF.R.S32.HI R10, RZ, 0x1f, R14 ;  /* 0x0000001fff0a7819 */ /* 0x000fe2000001140e */
[----:B------:R-:W-:Y:S01]  /*1d940*/  SHFL.IDX PT, R54, R6, 0x1, 0x1c1f ;  /* 0x003c1f0006367f89 */ /* 0x000fe200000e0000 */
[----:B------:R-:W-:Y:S01]  /*1d950*/  SHF.R.U64 R24, R24, 0x3, RZ ;  /* 0x0000000318187819 */ /* 0x000fe200000012ff */
[----:B------:R-:W-:Y:S01]  /*1d960*/  ULDC.64 UR4, c[0x0][0xaa0] ;  /* 0x0002a80000047ab9 */ /* 0x000fe20000000a00 */
[----:B------:R-:W-:-:S02]  /*1d970*/  LEA.HI R10, R10, R14, RZ, 0x7 ;  /* 0x0000000e0a0a7211 */ /* 0x000fc400078f38ff */
[----:B------:R-:W-:Y:S01]  /*1d980*/  LOP3.LUT R24, R24, R25, RZ, 0x3c, !PT ;  /* 0x0000001918187212 */ /* 0x000fe200078e3cff */
[----:B------:R-:W-:Y:S01]  /*1d990*/  IMAD.X R25, RZ, RZ, R21, P0 ;  /* 0x000000ffff197224 */ /* 0x000fe200000e0615 */
[----:B------:R-:W-:Y:S02]  /*1d9a0*/  IADD3 R49, P0, R20, 0x9000, RZ ;  /* 0x0000900014317810 */ /* 0x000fe40007f1e0ff */
[----:B------:R-:W-:Y:S02]  /*1d9b0*/  LOP3.LUT R8, R9, 0x380, RZ, 0xc0, !PT ;  /* 0x0000038009087812 */ /* 0x000fe400078ec0ff */
[----:B------:R-:W-:Y:S02]  /*1d9c0*/  LOP3.LUT R12, R13, 0x380, RZ, 0xc0, !PT ;  /* 0x000003800d0c7812 */ /* 0x000fe400078ec0ff */
[----:B------:R-:W-:Y:S02]  /*1d9d0*/  LOP3.LUT R48, R49, 0x380, RZ, 0xc0, !PT ;  /* 0x0000038031307812 */ /* 0x000fe400078ec0ff */
[----:B------:R-:W-:Y:S01]  /*1d9e0*/  LOP3.LUT R10, R10, 0xffffff80, RZ, 0xc0, !PT ;  /* 0xffffff800a0a7812 */ /* 0x000fe200078ec0ff */
[----:B------:R-:W0:Y:S01]  /*1d9f0*/  SHFL.IDX PT, R51, R4, RZ, 0x1c1f ;  /* 0x001c1fff04337589 */ /* 0x000e2200000e0000 */
[----:B------:R-:W-:-:S02]  /*1da00*/  SHF.R.U64 R8, R8, 0x3, RZ ;  /* 0x0000000308087819 */ /* 0x000fc400000012ff */
[----:B------:R-:W-:Y:S01]  /*1da10*/  SHF.R.U64 R12, R12, 0x3, RZ ;  /* 0x000000030c0c7819 */ /* 0x000fe200000012ff */
[----:B------:R2:W3:Y:S01]  /*1da20*/  SHFL.IDX PT, R55, R4, 0x1, 0x1c1f ;  /* 0x003c1f0004377f89 */ /* 0x0004e200000e0000 */
[----:B------:R-:W-:Y:S01]  /*1da30*/  SHF.R.U64 R48, R48, 0x3, RZ ;  /* 0x0000000330307819 */ /* 0x000fe200000012ff */
[----:B------:R-:W-:Y:S01]  /*1da40*/  IMAD.IADD R10, R14, 0x1, -R10 ;  /* 0x000000010e0a7824 */ /* 0x000fe200078e0a0a */
[----:B------:R-:W-:Y:S02]  /*1da50*/  LOP3.LUT R8, R8, R9, RZ, 0x3c, !PT ;  /* 0x0000000908087212 */ /* 0x000fe400078e3cff */
[----:B------:R-:W-:Y:S01]  /*1da60*/  LOP3.LUT R12, R12, R13, RZ, 0x3c, !PT ;  /* 0x0000000d0c0c7212 */ /* 0x000fe200078e3cff */
[--C-:B------:R-:W-:Y:S01]  /*1da70*/  IMAD.X R13, RZ, RZ, R21.reuse, P4 ;  /* 0x000000ffff0d7224 */ /* 0x100fe200020e0615 */
[----:B------:R-:W-:Y:S01]  /*1da80*/  LOP3.LUT R48, R48, R49, RZ, 0x3c, !PT ;  /* 0x0000003130307212 */ /* 0x000fe200078e3cff */
[----:B------:R-:W-:Y:S01]  /*1da90*/  IMAD.X R49, RZ, RZ, R21, P0 ;  /* 0x000000ffff317224 */ /* 0x000fe200000e0615 */
[----:B------:R-:W-:-:S02]  /*1daa0*/  IADD3.X R9, RZ, R21, RZ, P5, !PT ;  /* 0x00000015ff097210 */ /* 0x000fc40002ffe4ff */
[C---:B------:R-:W-:Y:S02]  /*1dab0*/  IADD3 R41, P5, R20.reuse, 0x7000, RZ ;  /* 0x0000700014297810 */ /* 0x040fe40007fbe0ff */
[----:B------:R-:W-:Y:S02]  /*1dac0*/  IADD3 R45, P4, R20, 0x8000, RZ ;  /* 0x00008000142d7810 */ /* 0x000fe40007f9e0ff */
[----:B------:R-:W-:Y:S02]  /*1dad0*/  LOP3.LUT P0, RZ, R10, 0x3, RZ, 0xc0, !PT ;  /* 0x000000030aff7812 */ /* 0x000fe4000780c0ff */
[----:B------:R-:W-:Y:S02]  /*1dae0*/  IADD3 R5, R15, 0x8, RZ ;  /* 0x000000080f057810 */ /* 0x000fe40007ffe0ff */
[----:B------:R-:W-:Y:S02]  /*1daf0*/  LOP3.LUT R40, R41, 0x380, RZ, 0xc0, !PT ;  /* 0x0000038029287812 */ /* 0x000fe400078ec0ff */
[----:B------:R-:W-:-:S02]  /*1db00*/  LOP3.LUT R44, R45, 0x380, RZ, 0xc0, !PT ;  /* 0x000003802d2c7812 */ /* 0x000fc400078ec0ff */
[-C--:B------:R-:W-:Y:S02]  /*1db10*/  ISETP.GE.OR P2, PT, R15, R2.reuse, P0 ;  /* 0x000000020f00720c */ /* 0x080fe40000746670 */
[----:B------:R-:W-:Y:S02]  /*1db20*/  ISETP.GE.OR P0, PT, R5, R2, P0 ;  /* 0x000000020500720c */ /* 0x000fe40000706670 */
[----:B------:R-:W-:Y:S02]  /*1db30*/  SHF.R.U64 R40, R40, 0x3, RZ ;  /* 0x0000000328287819 */ /* 0x000fe400000012ff */
[----:B------:R-:W-:Y:S02]  /*1db40*/  SHF.R.U64 R44, R44, 0x3, RZ ;  /* 0x000000032c2c7819 */ /* 0x000fe400000012ff */
[----:B------:R-:W-:Y:S02]  /*1db50*/  LOP3.LUT R40, R40, R41, RZ, 0x3c, !PT ;  /* 0x0000002928287212 */ /* 0x000fe400078e3cff */
[----:B------:R-:W-:Y:S01]  /*1db60*/  LOP3.LUT R44, R44, R45, RZ, 0x3c, !PT ;  /* 0x0000002d2c2c7212 */ /* 0x000fe200078e3cff */
[----:B------:R-:W-:Y:S01]  /*1db70*/  IMAD.X R45, RZ, RZ, R21, P4 ;  /* 0x000000ffff2d7224 */ /* 0x000fe200020e0615 */
[----:B------:R-:W-:-:S02]  /*1db80*/  IADD3.X R41, RZ, R21, RZ, P5, !PT ;  /* 0x00000015ff297210 */ /* 0x000fc40002ffe4ff */
[C---:B------:R-:W-:Y:S02]  /*1db90*/  IADD3 R7, P3, R20.reuse, 0xf000, RZ ;  /* 0x0000f00014077810 */ /* 0x040fe40007f7e0ff */
[C---:B------:R-:W-:Y:S02]  /*1dba0*/  IADD3 R65, P5, R20.reuse, 0xd000, RZ ;  /* 0x0000d00014417810 */ /* 0x040fe40007fbe0ff */
[C---:B------:R-:W-:Y:S02]  /*1dbb0*/  IADD3 R69, P4, R20.reuse, 0xe000, RZ ;  /* 0x0000e00014457810 */ /* 0x040fe40007f9e0ff */
[----:B------:R-:W-:Y:S01]  /*1dbc0*/  LOP3.LUT R11, R20, 0x380, RZ, 0xc0, !PT ;  /* 0x00000380140b7812 */ /* 0x000fe200078ec0ff */
[----:B0-----:R0:W-:Y:S01]  /*1dbd0*/  @!P2 ST.E desc[UR6][R50.64], R0 ;  /* 0x000000003200a985 */ /* 0x0011e2000c101906 */
[----:B--2---:R-:W-:Y:S02]  /*1dbe0*/  LOP3.LUT R4, R7, 0x380, RZ, 0xc0, !PT ;  /* 0x0000038007047812 */ /* 0x004fe400078ec0ff */
[----:B------:R-:W-:Y:S01]  /*1dbf0*/  LOP3.LUT R64, R65, 0x380, RZ, 0xc0, !PT ;  /* 0x0000038041407812 */ /* 0x000fe200078ec0ff */
[----:B---3--:R2:W-:Y:S01]  /*1dc00*/  @!P0 ST.E desc[UR6][R54.64], R3 ;  /* 0x0000000336008985 */ /* 0x0085e2000c101906 */
[----:B------:R-:W-:-:S02]  /*1dc10*/  LOP3.LUT R68, R69, 0x380, RZ, 0xc0, !PT ;  /* 0x0000038045447812 */ /* 0x000fc400078ec0ff */
[----:B------:R-:W-:Y:S01]  /*1dc20*/  SHF.R.U64 R11, R11, 0x3, RZ ;  /* 0x000000030b0b7819 */ /* 0x000fe200000012ff */
[----:B------:R-:W5:Y:S01]  /*1dc30*/  LD.E.128 R12, desc[UR6][R12.64] ;  /* 0x000000060c0c7980 */ /* 0x000f62000c101d00 */
[----:B------:R-:W-:Y:S02]  /*1dc40*/  SHF.R.U64 R4, R4, 0x3, RZ ;  /* 0x0000000304047819 */ /* 0x000fe400000012ff */
[----:B------:R-:W-:Y:S02]  /*1dc50*/  SHF.R.U64 R64, R64, 0x3, RZ ;  /* 0x0000000340407819 */ /* 0x000fe400000012ff */
[----:B------:R-:W-:Y:S01]  /*1dc60*/  IADD3.X R73, RZ, R21, RZ, P3, !PT ;  /* 0x00000015ff497210 */ /* 0x000fe20001ffe4ff */
[----:B0-----:R-:W-:Y:S02]  /*1dc70*/  IMAD R0, R235, 0x20, R212 ;  /* 0x00000020eb007824 */ /* 0x001fe400078e02d4 */
[----:B--2---:R-:W-:Y:S01]  /*1dc80*/  IMAD R3, R77, UR4, RZ ;  /* 0x000000044d037c24 */ /* 0x004fe2000f8e02ff */
[----:B------:R-:W5:Y:S01]  /*1dc90*/  LD.E.128 R24, desc[UR6][R24.64] ;  /* 0x0000000618187980 */ /* 0x000f62000c101d00 */
[----:B------:R-:W0:Y:S01]  /*1dca0*/  @P1 LDC R77, c[0x0][0xbf0] ;  /* 0x0002fc00ff4d1b82 */ /* 0x000e220000000800 */
[----:B------:R-:W-:-:S02]  /*1dcb0*/  SHF.R.U64 R68, R68, 0x3, RZ ;  /* 0x0000000344447819 */ /* 0x000fc400000012ff */
[----:B------:R-:W-:Y:S01]  /*1dcc0*/  LOP3.LUT R20, R11, R20, RZ, 0x3c, !PT ;  /* 0x000000140b147212 */ /* 0x000fe200078e3cff */
[----:B------:R-:W5:Y:S01]  /*1dcd0*/  LD.E.128 R28, desc[UR6][R28.64] ;  /* 0x000000061c1c7980 */ /* 0x000f62000c101d00 */
[----:B------:R-:W-:Y:S01]  /*1dce0*/  LOP3.LUT R64, R64, R65, RZ, 0x3c, !PT ;  /* 0x0000004140407212 */ /* 0x000fe200078e3cff */
[--C-:B------:R-:W-:Y:S01]  /*1dcf0*/  IMAD.X R65, RZ, RZ, R21.reuse, P5 ;  /* 0x000000ffff417224 */ /* 0x100fe200028e0615 */
[----:B------:R-:W-:Y:S01]  /*1dd00*/  LOP3.LUT R68, R68, R69, RZ, 0x3c, !PT ;  /* 0x0000004544447212 */ /* 0x000fe200078e3cff */
[----:B------:R-:W-:Y:S01]  /*1dd10*/  IMAD.X R69, RZ, RZ, R21, P4 ;  /* 0x000000ffff457224 */ /* 0x000fe200020e0615 */
[----:B------:R-:W-:Y:S01]  /*1dd20*/  LOP3.LUT R72, R4, R7, RZ, 0x3c, !PT ;  /* 0x0000000704487212 */ /* 0x000fe200078e3cff */
[C---:B------:R-:W-:Y:S01]  /*1dd30*/  IMAD R3, R76.reuse, UR5, R3 ;  /* 0x000000054c037c24 */ /* 0x040fe2000f8e0203 */
[----:B------:R2:W5:Y:S04]  /*1dd40*/  LD.E.128 R4, desc[UR6][R20.64] ;  /* 0x0000000614047980 */ /* 0x000568000c101d00 */
[----:B------:R-:W5:Y:S04]  /*1dd50*/  LD.E.128 R8, desc[UR6][R8.64] ;  /* 0x0000000608087980 */ /* 0x000f68000c101d00 */
[----:B------:R-:W5:Y:S01]  /*1dd60*/  LD.E.128 R32, desc[UR6][R32.64] ;  /* 0x0000000620207980 */ /* 0x000f62000c101d00 */
[----:B--2---:R-:W-:Y:S01]  /*1dd70*/  IMAD.WIDE.U32 R20, R76, UR4, RZ ;  /* 0x000000044c147c25 */ /* 0x004fe2000f8e00ff */
[----:B------:R-:W-:-:S02]  /*1dd80*/  ULDC.64 UR4, c[0x0][0xae8] ;  /* 0x0002ba0000047ab9 */ /* 0x000fc40000000a00 */
[----:B------:R-:W5:Y:S01]  /*1dd90*/  LD.E.128 R36, desc[UR6][R36.64] ;  /* 0x0000000624247980 */ /* 0x000f62000c101d00 */
[----:B------:R-:W-:Y:S02]  /*1dda0*/  IMAD.IADD R21, R21, 0x1, R3 ;  /* 0x0000000115157824 */ /* 0x000fe400078e0203 */
[----:B------:R-:W-:Y:S01]  /*1ddb0*/  IMAD R3, R80, UR4, RZ ;  /* 0x0000000450037c24 */ /* 0x000fe2000f8e02ff */
[----:B------:R-:W-:Y:S01]  /*1ddc0*/  LEA R80, R82, R0, 0x7 ;  /* 0x0000000052507211 */ /* 0x000fe200078e38ff */
[C---:B------:R-:W-:Y:S01]  /*1ddd0*/  IMAD.WIDE.U32 R20, R234.reuse, UR4, R20 ;  /* 0x00000004ea147c25 */ /* 0x040fe2000f8e0014 */
[----:B------:R-:W5:Y:S03]  /*1dde0*/  LD.E.128 R40, desc[UR6][R40.64] ;  /* 0x0000000628287980 */ /* 0x000f66000c101d00 */
[----:B------:R-:W-:Y:S01]  /*1ddf0*/  IMAD R3, R234, UR5, R3 ;  /* 0x00000005ea037c24 */ /* 0x000fe2000f8e0203 */
[----:B------:R-:W-:Y:S01]  /*1de00*/  ULDC.64 UR4, c[0x0][0xaf0] ;  /* 0x0002bc0000047ab9 */ /* 0x000fe20000000a00 */
[----:B-1----:R-:W-:Y:S01]  /*1de10*/  @P1 IMAD.HI.U32 R0, R80, R81, RZ ;  /* 0x0000005150001227 */ /* 0x002fe200078e00ff */
[----:B------:R-:W5:Y:S03]  /*1de20*/  LD.E.128 R44, desc[UR6][R44.64] ;  /* 0x000000062c2c7980 */ /* 0x000f66000c101d00 */
[----:B------:R-:W-:Y:S01]  /*1de30*/  IMAD.IADD R21, R21, 0x1, R3 ;  /* 0x0000000115157824 */ /* 0x000fe200078e0203 */
[----:B------:R-:W5:Y:S01]  /*1de40*/  LD.E.128 R48, desc[UR6][R48.64] ;  /* 0x0000000630307980 */ /* 0x000f62000c101d00 */
[----:B------:R-:W-:Y:S01]  /*1de50*/  IMAD.MOV.U32 R3, RZ, RZ, R80 ;  /* 0x000000ffff037224 */ /* 0x000fe200078e0050 */
[----:B0-----:R-:W-:Y:S01]  /*1de60*/  @P1 SHF.R.U32.HI R3, RZ, R77, R0 ;  /* 0x0000004dff031219 */ /* 0x001fe20000011600 */
[----:B------:R-:W-:Y:S01]  /*1de70*/  IMAD R76, R79, UR4, RZ ;  /* 0x000000044f4c7c24 */ /* 0x000fe2000f8e02ff */
[----:B------:R-:W5:Y:S01]  /*1de80*/  LD.E.128 R52, desc[UR6][R52.64] ;  /* 0x0000000634347980 */ /* 0x000f62000c101d00 */
[----:B------:R-:W-:Y:S01]  /*1de90*/  IMAD.WIDE.U32 R20, R233, UR4, R20 ;  /* 0x00000004e9147c25 */ /* 0x000fe2000f8e0014 */
[----:B------:R-:W-:-:S02]  /*1dea0*/  SHF.R.S32.HI R0, RZ, 0x1f, R3 ;  /* 0x0000001fff007819 */ /* 0x000fc40000011403 */
[----:B------:R-:W-:Y:S01]  /*1deb0*/  IADD3 R79, -R3, RZ, RZ ;  /* 0x000000ff034f7210 */ /* 0x000fe20007ffe1ff */
[----:B------:R-:W-:Y:S01]  /*1dec0*/  IMAD R77, R233, UR5, R76 ;  /* 0x00000005e94d7c24 */ /* 0x000fe2000f8e024c */
[----:B------:R-:W-:Y:S01]  /*1ded0*/  ULDC.64 UR4, c[0x0][0xae0] ;  /* 0x0002b80000047ab9 */ /* 0x000fe20000000a00 */
[----:B------:R-:W5:Y:S01]  /*1dee0*/  LD.E.128 R56, desc[UR6][R56.64] ;  /* 0x0000000638387980 */ /* 0x000f62000c101d00 */
[----:B------:R-:W-:Y:S02]  /*1def0*/  IMAD R0, R0, UR4, RZ ;  /* 0x0000000400007c24 */ /* 0x000fe4000f8e02ff */
[----:B------:R-:W-:Y:S01]  /*1df00*/  IMAD.IADD R21, R21, 0x1, R77 ;  /* 0x0000000115157824 */ /* 0x000fe200078e024d */
[----:B------:R-:W5:Y:S01]  /*1df10*/  LD.E.128 R60, desc[UR6][R60.64] ;  /* 0x000000063c3c7980 */ /* 0x000f62000c101d00 */
[----:B------:R-:W-:Y:S02]  /*1df20*/  IMAD R77, R78, R79, R80 ;  /* 0x0000004f4e4d7224 */ /* 0x000fe400078e0250 */
[C---:B------:R-:W-:Y:S01]  /*1df30*/  IMAD R79, R3.reuse, UR5, R0 ;  /* 0x00000005034f7c24 */ /* 0x040fe2000f8e0200 */
[----:B------:R-:W5:Y:S01]  /*1df40*/  LD.E.128 R64, desc[UR6][R64.64] ;  /* 0x0000000640407980 */ /* 0x000f62000c101d00 */
[----:B------:R-:W-:Y:S01]  /*1df50*/  IMAD.WIDE.U32 R20, R3, UR4, R20 ;  /* 0x0000000403147c25 */ /* 0x000fe2000f8e0014 */
[----:B------:R-:W-:Y:S01]  /*1df60*/  SHF.R.S32.HI R0, RZ, 0x1f, R77 ;  /* 0x0000001fff007819 */ /* 0x000fe2000001144d */
[----:B------:R-:W-:Y:S01]  /*1df70*/  ULDC.64 UR4, c[0x0][0xad8] ;  /* 0x0002b60000047ab9 */ /* 0x000fe20000000a00 */
[----:B------:R-:W5:Y:S02]  /*1df80*/  LD.E.128 R68, desc[UR6][R68.64] ;  /* 0x0000000644447980 */ /* 0x000f64000c101d00 */
[----:B------:R-:W-:Y:S01]  /*1df90*/  IADD3 R21, R21, R79, RZ ;  /* 0x0000004f15157210 */ /* 0x000fe20007ffe0ff */
[----:B------:R-:W-:Y:S01]  /*1dfa0*/  IMAD R0, R0, UR4, RZ ;  /* 0x0000000400007c24 */ /* 0x000fe2000f8e02ff */
[----:B------:R-:W5:Y:S01]  /*1dfb0*/  LD.E.128 R72, desc[UR6][R72.64] ;  /* 0x0000000648487980 */ /* 0x000f62000c101d00 */
[----:B------:R-:W-:Y:S01]  /*1dfc0*/  @!PT LDS RZ, [RZ] ;  /* 0x00000000fffff984 */ /* 0x000fe20000000800 */
[----:B------:R-:W-:Y:S01]  /*1dfd0*/  @!PT LDS RZ, [RZ] ;  /* 0x00000000fffff984 */ /* 0x000fe20000000800 */
[----:B------:R-:W-:Y:S01]  /*1dfe0*/  @!PT LDS RZ, [RZ] ;  /* 0x00000000fffff984 */ /* 0x000fe20000000800 */
[----:B------:R-:W-:Y:S01]  /*1dff0*/  @!PT LDS RZ, [RZ] ;  /* 0x00000000fffff984 */ /* 0x000fe20000000800 */
[----:B------:R0:W-:Y:S06]  /*1e000*/  MEMBAR.ALL.CTA ;  /* 0x0000000000007992 */ /* 0x0001ec0000008000 */
[----:B0-----:R-:W0:Y:S01]  /*1e010*/  FENCE.VIEW.ASYNC.S ;  /* 0x00000000000073c6 */ /* 0x001e220000000000 */
[----:B------:R-:W-:-:S02]  /*1e020*/  IMAD R79, R77, UR5, R0 ;  /* 0x000000054d4f7c24 */ /* 0x000fc4000f8e0200 */
[----:B------:R-:W-:Y:S01]  /*1e030*/  IMAD.WIDE.U32 R20, R77, UR4, R20 ;  /* 0x000000044d147c25 */ /* 0x000fe2000f8e0014 */
[----:B------:R-:W-:-:S03]  /*1e040*/  ULDC.64 UR4, c[0x0][0xa80] ;  /* 0x0002a00000047ab9 */ /* 0x000fc60000000a00 */
[----:B------:R-:W-:Y:S01]  /*1e050*/  IMAD R85, R82, 0x80, R212 ;  /* 0x0000008052557824 */ /* 0x000fe200078e02d4 */
[----:B------:R-:W-:Y:S02]  /*1e060*/  IADD3 R21, R21, R79, RZ ;  /* 0x0000004f15157210 */ /* 0x000fe40007ffe0ff */
[----:B------:R-:W-:Y:S01]  /*1e070*/  LEA R82, P2, R20, UR4, 0x1 ;  /* 0x0000000414527c11 */ /* 0x000fe2000f8408ff */
[----:B------:R-:W-:-:S03]  /*1e080*/  VIADD R3, R85, 0x20 ;  /* 0x0000002055037836 */ /* 0x000fc60000000000 */
[----:B------:R-:W-:Y:S02]  /*1e090*/  LEA.HI.X R83, R20, UR5, R21, 0x1, P2 ;  /* 0x0000000514537c11 */ /* 0x000fe400090f0c15 */
[-C--:B------:R-:W-:Y:S01]  /*1e0a0*/  ISETP.GE.AND P2, PT, R85, R2.reuse, PT ;  /* 0x000000025500720c */ /* 0x080fe20003f46270 */
[----:B------:R-:W-:Y:S01]  /*1e0b0*/  VIADD R0, R18, 0x38820 ;  /* 0x0003882012007836 */ /* 0x000fe20000000000 */
[----:B------:R-:W-:Y:S02]  /*1e0c0*/  SHF.R.S32.HI R76, RZ, 0x1f, R213 ;  /* 0x0000001fff4c7819 */ /* 0x000fe400000114d5 */
[-C--:B------:R-:W-:Y:S01]  /*1e0d0*/  ISETP.GE.AND P1, PT, R3, R2.reuse, PT ;  /* 0x000000020300720c */ /* 0x080fe20003f26270 */
[----:B------:R-:W-:Y:S01]  /*1e0e0*/  VIADD R3, R85, 0x40 ;  /* 0x0000004055037836 */ /* 0x000fe20000000000 */
[----:B------:R-:W-:Y:S02]  /*1e0f0*/  LEA.HI R76, R76, R213, RZ, 0x3 ;  /* 0x000000d54c4c7211 */ /* 0x000fe400078f18ff */
[----:B------:R-:W-:Y:S01]  /*1e100*/  PRMT R0, RZ, 0x654, R0 ;  /* 0x00000654ff007816 */ /* 0x000fe20000000000 */
[----:B0-----:R0:W1:Y:S01]  /*1e110*/  SHFL.IDX PT, R81, R82, RZ, 0x181f ;  /* 0x00181fff52517589 */ /* 0x00106200000e0000 */
[----:B------:R-:W-:-:S02]  /*1e120*/  ISETP.GE.AND P0, PT, R3, R2, PT ;  /* 0x000000020300720c */ /* 0x000fc40003f06270 */
[----:B------:R-:W-:Y:S01]  /*1e130*/  LOP3.LUT R84, R76, 0xfffffff8, RZ, 0xc0, !PT ;  /* 0xfffffff84c547812 */ /* 0x000fe200078ec0ff */
[----:B------:R2:W-:Y:S01]  /*1e140*/  SYNCS.ARRIVE.TRANS64.RED.A1T0 RZ, [R0+URZ], RZ ;  /* 0x000000ff00ff79a7 */ /* 0x0005e2000810043f */
[----:B------:R0:W3:Y:S02]  /*1e150*/  SHFL.IDX PT, R3, R83, RZ, 0x181f ;  /* 0x00181fff53037589 */ /* 0x0000e400000e0000 */
[----:B--2---:R-:W-:Y:S01]  /*1e160*/  SHF.R.S32.HI R0, RZ, 0x1f, R84 ;  /* 0x0000001fff007819 */ /* 0x004fe20000011454 */
[----:B0-----:R-:W-:Y:S06]  /*1e170*/  @P2 BRA `(.L_x_855) ;  /* 0x0000000000482947 */ /* 0x001fec0003800000 */
[----:B------:R-:W-:Y:S01]  /*1e180*/  ULDC UR4, c[0x0][0xac8] ;  /* 0x0002b20000047ab9 */ /* 0x000fe20000000800 */
[----:B------:R-:W-:Y:S01]  /*1e190*/  ULDC.64 UR6, c[0x0][0x208] ;  /* 0x0000820000067ab9 */ /* 0x000fe20000000a00 */
[----:B------:R-:W-:Y:S02]  /*1e1a0*/  ISETP.GE.AND P5, PT, R16, UR4, PT ;  /* 0x0000000410007c0c */ /* 0x000fe4000bfa6270 */
[----:B------:R-:W-:Y:S02]  /*1e1b0*/  ISETP.GE.AND P4, PT, R213, UR4, PT ;  /* 0x00000004d5007c0c */ /* 0x000fe4000bf86270 */
[----:B------:R-:W-:Y:S02]  /*1e1c0*/  ISETP.GE.AND P3, PT, R218, UR4, PT ;  /* 0x00000004da007c0c */ /* 0x000fe4000bf66270 */
[----:B------:R-:W-:-:S07]  /*1e1d0*/  ISETP.GE.AND P2, PT, R219, UR4, PT ;  /* 0x00000004db007c0c */ /* 0x000fce000bf46270 */
[----:B-1----:R-:W-:-:S04]  /*1e1e0*/  @!P5 LEA R20, P6, R16, R81, 0x1 ;  /* 0x000000511014d211 */ /* 0x002fc800078c08ff */
[----:B---3--:R-:W-:Y:S02]  /*1e1f0*/  @!P5 LEA.HI.X R21, R16, R3, R17, 0x1, P6 ;  /* 0x000000031015d211 */ /* 0x008fe400030f0c11 */
        /* <DEDUP_REMOVED lines=10> */
.L_x_855:
[----:B------:R-:W-:Y:S05]  /*1e2a0*/  BSYNC B1 ;  /* 0x0000000000017941 */ /* 0x000fea0003800000 */
.L_x_854:
[----:B---3--:R2:W3:Y:S01]  /*1e2b0*/  SHFL.IDX PT, R3, R83, 0x1, 0x181f ;  /* 0x00381f0053037f89 */ /* 0x0084e200000e0000 */
[----:B------:R-:W-:Y:S03]  /*1e2c0*/  BSSY B1, `(.L_x_856) ;  /* 0x0000015000017945 */ /* 0x000fe60003800000 */
[----:B0----5:R2:W0:Y:S01]  /*1e2d0*/  SHFL.IDX PT, R29, R82, 0x1, 0x181f ;  /* 0x00381f00521d7f89 */ /* 0x02142200000e0000 */
        /* <DEDUP_REMOVED lines=8> */
[----:B------:R-:W-:Y:S02]  /*1e360*/  @!P3 LEA R6, P5, R84, R29, 0x1 ;  /* 0x0000001d5406b211 */ /* 0x000fe400078a08ff */
[----:B---3--:R-:W-:Y:S02]  /*1e370*/  @!P4 LEA.HI.X R5, R16, R3, R17, 0x1, P6 ;  /* 0x000000031005c211 */ /* 0x008fe400030f0c11 */
        /* <DEDUP_REMOVED lines=9> */
.L_x_857:
[----:B------:R-:W-:Y:S05]  /*1e410*/  BSYNC B1 ;  /* 0x0000000000017941 */ /* 0x000fea0003800000 */
.L_x_856:
[----:B---3--:R3:W0:Y:S01]  /*1e420*/  SHFL.IDX PT, R3, R83, 0x2, 0x181f ;  /* 0x00581f0053037f89 */ /* 0x00862200000e0000 */
[----:B------:R-:W-:Y:S03]  /*1e430*/  BSSY B1, `(.L_x_858) ;  /* 0x0000015000017945 */ /* 0x000fe60003800000 */
[----:B----4-:R3:W4:Y:S01]  /*1e440*/  SHFL.IDX PT, R11, R82, 0x2, 0x181f ;  /* 0x00581f00520b7f89 */ /* 0x01072200000e0000 */
[----:B------:R-:W-:Y:S05]  /*1e450*/  @P0 BRA `(.L_x_859) ;  /* 0x0000000000480947 */ /* 0x000fea0003800000 */
[----:B------:R-:W-:Y:S01]  /*1e460*/  ULDC UR4, c[0x0][0xac8] ;  /* 0x0002b20000047ab9 */ /* 0x000fe20000000800 */
[----:B------:R-:W-:Y:S01]  /*1e470*/  ULDC.64 UR6, c[0x0][0x208] ;  /* 0x0000820000067ab9 */ /* 0x000fe20000000a00 */
[----:B------:R-:W-:Y:S02]  /*1e480*/  ISETP.GE.AND P3, PT, R16, UR4, PT ;  /* 0x0000000410007c0c */ /* 0x000fe4000bf66270 */
[----:B------:R-:W-:Y:S02]  /*1e490*/  ISETP.GE.AND P2, PT, R213, UR4, PT ;  /* 0x00000004d5007c0c */ /* 0x000fe4000bf46270 */
[----:B------:R-:W-:Y:S02]  /*1e4a0*/  ISETP.GE.AND P1, PT, R218, UR4, PT ;  /* 0x00000004da007c0c */ /* 0x000fe4000bf26270 */
[----:B------:R-:W-:-:S07]  /*1e4b0*/  ISETP.GE.AND P0, PT, R219, UR4, PT ;  /* 0x00000004db007c0c */ /* 0x000fce000bf06270 */
[-C--:B----4-:R-:W-:Y:S02]  /*1e4c0*/  @!P3 LEA R4, P6, R16, R11.reuse, 0x1 ;  /* 0x0000000b1004b211 */ /* 0x090fe400078c08ff */
[-C--:B------:R-:W-:Y:S02]  /*1e4d0*/  @!P2 LEA R6, P5, R84, R11.reuse, 0x1 ;  /* 0x0000000b5406a211 */ /* 0x080fe400078a08ff */
[----:B------:R-:W-:Y:S02]  /*1e4e0*/  @!P1 LEA R8, P4, R218, R11, 0x1 ;  /* 0x0000000bda089211 */ /* 0x000fe400078808ff */
[----:B0-----:R-:W-:Y:S02]  /*1e4f0*/  @!P3 LEA.HI.X R5, R16, R3, R17, 0x1, P6 ;  /* 0x000000031005b211 */ /* 0x001fe400030f0c11 */
        /* <DEDUP_REMOVED lines=8> */
.L_x_859:
[----:B------:R-:W-:Y:S05]  /*1e580*/  BSYNC B1 ;  /* 0x0000000000017941 */ /* 0x000fea0003800000 */
.L_x_858:
[----:B0-----:R-:W-:Y:S01]  /*1e590*/  VIADD R3, R85, 0x60 ;  /* 0x0000006055037836 */ /* 0x001fe20000000000 */
[----:B--23--:R-:W0:Y:S04]  /*1e5a0*/  SHFL.IDX PT, R83, R83, 0x3, 0x181f ;  /* 0x00781f0053537f89 */ /* 0x00ce2800000e0000 */
[----:B------:R-:W-:Y:S01]  /*1e5b0*/  ISETP.GE.AND P0, PT, R3, R2, PT ;  /* 0x000000020300720c */ /* 0x000fe20003f06270 */
[----:B------:R2:W3:-:S12]  /*1e5c0*/  SHFL.IDX PT, R9, R82, 0x3, 0x181f ;  /* 0x00781f0052097f89 */ /* 0x0004d800000e0000 */
[----:B--2---:R-:W-:Y:S05]  /*1e5d0*/  @P0 BRA `(.L_x_860) ;  /* 0x0000000c00c00947 */ /* 0x004fea0003800000 */
[----:B------:R-:W-:Y:S01]  /*1e5e0*/  ULDC UR4, c[0x0][0xac8] ;  /* 0x0002b20000047ab9 */ /* 0x000fe20000000800 */
[----:B------:R-:W-:Y:S01]  /*1e5f0*/  ULDC.64 UR6, c[0x0][0x208] ;  /* 0x0000820000067ab9 */ /* 0x000fe20000000a00 */
[----:B------:R-:W-:Y:S02]  /*1e600*/  ISETP.GE.AND P3, PT, R16, UR4, PT ;  /* 0x0000000410007c0c */ /* 0x000fe4000bf66270 */
[----:B------:R-:W-:Y:S02]  /*1e610*/  ISETP.GE.AND P4, PT, R213, UR4, PT ;  /* 0x00000004d5007c0c */ /* 0x000fe4000bf86270 */
[----:B------:R-:W-:-:S09]  /*1e620*/  ISETP.GE.AND P5, PT, R218, UR4, PT ;  /* 0x00000004da007c0c */ /* 0x000fd2000bfa6270 */
[-C--:B---3--:R-:W-:Y:S02]  /*1e630*/  @!P3 LEA R2, P0, R16, R9.reuse, 0x1 ;  /* 0x000000091002b211 */ /* 0x088fe400078008ff */
[----:B------:R-:W-:Y:S02]  /*1e640*/  @!P4 LEA R4, P1, R84, R9, 0x1 ;  /* 0x000000095404c211 */ /* 0x000fe400078208ff */
        /* <DEDUP_REMOVED lines=9> */
[----:B0-----:R-:W-:Y:S01]  /*1e6e0*/  LEA R2, P0, R219, R9, 0x1 ;  /* 0x00000009db027211 */ /* 0x001fe200078008ff */
[----:B------:R-:W-:-:S03]  /*1e6f0*/  ULDC.64 UR4, c[0x0][0x208] ;  /* 0x0000820000047ab9 */ /* 0x000fc60000000a00 */
[----:B------:R-:W-:-:S05]  /*1e700*/  LEA.HI.X R3, R219, R83, R86, 0x1, P0 ;  /* 0x00000053db037211 */ /* 0x000fca00000f0c56 */
[----:B------:R0:W-:Y:S01]  /*1e710*/  ST.E.128 desc[UR4][R2.64], R72 ;  /* 0x0000004802007985 */ /* 0x0001e2000c101d04 */
[----:B------:R-:W-:Y:S05]  /*1e720*/  BRA `(.L_x_860) ;  /* 0x0000000c006c7947 */ /* 0x000fea0003800000 */
.L_x_852:
[C---:B------:R-:W-:Y:S01]  /*1e730*/  SHF.L.U32 R4, R233.reuse, 0x2, RZ ;  /* 0x00000002e9047819 */ /* 0x040fe200000006ff */
[----:B------:R-:W-:Y:S01]  /*1e740*/  ULDC.64 UR4, c[0x0][0xc00] ;  /* 0x0003000000047ab9 */ /* 0x000fe20000000a00 */
[----:B------:R-:W-:Y:S01]  /*1e750*/  SHF.R.S32.HI R12, RZ, 0x1f, R233 ;  /* 0x0000001fff0c7819 */ /* 0x000fe200000114e9 */
[----:B------:R-:W2:Y:S01]  /*1e760*/  LDC R21, c[0x0][0xbe8] ;  /* 0x0002fa00ff157b82 */ /* 0x000ea20000000800 */
[----:B------:R-:W-:Y:S01]  /*1e770*/  ISETP.NE.U32.AND P0, PT, RZ, UR4, PT ;  /* 0x00000004ff007c0c */ /* 0x000fe2000bf05070 */
[----:B------:R-:W-:Y:S01]  /*1e780*/  IMAD.MOV.U32 R6, RZ, RZ, RZ ;  /* 0x000000ffff067224 */ /* 0x000fe200078e00ff */
[----:B------:R-:W-:Y:S01]  /*1e790*/  IADD3 R2, P1, R4, UR4, RZ ;  /* 0x0000000404027c10 */ /* 0x000fe2000ff3e0ff */
[----:B------:R-:W-:Y:S01]  /*1e7a0*/  ULDC.64 UR6, c[0x0][0x208] ;  /* 0x0000820000067ab9 */ /* 0x000fe20000000a00 */
[----:B------:R-:W-:Y:S02]  /*1e7b0*/  SHF.L.U64.HI R0, R233, 0x2, R12 ;  /* 0x00000002e9007819 */ /* 0x000fe4000001020c */
[----:B------:R-:W-:-:S02]  /*1e7c0*/  ISETP.NE.AND.EX P0, PT, RZ, UR5, PT, P0 ;  /* 0x00000005ff007c0c */ /* 0x000fc4000bf05300 */
[----:B------:R-:W-:Y:S01]  /*1e7d0*/  IADD3.X R3, R0, UR5, RZ, P1, !PT ;  /* 0x0000000500037c10 */ /* 0x000fe20008ffe4ff */
[----:B------:R-:W-:Y:S02]  /*1e7e0*/  ULDC.64 UR4, c[0x0][0xc08] ;  /* 0x0003020000047ab9 */ /* 0x000fe40000000a00 */
[----:B------:R-:W-:-:S04]  /*1e7f0*/  ISETP.NE.U32.AND P1, PT, RZ, UR4, PT ;  /* 0x00000004ff007c0c */ /* 0x000fc8000bf25070 */
[----:B------:R-:W-:Y:S01]  /*1e800*/  ISETP.NE.AND.EX P1, PT, RZ, UR5, PT, P1 ;  /* 0x00000005ff007c0c */ /* 0x000fe2000bf25310 */
[----:B------:R-:W3:Y:S03]  /*1e810*/  S2R R7, SR_TID.X ;  /* 0x0000000000077919 */ /* 0x000ee60000002100 */
[----:B------:R4:W5:Y:S09]  /*1e820*/  @P0 LDG.E R6, desc[UR6][R2.64] ;  /* 0x0000000602060981 */ /* 0x000972000c1e1900 */
[----:B------:R-:W-:Y:S01]  /*1e830*/  @P1 IADD3 R4, P2, R4, UR4, RZ ;  /* 0x0000000404041c10 */ /* 0x000fe2000ff5e0ff */
[----:B------:R-:W-:-:S03]  /*1e840*/  ULDC UR4, c[0x0][0xa88] ;  /* 0x0002a20000047ab9 */ /* 0x000fc60000000800 */
[----:B------:R-:W-:Y:S01]  /*1e850*/  @P1 IADD3.X R5, R0, UR5, RZ, P2, !PT ;  /* 0x0000000500051c10 */ /* 0x000fe200097fe4ff */
[----:B------:R-:W-:Y:S01]  /*1e860*/  IMAD.U32 R0, RZ, RZ, UR4 ;  /* 0x00000004ff007e24 */ /* 0x000fe2000f8e00ff */
[----:B--2---:R-:W-:-:S05]  /*1e870*/  ISETP.NE.AND P2, PT, R21, 0x1, PT ;  /* 0x000000011500780c */ /* 0x004fca0003f45270 */
[----:B------:R4:W5:Y:S08]  /*1e880*/  @P1 LDG.E R0, desc[UR6][R4.64] ;  /* 0x0000000604001981 */ /* 0x000970000c1e1900 */
[----:B------:R-:W2:Y:S01]  /*1e890*/  @P2 LDC R14, c[0x0][0xbec] ;  /* 0x0002fb00ff0e2b82 */ /* 0x000ea20000000800 */
[----:B---3--:R-:W-:-:S04]  /*1e8a0*/  IADD3 R7, R7, -0x80, RZ ;  /* 0xffffff8007077810 */ /* 0x008fc80007ffe0ff */
[----:B------:R-:W-:-:S03]  /*1e8b0*/  ISETP.GE.AND P3, PT, R7, 0x80, PT ;  /* 0x000000800700780c */ /* 0x000fc60003f66270 */
[----:B------:R-:W3:Y:S01]  /*1e8c0*/  @P2 LDC R25, c[0x0][0xbf0] ;  /* 0x0002fc00ff192b82 */ /* 0x000ee20000000800 */
[----:B----4-:R-:W-:Y:S09]  /*1e8d0*/  @P1 BRA `(.L_x_861) ;  /* 0x0000000000141947 */ /* 0x010ff20003800000 */
[----:B------:R-:W-:Y:S05]  /*1e8e0*/  @!P0 BRA `(.L_x_861) ;  /* 0x0000000000108947 */ /* 0x000fea0003800000 */
[----:B------:R-:W-:Y:S02]  /*1e8f0*/  ULDC.64 UR4, c[0x0][0x208] ;  /* 0x0000820000047ab9 */ /* 0x000fe40000000a00 */
[----:B------:R-:W4:Y:S04]  /*1e900*/  LDG.E R5, desc[UR4][R2.64] ;  /* 0x0000000402057981 */ /* 0x000f28000c1e1900 */
[----:B-----5:R-:W4:Y:S02]  /*1e910*/  LDG.E R0, desc[UR4][R2.64+0x4] ;  /* 0x0000040402007981 */ /* 0x020f24000c1e1900 */
[----:B----4-:R-:W-:-:S07]  /*1e920*/  IMAD.IADD R0, R0, 0x1, -R5 ;  /* 0x0000000100007824 */ /* 0x010fce00078e0a05 */
.L_x_861:
[----:B------:R4:W5:Y:S01]  /*1e930*/  LDL R20, [R1+0x24] ;  /* 0x0000240001147983 */ /* 0x0009620000100800 */
[----:B------:R-:W-:Y:S01]  /*1e940*/  BSSY B1, `(.L_x_862) ;  /* 0x000002f000017945 */ /* 0x000fe20003800000 */
[----:B------:R-:W-:Y:S02]  /*1e950*/  SHF.R.S32.HI R10, RZ, 0x1f, R234 ;  /* 0x0000001fff0a7819 */ /* 0x000fe400000114ea */
[----:B------:R-:W-:Y:S02]  /*1e960*/  SEL R233, R233, RZ, !P0 ;  /* 0x000000ffe9e97207 */ /* 0x000fe40004000000 */
[----:B------:R-:W-:Y:S02]  /*1e970*/  SEL R12, R12, RZ, !P0 ;  /* 0x000000ff0c0c7207 */ /* 0x000fe40004000000 */
[----:B-----5:R-:W-:Y:S01]  /*1e980*/  SHF.R.S32.HI R11, RZ, 0x1f, R6 ;  /* 0x0000001fff0b7819 */ /* 0x020fe20000011406 */
[----:B----4-:R-:W-:Y:S06]  /*1e990*/  @P3 BRA `(.L_x_863) ;  /* 0x0000000000a43947 */ /* 0x010fec0003800000 */
[----:B------:R-:W4:Y:S01]  /*1e9a0*/  S2R R2, SR_TID.X ;  /* 0x0000000000027919 */ /* 0x000f220000002100 */
[----:B------:R-:W5:Y:S02]  /*1e9b0*/  LDC R9, c[0x0][0xbe8] ;  /* 0x0002fa00ff097b82 */ /* 0x000f640000000800 */
[----:B-----5:R-:W-:Y:S02]  /*1e9c0*/  IMAD R3, R0, R9, RZ ;  /* 0x0000000900037224 */ /* 0x020fe400078e02ff */
[----:B----4-:R-:W-:-:S05]  /*1e9d0*/  IMAD R2, R20, 0x80, R2 ;  /* 0x0000008014027824 */ /* 0x010fca00078e0202 */
[----:B------:R-:W-:-:S04]  /*1e9e0*/  IADD3 R8, R2, -0x80, RZ ;  /* 0xffffff8002087810 */ /* 0x000fc80007ffe0ff */
[----:B------:R-:W-:-:S13]  /*1e9f0*/  ISETP.GE.AND P0, PT, R8, R3, PT ;  /* 0x000000030800720c */ /* 0x000fda0003f06270 */
[----:B------:R-:W-:Y:S05]  /*1ea00*/  @P0 BRA `(.L_x_863) ;  /* 0x0000000000880947 */ /* 0x000fea0003800000 */
[----:B------:R-:W-:Y:S01]  /*1ea10*/  ISETP.NE.AND P0, PT, R9, 0x1, PT ;  /* 0x000000010900780c */ /* 0x000fe20003f05270 */
[----:B------:R-:W-:Y:S01]  /*1ea20*/  ULDC.64 UR4, c[0x0][0xb90] ;  /* 0x0002e40000047ab9 */ /* 0x000fe20000000a00 */
[----:B------:R-:W-:Y:S01]  /*1ea30*/  MOV R3, R11 ;  /* 0x0000000b00037202 */ /* 0x000fe20000000f00 */
[----:B------:R-:W-:Y:S01]  /*1ea40*/  IMAD R7, R10, UR4, RZ ;  /* 0x000000040a077c24 */ /* 0x000fe2000f8e02ff */
[----:B------:R-:W-:Y:S01]  /*1ea50*/  ULDC.64 UR6, c[0x0][0x208] ;  /* 0x0000820000067ab9 */ /* 0x000fe20000000a00 */
[----:B------:R-:W-:Y:S02]  /*1ea60*/  IMAD.MOV.U32 R2, RZ, RZ, R6 ;  /* 0x000000ffff027224 */ /* 0x000fe400078e0006 */
[----:B------:R-:W-:Y:S02]  /*1ea70*/  IMAD.MOV.U32 R5, RZ, RZ, R8 ;  /* 0x000000ffff057224 */ /* 0x000fe400078e0008 */
[----:B------:R-:W-:-:S04]  /*1ea80*/  IMAD.WIDE.U32 R2, R234, UR4, R2 ;  /* 0x00000004ea027c25 */ /* 0x000fc8000f8e0002 */
[----:B------:R-:W4:Y:S01]  /*1ea90*/  @P0 LDC R13, c[0x0][0xbec] ;  /* 0x0002fb00ff0d0b82 */ /* 0x000f220000000800 */
[----:B------:R-:W-:Y:S01]  /*1eaa0*/  IMAD R7, R234, UR5, R7 ;  /* 0x00000005ea077c24 */ /* 0x000fe2000f8e0207 */
[----:B------:R-:W-:-:S03]  /*1eab0*/  ULDC.64 UR4, c[0x0][0xb98] ;  /* 0x0002e60000047ab9 */ /* 0x000fc60000000a00 */
[----:B------:R-:W-:-:S03]  /*1eac0*/  IMAD.IADD R3, R3, 0x1, R7 ;  /* 0x0000000103037824 */ /* 0x000fc600078e0207 */
[----:B------:R-:W5:Y:S01]  /*1ead0*/  @P0 LDC R15, c[0x0][0xbf0] ;  /* 0x0002fc00ff0f0b82 */ /* 0x000f620000000800 */
[----:B------:R-:W-:-:S04]  /*1eae0*/  IMAD.WIDE.U32 R2, R233, UR4, R2 ;  /* 0x00000004e9027c25 */ /* 0x000fc8000f8e0002 */
[----:B----4-:R-:W-:-:S05]  /*1eaf0*/  @P0 IMAD.HI.U32 R4, R8, R13, RZ ;  /* 0x0000000d08040227 */ /* 0x010fca00078e00ff */
[----:B-----5:R-:W-:Y:S01]  /*1eb00*/  @P0 SHF.R.U32.HI R5, RZ, R15, R4 ;  /* 0x0000000fff050219 */ /* 0x020fe20000011604 */
[----:B------:R-:W-:-:S03]  /*1eb10*/  IMAD R4, R12, UR4, RZ ;  /* 0x000000040c047c24 */ /* 0x000fc6000f8e02ff */
[----:B------:R-:W-:Y:S01]  /*1eb20*/  IADD3 R2, P0, R5, R2, RZ ;  /* 0x0000000205027210 */ /* 0x000fe20007f1e0ff */
[----:B------:R-:W-:-:S04]  /*1eb30*/  IMAD.MOV R7, RZ, RZ, -R5 ;  /* 0x000000ffff077224 */ /* 0x000fc800078e0a05 */
[----:B------:R-:W-:Y:S01]  /*1eb40*/  IMAD R7, R9, R7, R8 ;  /* 0x0000000709077224 */ /* 0x000fe200078e0208 */
[----:B------:R-:W-:Y:S01]  /*1eb50*/  SHF.R.S32.HI R9, RZ, 0x1f, R5 ;  /* 0x0000001fff097819 */ /* 0x000fe20000011405 */
[----:B------:R-:W-:Y:S01]  /*1eb60*/  IMAD R8, R233, UR5, R4 ;  /* 0x00000005e9087c24 */ /* 0x000fe2000f8e0204 */
[----:B------:R-:W-:Y:S02]  /*1eb70*/  ULDC.64 UR4, c[0x0][0xb88] ;  /* 0x0002e20000047ab9 */ /* 0x000fe40000000a00 */
[----:B------:R-:W-:Y:S02]  /*1eb80*/  SHF.R.S32.HI R4, RZ, 0x1f, R7 ;  /* 0x0000001fff047819 */ /* 0x000fe40000011407 */
[----:B------:R-:W-:-:S03]  /*1eb90*/  IADD3.X R3, R9, R3, R8, P0, !PT ;  /* 0x0000000309037210 */ /* 0x000fc600007fe408 */
[----:B------:R-:W-:Y:S02]  /*1eba0*/  IMAD R4, R4, UR4, RZ ;  /* 0x0000000404047c24 */ /* 0x000fe4000f8e02ff */
[----:B------:R-:W-:-:S04]  /*1ebb0*/  IMAD.WIDE.U32 R2, R7, UR4, R2 ;  /* 0x0000000407027c25 */ /* 0x000fc8000f8e0002 */
[----:B------:R-:W-:Y:S01]  /*1ebc0*/  IMAD R5, R7, UR5, R4 ;  /* 0x0000000507057c24 */ /* 0x000fe2000f8e0204 */
[----:B------:R-:W-:Y:S02]  /*1ebd0*/  ULDC.64 UR4, c[0x0][0xb50] ;  /* 0x0002d40000047ab9 */ /* 0x000fe40000000a00 */
[----:B------:R-:W-:Y:S02]  /*1ebe0*/  LEA R4, P0, R2, UR4, 0x2 ;  /* 0x0000000402047c11 */ /* 0x000fe4000f8010ff */
[----:B------:R-:W-:-:S04]  /*1ebf0*/  IADD3 R3, R3, R5, RZ ;  /* 0x0000000503037210 */ /* 0x000fc80007ffe0ff */
[----:B------:R-:W-:Y:S01]  /*1ec00*/  LEA.HI.X R5, R2, UR5, R3, 0x2, P0 ;  /* 0x0000000502057c11 */ /* 0x000fe200080f1403 */
[----:B------:R-:W-:-:S05]  /*1ec10*/  IMAD.MOV.U32 R3, RZ, RZ, -0x800000 ;  /* 0xff800000ff037424 */ /* 0x000fca00078e00ff */
[----:B------:R4:W-:Y:S02]  /*1ec20*/  STG.E desc[UR6][R4.64], R3 ;  /* 0x0000000304007986 */ /* 0x0009e4000c101906 */
.L_x_863:
[----:B------:R-:W-:Y:S05]  /*1ec30*/  BSYNC B1 ;  /* 0x0000000000017941 */ /* 0x000fea0003800000 */
.L_x_862:
[----:B------:R-:W-:Y:S01]  /*1ec40*/  ULDC.64 UR4, c[0x0][0xaa0] ;  /* 0x0002a80000047ab9 */ /* 0x000fe20000000a00 */
[----:B----4-:R-:W-:Y:S01]  /*1ec50*/  IMAD R4, R235, 0x20, R212 ;  /* 0x00000020eb047824 */ /* 0x010fe200078e02d4 */
[----:B------:R-:W-:Y:S01]  /*1ec60*/  BSSY B1, `(.L_x_864) ;  /* 0x0000042000017945 */ /* 0x000fe20003800000 */
[----:B------:R-:W-:Y:S01]  /*1ec70*/  IMAD R3, R11, UR4, RZ ;  /* 0x000000040b037c24 */ /* 0x000fe2000f8e02ff */
[----:B------:R-:W-:Y:S01]  /*1ec80*/  SHF.R.S32.HI R8, RZ, 0x1f, R219 ;  /* 0x0000001fff087819 */ /* 0x000fe200000114db */
[----:B------:R-:W-:Y:S02]  /*1ec90*/  IMAD R9, R20, 0x80, R4 ;  /* 0x0000008014097824 */ /* 0x000fe400078e0204 */
[C---:B------:R-:W-:Y:S02]  /*1eca0*/  IMAD R5, R6.reuse, UR5, R3 ;  /* 0x0000000506057c24 */ /* 0x040fe4000f8e0203 */
[----:B------:R-:W-:Y:S01]  /*1ecb0*/  IMAD.WIDE.U32 R2, R6, UR4, RZ ;  /* 0x0000000406027c25 */ /* 0x000fe2000f8e00ff */
[----:B------:R-:W-:-:S03]  /*1ecc0*/  ULDC.64 UR4, c[0x0][0xae8] ;  /* 0x0002ba0000047ab9 */ /* 0x000fc60000000a00 */
[----:B------:R-:W-:Y:S01]  /*1ecd0*/  IMAD R7, R10, UR4, RZ ;  /* 0x000000040a077c24 */ /* 0x000fe2000f8e02ff */
[----:B------:R-:W-:Y:S01]  /*1ece0*/  IADD3 R3, R3, R5, RZ ;  /* 0x0000000503037210 */ /* 0x000fe20007ffe0ff */
[----:B--2---:R-:W-:-:S04]  /*1ecf0*/  @P2 IMAD.HI.U32 R4, R9, R14, RZ ;  /* 0x0000000e09042227 */ /* 0x004fc800078e00ff */
[C---:B------:R-:W-:Y:S02]  /*1ed00*/  IMAD R7, R234.reuse, UR5, R7 ;  /* 0x00000005ea077c24 */ /* 0x040fe4000f8e0207 */
[----:B------:R-:W-:Y:S01]  /*1ed10*/  IMAD.WIDE.U32 R2, R234, UR4, R2 ;  /* 0x00000004ea027c25 */ /* 0x000fe2000f8e0002 */
[----:B------:R-:W-:-:S03]  /*1ed20*/  ULDC.64 UR4, c[0x0][0xaf0] ;  /* 0x0002bc0000047ab9 */ /* 0x000fc60000000a00 */
[----:B------:R-:W-:Y:S01]  /*1ed30*/  IMAD.MOV.U32 R5, RZ, RZ, R9 ;  /* 0x000000ffff057224 */ /* 0x000fe200078e0009 */
[----:B------:R-:W-:Y:S01]  /*1ed40*/  IADD3 R3, R3, R7, RZ ;  /* 0x0000000703037210 */ /* 0x000fe20007ffe0ff */
[----:B------:R-:W-:Y:S01]  /*1ed50*/  IMAD R6, R12, UR4, RZ ;  /* 0x000000040c067c24 */ /* 0x000fe2000f8e02ff */
[----:B---3--:R-:W-:-:S03]  /*1ed60*/  @P2 SHF.R.U32.HI R5, RZ, R25, R4 ;  /* 0x00000019ff052219 */ /* 0x008fc60000011604 */
[C---:B------:R-:W-:Y:S01]  /*1ed70*/  IMAD R7, R233.reuse, UR5, R6 ;  /* 0x00000005e9077c24 */ /* 0x040fe2000f8e0206 */
[----:B------:R-:W-:Y:S01]  /*1ed80*/  SHF.R.S32.HI R4, RZ, 0x1f, R5 ;  /* 0x0000001fff047819 */ /* 0x000fe20000011405 */
[----:B------:R-:W-:Y:S01]  /*1ed90*/  IMAD.WIDE.U32 R2, R233, UR4, R2 ;  /* 0x00000004e9027c25 */ /* 0x000fe2000f8e0002 */
[----:B------:R-:W-:-:S03]  /*1eda0*/  ULDC.64 UR4, c[0x0][0xae0] ;  /* 0x0002b80000047ab9 */ /* 0x000fc60000000a00 */
[----:B------:R-:W-:Y:S02]  /*1edb0*/  IMAD.MOV R6, RZ, RZ, -R5 ;  /* 0x000000ffff067224 */ /* 0x000fe400078e0a05 */
[----:B------:R-:W-:Y:S02]  /*1edc0*/  IMAD.IADD R3, R3, 0x1, R7 ;  /* 0x0000000103037824 */ /* 0x000fe400078e0207 */
[----:B------:R-:W-:Y:S02]  /*1edd0*/  IMAD R4, R4, UR4, RZ ;  /* 0x0000000404047c24 */ /* 0x000fe4000f8e02ff */
[----:B------:R-:W-:Y:S02]  /*1ede0*/  IMAD R7, R21, R6, R9 ;  /* 0x0000000615077224 */ /* 0x000fe400078e0209 */
[C---:B------:R-:W-:Y:S02]  /*1edf0*/  IMAD R9, R5.reuse, UR5, R4 ;  /* 0x0000000505097c24 */ /* 0x040fe4000f8e0204 */
[----:B------:R-:W-:Y:S01]  /*1ee00*/  IMAD.WIDE.U32 R2, R5, UR4, R2 ;  /* 0x0000000405027c25 */ /* 0x000fe2000f8e0002 */
[----:B------:R-:W-:Y:S01]  /*1ee10*/  SHF.R.S32.HI R4, RZ, 0x1f, R7 ;  /* 0x0000001fff047819 */ /* 0x000fe20000011407 */
[----:B------:R-:W-:-:S02]  /*1ee20*/  ULDC.64 UR4, c[0x0][0xad8] ;  /* 0x0002b60000047ab9 */ /* 0x000fc40000000a00 */
[----:B------:R-:W-:Y:S01]  /*1ee30*/  IMAD R6, R20, 0x80, R212 ;  /* 0x0000008014067824 */ /* 0x000fe200078e02d4 */
[----:B------:R-:W-:Y:S01]  /*1ee40*/  IADD3 R3, R3, R9, RZ ;  /* 0x0000000903037210 */ /* 0x000fe20007ffe0ff */
[----:B------:R-:W-:Y:S01]  /*1ee50*/  IMAD R4, R4, UR4, RZ ;  /* 0x0000000404047c24 */ /* 0x000fe2000f8e02ff */
[----:B------:R-:W-:Y:S01]  /*1ee60*/  SHF.R.S32.HI R9, RZ, 0x1f, R218 ;  /* 0x0000001fff097819 */ /* 0x000fe200000114da */
[----:B------:R-:W-:Y:S02]  /*1ee70*/  IMAD R21, R0, R21, RZ ;  /* 0x0000001500157224 */ /* 0x000fe400078e02ff */
[C---:B------:R-:W-:Y:S02]  /*1ee80*/  IMAD R5, R7.reuse, UR5, R4 ;  /* 0x0000000507057c24 */ /* 0x040fe4000f8e0204 */
[----:B------:R-:W-:Y:S01]  /*1ee90*/  IMAD.WIDE.U32 R2, R7, UR4, R2 ;  /* 0x0000000407027c25 */ /* 0x000fe2000f8e0002 */
[----:B------:R-:W-:Y:S01]  /*1eea0*/  ISETP.GE.AND P2, PT, R6, R21, PT ;  /* 0x000000150600720c */ /* 0x000fe20003f46270 */
[----:B------:R-:W-:-:S02]  /*1eeb0*/  ULDC.64 UR4, c[0x0][0xa80] ;  /* 0x0002a00000047ab9 */ /* 0x000fc40000000a00 */
[----:B------:R-:W-:Y:S01]  /*1eec0*/  IMAD.IADD R3, R3, 0x1, R5 ;  /* 0x0000000103037824 */ /* 0x000fe200078e0205 */
[----:B------:R-:W-:Y:S01]  /*1eed0*/  LEA R4, P3, R2, UR4, 0x1 ;  /* 0x0000000402047c11 */ /* 0x000fe2000f8608ff */
[----:B------:R-:W-:-:S03]  /*1eee0*/  VIADD R0, R6, 0x20 ;  /* 0x0000002006007836 */ /* 0x000fc60000000000 */
[----:B------:R-:W-:Y:S02]  /*1eef0*/  LEA.HI.X R5, R2, UR5, R3, 0x1, P3 ;  /* 0x0000000502057c11 */ /* 0x000fe400098f0c03 */
[----:B------:R-:W-:Y:S01]  /*1ef00*/  ISETP.GE.AND P1, PT, R0, R21, PT ;  /* 0x000000150000720c */ /* 0x000fe20003f26270 */
[----:B------:R2:W3:Y:S01]  /*1ef10*/  SHFL.IDX PT, R2, R4, RZ, 0x181f ;  /* 0x00181fff04027589 */ /* 0x0004e200000e0000 */
[----:B------:R-:W-:-:S03]  /*1ef20*/  IADD3 R0, R6, 0x40, RZ ;  /* 0x0000004006007810 */ /* 0x000fc60007ffe0ff */
[----:B------:R2:W4:Y:S01]  /*1ef30*/  SHFL.IDX PT, R3, R5, RZ, 0x181f ;  /* 0x00181fff05037589 */ /* 0x00052200000e0000 */
        /* <DEDUP_REMOVED lines=8> */
[----:B---3--:R-:W-:-:S04]  /*1efc0*/  @!P5 LEA R10, P6, R16, R2, 0x1 ;  /* 0x00000002100ad211 */ /* 0x008fc800078c08ff */
[-C--:B----4-:R-:W-:Y:S02]  /*1efd0*/  @!P5 LEA.HI.X R11, R16, R3.reuse, R17, 0x1, P6 ;  /* 0x00000003100bd211 */ /* 0x090fe400030f0c11 */
[-C--:B------:R-:W-:Y:S01]  /*1efe0*/  @!P3 LEA R12, P6, R218, R2.reuse, 0x1 ;  /* 0x00000002da0cb211 */ /* 0x080fe200078c08ff */
[----:B------:R-:W-:Y:S02]  /*1eff0*/  @!P4 IMAD.SHL.U32 R7, R236, 0x8, RZ ;  /* 0x00000008ec07c824 */ /* 0x000fe400078e00ff */
[----:B------:R3:W-:Y:S01]  /*1f000*/  @!P5 ST.E.128 desc[UR6][R10.64], RZ ;  /* 0x000000ff0a00d985 */ /* 0x0007e2000c101d06 */
[----:B------:R-:W-:Y:S02]  /*1f010*/  @!P3 LEA.HI.X R13, R218, R3, R9, 0x1, P6 ;  /* 0x00000003da0db211 */ /* 0x000fe400030f0c09 */
[----:B------:R-:W-:-:S04]  /*1f020*/  @!P2 LEA R14, P6, R219, R2, 0x1 ;  /* 0x00000002db0ea211 */ /* 0x000fc800078c08ff */
[----:B------:R-:W-:Y:S01]  /*1f030*/  @!P2 LEA.HI.X R15, R219, R3, R8, 0x1, P6 ;  /* 0x00000003db0fa211 */ /* 0x000fe200030f0c08 */
[----:B------:R-:W-:-:S05]  /*1f040*/  @!P4 IMAD.WIDE R2, R7, 0x2, R2 ;  /* 0x000000020702c825 */ /* 0x000fca00078e0202 */
[----:B------:R3:W-:Y:S04]  /*1f050*/  @!P4 ST.E.128 desc[UR6][R2.64], RZ ;  /* 0x000000ff0200c985 */ /* 0x0007e8000c101d06 */
[----:B------:R3:W-:Y:S04]  /*1f060*/  @!P3 ST.E.128 desc[UR6][R12.64], RZ ;  /* 0x000000ff0c00b985 */ /* 0x0007e8000c101d06 */
[----:B------:R3:W-:Y:S02]  /*1f070*/  @!P2 ST.E.128 desc[UR6][R14.64], RZ ;  /* 0x000000ff0e00a985 */ /* 0x0007e4000c101d06 */
.L_x_865:
[----:B------:R-:W-:Y:S05]  /*1f080*/  BSYNC B1 ;  /* 0x0000000000017941 */ /* 0x000fea0003800000 */
.L_x_864:
[----:B---34-:R3:W4:Y:S01]  /*1f090*/  SHFL.IDX PT, R3, R5, 0x1, 0x181f ;  /* 0x00381f0005037f89 */ /* 0x01872200000e0000 */
        /* <DEDUP_REMOVED lines=10> */
[----:B------:R-:W-:Y:S02]  /*1f140*/  @!P3 SHF.L.U32 R7, R236, 0x3, RZ ;  /* 0x00000003ec07b819 */ /* 0x000fe400000006ff */
[-C--:B----4-:R-:W-:Y:S02]  /*1f150*/  @!P4 LEA.HI.X R11, R16, R3.reuse, R17, 0x1, P6 ;  /* 0x00000003100bc211 */ /* 0x090fe400030f0c11 */
[CC--:B------:R-:W-:Y:S02]  /*1f160*/  @!P2 LEA R12, P5, R218.reuse, R2.reuse, 0x1 ;  /* 0x00000002da0ca211 */ /* 0x0c0fe400078a08ff */
[----:B------:R-:W-:Y:S01]  /*1f170*/  @!P1 LEA R14, P6, R219, R2, 0x1 ;  /* 0x00000002db0e9211 */ /* 0x000fe200078c08ff */
[----:B------:R0:W-:Y:S01]  /*1f180*/  @!P4 ST.E.128 desc[UR6][R10.64], RZ ;  /* 0x000000ff0a00c985 */ /* 0x0001e2000c101d06 */
[----:B------:R-:W-:-:S02]  /*1f190*/  @!P2 LEA.HI.X R13, R218, R3, R9, 0x1, P5 ;  /* 0x00000003da0da211 */ /* 0x000fc400028f0c09 */
[----:B------:R-:W-:Y:S01]  /*1f1a0*/  @!P1 LEA.HI.X R15, R219, R3, R8, 0x1, P6 ;  /* 0x00000003db0f9211 */ /* 0x000fe200030f0c08 */
[----:B------:R-:W-:-:S05]  /*1f1b0*/  @!P3 IMAD.WIDE R2, R7, 0x2, R2 ;  /* 0x000000020702b825 */ /* 0x000fca00078e0202 */
[----:B------:R0:W-:Y:S04]  /*1f1c0*/  @!P3 ST.E.128 desc[UR6][R2.64], RZ ;  /* 0x000000ff0200b985 */ /* 0x0001e8000c101d06 */
[----:B------:R0:W-:Y:S04]  /*1f1d0*/  @!P2 ST.E.128 desc[UR6][R12.64], RZ ;  /* 0x000000ff0c00a985 */ /* 0x0001e8000c101d06 */
[----:B------:R0:W-:Y:S02]  /*1f1e0*/  @!P1 ST.E.128 desc[UR6][R14.64], RZ ;  /* 0x000000ff0e009985 */ /* 0x0001e4000c101d06 */
.L_x_867:
[----:B------:R-:W-:Y:S05]  /*1f1f0*/  BSYNC B1 ;  /* 0x0000000000017941 */ /* 0x000fea0003800000 */
.L_x_866:
        /* <DEDUP_REMOVED lines=12> */
[C---:B------:R-:W-:Y:S02]  /*1f2c0*/  @!P6 LEA R14, P2, R219.reuse, R2, 0x1 ;  /* 0x00000002db0ee211 */ /* 0x040fe400078408ff */
[----:B------:R-:W-:Y:S01]  /*1f2d0*/  @!P4 IMAD.SHL.U32 R7, R236, 0x8, RZ ;  /* 0x00000008ec07c824 */ /* 0x000fe200078e00ff */
[-C--:B----4-:R-:W-:Y:S02]  /*1f2e0*/  @!P3 LEA.HI.X R11, R16, R3.reuse, R17, 0x1, P0 ;  /* 0x00000003100bb211 */ /* 0x090fe400000f0c11 */
[-C--:B------:R-:W-:Y:S02]  /*1f2f0*/  @!P5 LEA.HI.X R13, R218, R3.reuse, R9, 0x1, P1 ;  /* 0x00000003da0dd211 */ /* 0x080fe400008f0c09 */
[----:B------:R-:W-:Y:S01]  /*1f300*/  @!P6 LEA.HI.X R15, R219, R3, R8, 0x1, P2 ;  /* 0x00000003db0fe211 */ /* 0x000fe200010f0c08 */
[----:B------:R-:W-:Y:S01]  /*1f310*/  @!P4 IMAD.WIDE R2, R7, 0x2, R2 ;  /* 0x000000020702c825 */ /* 0x000fe200078e0202 */
[----:B------:R0:W-:Y:S04]  /*1f320*/  @!P3 ST.E.128 desc[UR6][R10.64], RZ ;  /* 0x000000ff0a00b985 */ /* 0x0001e8000c101d06 */
[----:B------:R0:W-:Y:S04]  /*1f330*/  @!P4 ST.E.128 desc[UR6][R2.64], RZ ;  /* 0x000000ff0200c985 */ /* 0x0001e8000c101d06 */
[----:B------:R0:W-:Y:S04]  /*1f340*/  @!P5 ST.E.128 desc[UR6][R12.64], RZ ;  /* 0x000000ff0c00d985 */ /* 0x0001e8000c101d06 */
[----:B------:R0:W-:Y:S02]  /*1f350*/  @!P6 ST.E.128 desc[UR6][R14.64], RZ ;  /* 0x000000ff0e00e985 */ /* 0x0001e4000c101d06 */
.L_x_869:
[----:B------:R-:W-:Y:S05]  /*1f360*/  BSYNC B1 ;  /* 0x0000000000017941 */ /* 0x000fea0003800000 */
.L_x_868:
[----:B------:R-:W-:Y:S01]  /*1f370*/  VIADD R0, R6, 0x60 ;  /* 0x0000006006007836 */ /* 0x000fe20000000000 */
[----:B0---4-:R0:W4:Y:S04]  /*1f380*/  SHFL.IDX PT, R3, R5, 0x3, 0x181f ;  /* 0x00781f0005037f89 */ /* 0x01112800000e0000 */
[----:B------:R-:W-:Y:S01]  /*1f390*/  ISETP.GE.AND P0, PT, R0, R21, PT ;  /* 0x000000150000720c */ /* 0x000fe20003f06270 */
[----:B------:R0:W0:-:S12]  /*1f3a0*/  SHFL.IDX PT, R2, R4, 0x3, 0x181f ;  /* 0x00781f0004027f89 */ /* 0x00001800000e0000 */
        /* <DEDUP_REMOVED lines=10> */
[----:B--23--:R-:W-:Y:S02]  /*1f450*/  @!P4 SHF.L.U32 R5, R236, 0x3, RZ ;  /* 0x00000003ec05c819 */ /* 0x00cfe400000006ff */
[-C--:B----4-:R-:W-:Y:S02]  /*1f460*/  @!P3 LEA.HI.X R7, R16, R3.reuse, R17, 0x1, P0 ;  /* 0x000000031007b211 */ /* 0x090fe400000f0c11 */
[----:B------:R-:W-:-:S02]  /*1f470*/  @!P5 LEA.HI.X R11, R218, R3, R9, 0x1, P1 ;  /* 0x00000003da0bd211 */ /* 0x000fc400008f0c09 */
[----:B------:R-:W-:Y:S01]  /*1f480*/  @!P6 LEA.HI.X R13, R219, R3, R8, 0x1, P2 ;  /* 0x00000003db0de211 */ /* 0x000fe200010f0c08 */
[----:B------:R-:W-:Y:S01]  /*1f490*/  @!P4 IMAD.WIDE R2, R5, 0x2, R2 ;  /* 0x000000020502c825 */ /* 0x000fe200078e0202 */
[----:B------:R0:W-:Y:S04]  /*1f4a0*/  @!P3 ST.E.128 desc[UR6][R6.64], RZ ;  /* 0x000000ff0600b985 */ /* 0x0001e8000c101d06 */
[----:B------:R0:W-:Y:S04]  /*1f4b0*/  @!P4 ST.E.128 desc[UR6][R2.64], RZ ;  /* 0x000000ff0200c985 */ /* 0x0001e8000c101d06 */
[----:B------:R0:W-:Y:S04]  /*1f4c0*/  @!P5 ST.E.128 desc[UR6][R10.64], RZ ;  /* 0x000000ff0a00d985 */ /* 0x0001e8000c101d06 */
[----:B------:R0:W-:Y:S02]  /*1f4d0*/  @!P6 ST.E.128 desc[UR6][R12.64], RZ ;  /* 0x000000ff0c00e985 */ /* 0x0001e4000c101d06 */
.L_x_860:
[----:B------:R-:W-:Y:S05]  /*1f4e0*/  BSYNC B0 ;  /* 0x0000000000007941 */ /* 0x000fea0003800000 */
.L_x_851:
[----:B------:R-:W-:Y:S02]  /*1f4f0*/  ULDC UR4, c[0x0][0xc3c] ;  /* 0x00030f0000047ab9 */ /* 0x000fe40000000800 */
[----:B-1----:R-:W-:-:S13]  /*1f500*/  ISETP.GE.AND P0, PT, R123, UR4, PT ;  /* 0x000000047b007c0c */ /* 0x002fda000bf06270 */
[----:B------:R-:W-:Y:S05]  /*1f510*/  @!P0 BRA `(.L_x_870) ;  /* 0xfffffe1c008c8947 */ /* 0x000fea000383ffff */
[----:B------:R-:W-:Y:S05]  /*1f520*/  BRA `(.L_x_645) ;  /* 0x0000008800547947 */ /* 0x000fea0003800000 */
.L_x_643:
[----:B------:R-:W-:-:S08]  /*1f530*/  NOP ;  /* 0x0000000000007918 */ /* 0x000fd00000000000 */
[----:B0-----:R-:W0:-:S00]  /*1f540*/  USETMAXREG.DEALLOC.CTAPOOL 0x18 ;  /* 0x00000018000079c8 */ /* 0x001e0000080e0500 */
[----:B0-----:R-:W2:Y:S01]  /*1f550*/  LDL.LU R3, [R1+0x20] ;  /* 0x0000200001037983 */ /* 0x001ea20000300800 */
[----:B------:R-:W-:Y:S01]  /*1f560*/  LOP3.LUT R2, R2, 0x3, RZ, 0xc0, !PT ;  /* 0x0000000302027812 */ /* 0x000fe200078ec0ff */
[----:B------:R-:W-:-:S05]  /*1f570*/  IMAD.MOV.U32 R4, RZ, RZ, RZ ;  /* 0x000000ffff047224 */ /* 0x000fca00078e00ff */
[----:B------:R-:W0:Y:S02]  /*1f580*/  SHFL.IDX PT, R2, R2, RZ, 0x1f ;  /* 0x00001fff02027589 */ /* 0x000e2400000e0000 */
[----:B0-----:R-:W-:Y:S02]  /*1f590*/  ISETP.NE.AND P0, PT, R2, RZ, PT ;  /* 0x000000ff0200720c */ /* 0x001fe40003f05270 */
[----:B--2---:R-:W-:-:S11]  /*1f5a0*/  LOP3.LUT R3, R3, 0xfffffffd, RZ, 0xc0, !PT ;  /* 0xfffffffd03037812 */ /* 0x004fd600078ec0ff */
[----:B------:R-:W-:-:S05]  /*1f5b0*/  @P0 LOP3.LUT R3, R3, 0x2, RZ, 0xfc, !PT ;  /* 0x0000000203030812 */ /* 0x000fca00078efcff */
[----:B------:R0:W-:Y:S01]  /*1f5c0*/  STL [R1+0x20], R3 ;  /* 0x0000200301007387 */ /* 0x0001e20000100800 */
        /* <DEDUP_REMOVED lines=8> */
.L_x_871:
[----:B------:R-:W-:Y:S01]  /*1f650*/  LOP3.LUT R5, R0, 0x1f, RZ, 0xc0, !PT ;  /* 0x0000001f00057812 */ /* 0x000fe200078ec0ff */
[----:B------:R-:W-:Y:S01]  /*1f660*/  ULDC UR4, c[0x0][0xc3c] ;  /* 0x00030f0000047ab9 */ /* 0x000fe20000000800 */
[----:B------:R-:W-:Y:S01]  /*1f670*/  ULDC.64 UR6, c[0x0][0x208] ;  /* 0x0000820000067ab9 */ /* 0x000fe20000000a00 */
[----:B------:R-:W-:Y:S01]  /*1f680*/  ULDC UR5, c[0x0][0xc38] ;  /* 0x00030e0000057ab9 */ /* 0x000fe20000000800 */
[----:B------:R-:W-:-:S04]  /*1f690*/  ISETP.NE.AND P0, PT, R5, 0x1f, PT ;  /* 0x0000001f0500780c */ /* 0x000fc80003f05270 */
[----:B------:R-:W-:-:S13]  /*1f6a0*/  ISETP.GE.OR P1, PT, R5, UR4, !P0 ;  /* 0x0000000405007c0c */ /* 0x000fda000c726670 */
[----:B0-----:R-:W0:Y:S02]  /*1f6b0*/  @!P1 LDC.64 R2, c[0x0][0xc80] ;  /* 0x00032000ff029b82 */ /* 0x001e240000000a00 */
        /* <DEDUP_REMOVED lines=14> */
[----:B-1----:R-:W-:-:S04]  /*1f7a0*/  SEL R6, R6, RZ, P2 ;  /* 0x000000ff06067207 */ /* 0x002fc80001000000 */
[----:B------:R-:W-:-:S05]  /*1f7b0*/  IADD3 R6, R7, R6, RZ ;  /* 0x0000000607067210 */ /* 0x000fca0007ffe0ff */
[----:B------:R-:W1:Y:S02]  /*1f7c0*/  SHFL.UP PT, R8, R6, 0x4, RZ ;  /* 0x0480000006087989 */ /* 0x000e6400000e00ff */
[----:B-1----:R-:W-:-:S05]  /*1f7d0*/  SEL R3, R8, RZ, P3 ;  /* 0x000000ff08037207 */ /* 0x002fca0001800000 */
[----:B------:R-:W-:-:S05]  /*1f7e0*/  IMAD.IADD R3, R6, 0x1, R3 ;  /* 0x0000000106037824 */ /* 0x000fca00078e0203 */
[----:B------:R-:W1:Y:S02]  /*1f7f0*/  SHFL.UP PT, R2, R3, 0x8, RZ ;  /* 0x0500000003027989 */ /* 0x000e6400000e00ff */
[----:B-1----:R-:W-:-:S05]  /*1f800*/  SEL R2, R2, RZ, P4 ;  /* 0x000000ff02027207 */ /* 0x002fca0002000000 */
[----:B------:R-:W-:-:S05]  /*1f810*/  IMAD.IADD R7, R3, 0x1, R2 ;  /* 0x0000000103077824 */ /* 0x000fca00078e0202 */
[----:B------:R-:W1:Y:S02]  /*1f820*/  SHFL.UP PT, R2, R7, 0x10, RZ ;  /* 0x0600000007027989 */ /* 0x000e6400000e00ff */
[----:B-1----:R-:W-:-:S04]  /*1f830*/  SEL R2, R2, RZ, P5 ;  /* 0x000000ff02027207 */ /* 0x002fc80002800000 */
[----:B------:R-:W-:-:S05]  /*1f840*/  IADD3 R2, R7, R2, RZ ;  /* 0x0000000207027210 */ /* 0x000fca0007ffe0ff */
[----:B------:R-:W1:Y:S02]  /*1f850*/  SHFL.IDX PT, R6, R2, 0x1f, 0x1f ;  /* 0x03e01f0002067f89 */ /* 0x000e6400000e0000 */
[----:B-1----:R-:W-:-:S04]  /*1f860*/  IMAD R6, R6, UR5, RZ ;  /* 0x0000000506067c24 */ /* 0x002fc8000f8e02ff */
[----:B------:R-:W-:Y:S01]  /*1f870*/  IMAD.MOV.U32 R3, RZ, RZ, R6 ;  /* 0x000000ffff037224 */ /* 0x000fe200078e0006 */
[----:B0-----:R-:W-:-:S13]  /*1f880*/  ISETP.GT.AND P6, PT, R6, UR6, PT ;  /* 0x0000000606007c0c */ /* 0x001fda000bfc4270 */
[----:B------:R-:W-:Y:S05]  /*1f890*/  @P6 BRA `(.L_x_873) ;  /* 0x0000000000a06947 */ /* 0x000fea0003800000 */
[----:B------:R-:W0:Y:S01]  /*1f8a0*/  LDC R7, c[0x0][0xc3c] ;  /* 0x00030f00ff077b82 */ /* 0x000e220000000800 */
[----:B------:R-:W-:Y:S01]  /*1f8b0*/  MOV R6, R3 ;  /* 0x0000000300067202 */ /* 0x000fe20000000f00 */
[----:B------:R-:W-:Y:S01]  /*1f8c0*/  UMOV UR4, URZ ;  /* 0x0000003f00047c82 */ /* 0x000fe20008000000 */
[----:B------:R-:W-:Y:S01]  /*1f8d0*/  ULDC UR7, c[0x0][0xc3c] ;  /* 0x00030f0000077ab9 */ /* 0x000fe20000000800 */
[----:B------:R-:W-:-:S05]  /*1f8e0*/  ULDC UR5, c[0x0][0xc38] ;  /* 0x00030e0000057ab9 */ /* 0x000fca0000000800 */
.L_x_877:
[----:B------:R-:W-:Y:S01]  /*1f8f0*/  UIADD3 UR4, UR4, 0x1f, URZ ;  /* 0x0000001f04047890 */ /* 0x000fe2000fffe03f */
[----:B------:R-:W-:-:S05]  /*1f900*/  IMAD.U32 R19, RZ, RZ, UR7 ;  /* 0x00000007ff137e24 */ /* 0x000fca000f8e00ff */
[----:B0-----:R-:W-:-:S13]  /*1f910*/  ISETP.LE.AND P6, PT, R7, UR4, PT ;  /* 0x0000000407007c0c */ /* 0x001fda000bfc3270 */
[----:B------:R-:W-:Y:S05]  /*1f920*/  @P6 BRA `(.L_x_874) ;  /* 0x0000000400206947 */ /* 0x000fea0003800000 */
[----:B------:R-:W-:Y:S01]  /*1f930*/  VIADD R8, R5, UR4 ;  /* 0x0000000405087c36 */ /* 0x000fe20008000000 */
[----:B------:R-:W-:Y:S01]  /*1f940*/  BSSY B0, `(.L_x_875) ;  /* 0x0000008000007945 */ /* 0x000fe20003800000 */
[----:B------:R-:W-:-:S03]  /*1f950*/  MOV R4, RZ ;  /* 0x000000ff00047202 */ /* 0x000fc60000000f00 */
[----:B------:R-:W-:-:S13]  /*1f960*/  ISETP.GE.OR P6, PT, R8, R7, !P0 ;  /* 0x000000070800720c */ /* 0x000fda00047c6670 */
[----:B------:R-:W-:Y:S05]  /*1f970*/  @P6 BRA `(.L_x_876) ;  /* 0x0000000000106947 */ /* 0x000fea0003800000 */
[----:B------:R-:W0:Y:S01]  /*1f980*/  LDC.64 R2, c[0x0][0xc80] ;  /* 0x00032000ff027b82 */ /* 0x000e220000000a00 */
[----:B------:R-:W-:Y:S01]  /*1f990*/  ULDC.64 UR8, c[0x0][0x208] ;  /* 0x0000820000087ab9 */ /* 0x000fe20000000a00 */
[----:B0-----:R-:W-:-:S05]  /*1f9a0*/  IMAD.WIDE R2, R8, 0x4, R2 ;  /* 0x0000000408027825 */ /* 0x001fca00078e0202 */
[----:B------:R0:W5:Y:S02]  /*1f9b0*/  LDG.E R4, desc[UR8][R2.64] ;  /* 0x0000000802047981 */ /* 0x000164000c1e1900 */
.L_x_876:
[----:B------:R-:W-:Y:S05]  /*1f9c0*/  BSYNC B0 ;  /* 0x0000000000007941 */ /* 0x000fea0003800000 */
.L_x_875:
[----:B0----5:R-:W0:Y:S02]  /*1f9d0*/  SHFL.UP PT, R2, R4, 0x1, RZ ;  /* 0x0420000004027989 */ /* 0x021e2400000e00ff */
[----:B0-----:R-:W-:-:S05]  /*1f9e0*/  SEL R3, R2, RZ, P1 ;  /* 0x000000ff02037207 */ /* 0x001fca0000800000 */
[----:B------:R-:W-:-:S05]  /*1f9f0*/  IMAD.IADD R3, R4, 0x1, R3 ;  /* 0x0000000104037824 */ /* 0x000fca00078e0203 */
[----:B------:R-:W0:Y:S02]  /*1fa00*/  SHFL.UP PT, R2, R3, 0x2, RZ ;  /* 0x0440000003027989 */ /* 0x000e2400000e00ff */
[----:B0-----:R-:W-:-:S05]  /*1fa10*/  SEL R2, R2, RZ, P2 ;  /* 0x000000ff02027207 */ /* 0x001fca0001000000 */
[----:B------:R-:W-:-:S05]  /*1fa20*/  IMAD.IADD R2, R3, 0x1, R2 ;  /* 0x0000000103027824 */ /* 0x000fca00078e0202 */
[----:B------:R-:W0:Y:S02]  /*1fa30*/  SHFL.UP PT, R8, R2, 0x4, RZ ;  /* 0x0480000002087989 */ /* 0x000e2400000e00ff */
[----:B0-----:R-:W-:-:S04]  /*1fa40*/  SEL R9, R8, RZ, P3 ;  /* 0x000000ff08097207 */ /* 0x001fc80001800000 */
[----:B------:R-:W-:-:S05]  /*1fa50*/  IADD3 R9, R2, R9, RZ ;  /* 0x0000000902097210 */ /* 0x000fca0007ffe0ff */
[----:B------:R-:W0:Y:S02]  /*1fa60*/  SHFL.UP PT, R8, R9, 0x8, RZ ;  /* 0x0500000009087989 */ /* 0x000e2400000e00ff */
[----:B0-----:R-:W-:-:S05]  /*1fa70*/  SEL R8, R8, RZ, P4 ;  /* 0x000000ff08087207 */ /* 0x001fca0002000000 */
[----:B------:R-:W-:-:S05]  /*1fa80*/  IMAD.IADD R8, R9, 0x1, R8 ;  /* 0x0000000109087824 */ /* 0x000fca00078e0208 */
[----:B------:R-:W0:Y:S02]  /*1fa90*/  SHFL.UP PT, R10, R8, 0x10, RZ ;  /* 0x06000000080a7989 */ /* 0x000e2400000e00ff */
[----:B0-----:R-:W-:-:S05]  /*1faa0*/  SEL R11, R10, RZ, P5 ;  /* 0x000000ff0a0b7207 */ /* 0x001fca0002800000 */
[----:B------:R-:W-:-:S05]  /*1fab0*/  IMAD.IADD R11, R8, 0x1, R11 ;  /* 0x00000001080b7824 */ /* 0x000fca00078e020b */
[----:B------:R-:W0:Y:S02]  /*1fac0*/  SHFL.IDX PT, R3, R11, 0x1f, 0x1f ;  /* 0x03e01f000b037f89 */ /* 0x000e2400000e0000 */
[----:B0-----:R-:W-:-:S05]  /*1fad0*/  IMAD R3, R3, UR5, RZ ;  /* 0x0000000503037c24 */ /* 0x001fca000f8e02ff */
[----:B------:R-:W-:-:S04]  /*1fae0*/  IADD3 R6, R3, R6, RZ ;  /* 0x0000000603067210 */ /* 0x000fc80007ffe0ff */
[----:B------:R-:W-:-:S13]  /*1faf0*/  ISETP.GT.AND P6, PT, R6, UR6, PT ;  /* 0x0000000606007c0c */ /* 0x000fda000bfc4270 */
[----:B------:R-:W-:Y:S05]  /*1fb00*/  @!P6 BRA `(.L_x_877) ;  /* 0xfffffffc0078e947 */ /* 0x000fea000383ffff */
[----:B------:R-:W-:-:S07]  /*1fb10*/  IMAD.MOV.U32 R2, RZ, RZ, R11 ;  /* 0x000000ffff027224 */ /* 0x000fce00078e000b */
.L_x_873:
        /* <DEDUP_REMOVED lines=10> */
[----:B0-----:R-:W-:-:S06]  /*1fbc0*/  IADD3 R3, R9, 0xffffffe, RZ ;  /* 0x0ffffffe09037810 */ /* 0x001fcc0007ffe0ff */
[----:B------:R-:W0:Y:S02]  /*1fbd0*/  F2I.FTZ.U32.TRUNC.NTZ R3, R3 ;  /* 0x0000000300037305 */ /* 0x000e24000021f000 */
[----:B0-----:R-:W-:Y:S01]  /*1fbe0*/  IMAD.MOV R11, RZ, RZ, -R3 ;  /* 0x000000ffff0b7224 */ /* 0x001fe200078e0a03 */
[----:B------:R-:W-:Y:S06]  /*1fbf0*/  @!P0 BRA `(.L_x_878) ;  /* 0x0000000000088947 */ /* 0x000fec0003800000 */
[----:B------:R-:W-:-:S05]  /*1fc00*/  VIADD R9, R19, 0xffffffff ;  /* 0xffffffff13097836 */ /* 0x000fca0000000000 */
[----:B------:R0:W1:Y:S02]  /*1fc10*/  SHFL.IDX PT, R16, R2, R9, 0x1f ;  /* 0x00001f0902107589 */ /* 0x00006400000e0000 */
.L_x_878:
[----:B-1----:R-:W-:Y:S01]  /*1fc20*/  IMAD R16, R16, UR5, R7 ;  /* 0x0000000510107c24 */ /* 0x002fe2000f8e0207 */
[----:B0-----:R-:W-:Y:S01]  /*1fc30*/  MOV R2, RZ ;  /* 0x000000ff00027202 */ /* 0x001fe20000000f00 */
[----:B------:R-:W-:Y:S02]  /*1fc40*/  IMAD R7, R11, R6, RZ ;  /* 0x000000060b077224 */ /* 0x000fe400078e02ff */
[----:B------:R-:W-:Y:S01]  /*1fc50*/  VIADD R19, R19, UR4 ;  /* 0x0000000413137c36 */ /* 0x000fe20008000000 */
[----:B------:R-:W-:Y:S01]  /*1fc60*/  IADD3 R17, -R16, UR6, RZ ;  /* 0x0000000610117c10 */ /* 0x000fe2000fffe1ff */
[----:B------:R-:W-:Y:S01]  /*1fc70*/  IMAD.HI.U32 R2, R3, R7, R2 ;  /* 0x0000000703027227 */ /* 0x000fe200078e0002 */
[----:B------:R-:W-:Y:S02]  /*1fc80*/  IABS R7, R4 ;  /* 0x0000000400077213 */ /* 0x000fe40000000000 */
[----:B------:R-:W-:-:S03]  /*1fc90*/  IABS R3, R17 ;  /* 0x0000001100037213 */ /* 0x000fc60000000000 */
[----:B------:R-:W-:Y:S02]  /*1fca0*/  IMAD.MOV R7, RZ, RZ, -R7 ;  /* 0x000000ffff077224 */ /* 0x000fe400078e0a07 */
[----:B------:R-:W-:-:S04]  /*1fcb0*/  IMAD.HI.U32 R2, R2, R3, RZ ;  /* 0x0000000302027227 */ /* 0x000fc800078e00ff */
[----:B------:R-:W-:-:S05]  /*1fcc0*/  IMAD R3, R2, R7, R3 ;  /* 0x0000000702037224 */ /* 0x000fca00078e0203 */
[----:B------:R-:W-:-:S13]  /*1fcd0*/  ISETP.GT.U32.AND P1, PT, R6, R3, PT ;  /* 0x000000030600720c */ /* 0x000fda0003f24070 */
[----:B------:R-:W-:Y:S01]  /*1fce0*/  @!P1 IMAD.IADD R3, R3, 0x1, -R6 ;  /* 0x0000000103039824 */ /* 0x000fe200078e0a06 */
[----:B------:R-:W-:Y:S02]  /*1fcf0*/  @!P1 IADD3 R2, R2, 0x1, RZ ;  /* 0x0000000102029810 */ /* 0x000fe40007ffe0ff */
[----:B------:R-:W-:Y:S02]  /*1fd00*/  ISETP.NE.AND P1, PT, R4, RZ, PT ;  /* 0x000000ff0400720c */ /* 0x000fe40003f25270 */
[----:B------:R-:W-:Y:S02]  /*1fd10*/  ISETP.GE.U32.AND P0, PT, R3, R6, PT ;  /* 0x000000060300720c */ /* 0x000fe40003f06070 */
[----:B------:R-:W-:-:S04]  /*1fd20*/  LOP3.LUT R3, R17, R4, RZ, 0x3c, !PT ;  /* 0x0000000411037212 */ /* 0x000fc800078e3cff */
[----:B------:R-:W-:-:S07]  /*1fd30*/  ISETP.GE.AND P2, PT, R3, RZ, PT ;  /* 0x000000ff0300720c */ /* 0x000fce0003f46270 */
[----:B------:R-:W-:-:S06]  /*1fd40*/  @P0 VIADD R2, R2, 0x1 ;  /* 0x0000000102020836 */ /* 0x000fcc0000000000 */
[----:B------:R-:W-:Y:S01]  /*1fd50*/  @!P2 IMAD.MOV R2, RZ, RZ, -R2 ;  /* 0x000000ffff02a224 */ /* 0x000fe200078e0a02 */
[----:B------:R-:W-:-:S04]  /*1fd60*/  @!P1 LOP3.LUT R2, RZ, R4, RZ, 0x33, !PT ;  /* 0x00000004ff029212 */ /* 0x000fc800078e33ff */
[----:B------:R-:W-:Y:S01]  /*1fd70*/  IADD3 R3, -R2, RZ, RZ ;  /* 0x000000ff02037210 */ /* 0x000fe20007ffe1ff */
[----:B------:R-:W-:-:S04]  /*1fd80*/  IMAD.MOV.U32 R18, RZ, RZ, R2 ;  /* 0x000000ffff127224 */ /* 0x000fc800078e0002 */
[----:B------:R-:W-:Y:S01]  /*1fd90*/  IMAD R17, R4, R3, R17 ;  /* 0x0000000304117224 */ /* 0x000fe200078e0211 */
[----:B------:R-:W-:Y:S06]  /*1fda0*/  BRA `(.L_x_879) ;  /* 0x00000000000c7947 */ /* 0x000fec0003800000 */
.L_x_874:
[----:B------:R-:W-:Y:S01]  /*1fdb0*/  MOV R17, RZ ;  /* 0x000000ff00117202 */ /* 0x000fe20000000f00 */
[----:B------:R-:W-:Y:S02]  /*1fdc0*/  IMAD.U32 R16, RZ, RZ, UR6 ;  /* 0x00000006ff107e24 */ /* 0x000fe4000f8e00ff */
[----:B------:R-:W-:-:S07]  /*1fdd0*/  IMAD.MOV.U32 R18, RZ, RZ, RZ ;  /* 0x000000ffff127224 */ /* 0x000fce00078e00ff */
.L_x_879:
[----:B------:R-:W-:-:S13]  /*1fde0*/  ISETP.NE.AND P0, PT, R5, RZ, PT ;  /* 0x000000ff0500720c */ /* 0x000fda0003f05270 */
[----:B------:R-:W0:Y:S01]  /*1fdf0*/  @!P0 S2R R3, SR_CgaCtaId ;  /* 0x0000000000038919 */ /* 0x000e220000008800 */
[----:B------:R-:W-:-:S04]  /*1fe00*/  @!P0 MOV R2, 0x400 ;  /* 0x0000040000028802 */ /* 0x000fc80000000f00 */
[----:B0-----:R-:W-:-:S05]  /*1fe10*/  @!P0 LEA R2, R3, R2, 0x18 ;  /* 0x0000000203028211 */ /* 0x001fca00078ec0ff */
[----:B------:R2:W-:Y:S01]  /*1fe20*/  @!P0 STS.128 [R2+0x388d0], R16 ;  /* 0x0388d01002008388 */ /* 0x0005e20000000c00 */
[----:B------:R-:W-:Y:S06]  /*1fe30*/  BAR.ARV 0x5, 0x180 ;  /* 0x0146000000007b1d */ /* 0x000fec0000002000 */
.L_x_872:
[----:B--2---:R-:W-:Y:S01]  /*1fe40*/  MOV R2, 0x1 ;  /* 0x0000000100027802 */ /* 0x004fe20000000f00 */
[----:B------:R2:W-:Y:S01]  /*1fe50*/  STL [R1+0x54], RZ ;  /* 0x000054ff01007387 */ /* 0x0005e20000100800 */
[----:B------:R-:W-:Y:S02]  /*1fe60*/  ULDC UR4, c[0x0][0xc3c] ;  /* 0x00030f0000047ab9 */ /* 0x000fe40000000800 */
[----:B-1----:R-:W-:Y:S01]  /*1fe70*/  ISETP.GE.AND P0, PT, R19, UR4, PT ;  /* 0x0000000413007c0c */ /* 0x002fe2000bf06270 */
[----:B------:R2:W-:Y:S04]  /*1fe80*/  STL [R1+0x10], R2 ;  /* 0x0000100201007387 */ /* 0x0005e80000100800 */
[----:B------:R2:W-:Y:S08]  /*1fe90*/  STL [R1+0x8], RZ ;  /* 0x000008ff01007387 */ /* 0x0005f00000100800 */
[----:B--2---:R-:W-:Y:S05]  /*1fea0*/  @P0 BRA `(.L_x_880) ;  /* 0x0000007c000c0947 */ /* 0x004fea0003800000 */
[----:B------:R-:W1:Y:S01]  /*1feb0*/  S2UR UR5, SR_CgaCtaId ;  /* 0x00000000000579c3 */ /* 0x000e620000008800 */
[C---:B------:R-:W-:Y:S01]  /*1fec0*/  IMAD.SHL.U32 R2, R0.reuse, 0x8, RZ ;  /* 0x0000000800027824 */ /* 0x040fe200078e00ff */
[----:B------:R-:W-:Y:S01]  /*1fed0*/  LOP3.LUT R5, R0, 0x7f, RZ, 0xc0, !PT ;  /* 0x0000007f00057812 */ /* 0x000fe200078ec0ff */
[----:B------:R-:W-:Y:S01]  /*1fee0*/  UMOV UR4, 0x400 ;  /* 0x0000040000047882 */ /* 0x000fe20000000000 */
[----:B------:R-:W-:Y:S01]  /*1fef0*/  BSSY B8, `(.L_x_880) ;  /* 0x00007be000087945 */ /* 0x000fe20003800000 */
[----:B------:R-:W-:Y:S01]  /*1ff00*/  ULDC.64 UR38, c[0x0][0x198] ;  /* 0x0000660000267ab9 */ /* 0x000fe20000000a00 */
[C---:B0-----:R-:W-:Y:S01]  /*1ff10*/  LOP3.LUT R3, R2.reuse, 0x1f8, RZ, 0xc0, !PT ;  /* 0x000001f802037812 */ /* 0x041fe200078ec0ff */
[----:B------:R-:W-:Y:S01]  /*1ff20*/  ULDC UR36, c[0x0][0xc] ;  /* 0x0000030000247ab9 */ /* 0x000fe20000000800 */
[----:B------:R-:W-:Y:S02]  /*1ff30*/  LOP3.LUT R2, R2, 0x38, RZ, 0xc0, !PT ;  /* 0x0000003802027812 */ /* 0x000fe400078ec0ff */
[----:B------:R-:W-:Y:S01]  /*1ff40*/  LOP3.LUT R4, R3, 0x38, R0, 0x78, !PT ;  /* 0x0000003803047812 */ /* 0x000fe200078e7800 */
[----:B------:R-:W-:Y:S01]  /*1ff50*/  IMAD.SHL.U32 R3, R5, 0x8, RZ ;  /* 0x0000000805037824 */ /* 0x000fe200078e00ff */
[----:B------:R-:W-:-:S02]  /*1ff60*/  SHF.L.U32 R0, R0, 0x4, RZ ;  /* 0x0000000400007819 */ /* 0x000fc400000006ff */
[----:B------:R-:W-:Y:S02]  /*1ff70*/  SHF.R.U32.HI R5, RZ, 0x3, R5 ;  /* 0x00000003ff057819 */ /* 0x000fe40000011605 */
[----:B------:R-:W-:Y:S02]  /*1ff80*/  LOP3.LUT R3, R4, 0x200, R3, 0xf8, !PT ;  /* 0x0000020004037812 */ /* 0x000fe400078ef803 */
[----:B------:R-:W-:Y:S02]  /*1ff90*/  LOP3.LUT R0, R5, 0x70, R0, 0xf8, !PT ;  /* 0x0000007005007812 */ /* 0x000fe400078ef800 */
[----:B------:R-:W-:Y:S01]  /*1ffa0*/  MOV R0, 0x1 ;  /* 0x0000000100007802 */ /* 0x000fe20000000f00 */
[----:B-1----:R-:W-:-:S06]  /*1ffb0*/  ULEA UR4, UR5, UR4, 0x18 ;  /* 0x0000000405047291 */ /* 0x002fcc000f8ec03f */
[----:B------:R-:W-:-:S04]  /*1ffc0*/  IMAD.U32 R4, RZ, RZ, UR4 ;  /* 0x00000004ff047e24 */ /* 0x000fc8000f8e00ff */
[----:B------:R-:W-:Y:S01]  /*1ffd0*/  IMAD R3, R3, 0x2, R4 ;  /* 0x0000000203037824 */ /* 0x000fe200078e0204 */
[----:B------:R0:W-:Y:S04]  /*1ffe0*/  STL [R1+0x4], R4 ;  /* 0x0000040401007387 */ /* 0x0001e80000100800 */
[----:B------:R1:W-:Y:S04]  /*1fff0*/  STL [R1+0x2c], R3 ;  /* 0x00002c0301007387 */ /* 0x0003e80000100800 */
[----:B------:R-:W-:Y:S01]  /*20000*/  STL [R1+0x8], RZ ;  /* 0x000008ff01007387 */ /* 0x000fe20000100800 */
[----:B0-----:R-:W-:-:S03]  /*20010*/  LOP3.LUT R4, R2, 0x40, RZ, 0xfc, !PT ;  /* 0x0000004002047812 */ /* 0x001fc600078efcff */
[----:B------:R-:W-:Y:S01]  /*20020*/  STL [R1+0x10], R0 ;  /* 0x0000100001007387 */ /* 0x000fe20000100800 */
[----:B-1----:R-:W-:-:S03]  /*20030*/  LOP3.LUT R3, R2, 0x80, RZ, 0xfc, !PT ;  /* 0x0000008002037812 */ /* 0x002fc600078efcff */
[----:B------:R-:W-:Y:S04]  /*20040*/  STL [R1+0x1c], RZ ;  /* 0x00001cff01007387 */ /* 0x000fe80000100800 */
[----:B------:R0:W-:Y:S04]  /*20050*/  STL [R1+0x24], R0 ;  /* 0x0000240001007387 */ /* 0x0001e80000100800 */
[----:B------:R1:W-:Y:S01]  /*20060*/  STL [R1+0x54], RZ ;  /* 0x000054ff01007387 */ /* 0x0003e20000100800 */
[----:B0-----:R-:W-:-:S07]  /*20070*/  LOP3.LUT R0, R2, 0xc0, RZ, 0xfc, !PT ;  /* 0x000000c002007812 */ /* 0x001fce00078efcff */
.L_x_1037:
[----:B0--3--:R-:W0:Y:S01]  /*20080*/  LDC.64 R2, c[0x0][0xc88] ;  /* 0x00032200ff027b82 */ /* 0x009e220000000a00 */
[----:B------:R-:W-:Y:S01]  /*20090*/  ULDC.64 UR4, c[0x0][0x208] ;  /* 0x0000820000047ab9 */ /* 0x000fe20000000a00 */
[----:B0-----:R-:W-:-:S05]  /*200a0*/  IMAD.WIDE R2, R19, 0x4, R2 ;  /* 0x0000000413027825 */ /* 0x001fca00078e0202 */
[----:B------:R-:W2:Y:S01]  /*200b0*/  LDG.E R15, desc[UR4][R2.64] ;  /* 0x00000004020f7981 */ /* 0x000ea2000c1e1900 */
[----:B------:R-:W-:Y:S05]  /*200c0*/  YIELD ;  /* 0x0000000000007946 */ /* 0x000fea0003800000 */
[----:B------:R-:W-:Y:S01]  /*200d0*/  ULDC.64 UR4, c[0x0][0xa28] ;  /* 0x00028a0000047ab9 */ /* 0x000fe20000000a00 */
[----:B----4-:R-:W-:Y:S01]  /*200e0*/  IMAD.MOV.U32 R0, RZ, RZ, RZ ;  /* 0x000000ffff007224 */ /* 0x010fe200078e00ff */
[----:B------:R-:W-:Y:S01]  /*200f0*/  ISETP.NE.U32.AND P0, PT, RZ, UR4, PT ;  /* 0x00000004ff007c0c */ /* 0x000fe2000bf05070 */
[----:B------:R-:W-:Y:S01]  /*20100*/  ULDC.64 UR12, c[0x0][0x208] ;  /* 0x00008200000c7ab9 */ /* 0x000fe20000000a00 */
[----:B------:R-:W-:Y:S01]  /*20110*/  MOV R8, RZ ;  /* 0x000000ff00087202 */ /* 0x000fe20000000f00 */
[----:B------:R-:W-:Y:S01]  /*20120*/  ULDC.64 UR10, c[0x0][0xa18] ;  /* 0x00028600000a7ab9 */ /* 0x000fe20000000a00 */
[----:B------:R-:W-:Y:S01]  /*20130*/  ISETP.NE.AND.EX P0, PT, RZ, UR5, PT, P0 ;  /* 0x00000005ff007c0c */ /* 0x000fe2000bf05300 */
[----:B------:R-:W-:Y:S01]  /*20140*/  ULDC.64 UR8, c[0x0][0xa10] ;  /* 0x0002840000087ab9 */ /* 0x000fe20000000a00 */
[----:B------:R-:W-:Y:S01]  /*20150*/  ULDC.64 UR6, c[0x0][0xa08] ;  /* 0x0002820000067ab9 */ /* 0x000fe20000000a00 */
[----:B--2---:R-:W-:Y:S01]  /*20160*/  SHF.R.S32.HI R4, RZ, 0x1f, R15 ;  /* 0x0000001fff047819 */ /* 0x004fe2000001140f */
[----:B------:R-:W-:-:S09]  /*20170*/  IMAD.SHL.U32 R14, R15, 0x4, RZ ;  /* 0x000000040f0e7824 */ /* 0x000fd200078e00ff */
        /* <DEDUP_REMOVED lines=8> */
[----:B------:R-:W-:Y:S02]  /*20200*/  ISETP.NE.AND.EX P2, PT, RZ, UR5, PT, P2 ;  /* 0x00000005ff007c0c */ /* 0x000fe4000bf45320 */
[----:B------:R-:W-:Y:S02]  /*20210*/  CS2R R10, SRZ ;  /* 0x00000000000a7805 */ /* 0x000fe4000001ff00 */
[----:B------:R-:W-:Y:S01]  /*20220*/  ISETP.NE.U32.AND P3, PT, RZ, UR10, PT ;  /* 0x0000000aff007c0c */ /* 0x000fe2000bf65070 */
[----:B------:R-:W-:Y:S01]  /*20230*/  STL [R1], R14 ;  /* 0x0000000e01007387 */ /* 0x000fe20000100800 */
[----:B------:R-:W-:Y:S02]  /*20240*/  ISETP.NE.U32.AND P0, PT, RZ, UR6, PT ;  /* 0x00000006ff007c0c */ /* 0x000fe4000bf05070 */
[----:B------:R-:W-:Y:S01]  /*20250*/  ISETP.NE.AND.EX P3, PT, RZ, UR11, PT, P3 ;  /* 0x0000000bff007c0c */ /* 0x000fe2000bf65330 */
[----:B------:R-:W-:Y:S01]  /*20260*/  STL [R1+0x28], R13 ;  /* 0x0000280d01007387 */ /* 0x000fe20000100800 */
[----:B------:R-:W-:-:S02]  /*20270*/  ISETP.NE.U32.AND P1, PT, RZ, UR8, PT ;  /* 0x00000008ff007c0c */ /* 0x000fc4000bf25070 */
[C---:B--2---:R-:W-:Y:S02]  /*20280*/  IADD3 R2, P4, R14.reuse, UR4, RZ ;  /* 0x000000040e027c10 */ /* 0x044fe4000ff9e0ff */
[----:B------:R-:W-:Y:S02]  /*20290*/  ISETP.NE.AND.EX P0, PT, RZ, UR7, PT, P0 ;  /* 0x00000007ff007c0c */ /* 0x000fe4000bf05300 */
[C---:B------:R-:W-:Y:S02]  /*202a0*/  IADD3.X R3, R13.reuse, UR5, RZ, P4, !PT ;  /* 0x000000050d037c10 */ /* 0x040fe4000a7fe4ff */
[C---:B0-----:R-:W-:Y:S02]  /*202b0*/  IADD3 R4, P4, R14.reuse, UR8, RZ ;  /* 0x000000080e047c10 */ /* 0x041fe4000ff9e0ff */
[----:B------:R-:W-:Y:S01]  /*202c0*/  ISETP.NE.AND.EX P1, PT, RZ, UR9, PT, P1 ;  /* 0x00000009ff007c0c */ /* 0x000fe2000bf25310 */
[----:B------:R-:W2:Y:S01]  /*202d0*/  @P2 LDG.E R8, desc[UR12][R2.64] ;  /* 0x0000000c02082981 */ /* 0x000ea2000c1e1900 */
[C---:B------:R-:W-:Y:S01]  /*202e0*/  IADD3.X R5, R13.reuse, UR9, RZ, P4, !PT ;  /* 0x000000090d057c10 */ /* 0x040fe2000a7fe4ff */
[----:B------:R-:W-:Y:S01]  /*202f0*/  ULDC UR4, c[0x0][0x288] ;  /* 0x0000a20000047ab9 */ /* 0x000fe20000000800 */
[----:B------:R-:W-:Y:S01]  /*20300*/  IADD3 R6, P5, R14, UR6, RZ ;  /* 0x000000060e067c10 */ /* 0x000fe2000ffbe0ff */
[----:B------:R-:W-:Y:S01]  /*20310*/  IMAD.U32 R12, RZ, RZ, UR4 ;  /* 0x00000004ff0c7e24 */ /* 0x000fe2000f8e00ff */
[----:B------:R-:W-:Y:S01]  /*20320*/  ULDC.64 UR4, c[0x0][0x418] ;  /* 0x0001060000047ab9 */ /* 0x000fe20000000a00 */
[----:B--2---:R0:W-:Y:S01]  /*20330*/  STL [R1+0x40], R8 ;  /* 0x0000400801007387 */ /* 0x0041e20000100800 */
[----:B------:R-:W-:Y:S01]  /*20340*/  IADD3.X R7, R13, UR7, RZ, P5, !PT ;  /* 0x000000070d077c10 */ /* 0x000fe2000affe4ff */
[----:B------:R-:W-:-:S04]  /*20350*/  UISETP.NE.U32.AND UP0, UPT, UR4, URZ, UPT ;  /* 0x0000003f0400728c */ /* 0x000fc8000bf05070 */
[----:B------:R-:W5:Y:S01]  /*20360*/  @P1 LDG.E R10, desc[UR12][R4.64] ;  /* 0x0000000c040a1981 */ /* 0x000f62000c1e1900 */
[----:B------:R-:W-:Y:S01]  /*20370*/  ULDC UR4, c[0x0][0x424] ;  /* 0x0001090000047ab9 */ /* 0x000fe20000000800 */
[----:B0-----:R-:W-:Y:S02]  /*20380*/  @P3 IADD3 R8, P4, R14, UR10, RZ ;  /* 0x0000000a0e083c10 */ /* 0x001fe4000ff9e0ff */
[----:B------:R-:W5:Y:S02]  /*20390*/  @P0 LDG.E R11, desc[UR12][R6.64] ;  /* 0x0000000c060b0981 */ /* 0x000f64000c1e1900 */
[----:B------:R-:W-:-:S05]  /*203a0*/  @P3 IADD3.X R9, R13, UR11, RZ, P4, !PT ;  /* 0x0000000b0d093c10 */ /* 0x000fca000a7fe4ff */
[----:B------:R0:W2:Y:S01]  /*203b0*/  @P3 LDG.E R12, desc[UR12][R8.64] ;  /* 0x0000000c080c3981 */ /* 0x0000a2000c1e1900 */
[----:B------:R-:W-:-:S03]  /*203c0*/  UISETP.NE.AND.EX UP0, UPT, UR5, URZ, UPT, UP0 ;  /* 0x0000003f0500728c */ /* 0x000fc6000bf05300 */
[----:B------:R-:W-:Y:S01]  /*203d0*/  ULDC UR5, c[0x0][0x2f0] ;  /* 0x0000bc0000057ab9 */ /* 0x000fe20000000800 */
[----:B------:R-:W-:-:S04]  /*203e0*/  USEL UR4, UR4, 0x1, UP0 ;  /* 0x0000000104047887 */ /* 0x000fc80008000000 */
[----:B------:R-:W-:-:S03]  /*203f0*/  UIMAD UR4, UR4, UR5, URZ ;  /* 0x00000005040472a4 */ /* 0x000fc6000f8e023f */
[----:B------:R-:W-:Y:S02]  /*20400*/  ULDC UR5, c[0x0][0x348] ;  /* 0x0000d20000057ab9 */ /* 0x000fe40000000800 */
[----:B0-----:R-:W-:Y:S01]  /*20410*/  IMAD.U32 R9, RZ, RZ, UR5 ;  /* 0x00000005ff097e24 */ /* 0x001fe2000f8e00ff */
[----:B------:R-:W-:Y:S01]  /*20420*/  MOV R8, UR4 ;  /* 0x0000000400087c02 */ /* 0x000fe20008000f00 */
[----:B--2---:R0:W-:Y:S01]  /*20430*/  STL [R1+0x50], R12 ;  /* 0x0000500c01007387 */ /* 0x0041e20000100800 */
[----:B------:R-:W-:Y:S05]  /*20440*/  @P3 BRA `(.L_x_881) ;  /* 0x0000000000183947 */ /* 0x000fea0003800000 */
[----:B------:R-:W-:Y:S05]  /*20450*/  @!P2 BRA `(.L_x_881) ;  /* 0x000000000014a947 */ /* 0x000fea0003800000 */
[----:B------:R-:W-:Y:S02]  /*20460*/  ULDC.64 UR4, c[0x0][0x208] ;  /* 0x0000820000047ab9 */ /* 0x000fe40000000a00 */
[----:B0-----:R-:W2:Y:S04]  /*20470*/  LDG.E R12, desc[UR4][R2.64] ;  /* 0x00000004020c7981 */ /* 0x001ea8000c1e1900 */
[----:B------:R-:W2:Y:S02]  /*20480*/  LDG.E R2, desc[UR4][R2.64+0x4] ;  /* 0x0000040402027981 */ /* 0x000ea4000c1e1900 */
[----:B--2---:R-:W-:-:S05]  /*20490*/  IMAD.IADD R2, R2, 0x1, -R12 ;  /* 0x0000000102027824 */ /* 0x004fca00078e0a0c */
[----:B------:R2:W-:Y:S02]  /*204a0*/  STL [R1+0x50], R2 ;  /* 0x0000500201007387 */ /* 0x0005e40000100800 */
.L_x_881:
[----:B0-----:R-:W-:Y:S01]  /*204b0*/  MOV R12, R15 ;  /* 0x0000000f000c7202 */ /* 0x001fe20000000f00 */
[----:B--2--5:R-:W-:Y:S01]  /*204c0*/  IMAD.IADD R2, R11, 0x1, R0 ;  /* 0x000000010b027824 */ /* 0x024fe200078e0200 */
[----:B------:R-:W-:Y:S02]  /*204d0*/  ULDC.64 UR4, c[0x0][0xa20] ;  /* 0x0002880000047ab9 */ /* 0x000fe40000000a00 */
[----:B------:R-:W-:Y:S01]  /*204e0*/  ISETP.NE.U32.AND P2, PT, RZ, UR4, PT ;  /* 0x00000004ff007c0c */ /* 0x000fe2000bf45070 */
[----:B------:R0:W-:Y:S03]  /*204f0*/  STL [R1+0xc], R12 ;  /* 0x00000c0c01007387 */ /* 0x0001e60000100800 */
[----:B------:R-:W-:Y:S01]  /*20500*/  ISETP.NE.AND.EX P2, PT, RZ, UR5, PT, P2 ;  /* 0x00000005ff007c0c */ /* 0x000fe2000bf45320 */
[----:B------:R0:W-:-:S12]  /*20510*/  STL [R1+0x18], R2 ;  /* 0x0000180201007387 */ /* 0x0001d80000100800 */
[----:B0-----:R-:W-:Y:S05]  /*20520*/  @!P2 BRA `(.L_x_882) ;  /* 0x000000000014a947 */ /* 0x001fea0003800000 */
[----:B------:R-:W-:Y:S01]  /*20530*/  IADD3 R2, P0, R14, UR4, RZ ;  /* 0x000000040e027c10 */ /* 0x000fe2000ff1e0ff */
[----:B------:R-:W-:-:S03]  /*20540*/  ULDC.64 UR6, c[0x0][0x208] ;  /* 0x0000820000067ab9 */ /* 0x000fc60000000a00 */
[----:B------:R-:W-:-:S05]  /*20550*/  IADD3.X R3, R13, UR5, RZ, P0, !PT ;  /* 0x000000050d037c10 */ /* 0x000fca00087fe4ff */
[----:B------:R0:W5:Y:S01]  /*20560*/  LDG.E R8, desc[UR6][R2.64] ;  /* 0x0000000602087981 */ /* 0x000162000c1e1900 */
[----:B------:R-:W-:Y:S05]  /*20570*/  BRA `(.L_x_883) ;  /* 0x0000000000147947 */ /* 0x000fea0003800000 */
.L_x_882:
[----:B------:R-:W-:Y:S05]  /*20580*/  @!P0 BRA `(.L_x_883) ;  /* 0x0000000000108947 */ /* 0x000fea0003800000 */
[----:B------:R-:W-:Y:S02]  /*20590*/  ULDC.64 UR4, c[0x0][0x208] ;  /* 0x0000820000047ab9 */ /* 0x000fe40000000a00 */
[----:B------:R-:W2:Y:S04]  /*205a0*/  LDG.E R8, desc[UR4][R6.64] ;  /* 0x0000000406087981 */ /* 0x000ea8000c1e1900 */
[----:B------:R-:W2:Y:S02]  /*205b0*/  LDG.E R6, desc[UR4][R6.64+0x4] ;  /* 0x0000040406067981 */ /* 0x000ea4000c1e1900 */
[----:B--2---:R-:W-:-:S07]  /*205c0*/  IMAD.IADD R8, R6, 0x1, -R8 ;  /* 0x0000000106087824 */ /* 0x004fce00078e0a08 */
.L_x_883:
[----:B------:R-:W-:Y:S01]  /*205d0*/  ULDC.64 UR4, c[0x0][0x208] ;  /* 0x0000820000047ab9 */ /* 0x000fe20000000a00 */
[----:B-----5:R-:W-:Y:S01]  /*205e0*/  IMAD.IADD R0, R8, 0x1, -R0 ;  /* 0x0000000108007824 */ /* 0x020fe200078e0a00 */
[----:B0-----:R-:W2:Y:S04]  /*205f0*/  @P1 LDG.E R2, desc[UR4][R4.64] ;  /* 0x0000000404021981 */ /* 0x001ea8000c1e1900 */
[----:B------:R-:W2:Y:S01]  /*20600*/  @P1 LDG.E R4, desc[UR4][R4.64+0x4] ;  /* 0x0000040404041981 */ /* 0x000ea2000c1e1900 */
[----:B------:R-:W-:Y:S01]  /*20610*/  BSSY B0, `(.L_x_884) ;  /* 0x00001a9000007945 */ /* 0x000fe20003800000 */
[----:B--2---:R-:W-:-:S05]  /*20620*/  @P1 IADD3 R9, -R2, R4, RZ ;  /* 0x0000000402091210 */ /* 0x004fca0007ffe1ff */
[----:B------:R-:W-:-:S04]  /*20630*/  IMAD.IADD R3, R0, 0x1, R9 ;  /* 0x0000000100037824 */ /* 0x000fc800078e0209 */
[----:B------:R-:W-:Y:S01]  /*20640*/  VIADD R2, R3, 0x4f ;  /* 0x0000004f03027836 */ /* 0x000fe20000000000 */
[----:B------:R0:W-:Y:S03]  /*20650*/  STL [R1+0x4c], R3 ;  /* 0x00004c0301007387 */ /* 0x0001e60000100800 */
[----:B------:R-:W-:-:S05]  /*20660*/  IMAD.HI R2, R2, 0x66666667, RZ ;  /* 0x6666666702027827 */ /* 0x000fca00078e02ff */
[----:B0-----:R-:W-:-:S04]  /*20670*/  SHF.R.U32.HI R3, RZ, 0x1f, R2 ;  /* 0x0000001fff037819 */ /* 0x001fc80000011602 */
[----:B------:R-:W-:-:S05]  /*20680*/  LEA.HI.SX32 R4, R2, R3, 0x1b ;  /* 0x0000000302047211 */ /* 0x000fca00078fdaff */
[----:B------:R-:W-:Y:S01]  /*20690*/  IMAD R2, R4, 0x50, -R0 ;  /* 0x0000005004027824 */ /* 0x000fe200078e0a00 */
[----:B------:R-:W-:Y:S01]  /*206a0*/  IADD3 R0, -R0, RZ, RZ ;  /* 0x000000ff00007210 */ /* 0x000fe20007ffe1ff */
[----:B------:R0:W-:Y:S03]  /*206b0*/  STL [R1+0x38], R4 ;  /* 0x0000380401007387 */ /* 0x0001e60000100800 */
[----:B------:R-:W-:Y:S02]  /*206c0*/  VIMNMX R9, R2, R9, PT ;  /* 0x0000000902097248 */ /* 0x000fe40003fe0100 */
[----:B------:R-:W-:-:S04]  /*206d0*/  VIMNMX R0, RZ, R0, !PT ;  /* 0x00000000ff007248 */ /* 0x000fc80007fe0100 */
[----:B------:R-:W-:Y:S01]  /*206e0*/  ISETP.GT.AND P0, PT, R9, R0, PT ;  /* 0x000000000900720c */ /* 0x000fe20003f04270 */
[----:B0-----:R-:W-:-:S12]  /*206f0*/  IMAD.WIDE.U32 R4, R0, -0x33333333, RZ ;  /* 0xcccccccd00047825 */ /* 0x001fd800078e00ff */
[----:B------:R-:W-:Y:S01]  /*20700*/  @P0 VIADD R2, R9, 0x4f ;  /* 0x0000004f09020836 */ /* 0x000fe20000000000 */
[----:B------:R-:W-:-:S03]  /*20710*/  SHF.R.U32.HI R9, RZ, 0x6, R5 ;  /* 0x00000006ff097819 */ /* 0x000fc60000011605 */
[----:B------:R-:W-:-:S04]  /*20720*/  @P0 IMAD.HI R0, R2, 0x66666667, RZ ;  /* 0x6666666702000827 */ /* 0x000fc800078e02ff */
[----:B------:R-:W-:Y:S01]  /*20730*/  IMAD.MOV.U32 R7, RZ, RZ, R9 ;  /* 0x000000ffff077224 */ /* 0x000fe200078e0009 */
[----:B------:R-:W-:-:S04]  /*20740*/  @P0 SHF.R.U32.HI R2, RZ, 0x1f, R0 ;  /* 0x0000001fff020819 */ /* 0x000fc80000011600 */
[----:B------:R-:W-:Y:S02]  /*20750*/  @P0 LEA.HI.SX32 R7, R0, R2, 0x1b ;  /* 0x0000000200070211 */ /* 0x000fe400078fdaff */
[----:B------:R-:W-:Y:S02]  /*20760*/  PLOP3.LUT P0, PT, PT, PT, PT, 0x80, 0x0 ;  /* 0x000000000000781c */ /* 0x000fe40003f0f070 */
[----:B------:R-:W-:-:S13]  /*20770*/  ISETP.GT.AND P2, PT, R7, R9, PT ;  /* 0x000000090700720c */ /* 0x000fda0003f44270 */
[----:B------:R-:W-:Y:S05]  /*20780*/  @!P2 BRA `(.L_x_885) ;  /* 0x000000180044a947 */ /* 0x000fea0003800000 */
[----:B------:R-:W-:Y:S01]  /*20790*/  UMOV UR4, 0xffffffff ;  /* 0xffffffff00047882 */ /* 0x000fe20000000000 */
[----:B------:R-:W-:Y:S02]  /*207a0*/  SEL R0, R12, RZ, !P1 ;  /* 0x000000ff0c007207 */ /* 0x000fe40004800000 */
[----:B------:R-:W-:Y:S05]  /*207b0*/  BRA.DIV UR4, `(.L_x_886) ;  /* 0x0000007e04647947 */ /* 0x000fea000b800000 */
[----:B------:R-:W0:Y:S02]  /*207c0*/  S2R R2, SR_TID.X ;  /* 0x0000000000027919 */ /* 0x000e240000002100 */
[----:B0-----:R-:W-:-:S04]  /*207d0*/  SHF.R.U32.HI R2, RZ, 0x5, R2 ;  /* 0x00000005ff027819 */ /* 0x001fc80000011602 */
[----:B------:R-:W-:-:S05]  /*207e0*/  LOP3.LUT R2, R2, 0x3, RZ, 0xc0, !PT ;  /* 0x0000000302027812 */ /* 0x000fca00078ec0ff */
[----:B------:R0:W2:Y:S02]  /*207f0*/  SHFL.IDX PT, R14, R2, RZ, 0x1f ;  /* 0x00001fff020e7589 */ /* 0x0000a400000e0000 */
.L_x_1068:
[----:B--2---:R-:W-:Y:S02]  /*20800*/  ISETP.NE.AND P0, PT, R14, RZ, PT ;  /* 0x000000ff0e00720c */ /* 0x004fe40003f05270 */
[----:B------:R-:W-:-:S11]  /*20810*/  PLOP3.LUT P6, PT, PT, PT, PT, 0x8, 0x0 ;  /* 0x000000000000781c */ /* 0x000fd60003fce170 */
[----:B------:R-:W-:Y:S05]  /*20820*/  @P0 BRA `(.L_x_887) ;  /* 0x00000000000c0947 */ /* 0x000fea0003800000 */
[----:B------:R-:W-:-:S03]  /*20830*/  UMOV UR4, 0xffffffff ;  /* 0xffffffff00047882 */ /* 0x000fc60000000000 */
[----:B------:R-:W-:Y:S05]  /*20840*/  BRA.DIV UR4, `(.L_x_888) ;  /* 0x0000007e04747947 */ /* 0x000fea000b800000 */
[----:B------:R-:W-:-:S13]  /*20850*/  ELECT P6, URZ, PT ;  /* 0x00000000003f782f */ /* 0x000fda00038c0000 */
.L_x_887:
[----:B0-----:R-:W2:Y:S04]  /*20860*/  LDL R2, [R1+0x54] ;  /* 0x0000540001027983 */ /* 0x001ea80000100800 */
[----:B------:R-:W3:Y:S01]  /*20870*/  LDL R4, [R1+0x4] ;  /* 0x0000040001047983 */ /* 0x000ee20000100800 */
[----:B------:R-:W-:Y:S01]  /*20880*/  BSSY B1, `(.L_x_889) ;  /* 0x0000008000017945 */ /* 0x000fe20003800000 */
[----:B--2---:R-:W-:-:S04]  /*20890*/  IADD3 R2, R2, 0x1, RZ ;  /* 0x0000000102027810 */ /* 0x004fc80007ffe0ff */
[----:B------:R-:W-:-:S04]  /*208a0*/  LEA.HI R3, R2, R2, RZ, 0x1 ;  /* 0x0000000202037211 */ /* 0x000fc800078f08ff */
[----:B------:R-:W-:-:S05]  /*208b0*/  LOP3.LUT R3, R3, 0xfffffffe, RZ, 0xc0, !PT ;  /* 0xfffffffe03037812 */ /* 0x000fca00078ec0ff */
[----:B------:R-:W-:-:S05]  /*208c0*/  IMAD.IADD R2, R2, 0x1, -R3 ;  /* 0x0000000102027824 */ /* 0x000fca00078e0a03 */
[----:B------:R-:W-:-:S04]  /*208d0*/  SHF.L.U32 R2, R2, 0x1f, RZ ;  /* 0x0000001f02027819 */ /* 0x000fc800000006ff */
[----:B---3--:R-:W0:Y:S02]  /*208e0*/  SYNCS.PHASECHK.TRANS64.TRYWAIT P0, [R4+URZ+0x38820], R2 ;  /* 0x03882002040075a7 */ /* 0x008e24000800017f */
[----:B0-----:R-:W-:Y:S05]  /*208f0*/  @!P0 BRA `(.L_x_890) ;  /* 0x0000007c00688947 */ /* 0x001fea0003800000 */
.L_x_1071:
[----:B------:R-:W-:Y:S05]  /*20900*/  BSYNC B1 ;  /* 0x0000000000017941 */ /* 0x000fea0003800000 */
.L_x_889:
[----:B------:R-:W-:Y:S04]  /*20910*/  BSSY B1, `(.L_x_891) ;  /* 0x00000af000017945 */ /* 0x000fe80003800000 */
[----:B------:R-:W-:Y:S05]  /*20920*/  @!P6 BRA `(.L_x_892) ;  /* 0x0000000800b4e947 */ /* 0x000fea0003800000 */
[----:B------:R-:W2:Y:S04]  /*20930*/  LDL R6, [R1+0x4] ;  /* 0x0000040001067983 */ /* 0x000ea80000100800 */
[----:B------:R-:W2:Y:S04]  /*20940*/  LDL R5, [R1+0x1c] ;  /* 0x00001c0001057983 */ /* 0x000ea80000100800 */
[----:B------:R-:W3:Y:S01]  /*20950*/  LDL R4, [R1+0x24] ;  /* 0x0000240001047983 */ /* 0x000ee20000100800 */
[----:B------:R-:W-:Y:S01]  /*20960*/  BSSY B2, `(.L_x_893) ;  /* 0x0000008000027945 */ /* 0x000fe20003800000 */
[----:B0-----:R-:W0:Y:S02]  /*20970*/  S2R R3, SR_TID.X ;  /* 0x0000000000037919 */ /* 0x001e240000002100 */
[----:B0-----:R-:W-:-:S04]  /*20980*/  LOP3.LUT R3, R3, 0x7f, RZ, 0xc0, !PT ;  /* 0x0000007f03037812 */ /* 0x001fc800078ec0ff */
[----:B------:R-:W-:Y:S01]  /*20990*/  ISETP.NE.AND P1, PT, R3, RZ, PT ;  /* 0x000000ff0300720c */ /* 0x000fe20003f25270 */
[----:B--2---:R-:W-:Y:S01]  /*209a0*/  IMAD R6, R5, 0x8, R6 ;  /* 0x0000000805067824 */ /* 0x004fe200078e0206 */
[----:B---3--:R-:W-:-:S04]  /*209b0*/  SHF.L.U32 R8, R4, 0x1f, RZ ;  /* 0x0000001f04087819 */ /* 0x008fc800000006ff */
[----:B------:R-:W0:Y:S02]  /*209c0*/  SYNCS.PHASECHK.TRANS64.TRYWAIT P0, [R6+URZ+0x388a0], R8 ;  /* 0x0388a008060075a7 */ /* 0x000e24000800017f */
[----:B0-----:R-:W-:Y:S05]  /*209d0*/  @!P0 BRA `(.L_x_894) ;  /* 0x0000007c00488947 */ /* 0x001fea0003800000 */
.L_x_1072:
[----:B------:R-:W-:Y:S05]  /*209e0*/  BSYNC B2 ;  /* 0x0000000000027941 */ /* 0x000fea0003800000 */
.L_x_893:
[----:B------:R-:W-:Y:S04]  /*209f0*/  BSSY B2, `(.L_x_895) ;  /* 0x0000009000027945 */ /* 0x000fe80003800000 */
[----:B------:R-:W-:Y:S05]  /*20a00*/  @P1 BRA `(.L_x_896) ;  /* 0x00000000001c1947 */ /* 0x000fea0003800000 */
[----:B------:R-:W2:Y:S01]  /*20a10*/  S2R R3, SR_TID.X ;  /* 0x0000000000037919 */ /* 0x000ea20000002100 */
[----:B------:R-:W-:-:S04]  /*20a20*/  MOV R2, 0xa000 ;  /* 0x0000a00000027802 */ /* 0x000fc80000000f00 */
[----:B------:R3:W-:Y:S01]  /*20a30*/  SYNCS.ARRIVE.TRANS64 RZ, [R6+URZ+0x38890], R2 ;  /* 0x0388900206ff79a7 */ /* 0x0007e2000800003f */
[----:B--2---:R-:W-:-:S04]  /*20a40*/  LOP3.LUT R3, R3, 0x1f, RZ, 0xc0, !PT ;  /* 0x0000001f03037812 */ /* 0x004fc800078ec0ff */
[----:B------:R-:W-:-:S13]  /*20a50*/  ISETP.NE.AND P0, PT, R3, RZ, PT ;  /* 0x000000ff0300720c */ /* 0x000fda0003f05270 */
[----:B---3--:R-:W-:Y:S05]  /*20a60*/  @!P0 BRA `(.L_x_896) ;  /* 0x0000000000048947 */ /* 0x008fea0003800000 */
[----:B------:R-:W-:Y:S01]  /*20a70*/  BPT.TRAP 0x1 ;  /* 0x000000040000795c */ /* 0x000fe20000300000 */
.L_x_896:
[----:B------:R-:W-:Y:S05]  /*20a80*/  BSYNC B2 ;  /* 0x0000000000027941 */ /* 0x000fea0003800000 */
.L_x_895:
[----:B------:R-:W2:Y:S04]  /*20a90*/  LDL R4, [R1+0x4] ;  /* 0x0000040001047983 */ /* 0x000ea80000100800 */
[----:B------:R-:W2:Y:S01]  /*20aa0*/  LDL R2, [R1+0x1c] ;  /* 0x00001c0001027983 */ /* 0x000ea20000100800 */
[----:B------:R-:W-:Y:S01]  /*20ab0*/  IMAD.MOV.U32 R20, RZ, RZ, RZ ;  /* 0x000000ffff147224 */ /* 0x000fe200078e00ff */
[----:B------:R-:W-:Y:S01]  /*20ac0*/  UIADD3 UR4, UP0, UR38, 0x570, URZ ;  /* 0x0000057026047890 */ /* 0x000fe2000ff1e03f */
[----:B------:R-:W-:Y:S01]  /*20ad0*/  IMAD R3, R7, 0x50, R10 ;  /* 0x0000005007037824 */ /* 0x000fe200078e020a */
[----:B------:R-:W-:Y:S01]  /*20ae0*/  PLOP3.LUT P0, PT, PT, PT, PT, 0x80, 0x0 ;  /* 0x000000000000781c */ /* 0x000fe20003f0f070 */
[----:B------:R-:W-:Y:S01]  /*20af0*/  UMOV UR6, 0x0 ;  /* 0x0000000000067882 */ /* 0x000fe20000000000 */
[----:B------:R-:W-:Y:S01]  /*20b00*/  R2UR UR10, R20 ;  /* 0x00000000140a72ca */ /* 0x000fe200000e0000 */
[----:B------:R-:W-:Y:S01]  /*20b10*/  VIADD R3, R3, 0xffffffb0 ;  /* 0xffffffb003037836 */ /* 0x000fe20000000000 */
[----:B------:R-:W-:Y:S01]  /*20b20*/  UIADD3.X UR5, URZ, UR39, URZ, UP0, !UPT ;  /* 0x000000273f057290 */ /* 0x000fe200087fe43f */
[----:B------:R-:W-:Y:S01]  /*20b30*/  UMOV UR7, 0x12f00000 ;  /* 0x12f0000000077882 */ /* 0x000fe20000000000 */
[----:B--2---:R-:W-:Y:S01]  /*20b40*/  IMAD R4, R2, 0xa000, R4 ;  /* 0x0000a00002047824 */ /* 0x004fe200078e0204 */
[----:B------:R-:W-:-:S03]  /*20b50*/  IADD3 R2, R6, 0x38890, RZ ;  /* 0x0003889006027810 */ /* 0x000fc60007ffe0ff */
[----:B------:R-:W-:-:S07]  /*20b60*/  VIADD R5, R4, 0x24400 ;  /* 0x0002440004057836 */ /* 0x000fce0000000000 */
.L_x_897:
        /* <DEDUP_REMOVED lines=9> */
[----:B--2---:R-:W-:Y:S05]  /*20c00*/  @P0 BRA.U.ANY `(.L_x_897) ;  /* 0xfffffffd00d80947 */ /* 0x004fea000393ffff */
[----:B------:R-:W-:Y:S01]  /*20c10*/  IMAD.MOV.U32 R15, RZ, RZ, 0x40 ;  /* 0x00000040ff0f7424 */ /* 0x000fe200078e00ff */
[----:B------:R-:W-:Y:S01]  /*20c20*/  PLOP3.LUT P0, PT, PT, PT, PT, 0x80, 0x0 ;  /* 0x000000000000781c */ /* 0x000fe20003f0f070 */
[----:B------:R-:W-:Y:S01]  /*20c30*/  UMOV UR6, 0x0 ;  /* 0x0000000000067882 */ /* 0x000fe20000000000 */
[----:B------:R-:W-:Y:S01]  /*20c40*/  IADD3 R5, R4, 0x26c00, RZ ;  /* 0x00026c0004057810 */ /* 0x000fe20007ffe0ff */
[----:B------:R-:W-:Y:S01]  /*20c50*/  UMOV UR7, 0x12f00000 ;  /* 0x12f0000000077882 */ /* 0x000fe20000000000 */
[----:B------:R-:W-:-:S15]  /*20c60*/  R2UR UR10, R15 ;  /* 0x000000000f0a72ca */ /* 0x000fde00000e0000 */
.L_x_898:
        /* <DEDUP_REMOVED lines=12> */
[----:B------:R-:W-:Y:S01]  /*20d30*/  VIADD R5, R4, 0x29400 ;  /* 0x0002940004057836 */ /* 0x000fe20000000000 */
[----:B------:R-:W-:Y:S01]  /*20d40*/  UMOV UR6, 0x0 ;  /* 0x0000000000067882 */ /* 0x000fe20000000000 */
[----:B------:R-:W-:Y:S01]  /*20d50*/  UMOV UR7, 0x12f00000 ;  /* 0x12f0000000077882 */ /* 0x000fe20000000000 */
[----:B------:R-:W-:-:S15]  /*20d60*/  R2UR UR10, R14 ;  /* 0x000000000e0a72ca */ /* 0x000fde00000e0000 */
.L_x_899:
        /* <DEDUP_REMOVED lines=10> */
[----:B------:R-:W-:Y:S01]  /*20e10*/  MOV R11, 0xc0 ;  /* 0x000000c0000b7802 */ /* 0x000fe20000000f00 */
[----:B------:R-:W-:Y:S01]  /*20e20*/  VIADD R5, R4, 0x2bc00 ;  /* 0x0002bc0004057836 */ /* 0x000fe20000000000 */
[----:B------:R-:W-:Y:S01]  /*20e30*/  PLOP3.LUT P0, PT, PT, PT, PT, 0x80, 0x0 ;  /* 0x000000000000781c */ /* 0x000fe20003f0f070 */
[----:B------:R-:W-:Y:S01]  /*20e40*/  UMOV UR6, 0x0 ;  /* 0x0000000000067882 */ /* 0x000fe20000000000 */
[----:B------:R-:W-:Y:S01]  /*20e50*/  R2UR UR10, R11 ;  /* 0x000000000b0a72ca */ /* 0x000fe200000e0000 */
[----:B------:R-:W-:-:S14]  /*20e60*/  UMOV UR7, 0x12f00000 ;  /* 0x12f0000000077882 */ /* 0x000fdc0000000000 */
.L_x_900:
        /* <DEDUP_REMOVED lines=10> */
[----:B------:R-:W2:Y:S01]  /*20f10*/  SYNCS.PHASECHK.TRANS64.TRYWAIT P0, [R6+URZ+0x388c0], R8 ;  /* 0x0388c008060075a7 */ /* 0x000ea2000800017f */
[----:B------:R-:W-:Y:S04]  /*20f20*/  BSSY B2, `(.L_x_901) ;  /* 0x0000002000027945 */ /* 0x000fe80003800000 */
[----:B--2---:R-:W-:Y:S05]  /*20f30*/  @!P0 BRA `(.L_x_902) ;  /* 0x0000007800048947 */ /* 0x004fea0003800000 */
.L_x_1073:
[----:B------:R-:W-:Y:S05]  /*20f40*/  BSYNC B2 ;  /* 0x0000000000027941 */ /* 0x000fea0003800000 */
.L_x_901:
[----:B------:R-:W-:Y:S01]  /*20f50*/  BSSY B2, `(.L_x_903) ;  /* 0x000000b000027945 */ /* 0x000fe20003800000 */
[----:B------:R-:W-:Y:S01]  /*20f60*/  IMAD.MOV.U32 R12, RZ, RZ, 0x0 ;  /* 0x00000000ff0c7424 */ /* 0x000fe200078e00ff */
[----:B------:R-:W-:Y:S02]  /*20f70*/  MOV R13, 0x12f00000 ;  /* 0x12f00000000d7802 */ /* 0x000fe40000000f00 */
[----:B------:R-:W-:Y:S05]  /*20f80*/  @P1 BRA `(.L_x_904) ;  /* 0x00000000001c1947 */ /* 0x000fea0003800000 */
[----:B------:R-:W3:Y:S01]  /*20f90*/  S2R R5, SR_TID.X ;  /* 0x0000000000057919 */ /* 0x000ee20000002100 */
[----:B------:R-:W-:-:S04]  /*20fa0*/  IMAD.MOV.U32 R2, RZ, RZ, 0xa000 ;  /* 0x0000a000ff027424 */ /* 0x000fc800078e00ff */
[----:B------:R4:W-:Y:S01]  /*20fb0*/  SYNCS.ARRIVE.TRANS64 RZ, [R6+URZ+0x388b0], R2 ;  /* 0x0388b00206ff79a7 */ /* 0x0009e2000800003f */
[----:B---3--:R-:W-:-:S04]  /*20fc0*/  LOP3.LUT R5, R5, 0x1f, RZ, 0xc0, !PT ;  /* 0x0000001f05057812 */ /* 0x008fc800078ec0ff */
[----:B------:R-:W-:-:S13]  /*20fd0*/  ISETP.NE.AND P0, PT, R5, RZ, PT ;  /* 0x000000ff0500720c */ /* 0x000fda0003f05270 */
[----:B----4-:R-:W-:Y:S05]  /*20fe0*/  @!P0 BRA `(.L_x_904) ;  /* 0x0000000000048947 */ /* 0x010fea0003800000 */
[----:B------:R-:W-:Y:S01]  /*20ff0*/  BPT.TRAP 0x1 ;  /* 0x000000040000795c */ /* 0x000fe20000300000 */
.L_x_904:
[----:B------:R-:W-:Y:S05]  /*21000*/  BSYNC B2 ;  /* 0x0000000000027941 */ /* 0x000fea0003800000 */
.L_x_903:
[----:B------:R-:W-:Y:S01]  /*21010*/  R2UR UR10, R20 ;  /* 0x00000000140a72ca */ /* 0x000fe200000e0000 */
[----:B------:R-:W-:Y:S01]  /*21020*/  UIADD3 UR4, UP0, UR38, 0x670, URZ ;  /* 0x0000067026047890 */ /* 0x000fe2000ff1e03f */
[----:B------:R-:W-:Y:S01]  /*21030*/  R2UR UR6, R12 ;  /* 0x000000000c0672ca */ /* 0x000fe200000e0000 */
[----:B0-2---:R-:W-:Y:S01]  /*21040*/  VIADD R6, R6, 0x388b0 ;  /* 0x000388b006067836 */ /* 0x005fe20000000000 */
[----:B------:R-:W-:Y:S01]  /*21050*/  R2UR UR7, R13 ;  /* 0x000000000d0772ca */ /* 0x000fe200000e0000 */
[----:B------:R-:W-:Y:S01]  /*21060*/  UIADD3.X UR5, URZ, UR39, URZ, UP0, !UPT ;  /* 0x000000273f057290 */ /* 0x000fe200087fe43f */
[----:B------:R-:W-:Y:S02]  /*21070*/  PLOP3.LUT P0, PT, PT, PT, PT, 0x80, 0x0 ;  /* 0x000000000000781c */ /* 0x000fe40003f0f070 */
[----:B------:R-:W-:-:S11]  /*21080*/  IADD3 R2, R4, 0x400, RZ ;  /* 0x0000040004027810 */ /* 0x000fd60007ffe0ff */
.L_x_905:
        /* <DEDUP_REMOVED lines=15> */
.L_x_906:
        /* <DEDUP_REMOVED lines=15> */
.L_x_907:
        /* <DEDUP_REMOVED lines=10> */
[----:B------:R-:W-:Y:S02]  /*21310*/  R2UR UR10, R11 ;  /* 0x000000000b0a72ca */ /* 0x000fe400000e0000 */
[----:B------:R-:W-:Y:S02]  /*21320*/  R2UR UR6, R12 ;  /* 0x000000000c0672ca */ /* 0x000fe400000e0000 */
[----:B------:R-:W-:Y:S02]  /*21330*/  R2UR UR7, R13 ;  /* 0x000000000d0772ca */ /* 0x000fe400000e0000 */
[----:B------:R-:W-:Y:S02]  /*21340*/  PLOP3.LUT P0, PT, PT, PT, PT, 0x80, 0x0 ;  /* 0x000000000000781c */ /* 0x000fe40003f0f070 */
[----:B------:R-:W-:-:S11]  /*21350*/  IADD3 R4, R4, 0x7c00, RZ ;  /* 0x00007c0004047810 */ /* 0x000fd60007ffe0ff */
.L_x_908:
        /* <DEDUP_REMOVED lines=10> */
.L_x_892:
[----:B------:R-:W-:Y:S05]  /*21400*/  BSYNC B1 ;  /* 0x0000000000017941 */ /* 0x000fea0003800000 */
.L_x_891:
[----:B0-----:R-:W2:Y:S04]  /*21410*/  LDL.LU R2, [R1+0x1c] ;  /* 0x00001c0001027983 */ /* 0x001ea80000300800 */
[----:B------:R-:W3:Y:S01]  /*21420*/  LDL.LU R5, [R1+0x24] ;  /* 0x0000240001057983 */ /* 0x000ee20000300800 */
[----:B------:R-:W-:Y:S01]  /*21430*/  VIADD R7, R7, 0xfffffffe ;  /* 0xfffffffe07077836 */ /* 0x000fe20000000000 */
[----:B------:R-:W-:-:S04]  /*21440*/  PLOP3.LUT P0, PT, PT, PT, PT, 0x8, 0x0 ;  /* 0x000000000000781c */ /* 0x000fc80003f0e170 */
[----:B------:R-:W-:Y:S01]  /*21450*/  ISETP.GE.AND P2, PT, R7, R9, PT ;  /* 0x000000090700720c */ /* 0x000fe20003f46270 */
[----:B--2---:R-:W-:-:S05]  /*21460*/  VIADD R2, R2, 0x1 ;  /* 0x0000000102027836 */ /* 0x004fca0000000000 */
[----:B------:R-:W-:-:S04]  /*21470*/  ISETP.NE.AND P1, PT, R2, 0x2, PT ;  /* 0x000000020200780c */ /* 0x000fc80003f25270 */
[----:B------:R-:W-:Y:S02]  /*21480*/  SEL R3, RZ, 0x1, P1 ;  /* 0x00000001ff037807 */ /* 0x000fe40000800000 */
[----:B------:R-:W-:Y:S02]  /*21490*/  SEL R2, R2, RZ, P1 ;  /* 0x000000ff02027207 */ /* 0x000fe40000800000 */
[----:B---3--:R-:W-:-:S03]  /*214a0*/  LOP3.LUT R5, R5, R3, RZ, 0x3c, !PT ;  /* 0x0000000305057212 */ /* 0x008fc600078e3cff */
[----:B------:R0:W-:Y:S04]  /*214b0*/  STL [R1+0x1c], R2 ;  /* 0x00001c0201007387 */ /* 0x0001e80000100800 */
[----:B------:R0:W-:Y:S01]  /*214c0*/  STL [R1+0x24], R5 ;  /* 0x0000240501007387 */ /* 0x0001e20000100800 */
[----:B------:R-:W-:Y:S05]  /*214d0*/  @!P2 BRA `(.L_x_885) ;  /* 0x0000000800f0a947 */ /* 0x000fea0003800000 */
.L_x_927:
[----:B------:R-:W-:Y:S05]  /*214e0*/  YIELD ;  /* 0x0000000000007946 */ /* 0x000fea0003800000 */
[----:B------:R-:W-:Y:S04]  /*214f0*/  BSSY B1, `(.L_x_909) ;  /* 0x00000ae000017945 */ /* 0x000fe80003800000 */
[----:B--2---:R-:W-:Y:S05]  /*21500*/  @!P6 BRA `(.L_x_910) ;  /* 0x0000000800b0e947 */ /* 0x004fea0003800000 */
[----:B0-----:R-:W2:Y:S04]  /*21510*/  LDL R5, [R1+0x4] ;  /* 0x0000040001057983 */ /* 0x001ea80000100800 */
[----:B------:R-:W2:Y:S04]  /*21520*/  LDL R4, [R1+0x1c] ;  /* 0x00001c0001047983 */ /* 0x000ea80000100800 */
[----:B------:R-:W3:Y:S01]  /*21530*/  LDL R3, [R1+0x24] ;  /* 0x0000240001037983 */ /* 0x000ee20000100800 */
[----:B------:R-:W-:Y:S01]  /*21540*/  BSSY B2, `(.L_x_911) ;  /* 0x0000008000027945 */ /* 0x000fe20003800000 */
[----:B------:R-:W0:Y:S02]  /*21550*/  S2R R2, SR_TID.X ;  /* 0x0000000000027919 */ /* 0x000e240000002100 */
[----:B0-----:R-:W-:-:S04]  /*21560*/  LOP3.LUT R2, R2, 0x7f, RZ, 0xc0, !PT ;  /* 0x0000007f02027812 */ /* 0x001fc800078ec0ff */
[----:B------:R-:W-:Y:S02]  /*21570*/  ISETP.NE.AND P2, PT, R2, RZ, PT ;  /* 0x000000ff0200720c */ /* 0x000fe40003f45270 */
[----:B--2---:R-:W-:Y:S02]  /*21580*/  LEA R6, R4, R5, 0x3 ;  /* 0x0000000504067211 */ /* 0x004fe400078e18ff */
[----:B---3--:R-:W-:-:S04]  /*21590*/  SHF.L.U32 R5, R3, 0x1f, RZ ;  /* 0x0000001f03057819 */ /* 0x008fc800000006ff */
[----:B------:R-:W0:Y:S02]  /*215a0*/  SYNCS.PHASECHK.TRANS64.TRYWAIT P1, [R6+URZ+0x388a0], R5 ;  /* 0x0388a005060075a7 */ /* 0x000e24000802017f */
[----:B0-----:R-:W-:Y:S05]  /*215b0*/  @!P1 BRA `(.L_x_912) ;  /* 0x0000007000789947 */ /* 0x001fea0003800000 */
.L_x_1074:
[----:B------:R-:W-:Y:S05]  /*215c0*/  BSYNC B2 ;  /* 0x0000000000027941 */ /* 0x000fea0003800000 */
.L_x_911:
[----:B------:R-:W-:Y:S04]  /*215d0*/  BSSY B2, `(.L_x_913) ;  /* 0x0000009000027945 */ /* 0x000fe80003800000 */
[----:B------:R-:W-:Y:S05]  /*215e0*/  @P2 BRA `(.L_x_914) ;  /* 0x00000000001c2947 */ /* 0x000fea0003800000 */
[----:B------:R-:W2:Y:S01]  /*215f0*/  S2R R3, SR_TID.X ;  /* 0x0000000000037919 */ /* 0x000ea20000002100 */
[----:B------:R-:W-:-:S04]  /*21600*/  IMAD.MOV.U32 R2, RZ, RZ, 0xa000 ;  /* 0x0000a000ff027424 */ /* 0x000fc800078e00ff */
[----:B------:R3:W-:Y:S01]  /*21610*/  SYNCS.ARRIVE.TRANS64 RZ, [R6+URZ+0x38890], R2 ;  /* 0x0388900206ff79a7 */ /* 0x0007e2000800003f */
[----:B--2---:R-:W-:-:S04]  /*21620*/  LOP3.LUT R3, R3, 0x1f, RZ, 0xc0, !PT ;  /* 0x0000001f03037812 */ /* 0x004fc800078ec0ff */
[----:B------:R-:W-:-:S13]  /*21630*/  ISETP.NE.AND P1, PT, R3, RZ, PT ;  /* 0x000000ff0300720c */ /* 0x000fda0003f25270 */
[----:B---3--:R-:W-:Y:S05]  /*21640*/  @!P1 BRA `(.L_x_914) ;  /* 0x0000000000049947 */ /* 0x008fea0003800000 */
[----:B------:R-:W-:Y:S01]  /*21650*/  BPT.TRAP 0x1 ;  /* 0x000000040000795c */ /* 0x000fe20000300000 */
.L_x_914:
[----:B------:R-:W-:Y:S05]  /*21660*/  BSYNC B2 ;  /* 0x0000000000027941 */ /* 0x000fea0003800000 */
.L_x_913:
[----:B------:R-:W2:Y:S04]  /*21670*/  LDL R3, [R1+0x4] ;  /* 0x0000040001037983 */ /* 0x000ea80000100800 */
[----:B------:R-:W2:Y:S01]  /*21680*/  LDL R2, [R1+0x1c] ;  /* 0x00001c0001027983 */ /* 0x000ea20000100800 */
[----:B------:R-:W-:Y:S01]  /*21690*/  IMAD.MOV.U32 R11, RZ, RZ, RZ ;  /* 0x000000ffff0b7224 */ /* 0x000fe200078e00ff */
[----:B------:R-:W-:Y:S01]  /*216a0*/  UIADD3 UR4, UP0, UR38, 0x570, URZ ;  /* 0x0000057026047890 */ /* 0x000fe2000ff1e03f */
[----:B------:R-:W-:Y:S01]  /*216b0*/  PLOP3.LUT P1, PT, PT, PT, PT, 0x80, 0x0 ;  /* 0x000000000000781c */ /* 0x000fe20003f2f070 */
[----:B------:R-:W-:Y:S01]  /*216c0*/  UMOV UR6, 0x0 ;  /* 0x0000000000067882 */ /* 0x000fe20000000000 */
[----:B------:R-:W-:Y:S01]  /*216d0*/  UMOV UR7, 0x12f00000 ;  /* 0x12f0000000077882 */ /* 0x000fe20000000000 */
[----:B------:R-:W-:Y:S01]  /*216e0*/  R2UR UR10, R11 ;  /* 0x000000000b0a72ca */ /* 0x000fe200000e0000 */
[----:B------:R-:W-:Y:S01]  /*216f0*/  UIADD3.X UR5, URZ, UR39, URZ, UP0, !UPT ;  /* 0x000000273f057290 */ /* 0x000fe200087fe43f */
[----:B--2---:R-:W-:Y:S01]  /*21700*/  IMAD R4, R2, 0xa000, R3 ;  /* 0x0000a00002047824 */ /* 0x004fe200078e0203 */
[----:B------:R-:W-:Y:S01]  /*21710*/  IADD3 R2, R6, 0x38890, RZ ;  /* 0x0003889006027810 */ /* 0x000fe20007ffe0ff */
[----:B------:R-:W-:-:S02]  /*21720*/  IMAD R3, R7, 0x50, R10 ;  /* 0x0000005007037824 */ /* 0x000fc400078e020a */
[----:B------:R-:W-:-:S09]  /*21730*/  VIADD R8, R4, 0x24400 ;  /* 0x0002440004087836 */ /* 0x000fd20000000000 */
.L_x_915:
        /* <DEDUP_REMOVED lines=16> */
.L_x_916:
        /* <DEDUP_REMOVED lines=16> */
.L_x_917:
        /* <DEDUP_REMOVED lines=16> */
.L_x_918:
        /* <DEDUP_REMOVED lines=13> */
.L_x_1075:
[----:B------:R-:W-:Y:S05]  /*21b10*/  BSYNC B2 ;  /* 0x0000000000027941 */ /* 0x000fea0003800000 */
.L_x_919:
        /* <DEDUP_REMOVED lines=11> */
.L_x_922:
[----:B------:R-:W-:Y:S05]  /*21bd0*/  BSYNC B2 ;  /* 0x0000000000027941 */ /* 0x000fea0003800000 */
.L_x_921:
        /* <DEDUP_REMOVED lines=8> */
.L_x_923:
        /* <DEDUP_REMOVED lines=15> */
.L_x_924:
        /* <DEDUP_REMOVED lines=15> */
.L_x_925:
        /* <DEDUP_REMOVED lines=15> */
.L_x_926:
        /* <DEDUP_REMOVED lines=10> */
.L_x_910:
[----:B------:R-:W-:Y:S05]  /*21fd0*/  BSYNC B1 ;  /* 0x0000000000017941 */ /* 0x000fea0003800000 */
.L_x_909:
[----:B0-----:R-:W2:Y:S04]  /*21fe0*/  LDL.LU R2, [R1+0x1c] ;  /* 0x00001c0001027983 */ /* 0x001ea80000300800 */
[----:B------:R-:W3:Y:S01]  /*21ff0*/  LDL.LU R5, [R1+0x24] ;  /* 0x0000240001057983 */ /* 0x000ee20000300800 */
[C---:B------:R-:W-:Y:S01]  /*22000*/  ISETP.GT.AND P2, PT, R7.reuse, R9, PT ;  /* 0x000000090700720c */ /* 0x040fe20003f44270 */
[----:B------:R-:W-:Y:S02]  /*22010*/  VIADD R7, R7, 0xffffffff ;  /* 0xffffffff07077836 */ /* 0x000fe40000000000 */
[----:B--2---:R-:W-:-:S05]  /*22020*/  VIADD R2, R2, 0x1 ;  /* 0x0000000102027836 */ /* 0x004fca0000000000 */
[----:B------:R-:W-:-:S04]  /*22030*/  ISETP.NE.AND P1, PT, R2, 0x2, PT ;  /* 0x000000020200780c */ /* 0x000fc80003f25270 */
[----:B------:R-:W-:Y:S02]  /*22040*/  SEL R3, RZ, 0x1, P1 ;  /* 0x00000001ff037807 */ /* 0x000fe40000800000 */
[----:B------:R-:W-:Y:S02]  /*22050*/  SEL R2, R2, RZ, P1 ;  /* 0x000000ff02027207 */ /* 0x000fe40000800000 */
[----:B---3--:R-:W-:-:S05]  /*22060*/  LOP3.LUT R5, R5, R3, RZ, 0x3c, !PT ;  /* 0x0000000305057212 */ /* 0x008fca00078e3cff */
[----:B------:R2:W-:Y:S04]  /*22070*/  STL [R1+0x24], R5 ;  /* 0x0000240501007387 */ /* 0x0005e80000100800 */
[----:B------:R2:W-:Y:S01]  /*22080*/  STL [R1+0x1c], R2 ;  /* 0x00001c0201007387 */ /* 0x0005e20000100800 */
[----:B------:R-:W-:Y:S05]  /*22090*/  @P2 BRA `(.L_x_927) ;  /* 0xfffffff400102947 */ /* 0x000fea000383ffff */
.L_x_885:
[----:B------:R-:W-:Y:S05]  /*220a0*/  BSYNC B0 ;  /* 0x0000000000007941 */ /* 0x000fea0003800000 */
.L_x_884:
[----:B0-2---:R-:W2:Y:S01]  /*220b0*/  LDL R2, [R1+0x4c] ;  /* 0x00004c0001027983 */ /* 0x005ea20000100800 */
[----:B------:R-:W-:Y:S05]  /*220c0*/  @!P0 WARPSYNC.ALL ;  /* 0x0000000000008948 */ /* 0x000fea0003800000 */
[----:B------:R-:W-:Y:S06]  /*220d0*/  @!P0 BAR.SYNC.DEFER_BLOCKING 0xc, 0x180 ;  /* 0x0306000000008b1d */ /* 0x000fec0000010000 */
[----:B------:R-:W-:Y:S01]  /*220e0*/  BSSY B7, `(.L_x_928) ;  /* 0x00004fa000077945 */ /* 0x000fe20003800000 */
[----:B--2---:R-:W-:-:S13]  /*220f0*/  ISETP.GT.AND P0, PT, R2, RZ, PT ;  /* 0x000000ff0200720c */ /* 0x004fda0003f04270 */
[----:B------:R-:W-:Y:S05]  /*22100*/  @P0 BRA `(.L_x_929) ;  /* 0x0000000000480947 */ /* 0x000fea0003800000 */
[----:B------:R-:W0:Y:S02]  /*22110*/  S2R R2, SR_TID.X ;  /* 0x0000000000027919 */ /* 0x000e240000002100 */
[----:B0-----:R-:W-:-:S04]  /*22120*/  LOP3.LUT R2, R2, 0x7f, RZ, 0xc0, !PT ;  /* 0x0000007f02027812 */ /* 0x001fc800078ec0ff */
[----:B------:R-:W-:-:S13]  /*22130*/  ISETP.NE.AND P0, PT, R2, RZ, PT ;  /* 0x000000ff0200720c */ /* 0x000fda0003f05270 */
[----:B------:R-:W-:Y:S05]  /*22140*/  @P0 BRA `(.L_x_930) ;  /* 0x0000004c00cc0947 */ /* 0x000fea0003800000 */
[----:B------:R-:W0:Y:S01]  /*22150*/  S2R R2, SR_LANEID ;  /* 0x0000000000027919 */ /* 0x000e220000000000 */
[----:B------:R-:W-:Y:S01]  /*22160*/  VOTEU.ANY UR4, UPT, PT ;  /* 0x0000000000047886 */ /* 0x000fe200038e0100 */
[----:B------:R-:W2:Y:S01]  /*22170*/  LDC.64 R4, c[0x0][0xc60] ;  /* 0x00031800ff047b82 */ /* 0x000ea20000000a00 */
[----:B------:R-:W0:Y:S01]  /*22180*/  FLO.U32 R0, UR4 ;  /* 0x0000000400007d00 */ /* 0x000e2200080e0000 */
[----:B------:R-:W-:Y:S01]  /*22190*/  ULDC.64 UR6, c[0x0][0x208] ;  /* 0x0000820000067ab9 */ /* 0x000fe20000000a00 */
[----:B0-----:R-:W-:-:S06]  /*221a0*/  ISETP.EQ.U32.AND P0, PT, R0, R2, PT ;  /* 0x000000020000720c */ /* 0x001fcc0003f02070 */
[----:B------:R-:W2:Y:S07]  /*221b0*/  POPC R2, UR4 ;  /* 0x0000000400027d09 */ /* 0x000eae0008000000 */
[----:B--2---:R-:W2:Y:S04]  /*221c0*/  @P0 ATOMG.E.ADD.STRONG.GPU PT, R2, desc[UR6][R4.64], R2 ;  /* 0x00000002040209a8 */ /* 0x004ea800081ee1c6 */
[----:B--2---:R0:W2:Y:S02]  /*221d0*/  SHFL.IDX PT, R2, R2, R0, 0x1f ;  /* 0x00001f0002027589 */ /* 0x0040a400000e0000 */
[----:B0-----:R-:W0:Y:S02]  /*221e0*/  S2R R0, SR_LTMASK ;  /* 0x0000000000007919 */ /* 0x001e240000003900 */
[----:B0-----:R-:W-:-:S06]  /*221f0*/  LOP3.LUT R0, R0, UR4, RZ, 0xc0, !PT ;  /* 0x0000000400007c12 */ /* 0x001fcc000f8ec0ff */
[----:B------:R-:W2:Y:S02]  /*22200*/  POPC R0, R0 ;  /* 0x0000000000007309 */ /* 0x000ea40000000000 */
[----:B--2---:R-:W-:Y:S01]  /*22210*/  IADD3 R16, R2, UR36, R0 ;  /* 0x0000002402107c10 */ /* 0x004fe2000fffe000 */
[----:B------:R-:W-:Y:S06]  /*22220*/  BRA `(.L_x_930) ;  /* 0x0000004c00947947 */ /* 0x000fec0003800000 */
.L_x_929:
[----:B------:R-:W2:Y:S01]  /*22230*/  LDL R0, [R1+0x4] ;  /* 0x0000040001007983 */ /* 0x000ea20000100800 */
[----:B------:R-:W-:Y:S01]  /*22240*/  BSSY B6, `(.L_x_931) ;  /* 0x0000014000067945 */ /* 0x000fe20003800000 */
[----:B--2---:R-:W-:-:S04]  /*22250*/  IADD3 R0, R0, 0x24400, RZ ;  /* 0x0002440000007810 */ /* 0x004fc80007ffe0ff */
[----:B------:R-:W-:-:S13]  /*22260*/  LOP3.LUT P0, RZ, R0, 0x3ff, RZ, 0xc0, !PT ;  /* 0x000003ff00ff7812 */ /* 0x000fda000780c0ff */
[----:B------:R-:W-:Y:S05]  /*22270*/  @!P0 BRA `(.L_x_932) ;  /* 0x0000000000408947 */ /* 0x000fea0003800000 */
[----:B------:R-:W-:Y:S01]  /*22280*/  MOV R2, 0x0 ;  /* 0x0000000000027802 */ /* 0x000fe20000000f00 */
[----:B------:R-:W-:Y:S01]  /*22290*/  ULDC.64 UR6, c[0x4][0xa8] ;  /* 0x01002a0000067ab9 */ /* 0x000fe20000000a00 */
[----:B------:R-:W-:Y:S01]  /*222a0*/  ULDC.64 UR8, c[0x4][0xb0] ;  /* 0x01002c0000087ab9 */ /* 0x000fe20000000a00 */
[----:B------:R-:W-:Y:S01]  /*222b0*/  ULDC.64 UR4, c[0x4][0x8] ;  /* 0x0100020000047ab9 */ /* 0x000fe20000000a00 */
[----:B------:R-:W-:Y:S01]  /*222c0*/  IMAD.U32 R4, RZ, RZ, UR6 ;  /* 0x00000006ff047e24 */ /* 0x000fe2000f8e00ff */
[----:B------:R-:W-:Y:S01]  /*222d0*/  MOV R6, UR8 ;  /* 0x0000000800067c02 */ /* 0x000fe20008000f00 */
[----:B------:R-:W0:Y:S01]  /*222e0*/  LDC.64 R2, c[0x4][R2] ;  /* 0x0100000002027b82 */ /* 0x000e220000000a00 */
[----:B------:R-:W-:Y:S01]  /*222f0*/  IMAD.U32 R5, RZ, RZ, UR7 ;  /* 0x00000007ff057e24 */ /* 0x000fe2000f8e00ff */
[----:B------:R-:W-:Y:S01]  /*22300*/  MOV R11, UR5 ;  /* 0x00000005000b7c02 */ /* 0x000fe20008000f00 */
[----:B------:R-:W-:Y:S01]  /*22310*/  IMAD.U32 R7, RZ, RZ, UR9 ;  /* 0x00000009ff077e24 */ /* 0x000fe2000f8e00ff */
[----:B------:R-:W-:Y:S01]  /*22320*/  MOV R13, RZ ;  /* 0x000000ff000d7202 */ /* 0x000fe20000000f00 */
[----:B------:R-:W-:-:S02]  /*22330*/  IMAD.U32 R10, RZ, RZ, UR4 ;  /* 0x00000004ff0a7e24 */ /* 0x000fc4000f8e00ff */
[----:B------:R-:W-:Y:S02]  /*22340*/  IMAD.MOV.U32 R8, RZ, RZ, 0x70 ;  /* 0x00000070ff087424 */ /* 0x000fe400078e00ff */
[----:B------:R-:W-:-:S07]  /*22350*/  IMAD.MOV.U32 R12, RZ, RZ, 0x1 ;  /* 0x00000001ff0c7424 */ /* 0x000fce00078e00ff */
[----:B------:R-:W-:-:S07]  /*22360*/  LEPC R20, `(.L_x_932) ;  /* 0x000000001014794e */ /* 0x000fce0000000000 */
[----:B01----:R-:W-:Y:S05]  /*22370*/  CALL.ABS.NOINC R2 ;  /* 0x0000000002007343 */ /* 0x003fea0003c00000 */
.L_x_932:
[----:B------:R-:W-:Y:S05]  /*22380*/  BSYNC B6 ;  /* 0x0000000000067941 */ /* 0x000fea0003800000 */
.L_x_931:
[----:B------:R-:W2:Y:S01]  /*22390*/  LDL R2, [R1+0x4] ;  /* 0x0000040001027983 */ /* 0x000ea20000100800 */
[----:B------:R-:W-:Y:S01]  /*223a0*/  BSSY B6, `(.L_x_933) ;  /* 0x0000024000067945 */ /* 0x000fe20003800000 */
[----:B--2---:R-:W-:-:S05]  /*223b0*/  VIADD R0, R2, 0x400 ;  /* 0x0000040002007836 */ /* 0x004fca0000000000 */
[----:B------:R-:W-:-:S13]  /*223c0*/  LOP3.LUT P0, RZ, R0, 0x3ff, RZ, 0xc0, !PT ;  /* 0x000003ff00ff7812 */ /* 0x000fda000780c0ff */
[----:B------:R-:W-:Y:S05]  /*223d0*/  @!P0 BRA `(.L_x_934) ;  /* 0x0000000000808947 */ /* 0x000fea0003800000 */
[----:B------:R-:W-:Y:S01]  /*223e0*/  MOV R0, 0x0 ;  /* 0x0000000000007802 */ /* 0x000fe20000000f00 */
[----:B------:R-:W-:Y:S01]  /*223f0*/  ULDC.64 UR6, c[0x4][0xa8] ;  /* 0x01002a0000067ab9 */ /* 0x000fe20000000a00 */
[----:B------:R-:W-:Y:S01]  /*22400*/  ULDC.64 UR8, c[0x4][0xb0] ;  /* 0x01002c0000087ab9 */ /* 0x000fe20000000a00 */
[----:B------:R-:W-:Y:S01]  /*22410*/  ULDC.64 UR4, c[0x4][0x10] ;  /* 0x0100040000047ab9 */ /* 0x000fe20000000a00 */
[----:B------:R0:W2:Y:S01]  /*22420*/  LDC.64 R2, c[0x4][R0] ;  /* 0x0100000000027b82 */ /* 0x0000a20000000a00 */
[----:B------:R-:W-:Y:S01]  /*22430*/  IMAD.U32 R4, RZ, RZ, UR6 ;  /* 0x00000006ff047e24 */ /* 0x000fe2000f8e00ff */
[----:B------:R-:W-:Y:S01]  /*22440*/  MOV R5, UR7 ;  /* 0x0000000700057c02 */ /* 0x000fe20008000f00 */
        /* <DEDUP_REMOVED lines=8> */
[----:B-12---:R-:W-:Y:S05]  /*224d0*/  CALL.ABS.NOINC R2 ;  /* 0x0000000002007343 */ /* 0x006fea0003c00000 */
.L_x_935:
        /* <DEDUP_REMOVED lines=10> */
[----:B------:R-:W-:Y:S01]  /*22580*/  MOV R12, 0x1 ;  /* 0x00000001000c7802 */ /* 0x000fe20000000f00 */
[----:B------:R-:W-:-:S02]  /*22590*/  IMAD.U32 R11, RZ, RZ, UR9 ;  /* 0x00000009ff0b7e24 */ /* 0x000fc4000f8e00ff */
[----:B------:R-:W-:Y:S02]  /*225a0*/  IMAD.MOV.U32 R8, RZ, RZ, 0x70 ;  /* 0x00000070ff087424 */ /* 0x000fe400078e00ff */
[----:B------:R-:W-:-:S07]  /*225b0*/  IMAD.MOV.U32 R13, RZ, RZ, RZ ;  /* 0x000000ffff0d7224 */ /* 0x000fce00078e00ff */
[----:B------:R-:W-:-:S07]  /*225c0*/  LEPC R20, `(.L_x_934) ;  /* 0x000000001014794e */ /* 0x000fce0000000000 */
[----:B0-----:R-:W-:Y:S05]  /*225d0*/  CALL.ABS.NOINC R2 ;  /* 0x0000000002007343 */ /* 0x001fea0003c00000 */
.L_x_934:
[----:B------:R-:W-:Y:S05]  /*225e0*/  BSYNC B6 ;  /* 0x0000000000067941 */ /* 0x000fea0003800000 */
.L_x_933:
[----:B------:R-:W2:Y:S01]  /*225f0*/  LDL.LU R2, [R1] ;  /* 0x0000000001027983 */ /* 0x000ea20000300800 */
[----:B------:R-:W-:-:S03]  /*22600*/  ULDC.64 UR4, c[0x0][0x9f8] ;  /* 0x00027e0000047ab9 */ /* 0x000fc60000000a00 */
[----:B------:R-:W3:Y:S04]  /*22610*/  LDL.LU R4, [R1+0x28] ;  /* 0x0000280001047983 */ /* 0x000ee80000300800 */
[----:B------:R-:W4:Y:S01]  /*22620*/  LDL R7, [R1+0xc] ;  /* 0x00000c0001077983 */ /* 0x000f220000100800 */
[----:B------:R-:W-:Y:S01]  /*22630*/  ISETP.NE.U32.AND P0, PT, RZ, UR4, PT ;  /* 0x00000004ff007c0c */ /* 0x000fe2000bf05070 */
[----:B------:R-:W-:Y:S02]  /*22640*/  ULDC.64 UR6, c[0x0][0x208] ;  /* 0x0000820000067ab9 */ /* 0x000fe40000000a00 */
[----:B------:R-:W5:Y:S01]  /*22650*/  LDL R0, [R1+0x38] ;  /* 0x0000380001007983 */ /* 0x000f620000100800 */
[----:B------:R-:W-:-:S13]  /*22660*/  ISETP.NE.AND.EX P0, PT, RZ, UR5, PT, P0 ;  /* 0x00000005ff007c0c */ /* 0x000fda000bf05300 */
[----:B--2---:R-:W-:-:S04]  /*22670*/  @P0 IADD3 R2, P1, R2, UR4, RZ ;  /* 0x0000000402020c10 */ /* 0x004fc8000ff3e0ff */
[----:B---3--:R-:W-:Y:S01]  /*22680*/  @P0 IADD3.X R3, R4, UR5, RZ, P1, !PT ;  /* 0x0000000504030c10 */ /* 0x008fe20008ffe4ff */
[----:B------:R-:W-:-:S04]  /*22690*/  ULDC.64 UR4, c[0x0][0xa08] ;  /* 0x0002820000047ab9 */ /* 0x000fc80000000a00 */
[----:B----4-:R0:W2:Y:S01]  /*226a0*/  @P0 LDG.E R7, desc[UR6][R2.64] ;  /* 0x0000000602070981 */ /* 0x0100a2000c1e1900 */
[----:B-----5:R-:W-:Y:S01]  /*226b0*/  VIADD R9, R0, 0xffffffff ;  /* 0xffffffff00097836 */ /* 0x020fe20000000000 */
[----:B0-----:R-:W0:Y:S01]  /*226c0*/  LDC.64 R2, c[0x0][0x418] ;  /* 0x00010600ff027b82 */ /* 0x001e220000000a00 */
[----:B--2---:R-:W-:Y:S01]  /*226d0*/  SHF.R.S32.HI R8, RZ, 0x1f, R7 ;  /* 0x0000001fff087819 */ /* 0x004fe20000011407 */
[----:B------:R2:W-:Y:S04]  /*226e0*/  @P0 STL [R1+0xc], R7 ;  /* 0x00000c0701000387 */ /* 0x0005e80000100800 */
[----:B------:R2:W-:Y:S04]  /*226f0*/  STL [R1+0x3c], R9 ;  /* 0x00003c0901007387 */ /* 0x0005e80000100800 */
[----:B------:R2:W-:Y:S01]  /*22700*/  STL [R1+0x28], R8 ;  /* 0x0000280801007387 */ /* 0x0005e20000100800 */
[----:B0-----:R-:W-:Y:S01]  /*22710*/  LOP3.LUT P0, RZ, R2, UR4, RZ, 0xfc, !PT ;  /* 0x0000000402ff7c12 */ /* 0x001fe2000f80fcff */
[----:B------:R-:W-:-:S03]  /*22720*/  UMOV UR4, 0xffffffff ;  /* 0xffffffff00047882 */ /* 0x000fc60000000000 */
[----:B------:R-:W-:-:S04]  /*22730*/  LOP3.LUT P0, RZ, R3, UR5, RZ, 0xfc, P0 ;  /* 0x0000000503ff7c12 */ /* 0x000fc8000800fcff */
[----:B------:R-:W-:Y:S01]  /*22740*/  SEL R0, R7, RZ, !P0 ;  /* 0x000000ff07007207 */ /* 0x000fe20004000000 */
[----:B--2---:R-:W-:Y:S08]  /*22750*/  BRA.DIV UR4, `(.L_x_936) ;  /* 0x0000006204387947 */ /* 0x004ff0000b800000 */
[----:B------:R-:W0:Y:S02]  /*22760*/  S2R R4, SR_TID.X ;  /* 0x0000000000047919 */ /* 0x000e240000002100 */
[----:B0-----:R-:W-:-:S04]  /*22770*/  SHF.R.U32.HI R4, RZ, 0x5, R4 ;  /* 0x00000005ff047819 */ /* 0x001fc80000011604 */
[----:B------:R-:W-:-:S05]  /*22780*/  LOP3.LUT R4, R4, 0x3, RZ, 0xc0, !PT ;  /* 0x0000000304047812 */ /* 0x000fca00078ec0ff */
[----:B------:R0:W2:Y:S02]  /*22790*/  SHFL.IDX PT, R14, R4, RZ, 0x1f ;  /* 0x00001fff040e7589 */ /* 0x0000a400000e0000 */
.L_x_1078:
[----:B0-----:R-:W3:Y:S01]  /*227a0*/  LDL.LU R4, [R1+0x20] ;  /* 0x0000200001047983 */ /* 0x001ee20000300800 */
[----:B------:R-:W-:Y:S02]  /*227b0*/  PLOP3.LUT P1, PT, PT, PT, PT, 0x8, 0x0 ;  /* 0x000000000000781c */ /* 0x000fe40003f2e170 */
[----:B--2---:R-:W-:Y:S01]  /*227c0*/  ISETP.NE.AND P0, PT, R14, RZ, PT ;  /* 0x000000ff0e00720c */ /* 0x004fe20003f05270 */
[----:B------:R0:W-:Y:S01]  /*227d0*/  STL [R1], R0 ;  /* 0x0000000001007387 */ /* 0x0001e20000100800 */
[----:B---3--:R-:W-:-:S09]  /*227e0*/  LOP3.LUT R4, R4, 0xfffffffe, RZ, 0xc0, !PT ;  /* 0xfffffffe04047812 */ /* 0x008fd200078ec0ff */
[----:B------:R-:W-:-:S05]  /*227f0*/  @P1 LOP3.LUT R4, R4, 0x1, RZ, 0xfc, !PT ;  /* 0x0000000104041812 */ /* 0x000fca00078efcff */
[----:B------:R0:W-:Y:S01]  /*22800*/  STL [R1+0x20], R4 ;  /* 0x0000200401007387 */ /* 0x0001e20000100800 */
[----:B------:R-:W-:Y:S05]  /*22810*/  @P0 BRA `(.L_x_937) ;  /* 0x0000000400640947 */ /* 0x000fea0003800000 */
[----:B------:R-:W-:-:S03]  /*22820*/  UMOV UR4, 0xffffffff ;  /* 0xffffffff00047882 */ /* 0x000fc60000000000 */
[----:B------:R-:W-:Y:S05]  /*22830*/  BRA.DIV UR4, `(.L_x_938) ;  /* 0x0000006204347947 */ /* 0x000fea000b800000 */
[----:B------:R-:W-:-:S13]  /*22840*/  ELECT P6, URZ, PT ;  /* 0x00000000003f782f */ /* 0x000fda00038c0000 */
.L_x_1081:
[----:B------:R-:W-:Y:S05]  /*22850*/  @!P6 BRA `(.L_x_937) ;  /* 0x000000040054e947 */ /* 0x000fea0003800000 */
[----:B------:R2:W-:Y:S01]  /*22860*/  STL [R1+0x14], R9 ;  /* 0x0000140901007387 */ /* 0x0005e20000100800 */
[----:B------:R-:W-:-:S04]  /*22870*/  ISETP.NE.U32.AND P0, PT, R2, RZ, PT ;  /* 0x000000ff0200720c */ /* 0x000fc80003f05070 */
[----:B------:R-:W-:-:S13]  /*22880*/  ISETP.NE.AND.EX P0, PT, R3, RZ, PT, P0 ;  /* 0x000000ff0300720c */ /* 0x000fda0003f05300 */
[----:B--2---:R-:W-:Y:S05]  /*22890*/  @!P0 BRA `(.L_x_939) ;  /* 0x0000000000548947 */ /* 0x004fea0003800000 */
[----:B------:R-:W2:Y:S01]  /*228a0*/  LDC R6, c[0x0][0x43c] ;  /* 0x00010f00ff067b82 */ /* 0x000ea20000000800 */
[----:B0-----:R-:W-:Y:S01]  /*228b0*/  MOV R0, R9 ;  /* 0x0000000900007202 */ /* 0x001fe20000000f00 */
[----:B------:R-:W-:Y:S01]  /*228c0*/  ULDC.64 UR4, c[0x0][0x428] ;  /* 0x00010a0000047ab9 */ /* 0x000fe20000000a00 */
[----:B------:R-:W-:Y:S01]  /*228d0*/  ULDC.64 UR6, c[0x0][0x208] ;  /* 0x0000820000067ab9 */ /* 0x000fe20000000a00 */
[----:B--2---:R-:W-:-:S13]  /*228e0*/  ISETP.NE.AND P0, PT, R6, 0x1, PT ;  /* 0x000000010600780c */ /* 0x004fda0003f05270 */
[----:B------:R-:W0:Y:S02]  /*228f0*/  @P0 LDC.64 R4, c[0x0][0x440] ;  /* 0x00011000ff040b82 */ /* 0x000e240000000a00 */
[----:B0-----:R-:W-:-:S05]  /*22900*/  @P0 IMAD.HI.U32 R4, R9, R4, RZ ;  /* 0x0000000409040227 */ /* 0x001fca00078e00ff */
        /* <DEDUP_REMOVED lines=8> */
[----:B0-----:R-:W-:-:S04]  /*22990*/  IMAD R6, R8, UR4, RZ ;  /* 0x0000000408067c24 */ /* 0x001fc8000f8e02ff */
[----:B------:R-:W-:-:S05]  /*229a0*/  IMAD R0, R7, UR5, R6 ;  /* 0x0000000507007c24 */ /* 0x000fca000f8e0206 */
[----:B------:R-:W-:-:S04]  /*229b0*/  IADD3 R0, R5, R0, RZ ;  /* 0x0000000005007210 */ /* 0x000fc80007ffe0ff */
[----:B------:R-:W-:-:S05]  /*229c0*/  LEA.HI.X R3, R4, R3, R0, 0x2, P0 ;  /* 0x0000000304037211 */ /* 0x000fca00000f1400 */
[----:B------:R-:W2:Y:S04]  /*229d0*/  LDG.E R0, desc[UR6][R2.64] ;  /* 0x0000000602007981 */ /* 0x000ea8000c1e1900 */
[----:B--2---:R2:W-:Y:S02]  /*229e0*/  STL [R1], R0 ;  /* 0x0000000001007387 */ /* 0x0045e40000100800 */
.L_x_939:
[----:B------:R-:W3:Y:S04]  /*229f0*/  LDL R7, [R1+0x4] ;  /* 0x0000040001077983 */ /* 0x000ee80000100800 */
[----:B0-2---:R-:W3:Y:S04]  /*22a00*/  LDL R0, [R1+0x8] ;  /* 0x0000080001007983 */ /* 0x005ee80000100800 */
[----:B------:R-:W2:Y:S01]  /*22a10*/  LDL R2, [R1+0x10] ;  /* 0x0000100001027983 */ /* 0x000ea20000100800 */
[----:B---3--:R-:W-:Y:S01]  /*22a20*/  IMAD R0, R0, 0x8, R7 ;  /* 0x0000000800007824 */ /* 0x008fe200078e0207 */
[----:B--2---:R-:W-:-:S04]  /*22a30*/  SHF.L.U32 R2, R2, 0x1f, RZ ;  /* 0x0000001f02027819 */ /* 0x004fc800000006ff */
[----:B------:R-:W0:Y:S02]  /*22a40*/  SYNCS.PHASECHK.TRANS64.TRYWAIT P0, [R0+URZ+0x38840], R2 ;  /* 0x03884002000075a7 */ /* 0x000e24000800017f */
[----:B0-----:R-:W-:Y:S05]  /*22a50*/  @!P0 BRA `(.L_x_940) ;  /* 0x0000005c00cc8947 */ /* 0x001fea0003800000 */
.L_x_1082:
[----:B------:R-:W2:Y:S02]  /*22a60*/  S2R R3, SR_TID.X ;  /* 0x0000000000037919 */ /* 0x000ea40000002100 */
[----:B--2---:R-:W-:-:S04]  /*22a70*/  LOP3.LUT R3, R3, 0x7f, RZ, 0xc0, !PT ;  /* 0x0000007f03037812 */ /* 0x004fc800078ec0ff */
[----:B------:R-:W-:-:S13]  /*22a80*/  ISETP.NE.AND P0, PT, R3, RZ, PT ;  /* 0x000000ff0300720c */ /* 0x000fda0003f05270 */
        /* <DEDUP_REMOVED lines=8> */
.L_x_941:
[----:B0-----:R-:W2:Y:S04]  /*22b10*/  LDL R2, [R1+0x18] ;  /* 0x0000180001027983 */ /* 0x001ea80000100800 */
[----:B------:R-:W3:Y:S04]  /*22b20*/  LDL R6, [R1+0x4] ;  /* 0x0000040001067983 */ /* 0x000ee80000100800 */
[----:B------:R-:W3:Y:S04]  /*22b30*/  LDL R5, [R1+0x8] ;  /* 0x0000080001057983 */ /* 0x000ee80000100800 */
[----:B------:R-:W4:Y:S04]  /*22b40*/  LDL R4, [R1+0x14] ;  /* 0x0000140001047983 */ /* 0x000f280000100800 */
[----:B------:R-:W5:Y:S01]  /*22b50*/  LDL R3, [R1] ;  /* 0x0000000001037983 */ /* 0x000f620000100800 */
[----:B------:R-:W-:-:S02]  /*22b60*/  R2UR UR9, R0 ;  /* 0x00000000000972ca */ /* 0x000fc400000e0000 */
[----:B--2---:R-:W-:Y:S02]  /*22b70*/  R2UR UR5, R2 ;  /* 0x00000000020572ca */ /* 0x004fe400000e0000 */
[----:B------:R-:W2:Y:S01]  /*22b80*/  LDL.LU R2, [R1+0x20] ;  /* 0x0000200001027983 */ /* 0x000ea20000300800 */
[----:B---3--:R-:W-:Y:S01]  /*22b90*/  IMAD R0, R5, 0xa000, R6 ;  /* 0x0000a00005007824 */ /* 0x008fe200078e0206 */
[----:B----4-:R-:W-:-:S04]  /*22ba0*/  R2UR UR11, R4 ;  /* 0x00000000040b72ca */ /* 0x010fc800000e0000 */
[----:B------:R-:W-:Y:S01]  /*22bb0*/  R2UR UR14, R0 ;  /* 0x00000000000e72ca */ /* 0x000fe200000e0000 */
[----:B------:R-:W-:Y:S01]  /*22bc0*/  UIADD3 UR4, UP0, UR38, 0x370, URZ ;  /* 0x0000037026047890 */ /* 0x000fe2000ff1e03f */
[----:B------:R-:W-:Y:S02]  /*22bd0*/  R2UR UR12, R18 ;  /* 0x00000000120c72ca */ /* 0x000fe400000e0000 */
[----:B-----5:R-:W-:Y:S01]  /*22be0*/  R2UR UR13, R3 ;  /* 0x00000000030d72ca */ /* 0x020fe200000e0000 */
[----:B------:R-:W-:Y:S01]  /*22bf0*/  UIADD3 UR9, UR9, 0x38830, URZ ;  /* 0x0003883009097890 */ /* 0x000fe2000fffe03f */
[----:B------:R-:W-:-:S03]  /*22c00*/  PLOP3.LUT P0, PT, PT, PT, PT, 0x80, 0x0 ;  /* 0x000000000000781c */ /* 0x000fc60003f0f070 */
[----:B------:R-:W-:-:S04]  /*22c10*/  UIMAD UR11, UR11, 0x50, UR5 ;  /* 0x000000500b0b78a4 */ /* 0x000fc8000f8e0205 */
[----:B------:R-:W-:Y:S02]  /*22c20*/  UIADD3 UR8, UR14, 0x24400, URZ ;  /* 0x000244000e087890 */ /* 0x000fe4000fffe03f */
[----:B------:R-:W-:Y:S02]  /*22c30*/  UIADD3.X UR5, URZ, UR39, URZ, UP0, !UPT ;  /* 0x000000273f057290 */ /* 0x000fe400087fe43f */
[----:B------:R-:W-:Y:S02]  /*22c40*/  UIADD3 UR15, UR14, 0x26c00, URZ ;  /* 0x00026c000e0f7890 */ /* 0x000fe4000fffe03f */
[----:B------:R-:W-:Y:S01]  /*22c50*/  UIADD3 UR16, UR14, 0x29400, URZ ;  /* 0x000294000e107890 */ /* 0x000fe2000fffe03f */
[----:B------:R-:W-:Y:S01]  /*22c60*/  UMOV UR10, URZ ;  /* 0x0000003f000a7c82 */ /* 0x000fe20008000000 */
[----:B------:R-:W-:Y:S01]  /*22c70*/  UMOV UR6, 0x0 ;  /* 0x0000000000067882 */ /* 0x000fe20000000000 */
[----:B------:R-:W-:Y:S01]  /*22c80*/  UMOV UR7, 0x14f00000 ;  /* 0x14f0000000077882 */ /* 0x000fe20000000000 */
[----:B------:R-:W-:Y:S01]  /*22c90*/  UMOV UR17, 0x40 ;  /* 0x0000004000117882 */ /* 0x000fe20000000000 */
[----:B------:R-:W-:Y:S01]  /*22ca0*/  UIADD3 UR14, UR14, 0x2bc00, URZ ;  /* 0x0002bc000e0e7890 */ /* 0x000fe2000fffe03f */
[----:B------:R0:W-:Y:S02]  /*22cb0*/  UTMALDG.4D [UR8], [UR4], desc[UR6] ;  /* 0x00000608040075b4 */ /* 0x0001e40008019000 */
[----:B0-----:R-:W-:Y:S01]  /*22cc0*/  UMOV UR8, UR15 ;  /* 0x0000000f00087c82 */ /* 0x001fe20008000000 */
[----:B------:R-:W-:Y:S01]  /*22cd0*/  UMOV UR10, UR17 ;  /* 0x00000011000a7c82 */ /* 0x000fe20008000000 */
[----:B------:R-:W-:Y:S01]  /*22ce0*/  UMOV UR15, 0x80 ;  /* 0x00000080000f7882 */ /* 0x000fe20000000000 */
[----:B------:R0:W-:Y:S02]  /*22cf0*/  UTMALDG.4D [UR8], [UR4], desc[UR6] ;  /* 0x00000608040075b4 */ /* 0x0001e40008019000 */
[----:B0-----:R-:W-:Y:S01]  /*22d00*/  UMOV UR8, UR16 ;  /* 0x0000001000087c82 */ /* 0x001fe20008000000 */
[----:B------:R-:W-:Y:S01]  /*22d10*/  UMOV UR10, UR15 ;  /* 0x0000000f000a7c82 */ /* 0x000fe20008000000 */
[----:B------:R-:W-:Y:S01]  /*22d20*/  UMOV UR15, 0xc0 ;  /* 0x000000c0000f7882 */ /* 0x000fe20000000000 */
[----:B------:R0:W-:Y:S02]  /*22d30*/  UTMALDG.4D [UR8], [UR4], desc[UR6] ;  /* 0x00000608040075b4 */ /* 0x0001e40008019000 */
[----:B0-----:R-:W-:Y:S01]  /*22d40*/  UMOV UR8, UR14 ;  /* 0x0000000e00087c82 */ /* 0x001fe20008000000 */
[----:B------:R-:W-:-:S02]  /*22d50*/  UMOV UR10, UR15 ;  /* 0x0000000f000a7c82 */ /* 0x000fc40008000000 */
[----:B------:R3:W-:Y:S01]  /*22d60*/  UTMALDG.4D [UR8], [UR4], desc[UR6] ;  /* 0x00000608040075b4 */ /* 0x0007e20008019000 */
[----:B--2---:R-:W-:-:S04]  /*22d70*/  LOP3.LUT R2, R2, 0xfffffffe, RZ, 0xc0, !PT ;  /* 0xfffffffe02027812 */ /* 0x004fc800078ec0ff */
[----:B------:R-:W-:-:S05]  /*22d80*/  @P0 LOP3.LUT R2, R2, 0x1, RZ, 0xfc, !PT ;  /* 0x0000000102020812 */ /* 0x000fca00078efcff */
[----:B------:R3:W-:Y:S01]  /*22d90*/  STL [R1+0x20], R2 ;  /* 0x0000200201007387 */ /* 0x0007e20000100800 */
[----:B------:R-:W-:Y:S01]  /*22da0*/  NOP ;  /* 0x0000000000007918 */ /* 0x000fe20000000000 */
.L_x_937:
[----:B---3--:R-:W2:Y:S04]  /*22db0*/  LDL R2, [R1+0x4] ;  /* 0x0000040001027983 */ /* 0x008ea80000100800 */
[----:B------:R-:W3:Y:S04]  /*22dc0*/  LDL.LU R3, [R1+0x40] ;  /* 0x0000400001037983 */ /* 0x000ee80000300800 */
[----:B------:R-:W4:Y:S04]  /*22dd0*/  LDL.LU R5, [R1+0x30] ;  /* 0x0000300001057983 */ /* 0x000f280000300800 */
[----:B0-----:R-:W5:Y:S01]  /*22de0*/  LDL.LU R4, [R1+0x48] ;  /* 0x0000480001047983 */ /* 0x001f620000300800 */
[----:B------:R-:W-:Y:S05]  /*22df0*/  WARPSYNC.ALL ;  /* 0x0000000000007948 */ /* 0x000fea0003800000 */
[----:B------:R-:W-:Y:S01]  /*22e00*/  ULDC.64 UR4, c[0x0][0x298] ;  /* 0x0000a60000047ab9 */ /* 0x000fe20000000a00 */
[----:B------:R-:W-:Y:S01]  /*22e10*/  ULDC.64 UR6, c[0x0][0xa00] ;  /* 0x0002800000067ab9 */ /* 0x000fe20000000a00 */
[----:B------:R-:W-:Y:S01]  /*22e20*/  BSSY B6, `(.L_x_942) ;  /* 0x0000024000067945 */ /* 0x000fe20003800000 */
[----:B------:R-:W-:Y:S01]  /*22e30*/  BAR.SYNC.DEFER_BLOCKING 0x8, 0x180 ;  /* 0x0206000000007b1d */ /* 0x000fe20000010000 */
[----:B------:R-:W-:-:S04]  /*22e40*/  ISETP.NE.U32.AND P0, PT, RZ, UR6, PT ;  /* 0x00000006ff007c0c */ /* 0x000fc8000bf05070 */
[----:B------:R-:W-:Y:S02]  /*22e50*/  ISETP.NE.AND.EX P0, PT, RZ, UR7, PT, P0 ;  /* 0x00000007ff007c0c */ /* 0x000fe4000bf05300 */
[----:B--2---:R-:W-:Y:S02]  /*22e60*/  IADD3 R2, R2, 0x14400, RZ ;  /* 0x0001440002027810 */ /* 0x004fe40007ffe0ff */
[----:B---3--:R-:W-:Y:S02]  /*22e70*/  SHF.R.S32.HI R0, RZ, 0x1f, R3 ;  /* 0x0000001fff007819 */ /* 0x008fe40000011403 */
[----:B------:R-:W-:Y:S02]  /*22e80*/  LOP3.LUT P1, RZ, R2, 0x3ff, RZ, 0xc0, !PT ;  /* 0x000003ff02ff7812 */ /* 0x000fe4000782c0ff */
[----:B----4-:R-:W-:Y:S01]  /*22e90*/  SEL R5, R5, RZ, !P0 ;  /* 0x000000ff05057207 */ /* 0x010fe20004000000 */
[----:B------:R-:W-:Y:S01]  /*22ea0*/  IMAD R0, R0, UR4, RZ ;  /* 0x0000000400007c24 */ /* 0x000fe2000f8e02ff */
[----:B-----5:R-:W-:-:S03]  /*22eb0*/  SEL R4, R4, RZ, !P0 ;  /* 0x000000ff04047207 */ /* 0x020fc60004000000 */
[C---:B------:R-:W-:Y:S02]  /*22ec0*/  IMAD R0, R3.reuse, UR5, R0 ;  /* 0x0000000503007c24 */ /* 0x040fe4000f8e0200 */
[----:B------:R-:W-:-:S05]  /*22ed0*/  IMAD.WIDE.U32 R2, R3, UR4, RZ ;  /* 0x0000000403027c25 */ /* 0x000fca000f8e00ff */
[----:B------:R0:W-:Y:S04]  /*22ee0*/  STL.64 [R1+0x40], R2 ;  /* 0x0000400201007387 */ /* 0x0001e80000100a00 */
[----:B------:R2:W-:Y:S04]  /*22ef0*/  STL [R1+0x30], R5 ;  /* 0x0000300501007387 */ /* 0x0005e80000100800 */
[----:B------:R2:W-:Y:S01]  /*22f00*/  STL [R1+0x5c], R4 ;  /* 0x00005c0401007387 */ /* 0x0005e20000100800 */
[----:B0-----:R-:W-:Y:S01]  /*22f10*/  IMAD.IADD R2, R3, 0x1, R0 ;  /* 0x0000000103027824 */ /* 0x001fe200078e0200 */
[----:B------:R-:W-:-:S05]  /*22f20*/  SHF.R.S32.HI R0, RZ, 0x1f, R18 ;  /* 0x0000001fff007819 */ /* 0x000fca0000011412 */
[----:B------:R2:W-:Y:S04]  /*22f30*/  STL [R1+0x58], R0 ;  /* 0x0000580001007387 */ /* 0x0005e80000100800 */
[----:B------:R2:W-:Y:S01]  /*22f40*/  STL [R1+0x48], R2 ;  /* 0x0000480201007387 */ /* 0x0005e20000100800 */
[----:B------:R-:W-:Y:S05]  /*22f50*/  @!P1 BRA `(.L_x_943) ;  /* 0x0000000000409947 */ /* 0x000fea0003800000 */
[----:B--2---:R-:W-:Y:S01]  /*22f60*/  MOV R2, 0x0 ;  /* 0x0000000000027802 */ /* 0x004fe20000000f00 */
        /* <DEDUP_REMOVED lines=14> */
[----:B01----:R-:W-:Y:S05]  /*23050*/  CALL.ABS.NOINC R2 ;  /* 0x0000000002007343 */ /* 0x003fea0003c00000 */
.L_x_943:
[----:B------:R-:W-:Y:S05]  /*23060*/  BSYNC B6 ;  /* 0x0000000000067941 */ /* 0x000fea0003800000 */
.L_x_942:
[----:B------:R-:W3:Y:S01]  /*23070*/  LDL.LU R6, [R1+0x48] ;  /* 0x0000480001067983 */ /* 0x000ee20000300800 */
[----:B------:R-:W-:Y:S01]  /*23080*/  ULDC.64 UR4, c[0x0][0x2d8] ;  /* 0x0000b60000047ab9 */ /* 0x000fe20000000a00 */
[----:B------:R-:W0:Y:S01]  /*23090*/  LDC R7, c[0x0][0x448] ;  /* 0x00011200ff077b82 */ /* 0x000e220000000800 */
[----:B------:R-:W-:Y:S01]  /*230a0*/  SHF.L.U32 R17, R17, 0x7, RZ ;  /* 0x0000000711117819 */ /* 0x000fe200000006ff */
[----:B--2---:R-:W3:Y:S01]  /*230b0*/  LDL.LU.64 R2, [R1+0x40] ;  /* 0x0000400001027983 */ /* 0x004ee20000300a00 */
[----:B------:R-:W-:-:S03]  /*230c0*/  ULDC.64 UR6, c[0x0][0x280] ;  /* 0x0000a00000067ab9 */ /* 0x000fc60000000a00 */
[----:B------:R-:W2:Y:S04]  /*230d0*/  LDL.LU R0, [R1+0x58] ;  /* 0x0000580001007983 */ /* 0x000ea80000300800 */
[----:B------:R-:W4:Y:S04]  /*230e0*/  LDL.LU R5, [R1+0x5c] ;  /* 0x00005c0001057983 */ /* 0x000f280000300800 */
[----:B------:R-:W4:Y:S01]  /*230f0*/  LDL.LU R4, [R1+0x30] ;  /* 0x0000300001047983 */ /* 0x000f220000300800 */
[----:B------:R-:W1:Y:S01]  /*23100*/  S2R R8, SR_TID.X ;  /* 0x0000000000087919 */ /* 0x000e620000002100 */
[----:B------:R-:W1:Y:S01]  /*23110*/  S2R R10, SR_TID.X ;  /* 0x00000000000a7919 */ /* 0x000e620000002100 */
[----:B0-----:R-:W-:Y:S01]  /*23120*/  ISETP.NE.AND P0, PT, R7, 0x1, PT ;  /* 0x000000010700780c */ /* 0x001fe20003f05270 */
[----:B-1----:R-:W-:-:S02]  /*23130*/  IMAD.SHL.U32 R8, R8, 0x8, RZ ;  /* 0x0000000808087824 */ /* 0x002fc400078e00ff */
[----:B------:R-:W-:-:S03]  /*23140*/  IMAD.SHL.U32 R10, R10, 0x8, RZ ;  /* 0x000000080a0a7824 */ /* 0x000fc600078e00ff */
[----:B------:R-:W-:-:S04]  /*23150*/  LOP3.LUT R8, R8, 0x38, RZ, 0xc0, !PT ;  /* 0x0000003808087812 */ /* 0x000fc800078ec0ff */
[C---:B------:R-:W-:Y:S02]  /*23160*/  LOP3.LUT R9, R8.reuse, 0x80, RZ, 0xfc, !PT ;  /* 0x0000008008097812 */ /* 0x040fe400078efcff */
[----:B------:R-:W-:Y:S02]  /*23170*/  LOP3.LUT R11, R8, 0x40, RZ, 0xfc, !PT ;  /* 0x00000040080b7812 */ /* 0x000fe400078efcff */
[----:B------:R-:W-:Y:S02]  /*23180*/  LOP3.LUT R10, R10, 0x38, RZ, 0xc0, !PT ;  /* 0x000000380a0a7812 */ /* 0x000fe400078ec0ff */
[----:B------:R-:W-:Y:S01]  /*23190*/  LOP3.LUT R8, R8, 0xc0, RZ, 0xfc, !PT ;  /* 0x000000c008087812 */ /* 0x000fe200078efcff */
[----:B---3--:R-:W-:Y:S02]  /*231a0*/  IMAD.MOV.U32 R3, RZ, RZ, R6 ;  /* 0x000000ffff037224 */ /* 0x008fe400078e0006 */
[----:B------:R-:W0:Y:S01]  /*231b0*/  @P0 LDC R6, c[0x0][0x450] ;  /* 0x00011400ff060b82 */ /* 0x000e220000000800 */
[----:B--2---:R-:W-:-:S02]  /*231c0*/  IMAD R0, R0, UR4, RZ ;  /* 0x0000000400007c24 */ /* 0x004fc4000f8e02ff */
[----:B------:R-:W-:-:S04]  /*231d0*/  IMAD.WIDE.U32 R2, R18, UR4, R2 ;  /* 0x0000000412027c25 */ /* 0x000fc8000f8e0002 */
[----:B------:R-:W-:Y:S01]  /*231e0*/  IMAD R0, R18, UR5, R0 ;  /* 0x0000000512007c24 */ /* 0x000fe2000f8e0200 */
[----:B------:R-:W-:-:S04]  /*231f0*/  ULDC.64 UR4, c[0x0][0x2e0] ;  /* 0x0000b80000047ab9 */ /* 0x000fc80000000a00 */
[----:B------:R-:W-:Y:S01]  /*23200*/  IADD3 R3, R3, R0, RZ ;  /* 0x0000000003037210 */ /* 0x000fe20007ffe0ff */
[----:B----4-:R-:W-:-:S04]  /*23210*/  IMAD R0, R5, UR4, RZ ;  /* 0x0000000405007c24 */ /* 0x010fc8000f8e02ff */
[C---:B------:R-:W-:Y:S02]  /*23220*/  IMAD R0, R4.reuse, UR5, R0 ;  /* 0x0000000504007c24 */ /* 0x040fe4000f8e0200 */
[----:B------:R-:W-:Y:S01]  /*23230*/  IMAD.WIDE.U32 R2, R4, UR4, R2 ;  /* 0x0000000404027c25 */ /* 0x000fe2000f8e0002 */
[----:B------:R-:W-:Y:S01]  /*23240*/  ULDC.64 UR4, c[0x0][0x2d0] ;  /* 0x0000b40000047ab9 */ /* 0x000fe20000000a00 */
[----:B------:R-:W1:Y:S02]  /*23250*/  S2R R4, SR_TID.X ;  /* 0x0000000000047919 */ /* 0x000e640000002100 */
[----:B------:R-:W-:Y:S01]  /*23260*/  IMAD.IADD R3, R3, 0x1, R0 ;  /* 0x0000000103037824 */ /* 0x000fe200078e0200 */
[----:B-1----:R-:W-:-:S04]  /*23270*/  LOP3.LUT R4, R4, 0x7f, RZ, 0xc0, !PT ;  /* 0x0000007f04047812 */ /* 0x002fc800078ec0ff */
[----:B------:R-:W-:Y:S02]  /*23280*/  SHF.R.U32.HI R5, RZ, 0x3, R4 ;  /* 0x00000003ff057819 */ /* 0x000fe40000011604 */
[----:B------:R-:W1:Y:S02]  /*23290*/  S2R R4, SR_TID.X ;  /* 0x0000000000047919 */ /* 0x000e640000002100 */
[----:B-1----:R-:W-:-:S05]  /*232a0*/  IMAD.SHL.U32 R4, R4, 0x10, RZ ;  /* 0x0000001004047824 */ /* 0x002fca00078e00ff */
[----:B------:R-:W-:Y:S02]  /*232b0*/  LOP3.LUT R4, R5, 0x70, R4, 0xf8, !PT ;  /* 0x0000007005047812 */ /* 0x000fe400078ef804 */
[----:B------:R-:W1:Y:S02]  /*232c0*/  @P0 LDC R5, c[0x0][0x44c] ;  /* 0x00011300ff050b82 */ /* 0x000e640000000800 */
[----:B------:R-:W-:-:S05]  /*232d0*/  LOP3.LUT R4, R4, R17, RZ, 0xfc, !PT ;  /* 0x0000001104047212 */ /* 0x000fca00078efcff */
[----:B------:R-:W-:Y:S02]  /*232e0*/  IMAD.MOV.U32 R0, RZ, RZ, R4 ;  /* 0x000000ffff007224 */ /* 0x000fe400078e0004 */
[----:B-1----:R-:W-:-:S05]  /*232f0*/  @P0 IMAD.HI.U32 R5, R4, R5, RZ ;  /* 0x0000000504050227 */ /* 0x002fca00078e00ff */
[----:B0-----:R-:W-:-:S05]  /*23300*/  @P0 SHF.R.U32.HI R0, RZ, R6, R5 ;  /* 0x00000006ff000219 */ /* 0x001fca0000011605 */
[----:B------:R-:W-:Y:S02]  /*23310*/  IMAD.MOV R5, RZ, RZ, -R0 ;  /* 0x000000ffff057224 */ /* 0x000fe400078e0a00 */
[----:B------:R-:W-:-:S04]  /*23320*/  IMAD.WIDE.U32 R2, R0, UR4, R2 ;  /* 0x0000000400027c25 */ /* 0x000fc8000f8e0002 */
[----:B------:R-:W-:Y:S01]  /*23330*/  IMAD R4, R7, R5, R4 ;  /* 0x0000000507047224 */ /* 0x000fe200078e0204 */
[----:B------:R-:W-:-:S05]  /*23340*/  SHF.R.S32.HI R5, RZ, 0x1f, R0 ;  /* 0x0000001fff057819 */ /* 0x000fca0000011400 */
[----:B------:R-:W-:-:S04]  /*23350*/  IMAD R5, R5, UR4, RZ ;  /* 0x0000000405057c24 */ /* 0x000fc8000f8e02ff */
[----:B------:R-:W-:Y:S01]  /*23360*/  IMAD R0, R0, UR5, R5 ;  /* 0x0000000500007c24 */ /* 0x000fe2000f8e0205 */
[----:B------:R-:W-:-:S04]  /*23370*/  ULDC.64 UR4, c[0x0][0x2c8] ;  /* 0x0000b20000047ab9 */ /* 0x000fc80000000a00 */
[----:B------:R-:W-:Y:S02]  /*23380*/  IADD3 R3, R3, R0, RZ ;  /* 0x0000000003037210 */ /* 0x000fe40007ffe0ff */
        /* <DEDUP_REMOVED lines=8> */
[----:B------:R-:W-:Y:S02]  /*23410*/  ISETP.GE.AND P0, PT, R10, UR4, PT ;  /* 0x000000040a007c0c */ /* 0x000fe4000bf06270 */
[----:B------:R-:W-:-:S02]  /*23420*/  IADD3 R0, R3, R0, RZ ;  /* 0x0000000003007210 */ /* 0x000fc40007ffe0ff */
[----:B------:R-:W-:Y:S02]  /*23430*/  ISETP.GE.AND P1, PT, R11, UR4, PT ;  /* 0x000000040b007c0c */ /* 0x000fe4000bf26270 */
[----:B------:R-:W-:Y:S01]  /*23440*/  ISETP.GE.AND P3, PT, R8, UR4, PT ;  /* 0x0000000408007c0c */ /* 0x000fe2000bf66270 */
[----:B------:R-:W-:Y:S01]  /*23450*/  UMOV UR4, 0xffffffff ;  /* 0xffffffff00047882 */ /* 0x000fe20000000000 */
[----:B------:R-:W-:Y:S02]  /*23460*/  LEA.HI.X R3, R2, UR7, R0, 0x1, P4 ;  /* 0x0000000702037c11 */ /* 0x000fe4000a0f0c00 */
[----:B0-----:R-:W-:Y:S09]  /*23470*/  BRA.DIV UR4, `(.L_x_944) ;  /* 0x0000005604587947 */ /* 0x001ff2000b800000 */
[----:B------:R-:W2:Y:S01]  /*23480*/  LDL.LU R6, [R1+0x50] ;  /* 0x0000500001067983 */ /* 0x000ea20000300800 */
[----:B------:R-:W0:Y:S02]  /*23490*/  S2R R8, SR_TID.X ;  /* 0x0000000000087919 */ /* 0x000e240000002100 */
[----:B0-----:R-:W-:-:S04]  /*234a0*/  LOP3.LUT R8, R8, 0x7f, RZ, 0xc0, !PT ;  /* 0x0000007f08087812 */ /* 0x001fc800078ec0ff */
[----:B------:R-:W-:-:S05]  /*234b0*/  SHF.R.U32.HI R8, RZ, 0x3, R8 ;  /* 0x00000003ff087819 */ /* 0x000fca0000011608 */
[----:B------:R-:W-:Y:S01]  /*234c0*/  IMAD.IADD R0, R8, 0x1, R17 ;  /* 0x0000000108007824 */ /* 0x000fe200078e0211 */
[----:B------:R-:W-:-:S04]  /*234d0*/  ULDC.64 UR4, c[0x0][0x208] ;  /* 0x0000820000047ab9 */ /* 0x000fc80000000a00 */
[----:B------:R-:W-:Y:S01]  /*234e0*/  IADD3 R5, R0, 0x10, RZ ;  /* 0x0000001000057810 */ /* 0x000fe20007ffe0ff */
[----:B--2---:R-:W-:Y:S02]  /*234f0*/  IMAD R2, R6, R7, RZ ;  /* 0x0000000706027224 */ /* 0x004fe400078e02ff */
[----:B------:R-:W0:Y:S04]  /*23500*/  SHFL.IDX PT, R7, R4, RZ, 0x181f ;  /* 0x00181fff04077589 */ /* 0x000e2800000e0000 */
[----:B------:R-:W1:Y:S01]  /*23510*/  SHFL.IDX PT, R6, R3, RZ, 0x181f ;  /* 0x00181fff03067589 */ /* 0x000e6200000e0000 */
[----:B------:R-:W-:-:S13]  /*23520*/  ISETP.GE.AND P5, PT, R0, R2, PT ;  /* 0x000000020000720c */ /* 0x000fda0003fa6270 */
[----:B0-----:R-:W-:-:S05]  /*23530*/  @!P5 LEA R7, P4, R10, R7, 0x1 ;  /* 0x000000070a07d211 */ /* 0x001fca00078808ff */
[----:B-1----:R-:W-:-:S05]  /*23540*/  @!P5 IMAD.X R6, RZ, RZ, R6, P4 ;  /* 0x000000ffff06d224 */ /* 0x002fca00020e0606 */
[----:B------:R-:W-:-:S04]  /*23550*/  @!P5 LOP3.LUT R7, R7, R6, RZ, 0x3c, !PT ;  /* 0x000000060707d212 */ /* 0x000fc800078e3cff */
[----:B------:R-:W-:-:S04]  /*23560*/  @!P5 LOP3.LUT R6, R7, R6, RZ, 0x3c, !PT ;  /* 0x000000060706d212 */ /* 0x000fc800078e3cff */
[----:B------:R-:W-:-:S05]  /*23570*/  @!P5 LOP3.LUT R7, R7, R6, RZ, 0x3c, !PT ;  /* 0x000000060707d212 */ /* 0x000fca00078e3cff */
[----:B------:R-:W-:Y:S01]  /*23580*/  @!PT LDS RZ, [RZ] ;  /* 0x00000000fffff984 */ /* 0x000fe20000000800 */
        /* <DEDUP_REMOVED lines=9> */
[----:B------:R-:W-:Y:S01]  /*23620*/  @!P5 IMAD.MOV.U32 R7, RZ, RZ, R6 ;  /* 0x000000ffff07d224 */ /* 0x000fe200078e0006 */
[----:B------:R-:W-:Y:S01]  /*23630*/  @!P5 MOV R6, R5 ;  /* 0x000000050006d202 */ /* 0x000fe20000000f00 */
[----:B------:R-:W-:-:S04]  /*23640*/  VIADD R5, R0, 0x20 ;  /* 0x0000002000057836 */ /* 0x000fc80000000000 */
        /* <DEDUP_REMOVED lines=8> */
[----:B0-----:R-:W-:-:S05]  /*236d0*/  @!P5 IMAD.X R6, RZ, RZ, R6, P4 ;  /* 0x000000ffff06d224 */ /* 0x001fca00020e0606 */
[----:B------:R-:W-:Y:S01]  /*236e0*/  @!P5 MOV R7, R6 ;  /* 0x000000060007d202 */ /* 0x000fe20000000f00 */
        /* <DEDUP_REMOVED lines=9> */
[----:B-1----:R-:W-:-:S04]  /*23780*/  @!P5 LEA R5, P4, R10, R5, 0x1 ;  /* 0x000000050a05d211 */ /* 0x002fc800078808ff */
[----:B0-----:R-:W-:-:S05]  /*23790*/  @!P5 IADD3.X R6, RZ, R6, RZ, P4, !PT ;  /* 0x00000006ff06d210 */ /* 0x001fca00027fe4ff */
[----:B------:R-:W-:Y:S02]  /*237a0*/  @!P5 IMAD.MOV.U32 R7, RZ, RZ, R6 ;  /* 0x000000ffff07d224 */ /* 0x000fe400078e0006 */
[----:B------:R-:W-:Y:S01]  /*237b0*/  @!P5 IMAD.MOV.U32 R6, RZ, RZ, R5 ;  /* 0x000000ffff06d224 */ /* 0x000fe200078e0005 */
[----:B------:R-:W-:-:S04]  /*237c0*/  IADD3 R5, R0, 0x40, RZ ;  /* 0x0000004000057810 */ /* 0x000fc80007ffe0ff */
        /* <DEDUP_REMOVED lines=30> */
[----:B------:R-:W0:Y:S06]  /*239b0*/  SHFL.IDX PT, R8, R3, 0x6, 0x181f ;  /* 0x00d81f0003087f89 */ /* 0x000e2c00000e0000 */
[----:B-1----:R-:W-:-:S04]  /*239c0*/  @!P5 LEA R5, P4, R10, R5, 0x1 ;  /* 0x000000050a05d211 */ /* 0x002fc800078808ff */
[----:B0-----:R-:W-:-:S05]  /*239d0*/  @!P5 IADD3.X R6, RZ, R8, RZ, P4, !PT ;  /* 0x00000008ff06d210 */ /* 0x001fca00027fe4ff */
[----:B------:R-:W-:Y:S02]  /*239e0*/  @!P5 IMAD.MOV.U32 R7, RZ, RZ, R6 ;  /* 0x000000ffff07d224 */ /* 0x000fe400078e0006 */
[----:B------:R-:W-:Y:S02]  /*239f0*/  @!P5 IMAD.MOV.U32 R6, RZ, RZ, R5 ;  /* 0x000000ffff06d224 */ /* 0x000fe400078e0005 */
[----:B------:R0:W1:Y:S04]  /*23a00*/  SHFL.IDX PT, R5, R3, 0x7, 0x181f ;  /* 0x00f81f0003057f89 */ /* 0x00006800000e0000 */
[----:B------:R0:W-:Y:S04]  /*23a10*/  @!P5 LDGSTS.E.BYPASS.LTC128B.128 [R9+0x17400], desc[UR4][R6.64], !P0 ;  /* 0x174000000609dfae */ /* 0x0001e8000c101d44 */
[----:B------:R0:W-:Y:S04]  /*23a20*/  @!P5 LDGSTS.E.BYPASS.LTC128B.128 [R9+0x1b400], desc[UR4][R6.64+0x80], !P1 ;  /* 0x1b4000800609dfae */ /* 0x0001e8000c901d44 */
[----:B------:R0:W-:Y:S04]  /*23a30*/  @!P5 LDGSTS.E.BYPASS.LTC128B.128 [R9+0x1f400], desc[UR4][R6.64+0x100], !P2 ;  /* 0x1f4001000609dfae */ /* 0x0001e8000d101d44 */
[----:B------:R0:W-:Y:S04]  /*23a40*/  @!P5 LDGSTS.E.BYPASS.LTC128B.128 [R9+0x23400], desc[UR4][R6.64+0x180], !P3 ;  /* 0x234001800609dfae */ /* 0x0001e8000d901d44 */
[----:B------:R0:W2:Y:S02]  /*23a50*/  SHFL.IDX PT, R3, R4, 0x7, 0x181f ;  /* 0x00f81f0004037f89 */ /* 0x0000a400000e0000 */
.L_x_1099:
[----:B------:R-:W-:Y:S01]  /*23a60*/  IADD3 R0, R0, 0x70, RZ ;  /* 0x0000007000007810 */ /* 0x000fe20007ffe0ff */
[----:B------:R-:W-:Y:S03]  /*23a70*/  BSSY B0, `(.L_x_945) ;  /* 0x000000d000007945 */ /* 0x000fe60003800000 */
        /* <DEDUP_REMOVED lines=12> */
.L_x_946:
[----:B------:R-:W-:Y:S05]  /*23b40*/  BSYNC B0 ;  /* 0x0000000000007941 */ /* 0x000fea0003800000 */
.L_x_945:
[----:B0--3--:R-:W3:Y:S01]  /*23b50*/  LDL R9, [R1+0x4] ;  /* 0x0000040001097983 */ /* 0x009ee20000100800 */
[----:B------:R-:W-:Y:S01]  /*23b60*/  PLOP3.LUT P0, PT, PT, PT, PT, 0x80, 0x0 ;  /* 0x000000000000781c */ /* 0x000fe20003f0f070 */
[----:B------:R-:W-:Y:S01]  /*23b70*/  NOP ;  /* 0x0000000000007918 */ /* 0x000fe20000000000 */
[----:B---3--:R-:W-:-:S11]  /*23b80*/  VIADD R10, R9, 0x38800 ;  /* 0x00038800090a7836 */ /* 0x008fd60000000000 */
.L_x_947:
[----:B------:R-:W3:Y:S01]  /*23b90*/  LDL R2, [R1+0x4] ;  /* 0x0000040001027983 */ /* 0x000ee20000100800 */
[----:B------:R-:W-:Y:S02]  /*23ba0*/  PLOP3.LUT P1, PT, P1, P0, PT, 0xa2, 0x0 ;  /* 0x000000000000781c */ /* 0x000fe40000f21472 */
[----:B---3--:R-:W-:-:S08]  /*23bb0*/  @P0 R2UR P1, UR4, R2 ;  /* 0x00000000020402ca */ /* 0x008fd00000020000 */
[----:B------:R-:W-:-:S05]  /*23bc0*/  @P0 PLOP3.LUT P0, PT, P1, PT, PT, 0x80, 0x0 ;  /* 0x000000000000081c */ /* 0x000fca0000f0f070 */
[----:B------:R-:W-:Y:S01]  /*23bd0*/  @!P1 SYNCS.ARRIVE.TRANS64.RED.A0T1 RZ, [UR4+0x38800], RZ ;  /* 0x038800ffffff99a7 */ /* 0x000fe20008200404 */
[----:B------:R-:W-:Y:S07]  /*23be0*/  @!P1 ARRIVES.LDGSTSBAR.64.TRANSCNT [UR4+0x38800] ;  /* 0x03880000ff0099b0 */ /* 0x000fee0008000a84 */
[----:B------:R-:W-:Y:S05]  /*23bf0*/  @P0 BRA.U.ANY `(.L_x_947) ;  /* 0xfffffffd00e40947 */ /* 0x000fea000393ffff */
[----:B--2---:R-:W2:Y:S02]  /*23c00*/  LDL.LU R3, [R1+0x54] ;  /* 0x0000540001037983 */ /* 0x004ea40000300800 */
[----:B--2---:R-:W-:-:S04]  /*23c10*/  IADD3 R3, R3, 0x1, RZ ;  /* 0x0000000103037810 */ /* 0x004fc80007ffe0ff */
[----:B------:R-:W-:Y:S01]  /*23c20*/  LEA.HI R0, R3, R3, RZ, 0x1 ;  /* 0x0000000303007211 */ /* 0x000fe200078f08ff */
[----:B------:R0:W-:Y:S03]  /*23c30*/  STL [R1+0x54], R3 ;  /* 0x0000540301007387 */ /* 0x0001e60000100800 */
        /* <DEDUP_REMOVED lines=8> */
.L_x_1100:
[----:B------:R-:W-:Y:S05]  /*23cc0*/  BSYNC B0 ;  /* 0x0000000000007941 */ /* 0x000fea0003800000 */
.L_x_948:
[----:B0-----:R-:W2:Y:S01]  /*23cd0*/  LDL.LU R2, [R1+0x4c] ;  /* 0x00004c0001027983 */ /* 0x001ea20000300800 */
[----:B------:R-:W-:Y:S01]  /*23ce0*/  BSSY B0, `(.L_x_950) ;  /* 0x00002bb000007945 */ /* 0x000fe20003800000 */
[----:B--2---:R-:W-:-:S13]  /*23cf0*/  ISETP.GE.AND P0, PT, R2, 0x51, PT ;  /* 0x000000510200780c */ /* 0x004fda0003f06270 */
[----:B------:R-:W-:Y:S05]  /*23d00*/  @!P0 BRA `(.L_x_951) ;  /* 0x0000002800e08947 */ /* 0x000fea0003800000 */
[----:B------:R-:W2:Y:S01]  /*23d10*/  LDL R2, [R1+0x38] ;  /* 0x0000380001027983 */ /* 0x000ea20000100800 */
[----:B------:R-:W-:Y:S01]  /*23d20*/  MOV R0, 0x1 ;  /* 0x0000000100007802 */ /* 0x000fe20000000f00 */
        /* <DEDUP_REMOVED lines=12> */
[----:B--2---:R-:W-:-:S02]  /*23df0*/  LOP3.LUT P1, RZ, R4, 0x1, RZ, 0xc0, !PT ;  /* 0x0000000104ff7812 */ /* 0x004fc4000782c0ff */
[----:B---3--:R-:W-:-:S04]  /*23e00*/  IADD3 R7, R3, 0x1, RZ ;  /* 0x0000000103077810 */ /* 0x008fc80007ffe0ff */
[----:B------:R-:W-:-:S04]  /*23e10*/  ISETP.NE.AND P0, PT, R7, 0x2, PT ;  /* 0x000000020700780c */ /* 0x000fc80003f05270 */
[----:B------:R-:W-:Y:S02]  /*23e20*/  SEL R9, RZ, 0x1, P0 ;  /* 0x00000001ff097807 */ /* 0x000fe40000000000 */
[----:B------:R-:W-:Y:S02]  /*23e30*/  SEL R7, R7, RZ, P0 ;  /* 0x000000ff07077207 */ /* 0x000fe40000000000 */
[----:B----4-:R-:W-:Y:S01]  /*23e40*/  LOP3.LUT R9, R2, R9, RZ, 0x3c, !PT ;  /* 0x0000000902097212 */ /* 0x010fe200078e3cff */
[----:B------:R-:W-:Y:S06]  /*23e50*/  @!P1 BRA `(.L_x_955) ;  /* 0x0000000c005c9947 */ /* 0x000fec0003800000 */
[----:B------:R0:W5:Y:S01]  /*23e60*/  LDL R4, [R1] ;  /* 0x0000000001047983 */ /* 0x0001620000100800 */
[----:B------:R-:W-:Y:S02]  /*23e70*/  ULDC.64 UR4, c[0x0][0x418] ;  /* 0x0001060000047ab9 */ /* 0x000fe40000000a00 */
[----:B------:R-:W-:-:S04]  /*23e80*/  ISETP.NE.U32.AND P0, PT, RZ, UR4, PT ;  /* 0x00000004ff007c0c */ /* 0x000fc8000bf05070 */
[----:B------:R-:W-:-:S13]  /*23e90*/  ISETP.NE.AND.EX P0, PT, RZ, UR5, PT, P0 ;  /* 0x00000005ff007c0c */ /* 0x000fda000bf05300 */
[----:B0-----:R-:W-:Y:S05]  /*23ea0*/  @!P0 BRA `(.L_x_956) ;  /* 0x0000000000508947 */ /* 0x001fea0003800000 */
[----:B------:R-:W2:Y:S01]  /*23eb0*/  LDL R11, [R1+0x28] ;  /* 0x00002800010b7983 */ /* 0x000ea20000100800 */
[----:B-1----:R-:W0:Y:S01]  /*23ec0*/  LDC R5, c[0x0][0x43c] ;  /* 0x00010f00ff057b82 */ /* 0x002e220000000800 */
[----:B------:R-:W-:Y:S02]  /*23ed0*/  ULDC.64 UR6, c[0x0][0x428] ;  /* 0x00010a0000067ab9 */ /* 0x000fe40000000a00 */
[----:B------:R-:W3:Y:S01]  /*23ee0*/  LDL R6, [R1+0xc] ;  /* 0x00000c0001067983 */ /* 0x000ee20000100800 */
[----:B------:R-:W-:Y:S01]  /*23ef0*/  ULDC.64 UR8, c[0x0][0x208] ;  /* 0x0000820000087ab9 */ /* 0x000fe20000000a00 */
[----:B0-----:R-:W-:-:S13]  /*23f00*/  ISETP.NE.AND P0, PT, R5, 0x1, PT ;  /* 0x000000010500780c */ /* 0x001fda0003f05270 */
[----:B------:R-:W0:Y:S02]  /*23f10*/  @P0 LDC.64 R2, c[0x0][0x440] ;  /* 0x00011000ff020b82 */ /* 0x000e240000000a00 */
[----:B0----5:R-:W-:-:S04]  /*23f20*/  @P0 IMAD.HI.U32 R4, R0, R2, RZ ;  /* 0x0000000200040227 */ /* 0x021fc800078e00ff */
[----:B------:R-:W-:Y:S01]  /*23f30*/  IMAD.MOV.U32 R2, RZ, RZ, R0 ;  /* 0x000000ffff027224 */ /* 0x000fe200078e0000 */
[----:B------:R-:W-:-:S05]  /*23f40*/  @P0 SHF.R.U32.HI R2, RZ, R3, R4 ;  /* 0x00000003ff020219 */ /* 0x000fca0000011604 */
[----:B------:R-:W-:-:S04]  /*23f50*/  IMAD.MOV R3, RZ, RZ, -R2 ;  /* 0x000000ffff037224 */ /* 0x000fc800078e0a02 */
[----:B------:R-:W-:Y:S01]  /*23f60*/  IMAD R0, R5, R3, R0 ;  /* 0x0000000305007224 */ /* 0x000fe200078e0200 */
[----:B------:R-:W-:Y:S01]  /*23f70*/  SHF.R.S32.HI R3, RZ, 0x1f, R2 ;  /* 0x0000001fff037819 */ /* 0x000fe20000011402 */
[----:B--2---:R-:W-:-:S04]  /*23f80*/  IMAD R4, R11, UR6, RZ ;  /* 0x000000060b047c24 */ /* 0x004fc8000f8e02ff */
[C---:B---3--:R-:W-:Y:S02]  /*23f90*/  IMAD R4, R6.reuse, UR7, R4 ;  /* 0x0000000706047c24 */ /* 0x048fe4000f8e0204 */
[----:B------:R-:W-:-:S05]  /*23fa0*/  IMAD.WIDE.U32 R2, R6, UR6, R2 ;  /* 0x0000000606027c25 */ /* 0x000fca000f8e0002 */
[----:B------:R-:W-:Y:S02]  /*23fb0*/  IADD3 R3, R4, R3, RZ ;  /* 0x0000000304037210 */ /* 0x000fe40007ffe0ff */
[----:B------:R-:W-:-:S04]  /*23fc0*/  LEA R4, P0, R2, UR4, 0x2 ;  /* 0x0000000402047c11 */ /* 0x000fc8000f8010ff */
[----:B------:R-:W-:-:S05]  /*23fd0*/  LEA.HI.X R5, R2, UR5, R3, 0x2, P0 ;  /* 0x0000000502057c11 */ /* 0x000fca00080f1403 */
[----:B------:R0:W5:Y:S04]  /*23fe0*/  LDG.E R4, desc[UR8][R4.64] ;  /* 0x0000000804047981 */ /* 0x000168000c1e1900 */
.L_x_956:
[----:B------:R-:W2:Y:S01]  /*23ff0*/  LDL R2, [R1+0x4] ;  /* 0x0000040001027983 */ /* 0x000ea20000100800 */
[----:B------:R-:W-:Y:S01]  /*24000*/  BSSY B3, `(.L_x_957) ;  /* 0x0000005000037945 */ /* 0x000fe20003800000 */
[----:B--2---:R-:W-:Y:S01]  /*24010*/  IMAD R3, R7, 0x8, R2 ;  /* 0x0000000807037824 */ /* 0x004fe200078e0202 */
[----:B------:R-:W-:-:S04]  /*24020*/  SHF.L.U32 R2, R9, 0x1f, RZ ;  /* 0x0000001f09027819 */ /* 0x000fc800000006ff */
[----:B------:R-:W2:Y:S02]  /*24030*/  SYNCS.PHASECHK.TRANS64.TRYWAIT P0, [R3+URZ+0x38840], R2 ;  /* 0x03884002030075a7 */ /* 0x000ea4000800017f */
[----:B--2---:R-:W-:Y:S05]  /*24040*/  @!P0 BRA `(.L_x_958) ;  /* 0x0000005400888947 */ /* 0x004fea0003800000 */
.L_x_1101:
[----:B------:R-:W-:Y:S05]  /*24050*/  BSYNC B3 ;  /* 0x0000000000037941 */ /* 0x000fea0003800000 */
.L_x_957:
        /* <DEDUP_REMOVED lines=12> */
.L_x_960:
[----:B------:R-:W-:Y:S05]  /*24120*/  BSYNC B3 ;  /* 0x0000000000037941 */ /* 0x000fea0003800000 */
.L_x_959:
[----:B------:R-:W3:Y:S04]  /*24130*/  LDL R5, [R1+0x4] ;  /* 0x0000040001057983 */ /* 0x000ee80000100800 */
[----:B--2---:R-:W2:Y:S01]  /*24140*/  LDL R2, [R1+0x18] ;  /* 0x0000180001027983 */ /* 0x004ea20000100800 */
[----:B------:R-:W-:Y:S01]  /*24150*/  MOV R11, RZ ;  /* 0x000000ff000b7202 */ /* 0x000fe20000000f00 */
[----:B------:R-:W-:Y:S01]  /*24160*/  UIADD3 UR4, UP0, UR38, 0x370, URZ ;  /* 0x0000037026047890 */ /* 0x000fe2000ff1e03f */
[----:B------:R-:W-:Y:S01]  /*24170*/  PLOP3.LUT P0, PT, PT, PT, PT, 0x80, 0x0 ;  /* 0x000000000000781c */ /* 0x000fe20003f0f070 */
[----:B------:R-:W-:Y:S01]  /*24180*/  VIADD R3, R3, 0x38830 ;  /* 0x0003883003037836 */ /* 0x000fe20000000000 */
[----:B------:R-:W-:Y:S01]  /*24190*/  R2UR UR10, R11 ;  /* 0x000000000b0a72ca */ /* 0x000fe200000e0000 */
[----:B------:R-:W-:Y:S01]  /*241a0*/  UIADD3.X UR5, URZ, UR39, URZ, UP0, !UPT ;  /* 0x000000273f057290 */ /* 0x000fe200087fe43f */
[----:B------:R-:W-:Y:S01]  /*241b0*/  UMOV UR6, 0x0 ;  /* 0x0000000000067882 */ /* 0x000fe20000000000 */
[----:B------:R-:W-:Y:S01]  /*241c0*/  UMOV UR7, 0x14f00000 ;  /* 0x14f0000000077882 */ /* 0x000fe20000000000 */
[----:B---3--:R-:W-:-:S02]  /*241d0*/  IMAD R6, R7, 0xa000, R5 ;  /* 0x0000a00007067824 */ /* 0x008fc400078e0205 */
[----:B--2---:R-:W-:Y:S02]  /*241e0*/  IMAD R2, R0, 0x50, R2 ;  /* 0x0000005000027824 */ /* 0x004fe400078e0202 */
[----:B------:R-:W-:-:S07]  /*241f0*/  VIADD R5, R6, 0x24400 ;  /* 0x0002440006057836 */ /* 0x000fce0000000000 */
.L_x_961:
        /* <DEDUP_REMOVED lines=16> */
.L_x_962:
        /* <DEDUP_REMOVED lines=16> */
.L_x_963:
        /* <DEDUP_REMOVED lines=16> */
.L_x_964:
        /* <DEDUP_REMOVED lines=13> */
[----:B--2---:R-:W-:Y:S02]  /*245d0*/  SHF.L.U32 R2, R12, 0x1f, RZ ;  /* 0x0000001f0c027819 */ /* 0x004fe400000006ff */
[----:B---3--:R-:W-:-:S04]  /*245e0*/  LEA R3, R6, R10, 0x3 ;  /* 0x0000000a06037211 */ /* 0x008fc800078e18ff */
[----:B------:R-:W0:Y:S02]  /*245f0*/  SYNCS.PHASECHK.TRANS64.TRYWAIT P0, [R3+URZ+0x60], R2 ;  /* 0x00006002030075a7 */ /* 0x000e24000800017f */
[----:B0-----:R-:W-:Y:S05]  /*24600*/  @!P0 BRA `(.L_x_966) ;  /* 0x00000050002c8947 */ /* 0x001fea0003800000 */
.L_x_1102:
[----:B------:R-:W-:Y:S05]  /*24610*/  BSYNC B3 ;  /* 0x0000000000037941 */ /* 0x000fea0003800000 */
.L_x_965:
        /* <DEDUP_REMOVED lines=8> */
[----:B------:R-:W-:Y:S02]  /*246a0*/  ISETP.NE.AND P0, PT, R5, RZ, PT ;  /* 0x000000ff0500720c */ /* 0x000fe40003f05270 */
[----:B--2---:R-:W-:Y:S01]  /*246b0*/  LEA R2, R6, R3, 0x3 ;  /* 0x0000000306027211 */ /* 0x004fe200078e18ff */
[----:B------:R-:W-:-:S04]  /*246c0*/  IMAD.MOV.U32 R3, RZ, RZ, 0xa000 ;  /* 0x0000a000ff037424 */ /* 0x000fc800078e00ff */
[----:B------:R1:W-:Y:S06]  /*246d0*/  SYNCS.ARRIVE.TRANS64 RZ, [R2+URZ+0x38850], R3 ;  /* 0x0388500302ff79a7 */ /* 0x0003ec000800003f */
[----:B------:R-:W-:Y:S05]  /*246e0*/  @!P0 BRA `(.L_x_968) ;  /* 0x0000000000048947 */ /* 0x000fea0003800000 */
[----:B------:R-:W-:Y:S01]  /*246f0*/  BPT.TRAP 0x1 ;  /* 0x000000040000795c */ /* 0x000fe20000300000 */
.L_x_968:
[----:B------:R-:W-:Y:S05]  /*24700*/  BSYNC B3 ;  /* 0x0000000000037941 */ /* 0x000fea0003800000 */
.L_x_967:
        /* <DEDUP_REMOVED lines=12> */
[----:B------:R-:W-:-:S03]  /*247d0*/  IMAD R2, R2, 0xa000, R11 ;  /* 0x0000a00002027824 */ /* 0x000fc600078e020b */
[----:B------:R-:W-:Y:S01]  /*247e0*/  IADD3 R3, R3, 0x38850, RZ ;  /* 0x0003885003037810 */ /* 0x000fe20007ffe0ff */
[----:B------:R-:W-:-:S07]  /*247f0*/  VIADD R6, R2, 0x400 ;  /* 0x0000040002067836 */ /* 0x000fce0000000000 */
.L_x_969:
        /* <DEDUP_REMOVED lines=16> */
.L_x_970:
        /* <DEDUP_REMOVED lines=11> */
[----:B------:R-:W-:Y:S02]  /*249b0*/  R2UR UR10, R15 ;  /* 0x000000000f0a72ca */ /* 0x000fe400000e0000 */
[----:B------:R-:W-:Y:S02]  /*249c0*/  R2UR UR6, R12 ;  /* 0x000000000c0672ca */ /* 0x000fe400000e0000 */
[----:B------:R-:W-:Y:S02]  /*249d0*/  R2UR UR7, R13 ;  /* 0x000000000d0772ca */ /* 0x000fe400000e0000 */
[----:B------:R-:W-:Y:S02]  /*249e0*/  PLOP3.LUT P0, PT, PT, PT, PT, 0x80, 0x0 ;  /* 0x000000000000781c */ /* 0x000fe40003f0f070 */
[----:B------:R-:W-:-:S11]  /*249f0*/  IADD3 R6, R2, 0x5400, RZ ;  /* 0x0000540002067810 */ /* 0x000fd60007ffe0ff */
.L_x_971:
        /* <DEDUP_REMOVED lines=16> */
.L_x_972:
        /* <DEDUP_REMOVED lines=13> */
.L_x_955:
[----:B------:R-:W-:Y:S05]  /*24bd0*/  BSYNC B1 ;  /* 0x0000000000017941 */ /* 0x000fea0003800000 */
.L_x_954:
[----:B0-----:R-:W2:Y:S04]  /*24be0*/  LDL.LU R0, [R1+0x38] ;  /* 0x0000380001007983 */ /* 0x001ea80000300800 */
[----:B------:R0:W-:Y:S04]  /*24bf0*/  STL [R1+0x8], R7 ;  /* 0x0000080701007387 */ /* 0x0001e80000100800 */
[----:B------:R0:W-:Y:S02]  /*24c00*/  STL [R1+0x10], R9 ;  /* 0x0000100901007387 */ /* 0x0001e40000100800 */
[----:B0-2---:R-:W-:-:S07]  /*24c10*/  VIADD R0, R0, 0xfffffffd ;  /* 0xfffffffd00007836 */ /* 0x005fce0000000000 */
.L_x_953:
[----:B------:R-:W-:Y:S05]  /*24c20*/  BSYNC B2 ;  /* 0x0000000000027941 */ /* 0x000fea0003800000 */
.L_x_952:
[----:B------:R-:W2:Y:S01]  /*24c30*/  LDL.LU R2, [R1+0x3c] ;  /* 0x00003c0001027983 */ /* 0x000ea20000300800 */
[----:B------:R-:W-:-:S04]  /*24c40*/  IADD3 R8, -R8, RZ, RZ ;  /* 0x000000ff08087210 */ /* 0x000fc80007ffe1ff */
[----:B--2---:R-:W-:-:S13]  /*24c50*/  ISETP.NE.AND P0, PT, R2, R8, PT ;  /* 0x000000080200720c */ /* 0x004fda0003f05270 */
[----:B------:R-:W-:Y:S05]  /*24c60*/  @!P0 BRA `(.L_x_951) ;  /* 0x0000001c00088947 */ /* 0x000fea0003800000 */
[----:B------:R0:W5:Y:S02]  /*24c70*/  LDL R7, [R1] ;  /* 0x0000000001077983 */ /* 0x0001640000100800 */
.L_x_1011:
[----:B--2---:R-:W2:Y:S04]  /*24c80*/  LDL R4, [R1+0x20] ;  /* 0x0000200001047983 */ /* 0x004ea80000100800 */
[----:B---3--:R-:W3:Y:S04]  /*24c90*/  LDL R3, [R1+0x8] ;  /* 0x0000080001037983 */ /* 0x008ee80000100800 */
[----:B------:R-:W4:Y:S01]  /*24ca0*/  LDL R2, [R1+0x10] ;  /* 0x0000100001027983 */ /* 0x000f220000100800 */
[----:B------:R-:W-:Y:S05]  /*24cb0*/  YIELD ;  /* 0x0000000000007946 */ /* 0x000fea0003800000 */
[----:B------:R-:W-:Y:S01]  /*24cc0*/  BSSY B1, `(.L_x_973) ;  /* 0x00000db000017945 */ /* 0x000fe20003800000 */
[----:B--2---:R-:W-:Y:S01]  /*24cd0*/  LOP3.LUT P1, RZ, R4, 0x1, RZ, 0xc0, !PT ;  /* 0x0000000104ff7812 */ /* 0x004fe2000782c0ff */
        /* <DEDUP_REMOVED lines=18> */
[----:B-1----:R-:W-:Y:S01]  /*24e00*/  @P0 IMAD.HI.U32 R6, R0, R2, RZ ;  /* 0x0000000200060227 */ /* 0x002fe200078e00ff */
[----:B------:R-:W-:-:S04]  /*24e10*/  MOV R2, R0 ;  /* 0x0000000000027202 */ /* 0x000fc80000000f00 */
        /* <DEDUP_REMOVED lines=9> */
[----:B------:R-:W-:-:S06]  /*24eb0*/  LEA.HI.X R7, R2, UR5, R3, 0x2, P0 ;  /* 0x0000000502077c11 */ /* 0x000fcc00080f1403 */
[----:B------:R1:W5:Y:S03]  /*24ec0*/  LDG.E R7, desc[UR8][R6.64] ;  /* 0x0000000806077981 */ /* 0x000366000c1e1900 */
.L_x_975:
[----:B------:R-:W2:Y:S01]  /*24ed0*/  LDL R2, [R1+0x4] ;  /* 0x0000040001027983 */ /* 0x000ea20000100800 */
[----:B------:R-:W-:Y:S01]  /*24ee0*/  BSSY B2, `(.L_x_976) ;  /* 0x0000005000027945 */ /* 0x000fe20003800000 */
[----:B--2---:R-:W-:Y:S02]  /*24ef0*/  LEA R3, R4, R2, 0x3 ;  /* 0x0000000204037211 */ /* 0x004fe400078e18ff */
[----:B------:R-:W-:-:S04]  /*24f00*/  SHF.L.U32 R2, R5, 0x1f, RZ ;  /* 0x0000001f05027819 */ /* 0x000fc800000006ff */
[----:B------:R-:W2:Y:S02]  /*24f10*/  SYNCS.PHASECHK.TRANS64.TRYWAIT P0, [R3+URZ+0x38840], R2 ;  /* 0x03884002030075a7 */ /* 0x000ea4000800017f */
[----:B--2---:R-:W-:Y:S05]  /*24f20*/  @!P0 BRA `(.L_x_977) ;  /* 0x0000004400f88947 */ /* 0x004fea0003800000 */
.L_x_1103:
[----:B------:R-:W-:Y:S05]  /*24f30*/  BSYNC B2 ;  /* 0x0000000000027941 */ /* 0x000fea0003800000 */
.L_x_976:
        /* <DEDUP_REMOVED lines=12> */
.L_x_979:
[----:B------:R-:W-:Y:S05]  /*25000*/  BSYNC B2 ;  /* 0x0000000000027941 */ /* 0x000fea0003800000 */
.L_x_978:
[----:B------:R-:W3:Y:S04]  /*25010*/  LDL R6, [R1+0x4] ;  /* 0x0000040001067983 */ /* 0x000ee80000100800 */
[----:B--2---:R-:W2:Y:S01]  /*25020*/  LDL R2, [R1+0x18] ;  /* 0x0000180001027983 */ /* 0x004ea20000100800 */
[----:B------:R-:W-:Y:S01]  /*25030*/  IMAD.MOV.U32 R11, RZ, RZ, RZ ;  /* 0x000000ffff0b7224 */ /* 0x000fe200078e00ff */
[----:B------:R-:W-:Y:S01]  /*25040*/  UIADD3 UR4, UP0, UR38, 0x370, URZ ;  /* 0x0000037026047890 */ /* 0x000fe2000ff1e03f */
[----:B------:R-:W-:Y:S01]  /*25050*/  PLOP3.LUT P0, PT, PT, PT, PT, 0x80, 0x0 ;  /* 0x000000000000781c */ /* 0x000fe20003f0f070 */
[----:B------:R-:W-:Y:S01]  /*25060*/  UMOV UR6, 0x0 ;  /* 0x0000000000067882 */ /* 0x000fe20000000000 */
[----:B------:R-:W-:Y:S01]  /*25070*/  IADD3 R3, R3, 0x38830, RZ ;  /* 0x0003883003037810 */ /* 0x000fe20007ffe0ff */
[----:B------:R-:W-:Y:S01]  /*25080*/  UIADD3.X UR5, URZ, UR39, URZ, UP0, !UPT ;  /* 0x000000273f057290 */ /* 0x000fe200087fe43f */
[----:B------:R-:W-:Y:S01]  /*25090*/  R2UR UR10, R11 ;  /* 0x000000000b0a72ca */ /* 0x000fe200000e0000 */
[----:B------:R-:W-:Y:S01]  /*250a0*/  UMOV UR7, 0x14f00000 ;  /* 0x14f0000000077882 */ /* 0x000fe20000000000 */
[----:B---3--:R-:W-:-:S02]  /*250b0*/  IMAD R6, R4, 0xa000, R6 ;  /* 0x0000a00004067824 */ /* 0x008fc400078e0206 */
[----:B--2---:R-:W-:Y:S02]  /*250c0*/  IMAD R2, R8, 0x50, R2 ;  /* 0x0000005008027824 */ /* 0x004fe400078e0202 */
[----:B------:R-:W-:-:S09]  /*250d0*/  VIADD R9, R6, 0x24400 ;  /* 0x0002440006097836 */ /* 0x000fd20000000000 */
.L_x_980:
        /* <DEDUP_REMOVED lines=12> */
[----:B------:R-:W-:Y:S01]  /*251a0*/  UMOV UR6, 0x0 ;  /* 0x0000000000067882 */ /* 0x000fe20000000000 */
[----:B------:R-:W-:Y:S01]  /*251b0*/  IADD3 R9, R6, 0x26c00, RZ ;  /* 0x00026c0006097810 */ /* 0x000fe20007ffe0ff */
[----:B------:R-:W-:Y:S01]  /*251c0*/  UMOV UR7, 0x14f00000 ;  /* 0x14f0000000077882 */ /* 0x000fe20000000000 */
[----:B------:R-:W-:-:S15]  /*251d0*/  R2UR UR10, R17 ;  /* 0x00000000110a72ca */ /* 0x000fde00000e0000 */
.L_x_981:
        /* <DEDUP_REMOVED lines=16> */
.L_x_982:
        /* <DEDUP_REMOVED lines=10> */
[----:B------:R-:W-:Y:S01]  /*25380*/  MOV R14, 0xc0 ;  /* 0x000000c0000e7802 */ /* 0x000fe20000000f00 */
[----:B------:R-:W-:Y:S01]  /*25390*/  VIADD R6, R6, 0x2bc00 ;  /* 0x0002bc0006067836 */ /* 0x000fe20000000000 */
[----:B------:R-:W-:Y:S01]  /*253a0*/  PLOP3.LUT P0, PT, PT, PT, PT, 0x80, 0x0 ;  /* 0x000000000000781c */ /* 0x000fe20003f0f070 */
[----:B------:R-:W-:Y:S01]  /*253b0*/  UMOV UR6, 0x0 ;  /* 0x0000000000067882 */ /* 0x000fe20000000000 */
[----:B------:R-:W-:Y:S01]  /*253c0*/  R2UR UR10, R14 ;  /* 0x000000000e0a72ca */ /* 0x000fe200000e0000 */
[----:B------:R-:W-:-:S14]  /*253d0*/  UMOV UR7, 0x14f00000 ;  /* 0x14f0000000077882 */ /* 0x000fdc0000000000 */
.L_x_983:
        /* <DEDUP_REMOVED lines=17> */
.L_x_1104:
[----:B------:R-:W-:Y:S05]  /*254f0*/  BSYNC B2 ;  /* 0x0000000000027941 */ /* 0x000fea0003800000 */
.L_x_984:
[----:B------:R-:W-:Y:S01]  /*25500*/  BSSY B2, `(.L_x_986) ;  /* 0x000000b000027945 */ /* 0x000fe20003800000 */
[----:B------:R-:W-:Y:S01]  /*25510*/  MOV R12, 0x0 ;  /* 0x00000000000c7802 */ /* 0x000fe20000000f00 */
[----:B------:R-:W-:Y:S02]  /*25520*/  IMAD.MOV.U32 R13, RZ, RZ, 0x14f00000 ;  /* 0x14f00000ff0d7424 */ /* 0x000fe400078e00ff */
[----:B------:R-:W-:Y:S05]  /*25530*/  @P1 BRA `(.L_x_987) ;  /* 0x00000000001c1947 */ /* 0x000fea0003800000 */
[----:B------:R-:W2:Y:S01]  /*25540*/  S2R R6, SR_TID.X ;  /* 0x0000000000067919 */ /* 0x000ea20000002100 */
[----:B-1----:R-:W-:-:S04]  /*25550*/  IMAD.MOV.U32 R3, RZ, RZ, 0xa000 ;  /* 0x0000a000ff037424 */ /* 0x002fc800078e00ff */
[----:B------:R3:W-:Y:S01]  /*25560*/  SYNCS.ARRIVE.TRANS64 RZ, [R2+URZ+0x50], R3 ;  /* 0x0000500302ff79a7 */ /* 0x0007e2000800003f */
[----:B--2---:R-:W-:-:S04]  /*25570*/  LOP3.LUT R6, R6, 0x1f, RZ, 0xc0, !PT ;  /* 0x0000001f06067812 */ /* 0x004fc800078ec0ff */
[----:B------:R-:W-:-:S13]  /*25580*/  ISETP.NE.AND P0, PT, R6, RZ, PT ;  /* 0x000000ff0600720c */ /* 0x000fda0003f05270 */
[----:B---3--:R-:W-:Y:S05]  /*25590*/  @!P0 BRA `(.L_x_987) ;  /* 0x0000000000048947 */ /* 0x008fea0003800000 */
[----:B------:R-:W-:Y:S01]  /*255a0*/  BPT.TRAP 0x1 ;  /* 0x000000040000795c */ /* 0x000fe20000300000 */
.L_x_987:
[----:B------:R-:W-:Y:S05]  /*255b0*/  BSYNC B2 ;  /* 0x0000000000027941 */ /* 0x000fea0003800000 */
.L_x_986:
[----:B-1----:R-:W2:Y:S01]  /*255c0*/  LDL.LU R3, [R1+0x8] ;  /* 0x0000080001037983 */ /* 0x002ea20000300800 */
        /* <DEDUP_REMOVED lines=9> */
[----:B------:R-:W-:Y:S01]  /*25660*/  IADD3 R2, R2, 0x50, RZ ;  /* 0x0000005002027810 */ /* 0x000fe20007ffe0ff */
[----:B---3--:R-:W-:Y:S02]  /*25670*/  IMAD R6, R6, 0x50, R9 ;  /* 0x0000005006067824 */ /* 0x008fe400078e0209 */
[----:B--2---:R-:W-:-:S04]  /*25680*/  IMAD R3, R3, 0xa000, R11 ;  /* 0x0000a00003037824 */ /* 0x004fc800078e020b */
[----:B------:R-:W-:-:S07]  /*25690*/  VIADD R9, R3, 0x400 ;  /* 0x0000040003097836 */ /* 0x000fce0000000000 */
.L_x_988:
        /* <DEDUP_REMOVED lines=16> */
.L_x_989:
        /* <DEDUP_REMOVED lines=11> */
[----:B------:R-:W-:Y:S02]  /*25850*/  R2UR UR10, R15 ;  /* 0x000000000f0a72ca */ /* 0x000fe400000e0000 */
[----:B------:R-:W-:Y:S02]  /*25860*/  R2UR UR6, R12 ;  /* 0x000000000c0672ca */ /* 0x000fe400000e0000 */
[----:B------:R-:W-:Y:S02]  /*25870*/  R2UR UR7, R13 ;  /* 0x000000000d0772ca */ /* 0x000fe400000e0000 */
[----:B------:R-:W-:Y:S02]  /*25880*/  PLOP3.LUT P0, PT, PT, PT, PT, 0x80, 0x0 ;  /* 0x000000000000781c */ /* 0x000fe40003f0f070 */
[----:B------:R-:W-:-:S11]  /*25890*/  IADD3 R9, R3, 0x5400, RZ ;  /* 0x0000540003097810 */ /* 0x000fd60007ffe0ff */
.L_x_990:
        /* <DEDUP_REMOVED lines=16> */
.L_x_991:
        /* <DEDUP_REMOVED lines=13> */
.L_x_974:
[----:B------:R-:W-:Y:S05]  /*25a70*/  BSYNC B1 ;  /* 0x0000000000017941 */ /* 0x000fea0003800000 */
.L_x_973:
[----:B------:R-:W2:Y:S01]  /*25a80*/  LDL R2, [R1+0x20] ;  /* 0x0000200001027983 */ /* 0x000ea20000100800 */
[----:B------:R-:W-:Y:S01]  /*25a90*/  VIADD R3, R4, 0x1 ;  /* 0x0000000104037836 */ /* 0x000fe20000000000 */
[----:B------:R-:W-:Y:S04]  /*25aa0*/  BSSY B1, `(.L_x_992) ;  /* 0x00000db000017945 */ /* 0x000fe80003800000 */
[----:B------:R-:W-:-:S04]  /*25ab0*/  ISETP.NE.AND P0, PT, R3, 0x2, PT ;  /* 0x000000020300780c */ /* 0x000fc80003f05270 */
[----:B------:R-:W-:Y:S02]  /*25ac0*/  SEL R12, R3, RZ, P0 ;  /* 0x000000ff030c7207 */ /* 0x000fe40000000000 */
[----:B--2---:R-:W-:Y:S02]  /*25ad0*/  LOP3.LUT P1, RZ, R2, 0x1, RZ, 0xc0, !PT ;  /* 0x0000000102ff7812 */ /* 0x004fe4000782c0ff */
[----:B------:R-:W-:-:S04]  /*25ae0*/  SEL R2, RZ, 0x1, P0 ;  /* 0x00000001ff027807 */ /* 0x000fc80000000000 */
[----:B------:R-:W-:-:S05]  /*25af0*/  LOP3.LUT R11, R5, R2, RZ, 0x3c, !PT ;  /* 0x00000002050b7212 */ /* 0x000fca00078e3cff */
[----:B------:R2:W-:Y:S04]  /*25b00*/  STL [R1+0x10], R11 ;  /* 0x0000100b01007387 */ /* 0x0005e80000100800 */
[----:B------:R2:W-:Y:S01]  /*25b10*/  STL [R1+0x8], R12 ;  /* 0x0000080c01007387 */ /* 0x0005e20000100800 */
[----:B------:R-:W-:Y:S05]  /*25b20*/  @!P1 BRA `(.L_x_993) ;  /* 0x0000000c00489947 */ /* 0x000fea0003800000 */
[----:B------:R-:W-:Y:S01]  /*25b30*/  ULDC.64 UR4, c[0x0][0x418] ;  /* 0x0001060000047ab9 */ /* 0x000fe20000000a00 */
[----:B------:R-:W-:Y:S02]  /*25b40*/  IADD3 R6, R0, -0x1, RZ ;  /* 0xffffffff00067810 */ /* 0x000fe40007ffe0ff */
[----:B------:R-:W-:-:S04]  /*25b50*/  ISETP.NE.U32.AND P0, PT, RZ, UR4, PT ;  /* 0x00000004ff007c0c */ /* 0x000fc8000bf05070 */
[----:B------:R-:W-:-:S13]  /*25b60*/  ISETP.NE.AND.EX P0, PT, RZ, UR5, PT, P0 ;  /* 0x00000005ff007c0c */ /* 0x000fda000bf05300 */
[----:B------:R-:W-:Y:S05]  /*25b70*/  @!P0 BRA `(.L_x_994) ;  /* 0x0000000000508947 */ /* 0x000fea0003800000 */
[----:B------:R-:W3:Y:S01]  /*25b80*/  LDL R13, [R1+0x28] ;  /* 0x00002800010d7983 */ /* 0x000ee20000100800 */
[----:B-1----:R-:W1:Y:S01]  /*25b90*/  LDC R8, c[0x0][0x43c] ;  /* 0x00010f00ff087b82 */ /* 0x002e620000000800 */
        /* <DEDUP_REMOVED lines=13> */
[----:B------:R-:W-:-:S05]  /*25c70*/  IMAD.WIDE.U32 R2, R9, UR6, R2 ;  /* 0x0000000609027c25 */ /* 0x000fca000f8e0002 */
[----:B------:R-:W-:Y:S02]  /*25c80*/  IADD3 R3, R7, R3, RZ ;  /* 0x0000000307037210 */ /* 0x000fe40007ffe0ff */
[----:B------:R-:W-:-:S04]  /*25c90*/  LEA R8, P0, R2, UR4, 0x2 ;  /* 0x0000000402087c11 */ /* 0x000fc8000f8010ff */
[----:B------:R-:W-:-:S05]  /*25ca0*/  LEA.HI.X R9, R2, UR5, R3, 0x2, P0 ;  /* 0x0000000502097c11 */ /* 0x000fca00080f1403 */
[----:B------:R3:W5:Y:S04]  /*25cb0*/  LDG.E R7, desc[UR8][R8.64] ;  /* 0x0000000808077981 */ /* 0x000768000c1e1900 */
.L_x_994:
[----:B------:R-:W4:Y:S01]  /*25cc0*/  LDL R2, [R1+0x4] ;  /* 0x0000040001027983 */ /* 0x000f220000100800 */
[----:B------:R-:W-:Y:S01]  /*25cd0*/  SHF.L.U32 R3, R11, 0x1f, RZ ;  /* 0x0000001f0b037819 */ /* 0x000fe200000006ff */
[----:B------:R-:W-:Y:S01]  /*25ce0*/  BSSY B2, `(.L_x_995) ;  /* 0x0000004000027945 */ /* 0x000fe20003800000 */
[----:B----4-:R-:W-:-:S04]  /*25cf0*/  IMAD R2, R12, 0x8, R2 ;  /* 0x000000080c027824 */ /* 0x010fc800078e0202 */
[----:B------:R-:W4:Y:S02]  /*25d00*/  SYNCS.PHASECHK.TRANS64.TRYWAIT P0, [R2+URZ+0x38840], R3 ;  /* 0x03884003020075a7 */ /* 0x000f24000800017f */
[----:B----4-:R-:W-:Y:S05]  /*25d10*/  @!P0 BRA `(.L_x_996) ;  /* 0x0000003800a48947 */ /* 0x010fea0003800000 */
.L_x_1105:
[----:B------:R-:W-:Y:S05]  /*25d20*/  BSYNC B2 ;  /* 0x0000000000027941 */ /* 0x000fea0003800000 */
.L_x_995:
[----:B-1-3--:R-:W1:Y:S01]  /*25d30*/  S2R R8, SR_TID.X ;  /* 0x0000000000087919 */ /* 0x00ae620000002100 */
[----:B------:R-:W-:Y:S01]  /*25d40*/  BSSY B2, `(.L_x_997) ;  /* 0x000000b000027945 */ /* 0x000fe20003800000 */
[----:B-1----:R-:W-:-:S04]  /*25d50*/  LOP3.LUT R8, R8, 0x7f, RZ, 0xc0, !PT ;  /* 0x0000007f08087812 */ /* 0x002fc800078ec0ff */
[----:B------:R-:W-:-:S13]  /*25d60*/  ISETP.NE.AND P1, PT, R8, RZ, PT ;  /* 0x000000ff0800720c */ /* 0x000fda0003f25270 */
[----:B------:R-:W-:Y:S05]  /*25d70*/  @P1 BRA `(.L_x_998) ;  /* 0x00000000001c1947 */ /* 0x000fea0003800000 */
[----:B------:R-:W1:Y:S01]  /*25d80*/  S2R R8, SR_TID.X ;  /* 0x0000000000087919 */ /* 0x000e620000002100 */
[----:B----4-:R-:W-:-:S04]  /*25d90*/  IMAD.MOV.U32 R3, RZ, RZ, 0xa000 ;  /* 0x0000a000ff037424 */ /* 0x010fc800078e00ff */
[----:B------:R3:W-:Y:S01]  /*25da0*/  SYNCS.ARRIVE.TRANS64 RZ, [R2+URZ+0x38830], R3 ;  /* 0x0388300302ff79a7 */ /* 0x0007e2000800003f */
[----:B-1----:R-:W-:-:S04]  /*25db0*/  LOP3.LUT R8, R8, 0x1f, RZ, 0xc0, !PT ;  /* 0x0000001f08087812 */ /* 0x002fc800078ec0ff */
[----:B------:R-:W-:-:S13]  /*25dc0*/  ISETP.NE.AND P0, PT, R8, RZ, PT ;  /* 0x000000ff0800720c */ /* 0x000fda0003f05270 */
[----:B---3--:R-:W-:Y:S05]  /*25dd0*/  @!P0 BRA `(.L_x_998) ;  /* 0x0000000000048947 */ /* 0x008fea0003800000 */
[----:B------:R-:W-:Y:S01]  /*25de0*/  BPT.TRAP 0x1 ;  /* 0x000000040000795c */ /* 0x000fe20000300000 */
.L_x_998:
[----:B------:R-:W-:Y:S05]  /*25df0*/  BSYNC B2 ;  /* 0x0000000000027941 */ /* 0x000fea0003800000 */
.L_x_997:
[----:B------:R-:W3:Y:S04]  /*25e00*/  LDL R8, [R1+0x8] ;  /* 0x0000080001087983 */ /* 0x000ee80000100800 */
[----:B------:R-:W3:Y:S04]  /*25e10*/  LDL R9, [R1+0x4] ;  /* 0x0000040001097983 */ /* 0x000ee80000100800 */
[----:B----4-:R-:W4:Y:S01]  /*25e20*/  LDL R2, [R1+0x18] ;  /* 0x0000180001027983 */ /* 0x010f220000100800 */
[----:B--2---:R-:W-:-:S04]  /*25e30*/  MOV R11, RZ ;  /* 0x000000ff000b7202 */ /* 0x004fc80000000f00 */
[----:B------:R-:W-:Y:S01]  /*25e40*/  R2UR UR10, R11 ;  /* 0x000000000b0a72ca */ /* 0x000fe200000e0000 */
[----:B------:R-:W-:Y:S01]  /*25e50*/  UIADD3 UR4, UP0, UR38, 0x370, URZ ;  /* 0x0000037026047890 */ /* 0x000fe2000ff1e03f */
[----:B------:R-:W-:Y:S01]  /*25e60*/  PLOP3.LUT P0, PT, PT, PT, PT, 0x80, 0x0 ;  /* 0x000000000000781c */ /* 0x000fe20003f0f070 */
[----:B------:R-:W-:Y:S01]  /*25e70*/  UMOV UR6, 0x0 ;  /* 0x0000000000067882 */ /* 0x000fe20000000000 */
[----:B------:R-:W-:Y:S01]  /*25e80*/  UMOV UR7, 0x14f00000 ;  /* 0x14f0000000077882 */ /* 0x000fe20000000000 */
[----:B------:R-:W-:Y:S01]  /*25e90*/  UIADD3.X UR5, URZ, UR39, URZ, UP0, !UPT ;  /* 0x000000273f057290 */ /* 0x000fe200087fe43f */
[C---:B---3--:R-:W-:Y:S02]  /*25ea0*/  IMAD R3, R8.reuse, 0x8, R10 ;  /* 0x0000000808037824 */ /* 0x048fe400078e020a */
[----:B------:R-:W-:Y:S02]  /*25eb0*/  IMAD R8, R8, 0xa000, R9 ;  /* 0x0000a00008087824 */ /* 0x000fe400078e0209 */
[----:B------:R-:W-:-:S02]  /*25ec0*/  VIADD R3, R3, 0x30 ;  /* 0x0000003003037836 */ /* 0x000fc40000000000 */
[----:B----4-:R-:W-:Y:S01]  /*25ed0*/  IMAD R2, R6, 0x50, R2 ;  /* 0x0000005006027824 */ /* 0x010fe200078e0202 */
[----:B------:R-:W-:-:S07]  /*25ee0*/  IADD3 R9, R8, 0x24400, RZ ;  /* 0x0002440008097810 */ /* 0x000fce0007ffe0ff */
.L_x_999:
        /* <DEDUP_REMOVED lines=16> */
.L_x_1000:
        /* <DEDUP_REMOVED lines=16> */
.L_x_1001:
        /* <DEDUP_REMOVED lines=16> */
.L_x_1002:
        /* <DEDUP_REMOVED lines=15> */
.L_x_1106:
[----:B------:R-:W-:Y:S05]  /*262e0*/  BSYNC B2 ;  /* 0x0000000000027941 */ /* 0x000fea0003800000 */
.L_x_1003:
[----:B------:R-:W-:Y:S01]  /*262f0*/  BSSY B2, `(.L_x_1005) ;  /* 0x000000b000027945 */ /* 0x000fe20003800000 */
[----:B------:R-:W-:Y:S01]  /*26300*/  IMAD.MOV.U32 R8, RZ, RZ, 0x0 ;  /* 0x00000000ff087424 */ /* 0x000fe200078e00ff */
[----:B------:R-:W-:Y:S02]  /*26310*/  MOV R9, 0x14f00000 ;  /* 0x14f0000000097802 */ /* 0x000fe40000000f00 */
        /* <DEDUP_REMOVED lines=8> */
.L_x_1006:
[----:B------:R-:W-:Y:S05]  /*263a0*/  BSYNC B2 ;  /* 0x0000000000027941 */ /* 0x000fea0003800000 */
.L_x_1005:
        /* <DEDUP_REMOVED lines=11> */
[----:B---3--:R-:W-:-:S03]  /*26460*/  IMAD R3, R3, 0x50, R5 ;  /* 0x0000005003037824 */ /* 0x008fc600078e0205 */
[----:B------:R-:W-:-:S07]  /*26470*/  IADD3 R5, R4, 0x400, RZ ;  /* 0x0000040004057810 */ /* 0x000fce0007ffe0ff */
.L_x_1007:
        /* <DEDUP_REMOVED lines=16> */
.L_x_1008:
        /* <DEDUP_REMOVED lines=16> */
.L_x_1009:
        /* <DEDUP_REMOVED lines=16> */
.L_x_1010:
        /* <DEDUP_REMOVED lines=13> */
.L_x_993:
[----:B------:R-:W-:Y:S05]  /*26850*/  BSYNC B1 ;  /* 0x0000000000017941 */ /* 0x000fea0003800000 */
.L_x_992:
[C---:B------:R-:W-:Y:S01]  /*26860*/  ISETP.GT.AND P0, PT, R0.reuse, 0x1, PT ;  /* 0x000000010000780c */ /* 0x040fe20003f04270 */
[----:B------:R-:W-:-:S12]  /*26870*/  VIADD R0, R0, 0xfffffffe ;  /* 0xfffffffe00007836 */ /* 0x000fd80000000000 */
[----:B------:R-:W-:Y:S05]  /*26880*/  @P0 BRA `(.L_x_1011) ;  /* 0xffffffe000fc0947 */ /* 0x000fea000383ffff */
.L_x_951:
[----:B------:R-:W-:Y:S05]  /*26890*/  BSYNC B0 ;  /* 0x0000000000007941 */ /* 0x000fea0003800000 */
.L_x_950:
        /* <DEDUP_REMOVED lines=18> */
.L_x_1013:
[----:B------:R-:W-:Y:S05]  /*269c0*/  BSYNC B0 ;  /* 0x0000000000007941 */ /* 0x000fea0003800000 */
.L_x_1012:
[----:B------:R-:W4:Y:S01]  /*269d0*/  LDL R0, [R1+0x20] ;  /* 0x0000200001007983 */ /* 0x000f220000100800 */
[----:B------:R-:W-:Y:S01]  /*269e0*/  BSSY B0, `(.L_x_1014) ;  /* 0x0000060000007945 */ /* 0x000fe20003800000 */
[----:B----4-:R-:W-:-:S13]  /*269f0*/  LOP3.LUT P0, RZ, R0, 0x1, RZ, 0xc0, !PT ;  /* 0x0000000100ff7812 */ /* 0x010fda000780c0ff */
        /* <DEDUP_REMOVED lines=10> */
.L_x_1107:
[----:B------:R-:W-:Y:S05]  /*26aa0*/  BSYNC B1 ;  /* 0x0000000000017941 */ /* 0x000fea0003800000 */
.L_x_1016:
[----:B------:R-:W-:Y:S04]  /*26ab0*/  BSSY B1, `(.L_x_1018) ;  /* 0x0000009000017945 */ /* 0x000fe80003800000 */
[----:B------:R-:W-:Y:S05]  /*26ac0*/  @P1 BRA `(.L_x_1019) ;  /* 0x00000000001c1947 */ /* 0x000fea0003800000 */
[----:B------:R-:W4:Y:S01]  /*26ad0*/  S2R R3, SR_TID.X ;  /* 0x0000000000037919 */ /* 0x000f220000002100 */
[----:B--2---:R-:W-:-:S04]  /*26ae0*/  MOV R0, 0xa000 ;  /* 0x0000a00000007802 */ /* 0x004fc80000000f00 */
[----:B------:R2:W-:Y:S01]  /*26af0*/  SYNCS.ARRIVE.TRANS64 RZ, [R2+URZ+0x38850], R0 ;  /* 0x0388500002ff79a7 */ /* 0x0005e2000800003f */
[----:B----4-:R-:W-:-:S04]  /*26b00*/  LOP3.LUT R3, R3, 0x1f, RZ, 0xc0, !PT ;  /* 0x0000001f03037812 */ /* 0x010fc800078ec0ff */
[----:B------:R-:W-:-:S13]  /*26b10*/  ISETP.NE.AND P0, PT, R3, RZ, PT ;  /* 0x000000ff0300720c */ /* 0x000fda0003f05270 */
[----:B--2---:R-:W-:Y:S05]  /*26b20*/  @!P0 BRA `(.L_x_1019) ;  /* 0x0000000000048947 */ /* 0x004fea0003800000 */
[----:B------:R-:W-:Y:S01]  /*26b30*/  BPT.TRAP 0x1 ;  /* 0x000000040000795c */ /* 0x000fe20000300000 */
.L_x_1019:
[----:B------:R-:W-:Y:S05]  /*26b40*/  BSYNC B1 ;  /* 0x0000000000017941 */ /* 0x000fea0003800000 */
.L_x_1018:
        /* <DEDUP_REMOVED lines=14> */
.L_x_1020:
        /* <DEDUP_REMOVED lines=12> */
[----:B------:R-:W-:Y:S01]  /*26cf0*/  UMOV UR6, 0x0 ;  /* 0x0000000000067882 */ /* 0x000fe20000000000 */
[----:B------:R-:W-:Y:S01]  /*26d00*/  IADD3 R4, R0, 0x2c00, RZ ;  /* 0x00002c0000047810 */ /* 0x000fe20007ffe0ff */
[----:B------:R-:W-:Y:S01]  /*26d10*/  UMOV UR7, 0x14f00000 ;  /* 0x14f0000000077882 */ /* 0x000fe20000000000 */
[----:B------:R-:W-:-:S09]  /*26d20*/  UMOV UR10, 0x40 ;  /* 0x00000040000a7882 */ /* 0x000fd20000000000 */
.L_x_1021:
        /* <DEDUP_REMOVED lines=16> */
.L_x_1022:
        /* <DEDUP_REMOVED lines=16> */
.L_x_1023:
        /* <DEDUP_REMOVED lines=11> */
.L_x_1015:
[----:B------:R-:W-:Y:S05]  /*26fe0*/  BSYNC B0 ;  /* 0x0000000000007941 */ /* 0x000fea0003800000 */
.L_x_1014:
[----:B-1----:R-:W4:Y:S04]  /*26ff0*/  LDL.LU R5, [R1+0x8] ;  /* 0x0000080001057983 */ /* 0x002f280000300800 */
[----:B------:R-:W2:Y:S01]  /*27000*/  LDL.LU R4, [R1+0x10] ;  /* 0x0000100001047983 */ /* 0x000ea20000300800 */
[----:B----4-:R-:W-:-:S04]  /*27010*/  IADD3 R0, R5, 0x1, RZ ;  /* 0x0000000105007810 */ /* 0x010fc80007ffe0ff */
[----:B------:R-:W-:-:S04]  /*27020*/  ISETP.NE.AND P0, PT, R0, 0x2, PT ;  /* 0x000000020000780c */ /* 0x000fc80003f05270 */
[----:B------:R-:W-:Y:S02]  /*27030*/  SEL R2, RZ, 0x1, P0 ;  /* 0x00000001ff027807 */ /* 0x000fe40000000000 */
[----:B------:R-:W-:Y:S02]  /*27040*/  SEL R0, R0, RZ, P0 ;  /* 0x000000ff00007207 */ /* 0x000fe40000000000 */
[----:B--2---:R-:W-:-:S03]  /*27050*/  LOP3.LUT R4, R4, R2, RZ, 0x3c, !PT ;  /* 0x0000000204047212 */ /* 0x004fc600078e3cff */
[----:B------:R2:W-:Y:S04]  /*27060*/  STL [R1+0x8], R0 ;  /* 0x0000080001007387 */ /* 0x0005e80000100800 */
[----:B------:R2:W-:Y:S02]  /*27070*/  STL [R1+0x10], R4 ;  /* 0x0000100401007387 */ /* 0x0005e40000100800 */
.L_x_930:
[----:B------:R-:W-:Y:S05]  /*27080*/  BSYNC B7 ;  /* 0x0000000000077941 */ /* 0x000fea0003800000 */
.L_x_928:
[----:B--2---:R-:W2:Y:S02]  /*27090*/  LDL R0, [R1+0x20] ;  /* 0x0000200001007983 */ /* 0x004ea40000100800 */
[----:B--2---:R-:W-:-:S13]  /*270a0*/  LOP3.LUT P0, RZ, R0, 0x2, RZ, 0xc0, !PT ;  /* 0x0000000200ff7812 */ /* 0x004fda000780c0ff */
[----:B------:R-:W-:Y:S05]  /*270b0*/  @!P0 BRA `(.L_x_1024) ;  /* 0x0000000000288947 */ /* 0x000fea0003800000 */
[----:B------:R-:W-:Y:S05]  /*270c0*/  WARPSYNC.ALL ;  /* 0x0000000000007948 */ /* 0x000fea0003800000 */
[----:B------:R-:W2:Y:S08]  /*270d0*/  S2UR UR5, SR_CgaCtaId ;  /* 0x00000000000579c3 */ /* 0x000eb00000008800 */
[----:B------:R-:W-:Y:S06]  /*270e0*/  BAR.SYNC.DEFER_BLOCKING 0x5, 0x180 ;  /* 0x0146000000007b1d */ /* 0x000fec0000010000 */
[----:B------:R-:W-:-:S02]  /*270f0*/  UMOV UR4, 0x400 ;  /* 0x0000040000047882 */ /* 0x000fc40000000000 */
[----:B--2---:R-:W-:-:S06]  /*27100*/  ULEA UR4, UR5, UR4, 0x18 ;  /* 0x0000000405047291 */ /* 0x004fcc000f8ec03f */
[----:B------:R-:W-:-:S05]  /*27110*/  IMAD.U32 R0, RZ, RZ, UR4 ;  /* 0x00000004ff007e24 */ /* 0x000fca000f8e00ff */
[----:B------:R4:W2:Y:S04]  /*27120*/  LDS.128 R16, [R0+0x388d0] ;  /* 0x0388d00000107984 */ /* 0x0008a80000000c00 */
[----:B------:R4:W-:Y:S01]  /*27130*/  STL [R1+0x4], R0 ;  /* 0x0000040001007387 */ /* 0x0009e20000100800 */
[----:B------:R-:W-:Y:S06]  /*27140*/  BAR.ARV 0x4, 0x180 ;  /* 0x0106000000007b1d */ /* 0x000fec0000002000 */
[----:B------:R-:W-:Y:S05]  /*27150*/  BRA `(.L_x_1025) ;  /* 0x0000000800507947 */ /* 0x000fea0003800000 */
.L_x_1024:
[----:B---3-5:R-:W2:Y:S01]  /*27160*/  S2R R7, SR_TID.X ;  /* 0x0000000000077919 */ /* 0x028ea20000002100 */
        /* <DEDUP_REMOVED lines=8> */
[----:B------:R-:W2:Y:S02]  /*271f0*/  @!P1 LDC.64 R2, c[0x0][0xc80] ;  /* 0x00032000ff029b82 */ /* 0x000ea40000000a00 */
[----:B--2---:R-:W-:-:S06]  /*27200*/  @!P1 IMAD.WIDE R2, R0, 0x4, R2 ;  /* 0x0000000400029825 */ /* 0x004fcc00078e0202 */
[----:B------:R2:W3:Y:S01]  /*27210*/  @!P1 LDG.E R3, desc[UR6][R2.64] ;  /* 0x0000000602039981 */ /* 0x0004e2000c1e1900 */
[C---:B------:R-:W-:Y:S02]  /*27220*/  ISETP.GE.U32.AND P2, PT, R7.reuse, 0x2, PT ;  /* 0x000000020700780c */ /* 0x040fe40003f46070 */
[C---:B------:R-:W-:Y:S01]  /*27230*/  ISETP.GE.U32.AND P3, PT, R7.reuse, 0x4, PT ;  /* 0x000000040700780c */ /* 0x040fe20003f66070 */
[----:B------:R-:W-:Y:S01]  /*27240*/  SHFL.IDX PT, R0, R16, RZ, 0x1f ;  /* 0x00001fff10007589 */ /* 0x000fe200000e0000 */
[C---:B------:R-:W-:Y:S02]  /*27250*/  ISETP.GE.U32.AND P4, PT, R7.reuse, 0x8, PT ;  /* 0x000000080700780c */ /* 0x040fe40003f86070 */
[C---:B------:R-:W-:Y:S01]  /*27260*/  ISETP.GE.U32.AND P5, PT, R7.reuse, 0x10, PT ;  /* 0x000000100700780c */ /* 0x040fe20003fa6070 */
[----:B------:R-:W-:Y:S01]  /*27270*/  SHFL.IDX PT, R4, R16, 0x1, 0x1f ;  /* 0x00201f0010047f89 */ /* 0x000fe200000e0000 */
[----:B--2---:R-:W-:Y:S01]  /*27280*/  MOV R2, RZ ;  /* 0x000000ff00027202 */ /* 0x004fe20000000f00 */
[----:B---3--:R-:W-:Y:S01]  /*27290*/  @!P1 IMAD.MOV.U32 R2, RZ, RZ, R3 ;  /* 0x000000ffff029224 */ /* 0x008fe200078e0003 */
[----:B------:R-:W-:-:S04]  /*272a0*/  ISETP.NE.AND P1, PT, R7, RZ, PT ;  /* 0x000000ff0700720c */ /* 0x000fc80003f25270 */
[----:B------:R-:W2:Y:S02]  /*272b0*/  SHFL.UP PT, R3, R2, 0x1, RZ ;  /* 0x0420000002037989 */ /* 0x000ea400000e00ff */
[----:B--2---:R-:W-:-:S05]  /*272c0*/  SEL R3, R3, RZ, P1 ;  /* 0x000000ff03037207 */ /* 0x004fca0000800000 */
[----:B------:R-:W-:-:S05]  /*272d0*/  IMAD.IADD R3, R2, 0x1, R3 ;  /* 0x0000000102037824 */ /* 0x000fca00078e0203 */
[----:B------:R-:W2:Y:S02]  /*272e0*/  SHFL.UP PT, R5, R3, 0x2, RZ ;  /* 0x0440000003057989 */ /* 0x000ea400000e00ff */
[----:B--2---:R-:W-:-:S04]  /*272f0*/  SEL R5, R5, RZ, P2 ;  /* 0x000000ff05057207 */ /* 0x004fc80001000000 */
[----:B------:R-:W-:-:S05]  /*27300*/  IADD3 R3, R3, R5, RZ ;  /* 0x0000000503037210 */ /* 0x000fca0007ffe0ff */
[----:B------:R-:W2:Y:S02]  /*27310*/  SHFL.UP PT, R5, R3, 0x4, RZ ;  /* 0x0480000003057989 */ /* 0x000ea400000e00ff */
[----:B--2---:R-:W-:-:S05]  /*27320*/  SEL R5, R5, RZ, P3 ;  /* 0x000000ff05057207 */ /* 0x004fca0001800000 */
[----:B------:R-:W-:-:S05]  /*27330*/  IMAD.IADD R3, R3, 0x1, R5 ;  /* 0x0000000103037824 */ /* 0x000fca00078e0205 */
[----:B------:R-:W2:Y:S02]  /*27340*/  SHFL.UP PT, R5, R3, 0x8, RZ ;  /* 0x0500000003057989 */ /* 0x000ea400000e00ff */
[----:B--2---:R-:W-:-:S05]  /*27350*/  SEL R5, R5, RZ, P4 ;  /* 0x000000ff05057207 */ /* 0x004fca0002000000 */
[----:B------:R-:W-:-:S05]  /*27360*/  IMAD.IADD R3, R3, 0x1, R5 ;  /* 0x0000000103037824 */ /* 0x000fca00078e0205 */
[----:B------:R-:W2:Y:S02]  /*27370*/  SHFL.UP PT, R5, R3, 0x10, RZ ;  /* 0x0600000003057989 */ /* 0x000ea400000e00ff */
[----:B--2---:R-:W-:-:S04]  /*27380*/  SEL R5, R5, RZ, P5 ;  /* 0x000000ff05057207 */ /* 0x004fc80002800000 */
[----:B------:R-:W-:-:S05]  /*27390*/  IADD3 R5, R3, R5, RZ ;  /* 0x0000000503057210 */ /* 0x000fca0007ffe0ff */
[----:B------:R2:W3:Y:S02]  /*273a0*/  SHFL.IDX PT, R6, R5, 0x1f, 0x1f ;  /* 0x03e01f0005067f89 */ /* 0x0004e400000e0000 */
.L_x_1117:
[----:B------:R-:W-:Y:S02]  /*273b0*/  ULDC UR4, c[0x0][0xc38] ;  /* 0x00030e0000047ab9 */ /* 0x000fe40000000800 */
[----:B------:R-:W-:-:S04]  /*273c0*/  IMAD.U32 R16, RZ, RZ, UR4 ;  /* 0x00000004ff107e24 */ /* 0x000fc8000f8e00ff */
[----:B---3--:R-:W-:-:S04]  /*273d0*/  IMAD R6, R6, R16, RZ ;  /* 0x0000001006067224 */ /* 0x008fc800078e02ff */
[----:B------:R-:W-:-:S05]  /*273e0*/  IMAD.IADD R4, R4, 0x1, R6 ;  /* 0x0000000104047824 */ /* 0x000fca00078e0206 */
[----:B------:R-:W-:-:S13]  /*273f0*/  ISETP.GT.AND P6, PT, R4, R0, PT ;  /* 0x000000000400720c */ /* 0x000fda0003fc4270 */
[----:B------:R-:W-:Y:S05]  /*27400*/  @P6 BRA `(.L_x_1027) ;  /* 0x0000000000a06947 */ /* 0x000fea0003800000 */
.L_x_1032:
[----:B------:R-:W3:Y:S01]  /*27410*/  LDC R2, c[0x0][0xc3c] ;  /* 0x00030f00ff027b82 */ /* 0x000ee20000000800 */
[----:B------:R-:W-:-:S04]  /*27420*/  IADD3 R19, R19, 0x1f, RZ ;  /* 0x0000001f13137810 */ /* 0x000fc80007ffe0ff */
[----:B---3--:R-:W-:-:S13]  /*27430*/  ISETP.GE.AND P6, PT, R19, R2, PT ;  /* 0x000000021300720c */ /* 0x008fda0003fc6270 */
[----:B------:R-:W-:Y:S05]  /*27440*/  @P6 BRA `(.L_x_1028) ;  /* 0x0000000400486947 */ /* 0x000fea0003800000 */
[----:B------:R-:W3:Y:S01]  /*27450*/  S2R R3, SR_TID.X ;  /* 0x0000000000037919 */ /* 0x000ee20000002100 */
[----:B------:R-:W-:Y:S01]  /*27460*/  BSSY B0, `(.L_x_1029) ;  /* 0x000000a000007945 */ /* 0x000fe20003800000 */
[----:B---3--:R-:W-:-:S05]  /*27470*/  LOP3.LUT R3, R3, 0x1f, RZ, 0xc0, !PT ;  /* 0x0000001f03037812 */ /* 0x008fca00078ec0ff */
[----:B--2---:R-:W-:-:S05]  /*27480*/  IMAD.IADD R5, R19, 0x1, R3 ;  /* 0x0000000113057824 */ /* 0x004fca00078e0203 */
[----:B------:R-:W-:Y:S01]  /*27490*/  ISETP.GE.OR P6, PT, R5, R2, !P0 ;  /* 0x000000020500720c */ /* 0x000fe200047c6670 */
[----:B------:R-:W-:-:S12]  /*274a0*/  IMAD.MOV.U32 R2, RZ, RZ, RZ ;  /* 0x000000ffff027224 */ /* 0x000fd800078e00ff */
[----:B------:R-:W-:Y:S05]  /*274b0*/  @P6 BRA `(.L_x_1030) ;  /* 0x0000000000106947 */ /* 0x000fea0003800000 */
[----:B------:R-:W2:Y:S01]  /*274c0*/  LDC.64 R2, c[0x0][0xc80] ;  /* 0x00032000ff027b82 */ /* 0x000ea20000000a00 */
[----:B------:R-:W-:Y:S01]  /*274d0*/  ULDC.64 UR4, c[0x0][0x208] ;  /* 0x0000820000047ab9 */ /* 0x000fe20000000a00 */
[----:B--2---:R-:W-:-:S06]  /*274e0*/  IMAD.WIDE R2, R5, 0x4, R2 ;  /* 0x0000000405027825 */ /* 0x004fcc00078e0202 */
[----:B------:R2:W5:Y:S02]  /*274f0*/  LDG.E R2, desc[UR4][R2.64] ;  /* 0x0000000402027981 */ /* 0x000564000c1e1900 */
.L_x_1030:
[----:B------:R-:W-:Y:S05]  /*27500*/  BSYNC B0 ;  /* 0x0000000000007941 */ /* 0x000fea0003800000 */
.L_x_1029:
[----:B------:R-:W-:-:S03]  /*27510*/  UMOV UR4, 0xffffffff ;  /* 0xffffffff00047882 */ /* 0x000fc60000000000 */
[----:B------:R-:W-:Y:S05]  /*27520*/  BRA.DIV UR4, `(.L_x_1031) ;  /* 0x0000002a041c7947 */ /* 0x000fea000b800000 */
[----:B--2--5:R-:W2:Y:S02]  /*27530*/  SHFL.UP PT, R3, R2, 0x1, RZ ;  /* 0x0420000002037989 */ /* 0x024ea400000e00ff */
        /* <DEDUP_REMOVED lines=14> */
[----:B------:R2:W3:Y:S02]  /*27620*/  SHFL.IDX PT, R6, R5, 0x1f, 0x1f ;  /* 0x03e01f0005067f89 */ /* 0x0004e400000e0000 */
.L_x_1125:
[----:B------:R-:W-:Y:S02]  /*27630*/  ULDC UR4, c[0x0][0xc38] ;  /* 0x00030e0000047ab9 */ /* 0x000fe40000000800 */
[----:B------:R-:W-:-:S04]  /*27640*/  IMAD.U32 R16, RZ, RZ, UR4 ;  /* 0x00000004ff107e24 */ /* 0x000fc8000f8e00ff */
[----:B---3--:R-:W-:-:S05]  /*27650*/  IMAD R6, R6, R16, RZ ;  /* 0x0000001006067224 */ /* 0x008fca00078e02ff */
[----:B------:R-:W-:-:S04]  /*27660*/  IADD3 R4, R6, R4, RZ ;  /* 0x0000000406047210 */ /* 0x000fc80007ffe0ff */
[----:B------:R-:W-:-:S13]  /*27670*/  ISETP.GT.AND P6, PT, R4, R0, PT ;  /* 0x000000000400720c */ /* 0x000fda0003fc4270 */
[----:B------:R-:W-:Y:S05]  /*27680*/  @!P6 BRA `(.L_x_1032) ;  /* 0xfffffffc0060e947 */ /* 0x000fea000383ffff */
.L_x_1027:
[----:B------:R-:W-:Y:S01]  /*27690*/  IMAD.IADD R6, R4, 0x1, -R6 ;  /* 0x0000000104067824 */ /* 0x000fe200078e0a06 */
[----:B------:R-:W-:-:S03]  /*276a0*/  UMOV UR4, 0xffffffff ;  /* 0xffffffff00047882 */ /* 0x000fc60000000000 */
[----:B------:R-:W-:-:S05]  /*276b0*/  IMAD R3, R5, R16, R6 ;  /* 0x0000001005037224 */ /* 0x000fca00078e0206 */
[----:B------:R-:W-:Y:S01]  /*276c0*/  ISETP.GT.AND P6, PT, R3, R0, PT ;  /* 0x000000000300720c */ /* 0x000fe20003fc4270 */
[----:B------:R-:W-:-:S12]  /*276d0*/  BRA.DIV UR4, `(.L_x_1033) ;  /* 0x0000002a04887947 */ /* 0x000fd8000b800000 */
[----:B------:R-:W-:-:S04]  /*276e0*/  VOTE.ANY R3, PT, !P6 ;  /* 0x0000000000037806 */ /* 0x000fc800070e0100 */
[----:B------:R-:W3:Y:S02]  /*276f0*/  POPC R4, R3 ;  /* 0x0000000300047309 */ /* 0x000ee40000000000 */
[----:B---3--:R3:W4:Y:S02]  /*27700*/  SHFL.IDX PT, R17, R2, R4, 0x1f ;  /* 0x00001f0402117589 */ /* 0x00872400000e0000 */
.L_x_1129:
[----:B------:R-:W-:Y:S01]  /*27710*/  ISETP.NE.AND P0, PT, R3, RZ, PT ;  /* 0x000000ff0300720c */ /* 0x000fe20003f05270 */
[----:B---3--:R-:W-:-:S12]  /*27720*/  IMAD.MOV.U32 R2, RZ, RZ, RZ ;  /* 0x000000ffff027224 */ /* 0x008fd800078e00ff */
[----:B------:R-:W-:Y:S05]  /*27730*/  @!P0 BRA `(.L_x_1034) ;  /* 0x0000000000108947 */ /* 0x000fea0003800000 */
[----:B------:R-:W-:Y:S01]  /*27740*/  UMOV UR4, 0xffffffff ;  /* 0xffffffff00047882 */ /* 0x000fe20000000000 */
[----:B------:R-:W-:Y:S02]  /*27750*/  IADD3 R12, R4, -0x1, RZ ;  /* 0xffffffff040c7810 */ /* 0x000fe40007ffe0ff */
[----:B------:R-:W-:Y:S05]  /*27760*/  BRA.DIV UR4, `(.L_x_1035) ;  /* 0x0000002a04ac7947 */ /* 0x000fea000b800000 */
[----:B------:R3:W0:Y:S02]  /*27770*/  SHFL.IDX PT, R2, R5, R12, 0x1f ;  /* 0x00001f0c05027589 */ /* 0x00062400000e0000 */
.L_x_1034:
[----:B--234-:R-:W-:Y:S01]  /*27780*/  IABS R5, R17 ;  /* 0x0000001100057213 */ /* 0x01cfe20000000000 */
[----:B0-----:R-:W-:Y:S02]  /*27790*/  IMAD R16, R2, R16, R6 ;  /* 0x0000001002107224 */ /* 0x001fe400078e0206 */
[----:B------:R-:W-:Y:S01]  /*277a0*/  IMAD.IADD R19, R4, 0x1, R19 ;  /* 0x0000000104137824 */ /* 0x000fe200078e0213 */
[----:B------:R-:W0:Y:S01]  /*277b0*/  I2F.RP R2, R5 ;  /* 0x0000000500027306 */ /* 0x000e220000209400 */
[----:B------:R-:W-:-:S07]  /*277c0*/  IMAD.IADD R0, R0, 0x1, -R16 ;  /* 0x0000000100007824 */ /* 0x000fce00078e0a10 */
[----:B0-----:R-:W0:Y:S02]  /*277d0*/  MUFU.RCP R2, R2 ;  /* 0x0000000200027308 */ /* 0x001e240000001000 */
[----:B0-----:R-:W-:-:S06]  /*277e0*/  VIADD R2, R2, 0xffffffe ;  /* 0x0ffffffe02027836 */ /* 0x001fcc0000000000 */
[----:B------:R-:W0:Y:S02]  /*277f0*/  F2I.FTZ.U32.TRUNC.NTZ R3, R2 ;  /* 0x0000000200037305 */ /* 0x000e24000021f000 */
[----:B0-----:R-:W-:-:S04]  /*27800*/  IMAD.MOV R2, RZ, RZ, -R3 ;  /* 0x000000ffff027224 */ /* 0x001fc800078e0a03 */
[----:B------:R-:W-:Y:S01]  /*27810*/  IMAD R6, R2, R5, RZ ;  /* 0x0000000502067224 */ /* 0x000fe200078e02ff */
[----:B------:R-:W-:-:S05]  /*27820*/  MOV R2, RZ ;  /* 0x000000ff00027202 */ /* 0x000fca0000000f00 */
[----:B------:R-:W-:Y:S01]  /*27830*/  IMAD.HI.U32 R2, R3, R6, R2 ;  /* 0x0000000603027227 */ /* 0x000fe200078e0002 */
[----:B------:R-:W-:Y:S02]  /*27840*/  IABS R6, R17 ;  /* 0x0000001100067213 */ /* 0x000fe40000000000 */
[----:B------:R-:W-:-:S03]  /*27850*/  IABS R3, R0 ;  /* 0x0000000000037213 */ /* 0x000fc60000000000 */
[----:B------:R-:W-:Y:S02]  /*27860*/  IMAD.MOV R6, RZ, RZ, -R6 ;  /* 0x000000ffff067224 */ /* 0x000fe400078e0a06 */
[----:B------:R-:W-:-:S04]  /*27870*/  IMAD.HI.U32 R2, R2, R3, RZ ;  /* 0x0000000302027227 */ /* 0x000fc800078e00ff */
[----:B------:R-:W-:-:S05]  /*27880*/  IMAD R3, R2, R6, R3 ;  /* 0x0000000602037224 */ /* 0x000fca00078e0203 */
[----:B------:R-:W-:-:S13]  /*27890*/  ISETP.GT.U32.AND P1, PT, R5, R3, PT ;  /* 0x000000030500720c */ /* 0x000fda0003f24070 */
[-C--:B------:R-:W-:Y:S01]  /*278a0*/  @!P1 IADD3 R3, R3, -R5.reuse, RZ ;  /* 0x8000000503039210 */ /* 0x080fe20007ffe0ff */
[----:B------:R-:W-:Y:S01]  /*278b0*/  @!P1 VIADD R2, R2, 0x1 ;  /* 0x0000000102029836 */ /* 0x000fe20000000000 */
[----:B------:R-:W-:Y:S02]  /*278c0*/  ISETP.NE.AND P1, PT, R17, RZ, PT ;  /* 0x000000ff1100720c */ /* 0x000fe40003f25270 */
[----:B------:R-:W-:Y:S02]  /*278d0*/  ISETP.GE.U32.AND P0, PT, R3, R5, PT ;  /* 0x000000050300720c */ /* 0x000fe40003f06070 */
[----:B------:R-:W-:-:S04]  /*278e0*/  LOP3.LUT R3, R0, R17, RZ, 0x3c, !PT ;  /* 0x0000001100037212 */ /* 0x000fc800078e3cff */
[----:B------:R-:W-:-:S07]  /*278f0*/  ISETP.GE.AND P2, PT, R3, RZ, PT ;  /* 0x000000ff0300720c */ /* 0x000fce0003f46270 */
[----:B------:R-:W-:-:S06]  /*27900*/  @P0 VIADD R2, R2, 0x1 ;  /* 0x0000000102020836 */ /* 0x000fcc0000000000 */
[----:B------:R-:W-:Y:S02]  /*27910*/  @!P2 IADD3 R2, -R2, RZ, RZ ;  /* 0x000000ff0202a210 */ /* 0x000fe40007ffe1ff */
[----:B------:R-:W-:-:S04]  /*27920*/  @!P1 LOP3.LUT R2, RZ, R17, RZ, 0x33, !PT ;  /* 0x00000011ff029212 */ /* 0x000fc800078e33ff */
[----:B------:R-:W-:Y:S01]  /*27930*/  MOV R18, R2 ;  /* 0x0000000200127202 */ /* 0x000fe20000000f00 */
[----:B------:R-:W-:-:S04]  /*27940*/  IMAD.MOV R3, RZ, RZ, -R2 ;  /* 0x000000ffff037224 */ /* 0x000fc800078e0a02 */
[----:B------:R-:W-:Y:S01]  /*27950*/  IMAD R17, R17, R3, R0 ;  /* 0x0000000311117224 */ /* 0x000fe200078e0200 */
[----:B------:R-:W-:Y:S06]  /*27960*/  BRA `(.L_x_1036) ;  /* 0x00000000001c7947 */ /* 0x000fec0003800000 */
.L_x_1028:
[----:B------:R-:W-:Y:S01]  /*27970*/  UMOV UR4, URZ ;  /* 0x0000003f00047c82 */ /* 0x000fe20008000000 */
[----:B------:R-:W-:Y:S01]  /*27980*/  UMOV UR5, URZ ;  /* 0x0000003f00057c82 */ /* 0x000fe20008000000 */
[----:B------:R-:W-:Y:S01]  /*27990*/  ULDC UR6, c[0x0][0xc3c] ;  /* 0x00030f0000067ab9 */ /* 0x000fe20000000800 */
[----:B------:R-:W-:Y:S01]  /*279a0*/  IMAD.MOV.U32 R16, RZ, RZ, R0 ;  /* 0x000000ffff107224 */ /* 0x000fe200078e0000 */
[----:B------:R-:W-:Y:S01]  /*279b0*/  MOV R18, UR5 ;  /* 0x0000000500127c02 */ /* 0x000fe20008000f00 */
[----:B------:R-:W-:Y:S02]  /*279c0*/  IMAD.U32 R17, RZ, RZ, UR4 ;  /* 0x00000004ff117e24 */ /* 0x000fe4000f8e00ff */
[----:B------:R-:W-:-:S07]  /*279d0*/  IMAD.U32 R19, RZ, RZ, UR6 ;  /* 0x00000006ff137e24 */ /* 0x000fce000f8e00ff */
.L_x_1036:
[----:B------:R3:W4:Y:S01]  /*279e0*/  LDL R3, [R1+0x4] ;  /* 0x0000040001037983 */ /* 0x0007220000100800 */
[----:B------:R-:W5:Y:S01]  /*279f0*/  S2R R0, SR_TID.X ;  /* 0x0000000000007919 */ /* 0x000f620000002100 */
[----:B------:R-:W-:Y:S05]  /*27a00*/  WARPSYNC.ALL ;  /* 0x0000000000007948 */ /* 0x000fea0003800000 */
[----:B-----5:R-:W-:Y:S01]  /*27a10*/  LOP3.LUT R0, R0, 0x1f, RZ, 0xc0, !PT ;  /* 0x0000001f00007812 */ /* 0x020fe200078ec0ff */
[----:B------:R-:W-:Y:S03]  /*27a20*/  BAR.SYNC.DEFER_BLOCKING 0x4, 0x180 ;  /* 0x0106000000007b1d */ /* 0x000fe60000010000 */
[----:B------:R-:W-:-:S13]  /*27a30*/  ISETP.NE.AND P0, PT, R0, RZ, PT ;  /* 0x000000ff0000720c */ /* 0x000fda0003f05270 */
[----:B------:R-:W4:Y:S01]  /*27a40*/  @!P0 S2R R0, SR_CgaCtaId ;  /* 0x0000000000008919 */ /* 0x000f220000008800 */
[----:B------:R-:W-:-:S04]  /*27a50*/  @!P0 MOV R2, 0x400 ;  /* 0x0000040000028802 */ /* 0x000fc80000000f00 */
[----:B----4-:R-:W-:-:S05]  /*27a60*/  @!P0 LEA R3, R0, R2, 0x18 ;  /* 0x0000000200038211 */ /* 0x010fca00078ec0ff */
[----:B------:R3:W-:Y:S04]  /*27a70*/  @!P0 STS.128 [R3+0x388d0], R16 ;  /* 0x0388d01003008388 */ /* 0x0007e80000000c00 */
[----:B------:R3:W-:Y:S01]  /*27a80*/  @!P0 STL [R1+0x4], R3 ;  /* 0x0000040301008387 */ /* 0x0007e20000100800 */
[----:B------:R-:W-:Y:S06]  /*27a90*/  BAR.ARV 0x5, 0x180 ;  /* 0x0146000000007b1d */ /* 0x000fec0000002000 */
.L_x_1025:
[----:B------:R-:W-:Y:S02]  /*27aa0*/  ULDC UR4, c[0x0][0xc3c] ;  /* 0x00030f0000047ab9 */ /* 0x000fe40000000800 */
[----:B--2---:R-:W-:-:S13]  /*27ab0*/  ISETP.GE.AND P0, PT, R19, UR4, PT ;  /* 0x0000000413007c0c */ /* 0x004fda000bf06270 */
[----:B------:R-:W-:Y:S05]  /*27ac0*/  @!P0 BRA `(.L_x_1037) ;  /* 0xffffff84006c8947 */ /* 0x000fea000383ffff */
[----:B------:R-:W-:Y:S05]  /*27ad0*/  BSYNC B8 ;  /* 0x0000000000087941 */ /* 0x000fea0003800000 */
.L_x_880:
[----:B----4-:R-:W2:Y:S01]  /*27ae0*/  LDL.LU R0, [R1+0x54] ;  /* 0x0000540001007983 */ /* 0x010ea20000300800 */
[----:B------:R-:W-:Y:S01]  /*27af0*/  BSSY B0, `(.L_x_1038) ;  /* 0x000000b000007945 */ /* 0x000fe20003800000 */
[----:B------:R-:W4:Y:S01]  /*27b00*/  S2R R5, SR_CgaCtaId ;  /* 0x0000000000057919 */ /* 0x000f220000008800 */
[----:B--2---:R-:W-:-:S05]  /*27b10*/  VIADD R0, R0, 0x1 ;  /* 0x0000000100007836 */ /* 0x004fca0000000000 */
[----:B------:R-:W-:-:S04]  /*27b20*/  LEA.HI R2, R0, R0, RZ, 0x1 ;  /* 0x0000000000027211 */ /* 0x000fc800078f08ff */
[----:B0--3--:R-:W-:-:S04]  /*27b30*/  LOP3.LUT R3, R2, 0xfffffffe, RZ, 0xc0, !PT ;  /* 0xfffffffe02037812 */ /* 0x009fc800078ec0ff */
[----:B------:R-:W-:Y:S02]  /*27b40*/  IADD3 R3, R0, -R3, RZ ;  /* 0x8000000300037210 */ /* 0x000fe40007ffe0ff */
[----:B------:R-:W-:Y:S02]  /*27b50*/  MOV R0, 0x400 ;  /* 0x0000040000007802 */ /* 0x000fe40000000f00 */
[----:B------:R-:W-:Y:S02]  /*27b60*/  SHF.L.U32 R3, R3, 0x1f, RZ ;  /* 0x0000001f03037819 */ /* 0x000fe400000006ff */
[----:B----4-:R-:W-:-:S04]  /*27b70*/  LEA R0, R5, R0, 0x18 ;  /* 0x0000000005007211 */ /* 0x010fc800078ec0ff */
[----:B------:R-:W0:Y:S02]  /*27b80*/  SYNCS.PHASECHK.TRANS64.TRYWAIT P0, [R0+URZ+0x38820], R3 ;  /* 0x03882003000075a7 */ /* 0x000e24000800017f */
[----:B0-----:R-:W-:Y:S05]  /*27b90*/  @!P0 BRA `(.L_x_1039) ;  /* 0x0000002400c88947 */ /* 0x001fea0003800000 */
.L_x_1132:
[----:B------:R-:W-:Y:S05]  /*27ba0*/  BSYNC B0 ;  /* 0x0000000000007941 */ /* 0x000fea0003800000 */
.L_x_1038:
[----:B------:R-:W-:-:S03]  /*27bb0*/  UMOV UR4, 0xffffffff ;  /* 0xffffffff00047882 */ /* 0x000fc60000000000 */
[----:B------:R-:W-:Y:S05]  /*27bc0*/  BRA.DIV UR4, `(.L_x_1040) ;  /* 0x0000002604d07947 */ /* 0x000fea000b800000 */
[----:B------:R-:W2:Y:S02]  /*27bd0*/  S2R R2, SR_TID.X ;  /* 0x0000000000027919 */ /* 0x000ea40000002100 */
[----:B--2---:R-:W-:-:S04]  /*27be0*/  SHF.R.U32.HI R2, RZ, 0x5, R2 ;  /* 0x00000005ff027819 */ /* 0x004fc80000011602 */
[----:B------:R-:W-:-:S05]  /*27bf0*/  LOP3.LUT R2, R2, 0x3, RZ, 0xc0, !PT ;  /* 0x0000000302027812 */ /* 0x000fca00078ec0ff */
[----:B------:R2:W3:Y:S02]  /*27c00*/  SHFL.IDX PT, R14, R2, RZ, 0x1f ;  /* 0x00001fff020e7589 */ /* 0x0004e400000e0000 */
.L_x_1135:
[----:B---3--:R-:W-:-:S13]  /*27c10*/  ISETP.NE.AND P0, PT, R14, RZ, PT ;  /* 0x000000ff0e00720c */ /* 0x008fda0003f05270 */
[----:B------:R-:W-:Y:S05]  /*27c20*/  @P0 BRA `(.L_x_645) ;  /* 0x0000000000940947 */ /* 0x000fea0003800000 */
[----:B------:R-:W-:-:S03]  /*27c30*/  UMOV UR4, 0xffffffff ;  /* 0xffffffff00047882 */ /* 0x000fc60000000000 */
[----:B------:R-:W-:Y:S05]  /*27c40*/  BRA.DIV UR4, `(.L_x_1041) ;  /* 0x0000002604e47947 */ /* 0x000fea000b800000 */
[----:B------:R-:W-:-:S13]  /*27c50*/  ELECT P6, URZ, PT ;  /* 0x00000000003f782f */ /* 0x000fda00038c0000 */
.L_x_1138:
[----:B------:R-:W-:Y:S05]  /*27c60*/  @!P6 BRA `(.L_x_645) ;  /* 0x000000000084e947 */ /* 0x000fea0003800000 */
[----:B--2---:R-:W2:Y:S02]  /*27c70*/  LDL.LU R2, [R1+0x68] ;  /* 0x0000680001027983 */ /* 0x004ea40000300800 */
[----:B--2---:R-:W-:-:S04]  /*27c80*/  LOP3.LUT R2, R2, 0x2, RZ, 0xfc, !PT ;  /* 0x0000000202027812 */ /* 0x004fc800078efcff */
[----:B------:R-:W-:-:S13]  /*27c90*/  ISETP.NE.AND P2, PT, R2, 0x3, PT ;  /* 0x000000030200780c */ /* 0x000fda0003f45270 */
[----:B------:R-:W-:Y:S05]  /*27ca0*/  @!P2 BRA `(.L_x_1042) ;  /* 0x000000000004a947 */ /* 0x000fea0003800000 */
[----:B------:R-:W-:Y:S01]  /*27cb0*/  BPT.TRAP 0x1 ;  /* 0x000000040000795c */ /* 0x000fe20000300000 */
.L_x_1042:
[----:B0-----:R-:W2:Y:S04]  /*27cc0*/  LDL R3, [R1+0x8] ;  /* 0x0000080001037983 */ /* 0x001ea80000100800 */
[----:B-----5:R-:W3:Y:S01]  /*27cd0*/  LDL.LU R7, [R1+0x10] ;  /* 0x0000100001077983 */ /* 0x020ee20000300800 */
[----:B------:R-:W-:-:S04]  /*27ce0*/  VIADD R2, R0, 0x38840 ;  /* 0x0003884000027836 */ /* 0x000fc80000000000 */
[C---:B--2---:R-:W-:Y:S01]  /*27cf0*/  IMAD R6, R3.reuse, 0x8, R2 ;  /* 0x0000000803067824 */ /* 0x044fe200078e0202 */
[----:B------:R-:W-:Y:S02]  /*27d00*/  IADD3 R3, R3, 0x1, RZ ;  /* 0x0000000103037810 */ /* 0x000fe40007ffe0ff */
[----:B---3--:R-:W-:Y:S02]  /*27d10*/  SHF.L.U32 R5, R7, 0x1f, RZ ;  /* 0x0000001f07057819 */ /* 0x008fe400000006ff */
[C---:B------:R-:W-:Y:S02]  /*27d20*/  ISETP.NE.AND P1, PT, R3.reuse, 0x2, PT ;  /* 0x000000020300780c */ /* 0x040fe40003f25270 */
[----:B------:R-:W0:Y:S02]  /*27d30*/  SYNCS.PHASECHK.TRANS64.TRYWAIT P0, [R6+URZ], R5 ;  /* 0x00000005060075a7 */ /* 0x000e24000800017f */
[----:B------:R-:W-:Y:S02]  /*27d40*/  SEL R4, RZ, 0x1, P1 ;  /* 0x00000001ff047807 */ /* 0x000fe40000800000 */
[----:B------:R-:W-:-:S02]  /*27d50*/  SEL R3, R3, RZ, P1 ;  /* 0x000000ff03037207 */ /* 0x000fc40000800000 */
[----:B------:R-:W-:-:S03]  /*27d60*/  LOP3.LUT R4, R7, R4, RZ, 0x3c, !PT ;  /* 0x0000000407047212 */ /* 0x000fc600078e3cff */
[----:B------:R-:W-:Y:S01]  /*27d70*/  IMAD R7, R3, 0x8, R2 ;  /* 0x0000000803077824 */ /* 0x000fe200078e0202 */
[----:B------:R-:W-:Y:S01]  /*27d80*/  SHF.L.U32 R2, R4, 0x1f, RZ ;  /* 0x0000001f04027819 */ /* 0x000fe200000006ff */
[----:B0-----:R-:W-:Y:S06]  /*27d90*/  @!P0 BRA `(.L_x_1043) ;  /* 0x0000002400b08947 */ /* 0x001fec0003800000 */
.L_x_1139:
[----:B------:R-:W2:Y:S02]  /*27da0*/  SYNCS.PHASECHK.TRANS64.TRYWAIT P0, [R7+URZ], R2 ;  /* 0x00000002070075a7 */ /* 0x000ea4000800017f */
[----:B--2---:R-:W-:Y:S05]  /*27db0*/  @!P0 BRA `(.L_x_1044) ;  /* 0x0000002400bc8947 */ /* 0x004fea0003800000 */
.L_x_1140:
[----:B------:R-:W-:Y:S05]  /*27dc0*/  @!P2 BRA `(.L_x_1045) ;  /* 0x000000000004a947 */ /* 0x000fea0003800000 */
[----:B------:R-:W-:Y:S01]  /*27dd0*/  BPT.TRAP 0x1 ;  /* 0x000000040000795c */ /* 0x000fe20000300000 */
.L_x_1045:
[----:B------:R-:W3:Y:S01]  /*27de0*/  LDL.LU R4, [R1+0x8] ;  /* 0x0000080001047983 */ /* 0x000ee20000300800 */
[----:B------:R-:W-:-:S05]  /*27df0*/  VIADD R0, R0, 0x38860 ;  /* 0x0003886000007836 */ /* 0x000fca0000000000 */
[----:B---3--:R-:W-:-:S04]  /*27e00*/  LEA R4, R4, R0, 0x3 ;  /* 0x0000000004047211 */ /* 0x008fc800078e18ff */
[----:B------:R-:W3:Y:S02]  /*27e10*/  SYNCS.PHASECHK.TRANS64.TRYWAIT P0, [R4+URZ], R5 ;  /* 0x00000005040075a7 */ /* 0x000ee4000800017f */
[----:B---3--:R-:W-:Y:S05]  /*27e20*/  @!P0 BRA `(.L_x_1046) ;  /* 0x0000002400b48947 */ /* 0x008fea0003800000 */
.L_x_1141:
[----:B------:R-:W-:-:S07]  /*27e30*/  IMAD R3, R3, 0x8, R0 ;  /* 0x0000000803037824 */ /* 0x000fce00078e0200 */
.L_x_1047:
[----:B----4-:R4:W0:Y:S02]  /*27e40*/  SYNCS.PHASECHK.TRANS64.TRYWAIT P0, [R3+URZ], R2 ;  /* 0x00000002030075a7 */ /* 0x010824000800017f */
[----:B0-----:R-:W-:Y:S05]  /*27e50*/  @!P0 NANOSLEEP.SYNCS 0x989680 ;  /* 0x009896800000895d */ /* 0x001fea0003900000 */
[----:B------:R-:W0:Y:S02]  /*27e60*/  @!P0 SYNCS.PHASECHK.TRANS64 P0, [R3+URZ], R2 ;  /* 0x00000002030085a7 */ /* 0x000e24000800007f */
[----:B0-----:R-:W-:Y:S05]  /*27e70*/  @!P0 BRA `(.L_x_1047) ;  /* 0xfffffffc00f08947 */ /* 0x001fea000383ffff */
.L_x_645:
[----:B------:R-:W-:Y:S05]  /*27e80*/  BSYNC B9 ;  /* 0x0000000000097941 */ /* 0x000fea0003800000 */
.L_x_642:
[----:B------:R-:W-:Y:S05]  /*27e90*/  EXIT ;  /* 0x000000000000794d */ /* 0x000fea0003800000 */
.L_x_665:
[----:B0-----:R0:W1:Y:S02]  /*27ea0*/  SYNCS.PHASECHK.TRANS64.TRYWAIT P6, [R0+URZ+0x38890], R114 ;  /* 0x03889072000075a7 */ /* 0x00106400080c017f */
[----:B-1----:R-:W-:Y:S05]  /*27eb0*/  @!P6 NANOSLEEP.SYNCS 0x989680 ;  /* 0x009896800000e95d */ /* 0x002fea0003900000 */
[----:B------:R-:W1:Y:S02]  /*27ec0*/  @!P6 SYNCS.PHASECHK.TRANS64 P6, [R0+URZ+0x38890], R114 ;  /* 0x038890720000e5a7 */ /* 0x000e6400080c007f */
[----:B-1----:R-:W-:Y:S05]  /*27ed0*/  @!P6 BRA `(.L_x_665) ;  /* 0xfffffffc00f0e947 */ /* 0x002fea000383ffff */
[----:B------:R-:W-:Y:S05]  /*27ee0*/  BRA `(.L_x_1048) ;  /* 0xfffffdb800387947 */ /* 0x000fea000383ffff */
.L_x_721:
[----:B-1----:R1:W3:Y:S02]  /*27ef0*/  SYNCS.PHASECHK.TRANS64.TRYWAIT P6, [R0+URZ+0x38890], R114 ;  /* 0x03889072000075a7 */ /* 0x0022e400080c017f */
[----:B---3--:R-:W-:Y:S05]  /*27f00*/  @!P6 NANOSLEEP.SYNCS 0x989680 ;  /* 0x009896800000e95d */ /* 0x008fea0003900000 */
[----:B------:R-:W3:Y:S02]  /*27f10*/  @!P6 SYNCS.PHASECHK.TRANS64 P6, [R0+URZ+0x38890], R114 ;  /* 0x038890720000e5a7 */ /* 0x000ee400080c007f */
[----:B---3--:R-:W-:Y:S05]  /*27f20*/  @!P6 BRA `(.L_x_721) ;  /* 0xfffffffc00f0e947 */ /* 0x008fea000383ffff */
[----:B------:R-:W-:Y:S05]  /*27f30*/  BRA `(.L_x_1049) ;  /* 0xfffffdec00147947 */ /* 0x000fea000383ffff */
.L_x_746:
[----:B-1----:R1:W2:Y:S02]  /*27f40*/  SYNCS.PHASECHK.TRANS64.TRYWAIT P3, [R0+URZ+0x38890], R114 ;  /* 0x03889072000075a7 */ /* 0x0022a4000806017f */
[----:B--2---:R-:W-:Y:S05]  /*27f50*/  @!P3 NANOSLEEP.SYNCS 0x989680 ;  /* 0x009896800000b95d */ /* 0x004fea0003900000 */
[----:B------:R-:W2:Y:S02]  /*27f60*/  @!P3 SYNCS.PHASECHK.TRANS64 P3, [R0+URZ+0x38890], R114 ;  /* 0x038890720000b5a7 */ /* 0x000ea4000806007f */
[----:B--2---:R-:W-:Y:S05]  /*27f70*/  @!P3 BRA `(.L_x_746) ;  /* 0xfffffffc00f0b947 */ /* 0x004fea000383ffff */
[----:B------:R-:W-:Y:S05]  /*27f80*/  BRA `(.L_x_1050) ;  /* 0xfffffe1c007c7947 */ /* 0x000fea000383ffff */
.L_x_754:
[----:B--2---:R2:W3:Y:S02]  /*27f90*/  SYNCS.PHASECHK.TRANS64.TRYWAIT P2, [R0+URZ+0x388b0], R114 ;  /* 0x0388b072000075a7 */ /* 0x0044e4000804017f */
[----:B---3--:R-:W-:Y:S05]  /*27fa0*/  @!P2 NANOSLEEP.SYNCS 0x989680 ;  /* 0x009896800000a95d */ /* 0x008fea0003900000 */
[----:B------:R-:W3:Y:S02]  /*27fb0*/  @!P2 SYNCS.PHASECHK.TRANS64 P2, [R0+URZ+0x388b0], R114 ;  /* 0x0388b0720000a5a7 */ /* 0x000ee4000804007f */
[----:B---3--:R-:W-:Y:S05]  /*27fc0*/  @!P2 BRA `(.L_x_754) ;  /* 0xfffffffc00f0a947 */ /* 0x008fea000383ffff */
[----:B------:R-:W-:Y:S05]  /*27fd0*/  BRA `(.L_x_1051) ;  /* 0xfffffe2000a07947 */ /* 0x000fea000383ffff */
.L_x_774:
[----:B------:R-:W-:Y:S01]  /*27fe0*/  BSSY B1, `(.L_x_1052) ;  /* 0x0000008000017945 */ /* 0x000fe20003800000 */
[----:B------:R-:W-:Y:S01]  /*27ff0*/  IMAD.MOV.U32 R13, RZ, RZ, R25 ;  /* 0x000000ffff0d7224 */ /* 0x000fe200078e0019 */
[----:B------:R-:W-:Y:S01]  /*28000*/  MOV R12, RZ ;  /* 0x000000ff000c7202 */ /* 0x000fe20000000f00 */
[----:B------:R-:W-:Y:S02]  /*28010*/  IMAD.MOV.U32 R11, RZ, RZ, 0x181f ;  /* 0x0000181fff0b7424 */ /* 0x000fe400078e00ff */
[----:B------:R-:W-:-:S07]  /*28020*/  IMAD.MOV.U32 R15, RZ, RZ, -0x1 ;  /* 0xffffffffff0f7424 */ /* 0x000fce00078e00ff */
[----:B------:R-:W-:Y:S05]  /*28030*/  WARPSYNC.COLLECTIVE R15, `(.L_x_1053) ;  /* 0x000000000f087348 */ /* 0x000fea0003c00000 */
[----:B------:R0:W1:Y:S02]  /*28040*/  SHFL.IDX P6, R14, R13, R12, R11 ;  /* 0x0000000c0d0e7389 */ /* 0x00006400000c000b */
[----:B01----:R-:W-:Y:S01]  /*28050*/  ENDCOLLECTIVE ;  /* 0x000000000000791b */ /* 0x003fe20003800000 */
.L_x_1053:
[----:B------:R-:W-:Y:S05]  /*28060*/  BSYNC B1 ;  /* 0x0000000000017941 */ /* 0x000fea0003800000 */
.L_x_1052:
[----:B------:R-:W-:Y:S01]  /*28070*/  IMAD.MOV.U32 R13, RZ, RZ, R24 ;  /* 0x000000ffff0d7224 */ /* 0x000fe200078e0018 */
[----:B------:R-:W-:Y:S01]  /*28080*/  MOV R11, 0x181f ;  /* 0x0000181f000b7802 */ /* 0x000fe20000000f00 */
[----:B------:R-:W-:Y:S01]  /*28090*/  IMAD.MOV.U32 R12, RZ, RZ, RZ ;  /* 0x000000ffff0c7224 */ /* 0x000fe200078e00ff */
[----:B------:R-:W-:Y:S01]  /*280a0*/  MOV R3, R14 ;  /* 0x0000000e00037202 */ /* 0x000fe20000000f00 */
[----:B------:R-:W-:-:S07]  /*280b0*/  IMAD.MOV.U32 R15, RZ, RZ, -0x1 ;  /* 0xffffffffff0f7424 */ /* 0x000fce00078e00ff */
[----:B------:R-:W-:Y:S05]  /*280c0*/  WARPSYNC.COLLECTIVE R15, `(.L_x_1054) ;  /* 0x000000000f087348 */ /* 0x000fea0003c00000 */
[----:B------:R0:W1:Y:S02]  /*280d0*/  SHFL.IDX P6, R14, R13, R12, R11 ;  /* 0x0000000c0d0e7389 */ /* 0x00006400000c000b */
[----:B01----:R-:W-:Y:S01]  /*280e0*/  ENDCOLLECTIVE ;  /* 0x000000000000791b */ /* 0x003fe20003800000 */
.L_x_1054:
[----:B------:R-:W-:Y:S01]  /*280f0*/  MOV R13, R26 ;  /* 0x0000001a000d7202 */ /* 0x000fe20000000f00 */
[----:B------:R-:W-:-:S07]  /*28100*/  IMAD.MOV.U32 R4, RZ, RZ, R14 ;  /* 0x000000ffff047224 */ /* 0x000fce00078e000e */
[----:B------:R-:W-:Y:S05]  /*28110*/  WARPSYNC.COLLECTIVE R15, `(.L_x_1055) ;  /* 0x000000000f087348 */ /* 0x000fea0003c00000 */
[----:B------:R0:W1:Y:S02]  /*28120*/  SHFL.IDX P6, R14, R13, R12, R11 ;  /* 0x0000000c0d0e7389 */ /* 0x00006400000c000b */
[----:B01----:R-:W-:Y:S01]  /*28130*/  ENDCOLLECTIVE ;  /* 0x000000000000791b */ /* 0x003fe20003800000 */
.L_x_1055:
[----:B------:R-:W-:Y:S02]  /*28140*/  IMAD.MOV.U32 R13, RZ, RZ, R28 ;  /* 0x000000ffff0d7224 */ /* 0x000fe400078e001c */
[----:B------:R-:W-:-:S07]  /*28150*/  IMAD.MOV.U32 R5, RZ, RZ, R14 ;  /* 0x000000ffff057224 */ /* 0x000fce00078e000e */
[----:B------:R-:W-:Y:S05]  /*28160*/  WARPSYNC.COLLECTIVE R15, `(.L_x_1056) ;  /* 0x000000000f087348 */ /* 0x000fea0003c00000 */
[----:B------:R0:W1:Y:S02]  /*28170*/  SHFL.IDX P6, R14, R13, R12, R11 ;  /* 0x0000000c0d0e7389 */ /* 0x00006400000c000b */
[----:B01----:R-:W-:Y:S01]  /*28180*/  ENDCOLLECTIVE ;  /* 0x000000000000791b */ /* 0x003fe20003800000 */
.L_x_1056:
[----:B------:R-:W-:Y:S05]  /*28190*/  BRA `(.L_x_1057) ;  /* 0xfffffe3000747947 */ /* 0x000fea000383ffff */
.L_x_778:
[----:B0-----:R0:W1:Y:S02]  /*281a0*/  SYNCS.PHASECHK.TRANS64.TRYWAIT P0, [R18+URZ+0x38800], R5 ;  /* 0x03880005120075a7 */ /* 0x001064000800017f */
[----:B-1----:R-:W-:Y:S05]  /*281b0*/  @!P0 NANOSLEEP.SYNCS 0x989680 ;  /* 0x009896800000895d */ /* 0x002fea0003900000 */
[----:B------:R-:W1:Y:S02]  /*281c0*/  @!P0 SYNCS.PHASECHK.TRANS64 P0, [R18+URZ+0x38800], R5 ;  /* 0x03880005120085a7 */ /* 0x000e64000800007f */
[----:B-1----:R-:W-:Y:S05]  /*281d0*/  @!P0 BRA `(.L_x_778) ;  /* 0xfffffffc00f08947 */ /* 0x002fea000383ffff */
[----:B------:R-:W-:Y:S05]  /*281e0*/  BRA `(.L_x_1058) ;  /* 0xfffffe38003c7947 */ /* 0x000fea000383ffff */
.L_x_810:
[----:B------:R-:W-:Y:S01]  /*281f0*/  BSSY B1, `(.L_x_1059) ;  /* 0x0000008000017945 */ /* 0x000fe20003800000 */
[----:B------:R-:W-:Y:S01]  /*28200*/  MOV R13, R25 ;  /* 0x00000019000d7202 */ /* 0x000fe20000000f00 */
[----:B------:R-:W-:Y:S01]  /*28210*/  IMAD.MOV.U32 R12, RZ, RZ, RZ ;  /* 0x000000ffff0c7224 */ /* 0x000fe200078e00ff */
[----:B------:R-:W-:Y:S01]  /*28220*/  MOV R15, 0xffffffff ;  /* 0xffffffff000f7802 */ /* 0x000fe20000000f00 */
[----:B------:R-:W-:-:S07]  /*28230*/  IMAD.MOV.U32 R11, RZ, RZ, 0x181f ;  /* 0x0000181fff0b7424 */ /* 0x000fce00078e00ff */
[----:B------:R-:W-:Y:S05]  /*28240*/  WARPSYNC.COLLECTIVE R15, `(.L_x_1060) ;  /* 0x000000000f087348 */ /* 0x000fea0003c00000 */
[----:B------:R0:W1:Y:S02]  /*28250*/  SHFL.IDX P6, R14, R13, R12, R11 ;  /* 0x0000000c0d0e7389 */ /* 0x00006400000c000b */
[----:B01----:R-:W-:Y:S01]  /*28260*/  ENDCOLLECTIVE ;  /* 0x000000000000791b */ /* 0x003fe20003800000 */
.L_x_1060:
[----:B------:R-:W-:Y:S05]  /*28270*/  BSYNC B1 ;  /* 0x0000000000017941 */ /* 0x000fea0003800000 */
.L_x_1059:
[----:B------:R-:W-:Y:S01]  /*28280*/  IMAD.MOV.U32 R13, RZ, RZ, R24 ;  /* 0x000000ffff0d7224 */ /* 0x000fe200078e0018 */
[----:B------:R-:W-:Y:S01]  /*28290*/  MOV R12, RZ ;  /* 0x000000ff000c7202 */ /* 0x000fe20000000f00 */
[----:B------:R-:W-:Y:S02]  /*282a0*/  IMAD.MOV.U32 R11, RZ, RZ, 0x181f ;  /* 0x0000181fff0b7424 */ /* 0x000fe400078e00ff */
[----:B------:R-:W-:Y:S02]  /*282b0*/  IMAD.MOV.U32 R15, RZ, RZ, -0x1 ;  /* 0xffffffffff0f7424 */ /* 0x000fe400078e00ff */
[----:B------:R-:W-:-:S07]  /*282c0*/  IMAD.MOV.U32 R3, RZ, RZ, R14 ;  /* 0x000000ffff037224 */ /* 0x000fce00078e000e */
[----:B------:R-:W-:Y:S05]  /*282d0*/  WARPSYNC.COLLECTIVE R15, `(.L_x_1061) ;  /* 0x000000000f087348 */ /* 0x000fea0003c00000 */
[----:B------:R0:W1:Y:S02]  /*282e0*/  SHFL.IDX P6, R14, R13, R12, R11 ;  /* 0x0000000c0d0e7389 */ /* 0x00006400000c000b */
[----:B01----:R-:W-:Y:S01]  /*282f0*/  ENDCOLLECTIVE ;  /* 0x000000000000791b */ /* 0x003fe20003800000 */
.L_x_1061:
[----:B------:R-:W-:Y:S01]  /*28300*/  IMAD.MOV.U32 R13, RZ, RZ, R26 ;  /* 0x000000ffff0d7224 */ /* 0x000fe200078e001a */
[----:B------:R-:W-:-:S07]  /*28310*/  MOV R20, R14 ;  /* 0x0000000e00147202 */ /* 0x000fce0000000f00 */
[----:B------:R-:W-:Y:S05]  /*28320*/  WARPSYNC.COLLECTIVE R15, `(.L_x_1062) ;  /* 0x000000000f087348 */ /* 0x000fea0003c00000 */
[----:B------:R0:W1:Y:S02]  /*28330*/  SHFL.IDX P6, R14, R13, R12, R11 ;  /* 0x0000000c0d0e7389 */ /* 0x00006400000c000b */
[----:B01----:R-:W-:Y:S01]  /*28340*/  ENDCOLLECTIVE ;  /* 0x000000000000791b */ /* 0x003fe20003800000 */
.L_x_1062:
[----:B------:R-:W-:Y:S01]  /*28350*/  MOV R13, R28 ;  /* 0x0000001c000d7202 */ /* 0x000fe20000000f00 */
[----:B------:R-:W-:-:S07]  /*28360*/  IMAD.MOV.U32 R21, RZ, RZ, R14 ;  /* 0x000000ffff157224 */ /* 0x000fce00078e000e */
[----:B------:R-:W-:Y:S05]  /*28370*/  WARPSYNC.COLLECTIVE R15, `(.L_x_1063) ;  /* 0x000000000f087348 */ /* 0x000fea0003c00000 */
[----:B------:R0:W1:Y:S02]  /*28380*/  SHFL.IDX P6, R14, R13, R12, R11 ;  /* 0x0000000c0d0e7389 */ /* 0x00006400000c000b */
[----:B01----:R-:W-:Y:S01]  /*28390*/  ENDCOLLECTIVE ;  /* 0x000000000000791b */ /* 0x003fe20003800000 */
.L_x_1063:
[----:B------:R-:W-:Y:S01]  /*283a0*/  IMAD.MOV.U32 R28, RZ, RZ, R14 ;  /* 0x000000ffff1c7224 */ /* 0x000fe200078e000e */
[----:B------:R-:W-:Y:S06]  /*283b0*/  BRA `(.L_x_1064) ;  /* 0xfffffe60009c7947 */ /* 0x000fec000383ffff */
.L_x_814:
[----:B0-----:R0:W1:Y:S02]  /*283c0*/  SYNCS.PHASECHK.TRANS64.TRYWAIT P0, [R18+URZ+0x38800], R5 ;  /* 0x03880005120075a7 */ /* 0x001064000800017f */
[----:B-1----:R-:W-:Y:S05]  /*283d0*/  @!P0 NANOSLEEP.SYNCS 0x989680 ;  /* 0x009896800000895d */ /* 0x002fea0003900000 */
[----:B------:R-:W1:Y:S02]  /*283e0*/  @!P0 SYNCS.PHASECHK.TRANS64 P0, [R18+URZ+0x38800], R5 ;  /* 0x03880005120085a7 */ /* 0x000e64000800007f */
[----:B-1----:R-:W-:Y:S05]  /*283f0*/  @!P0 BRA `(.L_x_814) ;  /* 0xfffffffc00f08947 */ /* 0x002fea000383ffff */
[----:B------:R-:W-:Y:S05]  /*28400*/  BRA `(.L_x_1065) ;  /* 0xfffffe6800147947 */ /* 0x000fea000383ffff */
.L_x_832:
[----:B-1----:R1:W2:Y:S02]  /*28410*/  SYNCS.PHASECHK.TRANS64.TRYWAIT P2, [R0+URZ+0x38830], R3 ;  /* 0x03883003000075a7 */ /* 0x0022a4000804017f */
[----:B--2---:R-:W-:Y:S05]  /*28420*/  @!P2 NANOSLEEP.SYNCS 0x989680 ;  /* 0x009896800000a95d */ /* 0x004fea0003900000 */
[----:B------:R-:W2:Y:S02]  /*28430*/  @!P2 SYNCS.PHASECHK.TRANS64 P2, [R0+URZ+0x38830], R3 ;  /* 0x038830030000a5a7 */ /* 0x000ea4000804007f */
[----:B--2---:R-:W-:Y:S05]  /*28440*/  @!P2 BRA `(.L_x_832) ;  /* 0xfffffffc00f0a947 */ /* 0x004fea000383ffff */
[----:B------:R-:W-:Y:S05]  /*28450*/  BRA `(.L_x_831) ;  /* 0xfffffe9800347947 */ /* 0x000fea000383ffff */
.L_x_839:
[----:B-1----:R1:W2:Y:S02]  /*28460*/  SYNCS.PHASECHK.TRANS64.TRYWAIT P2, [R11+URZ+0x38830], R2 ;  /* 0x038830020b0075a7 */ /* 0x0022a4000804017f */
[----:B--2---:R-:W-:Y:S05]  /*28470*/  @!P2 NANOSLEEP.SYNCS 0x989680 ;  /* 0x009896800000a95d */ /* 0x004fea0003900000 */
[----:B------:R-:W2:Y:S02]  /*28480*/  @!P2 SYNCS.PHASECHK.TRANS64 P2, [R11+URZ+0x38830], R2 ;  /* 0x038830020b00a5a7 */ /* 0x000ea4000804007f */
[----:B--2---:R-:W-:Y:S05]  /*28490*/  @!P2 BRA `(.L_x_839) ;  /* 0xfffffffc00f0a947 */ /* 0x004fea000383ffff */
[----:B------:R-:W-:Y:S05]  /*284a0*/  BRA `(.L_x_838) ;  /* 0xfffffee400607947 */ /* 0x000fea000383ffff */
.L_x_844:
[----:B---3--:R3:W4:Y:S02]  /*284b0*/  SYNCS.PHASECHK.TRANS64.TRYWAIT P2, [R9+URZ+0x38850], R0 ;  /* 0x03885000090075a7 */ /* 0x008724000804017f */
[----:B----4-:R-:W-:Y:S05]  /*284c0*/  @!P2 NANOSLEEP.SYNCS 0x989680 ;  /* 0x009896800000a95d */ /* 0x010fea0003900000 */
[----:B------:R-:W4:Y:S02]  /*284d0*/  @!P2 SYNCS.PHASECHK.TRANS64 P2, [R9+URZ+0x38850], R0 ;  /* 0x038850000900a5a7 */ /* 0x000f24000804007f */
[----:B----4-:R-:W-:Y:S05]  /*284e0*/  @!P2 BRA `(.L_x_844) ;  /* 0xfffffffc00f0a947 */ /* 0x010fea000383ffff */
[----:B------:R-:W-:Y:S05]  /*284f0*/  BRA `(.L_x_843) ;  /* 0xffffff1c00047947 */ /* 0x000fea000383ffff */
.L_x_850:
[----:B-1----:R1:W2:Y:S02]  /*28500*/  SYNCS.PHASECHK.TRANS64.TRYWAIT P0, [R0+URZ+0x38850], R7 ;  /* 0x03885007000075a7 */ /* 0x0022a4000800017f */
[----:B--2---:R-:W-:Y:S05]  /*28510*/  @!P0 NANOSLEEP.SYNCS 0x989680 ;  /* 0x009896800000895d */ /* 0x004fea0003900000 */
[----:B------:R-:W2:Y:S02]  /*28520*/  @!P0 SYNCS.PHASECHK.TRANS64 P0, [R0+URZ+0x38850], R7 ;  /* 0x03885007000085a7 */ /* 0x000ea4000800007f */
[----:B--2---:R-:W-:Y:S05]  /*28530*/  @!P0 BRA `(.L_x_850) ;  /* 0xfffffffc00f08947 */ /* 0x004fea000383ffff */
[----:B------:R-:W-:Y:S05]  /*28540*/  BRA `(.L_x_849) ;  /* 0xffffff3400247947 */ /* 0x000fea000383ffff */
.L_x_886:
[----:B------:R-:W0:Y:S01]  /*28550*/  S2R R6, SR_TID.X ;  /* 0x0000000000067919 */ /* 0x000e220000002100 */
[----:B------:R-:W-:Y:S01]  /*28560*/  BSSY B1, `(.L_x_1066) ;  /* 0x000000a000017945 */ /* 0x000fe20003800000 */
[----:B------:R-:W-:Y:S01]  /*28570*/  MOV R12, RZ ;  /* 0x000000ff000c7202 */ /* 0x000fe20000000f00 */
        /* <DEDUP_REMOVED lines=8> */
.L_x_1067:
[----:B------:R-:W-:Y:S05]  /*28600*/  BSYNC B1 ;  /* 0x0000000000017941 */ /* 0x000fea0003800000 */
.L_x_1066:
[----:B------:R-:W-:Y:S05]  /*28610*/  BRA `(.L_x_1068) ;  /* 0xffffff8000787947 */ /* 0x000fea000383ffff */
.L_x_888:
[----:B------:R-:W-:Y:S01]  /*28620*/  BSSY B1, `(.L_x_1069) ;  /* 0x0000006000017945 */ /* 0x000fe20003800000 */
[----:B------:R-:W-:-:S07]  /*28630*/  MOV R15, 0xffffffff ;  /* 0xffffffff000f7802 */ /* 0x000fce0000000f00 */
[----:B01----:R-:W-:Y:S05]  /*28640*/  WARPSYNC.COLLECTIVE R15, `(.L_x_1070) ;  /* 0x000000000f0c7348 */ /* 0x003fea0003c00000 */
[----:B------:R-:W-:Y:S02]  /*28650*/  ELECT P6, UR62, PT ;  /* 0x00000000003e782f */ /* 0x000fe400038c0000 */
[----:B------:R-:W-:Y:S01]  /*28660*/  MOV R14, UR62 ;  /* 0x0000003e000e7c02 */ /* 0x000fe20008000f00 */
[----:B01----:R-:W-:Y:S10]  /*28670*/  ENDCOLLECTIVE ;  /* 0x000000000000791b */ /* 0x003ff40003800000 */
.L_x_1070:
[----:B------:R-:W-:Y:S05]  /*28680*/  BSYNC B1 ;  /* 0x0000000000017941 */ /* 0x000fea0003800000 */
.L_x_1069:
[----:B------:R-:W-:Y:S05]  /*28690*/  BRA `(.L_x_887) ;  /* 0xffffff8000707947 */ /* 0x000fea000383ffff */
.L_x_890:
[----:B0-----:R-:W2:Y:S02]  /*286a0*/  LDL R3, [R1+0x4] ;  /* 0x0000040001037983 */ /* 0x001ea40000100800 */
[----:B--2---:R0:W2:Y:S02]  /*286b0*/  SYNCS.PHASECHK.TRANS64.TRYWAIT P0, [R3+URZ+0x38820], R2 ;  /* 0x03882002030075a7 */ /* 0x0040a4000800017f */
[----:B--2---:R-:W-:Y:S05]  /*286c0*/  @!P0 NANOSLEEP.SYNCS 0x989680 ;  /* 0x009896800000895d */ /* 0x004fea0003900000 */
[----:B------:R-:W2:Y:S02]  /*286d0*/  @!P0 SYNCS.PHASECHK.TRANS64 P0, [R3+URZ+0x38820], R2 ;  /* 0x03882002030085a7 */ /* 0x000ea4000800007f */
[----:B--2---:R-:W-:Y:S05]  /*286e0*/  @!P0 BRA `(.L_x_890) ;  /* 0xfffffffc00ec8947 */ /* 0x004fea000383ffff */
[----:B------:R-:W-:Y:S05]  /*286f0*/  BRA `(.L_x_1071) ;  /* 0xffffff8000807947 */ /* 0x000fea000383ffff */
.L_x_894:
[----:B0-----:R0:W2:Y:S02]  /*28700*/  SYNCS.PHASECHK.TRANS64.TRYWAIT P0, [R6+URZ+0x388a0], R8 ;  /* 0x0388a008060075a7 */ /* 0x0010a4000800017f */
[----:B--2---:R-:W-:Y:S05]  /*28710*/  @!P0 NANOSLEEP.SYNCS 0x989680 ;  /* 0x009896800000895d */ /* 0x004fea0003900000 */
[----:B------:R-:W2:Y:S02]  /*28720*/  @!P0 SYNCS.PHASECHK.TRANS64 P0, [R6+URZ+0x388a0], R8 ;  /* 0x0388a008060085a7 */ /* 0x000ea4000800007f */
[----:B--2---:R-:W-:Y:S05]  /*28730*/  @!P0 BRA `(.L_x_894) ;  /* 0xfffffffc00f08947 */ /* 0x004fea000383ffff */
[----:B------:R-:W-:Y:S05]  /*28740*/  BRA `(.L_x_1072) ;  /* 0xffffff8000a47947 */ /* 0x000fea000383ffff */
.L_x_902:
[----:B--2---:R2:W3:Y:S02]  /*28750*/  SYNCS.PHASECHK.TRANS64.TRYWAIT P0, [R6+URZ+0x388c0], R8 ;  /* 0x0388c008060075a7 */ /* 0x0044e4000800017f */
[----:B---3--:R-:W-:Y:S05]  /*28760*/  @!P0 NANOSLEEP.SYNCS 0x989680 ;  /* 0x009896800000895d */ /* 0x008fea0003900000 */
[----:B------:R-:W3:Y:S02]  /*28770*/  @!P0 SYNCS.PHASECHK.TRANS64 P0, [R6+URZ+0x388c0], R8 ;  /* 0x0388c008060085a7 */ /* 0x000ee4000800007f */
[----:B---3--:R-:W-:Y:S05]  /*28780*/  @!P0 BRA `(.L_x_902) ;  /* 0xfffffffc00f08947 */ /* 0x008fea000383ffff */
[----:B------:R-:W-:Y:S05]  /*28790*/  BRA `(.L_x_1073) ;  /* 0xffffff8400e87947 */ /* 0x000fea000383ffff */
.L_x_912:
[----:B0-----:R0:W2:Y:S02]  /*287a0*/  SYNCS.PHASECHK.TRANS64.TRYWAIT P1, [R6+URZ+0x388a0], R5 ;  /* 0x0388a005060075a7 */ /* 0x0010a4000802017f */
[----:B--2---:R-:W-:Y:S05]  /*287b0*/  @!P1 NANOSLEEP.SYNCS 0x989680 ;  /* 0x009896800000995d */ /* 0x004fea0003900000 */
[----:B------:R-:W2:Y:S02]  /*287c0*/  @!P1 SYNCS.PHASECHK.TRANS64 P1, [R6+URZ+0x388a0], R5 ;  /* 0x0388a005060095a7 */ /* 0x000ea4000802007f */
[----:B--2---:R-:W-:Y:S05]  /*287d0*/  @!P1 BRA `(.L_x_912) ;  /* 0xfffffffc00f09947 */ /* 0x004fea000383ffff */
[----:B------:R-:W-:Y:S05]  /*287e0*/  BRA `(.L_x_1074) ;  /* 0xffffff8c00747947 */ /* 0x000fea000383ffff */
.L_x_920:
[----:B--2---:R2:W3:Y:S02]  /*287f0*/  SYNCS.PHASECHK.TRANS64.TRYWAIT P1, [R6+URZ+0x388c0], R5 ;  /* 0x0388c005060075a7 */ /* 0x0044e4000802017f */
[----:B---3--:R-:W-:Y:S05]  /*28800*/  @!P1 NANOSLEEP.SYNCS 0x989680 ;  /* 0x009896800000995d */ /* 0x008fea0003900000 */
[----:B------:R-:W3:Y:S02]  /*28810*/  @!P1 SYNCS.PHASECHK.TRANS64 P1, [R6+URZ+0x388c0], R5 ;  /* 0x0388c005060095a7 */ /* 0x000ee4000802007f */
[----:B---3--:R-:W-:Y:S05]  /*28820*/  @!P1 BRA `(.L_x_920) ;  /* 0xfffffffc00f09947 */ /* 0x008fea000383ffff */
[----:B------:R-:W-:Y:S05]  /*28830*/  BRA `(.L_x_1075) ;  /* 0xffffff9000b47947 */ /* 0x000fea000383ffff */
.L_x_936:
[----:B------:R-:W0:Y:S01]  /*28840*/  S2R R4, SR_TID.X ;  /* 0x0000000000047919 */ /* 0x000e220000002100 */
[----:B------:R-:W-:Y:S01]  /*28850*/  BSSY B0, `(.L_x_1076) ;  /* 0x000000a000007945 */ /* 0x000fe20003800000 */
[----:B------:R-:W-:Y:S01]  /*28860*/  IMAD.MOV.U32 R12, RZ, RZ, RZ ;  /* 0x000000ffff0c7224 */ /* 0x000fe200078e00ff */
[----:B------:R-:W-:Y:S01]  /*28870*/  MOV R11, 0x1f ;  /* 0x0000001f000b7802 */ /* 0x000fe20000000f00 */
[----:B------:R-:W-:Y:S01]  /*28880*/  IMAD.MOV.U32 R15, RZ, RZ, -0x1 ;  /* 0xffffffffff0f7424 */ /* 0x000fe200078e00ff */
[----:B0-----:R-:W-:-:S04]  /*28890*/  SHF.R.U32.HI R4, RZ, 0x5, R4 ;  /* 0x00000005ff047819 */ /* 0x001fc80000011604 */
[----:B------:R-:W-:-:S05]  /*288a0*/  LOP3.LUT R4, R4, 0x3, RZ, 0xc0, !PT ;  /* 0x0000000304047812 */ /* 0x000fca00078ec0ff */
[----:B------:R-:W-:-:S07]  /*288b0*/  IMAD.MOV.U32 R13, RZ, RZ, R4 ;  /* 0x000000ffff0d7224 */ /* 0x000fce00078e0004 */
[----:B-1----:R-:W-:Y:S05]  /*288c0*/  WARPSYNC.COLLECTIVE R15, `(.L_x_1077) ;  /* 0x000000000f087348 */ /* 0x002fea0003c00000 */
[----:B------:R0:W2:Y:S02]  /*288d0*/  SHFL.IDX P6, R14, R13, R12, R11 ;  /* 0x0000000c0d0e7389 */ /* 0x0000a400000c000b */
[----:B012---:R-:W-:Y:S01]  /*288e0*/  ENDCOLLECTIVE ;  /* 0x000000000000791b */ /* 0x007fe20003800000 */
.L_x_1077:
[----:B------:R-:W-:Y:S05]  /*288f0*/  BSYNC B0 ;  /* 0x0000000000007941 */ /* 0x000fea0003800000 */
.L_x_1076:
[----:B------:R-:W-:Y:S05]  /*28900*/  BRA `(.L_x_1078) ;  /* 0xffffff9c00a47947 */ /* 0x000fea000383ffff */
.L_x_938:
[----:B------:R-:W-:Y:S01]  /*28910*/  BSSY B0, `(.L_x_1079) ;  /* 0x0000006000007945 */ /* 0x000fe20003800000 */
[----:B------:R-:W-:-:S07]  /*28920*/  IMAD.MOV.U32 R15, RZ, RZ, -0x1 ;  /* 0xffffffffff0f7424 */ /* 0x000fce00078e00ff */
[----:B01----:R-:W-:Y:S05]  /*28930*/  WARPSYNC.COLLECTIVE R15, `(.L_x_1080) ;  /* 0x000000000f0c7348 */ /* 0x003fea0003c00000 */
[----:B------:R-:W-:Y:S02]  /*28940*/  ELECT P6, UR62, PT ;  /* 0x00000000003e782f */ /* 0x000fe400038c0000 */
[----:B------:R-:W-:Y:S01]  /*28950*/  MOV R14, UR62 ;  /* 0x0000003e000e7c02 */ /* 0x000fe20008000f00 */
[----:B01----:R-:W-:Y:S10]  /*28960*/  ENDCOLLECTIVE ;  /* 0x000000000000791b */ /* 0x003ff40003800000 */
.L_x_1080:
[----:B------:R-:W-:Y:S05]  /*28970*/  BSYNC B0 ;  /* 0x0000000000007941 */ /* 0x000fea0003800000 */
.L_x_1079:
[----:B------:R-:W-:Y:S05]  /*28980*/  BRA `(.L_x_1081) ;  /* 0xffffff9c00b07947 */ /* 0x000fea000383ffff */
.L_x_940:
[----:B0-----:R0:W2:Y:S02]  /*28990*/  SYNCS.PHASECHK.TRANS64.TRYWAIT P0, [R0+URZ+0x38840], R2 ;  /* 0x03884002000075a7 */ /* 0x0010a4000800017f */
[----:B--2---:R-:W-:Y:S05]  /*289a0*/  @!P0 NANOSLEEP.SYNCS 0x989680 ;  /* 0x009896800000895d */ /* 0x004fea0003900000 */
[----:B------:R-:W2:Y:S02]  /*289b0*/  @!P0 SYNCS.PHASECHK.TRANS64 P0, [R0+URZ+0x38840], R2 ;  /* 0x03884002000085a7 */ /* 0x000ea4000800007f */
[----:B--2---:R-:W-:Y:S05]  /*289c0*/  @!P0 BRA `(.L_x_940) ;  /* 0xfffffffc00f08947 */ /* 0x004fea000383ffff */
[----:B------:R-:W-:Y:S05]  /*289d0*/  BRA `(.L_x_1082) ;  /* 0xffffffa000207947 */ /* 0x000fea000383ffff */
.L_x_944:
[----:B------:R0:W5:Y:S01]  /*289e0*/  LDL.LU R8, [R1+0x50] ;  /* 0x0000500001087983 */ /* 0x0001620000300800 */
[----:B------:R-:W-:Y:S01]  /*289f0*/  MOV R13, R3 ;  /* 0x00000003000d7202 */ /* 0x000fe20000000f00 */
[----:B------:R-:W-:Y:S01]  /*28a00*/  IMAD.MOV.U32 R12, RZ, RZ, RZ ;  /* 0x000000ffff0c7224 */ /* 0x000fe200078e00ff */
[----:B------:R-:W-:Y:S01]  /*28a10*/  MOV R15, 0xffffffff ;  /* 0xffffffff000f7802 */ /* 0x000fe20000000f00 */
[----:B------:R-:W-:-:S07]  /*28a20*/  IMAD.MOV.U32 R11, RZ, RZ, 0x181f ;  /* 0x0000181fff0b7424 */ /* 0x000fce00078e00ff */
[----:B0----5:R-:W-:Y:S05]  /*28a30*/  WARPSYNC.COLLECTIVE R15, `(.L_x_1083) ;  /* 0x000000000f087348 */ /* 0x021fea0003c00000 */
[----:B------:R1:W2:Y:S02]  /*28a40*/  SHFL.IDX P6, R14, R13, R12, R11 ;  /* 0x0000000c0d0e7389 */ /* 0x0002a400000c000b */
[----:B012--5:R-:W-:Y:S01]  /*28a50*/  ENDCOLLECTIVE ;  /* 0x000000000000791b */ /* 0x027fe20003800000 */
.L_x_1083:
[----:B------:R-:W-:Y:S02]  /*28a60*/  IMAD.MOV.U32 R13, RZ, RZ, R4 ;  /* 0x000000ffff0d7224 */ /* 0x000fe400078e0004 */
[----:B------:R-:W-:-:S07]  /*28a70*/  IMAD.MOV.U32 R6, RZ, RZ, R14 ;  /* 0x000000ffff067224 */ /* 0x000fce00078e000e */
[----:B------:R-:W-:Y:S05]  /*28a80*/  WARPSYNC.COLLECTIVE R15, `(.L_x_1084) ;  /* 0x000000000f087348 */ /* 0x000fea0003c00000 */
[----:B------:R0:W1:Y:S02]  /*28a90*/  SHFL.IDX P6, R14, R13, R12, R11 ;  /* 0x0000000c0d0e7389 */ /* 0x00006400000c000b */
[----:B01----:R-:W-:Y:S01]  /*28aa0*/  ENDCOLLECTIVE ;  /* 0x000000000000791b */ /* 0x003fe20003800000 */
.L_x_1084:
[----:B------:R-:W-:Y:S01]  /*28ab0*/  ULDC.64 UR4, c[0x0][0x208] ;  /* 0x0000820000047ab9 */ /* 0x000fe20000000a00 */
[----:B------:R-:W-:Y:S02]  /*28ac0*/  IMAD.MOV.U32 R13, RZ, RZ, R3 ;  /* 0x000000ffff0d7224 */ /* 0x000fe400078e0003 */
[----:B------:R-:W-:Y:S02]  /*28ad0*/  IMAD.MOV.U32 R12, RZ, RZ, 0x1 ;  /* 0x00000001ff0c7424 */ /* 0x000fe400078e00ff */
[----:B------:R-:W-:Y:S01]  /*28ae0*/  IMAD R2, R8, R7, RZ ;  /* 0x0000000708027224 */ /* 0x000fe200078e02ff */
[----:B------:R-:W-:Y:S01]  /*28af0*/  MOV R7, R14 ;  /* 0x0000000e00077202 */ /* 0x000fe20000000f00 */
[----:B------:R-:W0:Y:S02]  /*28b00*/  S2R R8, SR_TID.X ;  /* 0x0000000000087919 */ /* 0x000e240000002100 */
[----:B0-----:R-:W-:-:S04]  /*28b10*/  LOP3.LUT R8, R8, 0x7f, RZ, 0xc0, !PT ;  /* 0x0000007f08087812 */ /* 0x001fc800078ec0ff */
[----:B------:R-:W-:-:S05]  /*28b20*/  SHF.R.U32.HI R5, RZ, 0x3, R8 ;  /* 0x00000003ff057819 */ /* 0x000fca0000011608 */
[----:B------:R-:W-:-:S05]  /*28b30*/  IMAD.IADD R0, R5, 0x1, R17 ;  /* 0x0000000105007824 */ /* 0x000fca00078e0211 */
[C---:B------:R-:W-:Y:S02]  /*28b40*/  ISETP.GE.AND P5, PT, R0.reuse, R2, PT ;  /* 0x000000020000720c */ /* 0x040fe40003fa6270 */
[----:B------:R-:W-:-:S11]  /*28b50*/  IADD3 R5, R0, 0x10, RZ ;  /* 0x0000001000057810 */ /* 0x000fd60007ffe0ff */
        /* <DEDUP_REMOVED lines=16> */
.L_x_1085:
[----:B------:R-:W-:Y:S01]  /*28c60*/  IMAD.MOV.U32 R13, RZ, RZ, R4 ;  /* 0x000000ffff0d7224 */ /* 0x000fe200078e0004 */
[----:B------:R-:W-:-:S07]  /*28c70*/  MOV R6, R14 ;  /* 0x0000000e00067202 */ /* 0x000fce0000000f00 */
[----:B------:R-:W-:Y:S05]  /*28c80*/  WARPSYNC.COLLECTIVE R15, `(.L_x_1086) ;  /* 0x000000000f087348 */ /* 0x000fea0003c00000 */
[----:B------:R0:W1:Y:S02]  /*28c90*/  SHFL.IDX P6, R14, R13, R12, R11 ;  /* 0x0000000c0d0e7389 */ /* 0x00006400000c000b */
[----:B01----:R-:W-:Y:S01]  /*28ca0*/  ENDCOLLECTIVE ;  /* 0x000000000000791b */ /* 0x003fe20003800000 */
.L_x_1086:
[----:B------:R-:W-:Y:S01]  /*28cb0*/  ULDC.64 UR4, c[0x0][0x208] ;  /* 0x0000820000047ab9 */ /* 0x000fe20000000a00 */
[----:B------:R-:W-:Y:S02]  /*28cc0*/  IMAD.MOV.U32 R13, RZ, RZ, R3 ;  /* 0x000000ffff0d7224 */ /* 0x000fe400078e0003 */
[----:B------:R-:W-:Y:S02]  /*28cd0*/  IMAD.MOV.U32 R12, RZ, RZ, 0x2 ;  /* 0x00000002ff0c7424 */ /* 0x000fe400078e00ff */
[----:B------:R-:W-:-:S05]  /*28ce0*/  IMAD.MOV.U32 R5, RZ, RZ, R14 ;  /* 0x000000ffff057224 */ /* 0x000fca00078e000e */
[----:B------:R-:W-:-:S04]  /*28cf0*/  @!P5 LEA R5, P4, R10, R5, 0x1 ;  /* 0x000000050a05d211 */ /* 0x000fc800078808ff */
[----:B------:R-:W-:-:S05]  /*28d00*/  @!P5 IADD3.X R6, RZ, R6, RZ, P4, !PT ;  /* 0x00000006ff06d210 */ /* 0x000fca00027fe4ff */
[----:B------:R-:W-:Y:S02]  /*28d10*/  @!P5 IMAD.MOV.U32 R7, RZ, RZ, R6 ;  /* 0x000000ffff07d224 */ /* 0x000fe400078e0006 */
[----:B------:R-:W-:Y:S01]  /*28d20*/  @!P5 IMAD.MOV.U32 R6, RZ, RZ, R5 ;  /* 0x000000ffff06d224 */ /* 0x000fe200078e0005 */
[----:B------:R-:W-:-:S04]  /*28d30*/  IADD3 R5, R0, 0x20, RZ ;  /* 0x0000002000057810 */ /* 0x000fc80007ffe0ff */
        /* <DEDUP_REMOVED lines=11> */
.L_x_1087:
[----:B------:R-:W-:Y:S01]  /*28df0*/  IMAD.MOV.U32 R13, RZ, RZ, R4 ;  /* 0x000000ffff0d7224 */ /* 0x000fe200078e0004 */
[----:B------:R-:W-:-:S07]  /*28e00*/  MOV R6, R14 ;  /* 0x0000000e00067202 */ /* 0x000fce0000000f00 */
[----:B------:R-:W-:Y:S05]  /*28e10*/  WARPSYNC.COLLECTIVE R15, `(.L_x_1088) ;  /* 0x000000000f087348 */ /* 0x000fea0003c00000 */
[----:B------:R0:W1:Y:S02]  /*28e20*/  SHFL.IDX P6, R14, R13, R12, R11 ;  /* 0x0000000c0d0e7389 */ /* 0x00006400000c000b */
[----:B01----:R-:W-:Y:S01]  /*28e30*/  ENDCOLLECTIVE ;  /* 0x000000000000791b */ /* 0x003fe20003800000 */
.L_x_1088:
        /* <DEDUP_REMOVED lines=20> */
.L_x_1089:
[----:B------:R-:W-:Y:S01]  /*28f80*/  IMAD.MOV.U32 R13, RZ, RZ, R4 ;  /* 0x000000ffff0d7224 */ /* 0x000fe200078e0004 */
[----:B------:R-:W-:-:S07]  /*28f90*/  MOV R6, R14 ;  /* 0x0000000e00067202 */ /* 0x000fce0000000f00 */
[----:B------:R-:W-:Y:S05]  /*28fa0*/  WARPSYNC.COLLECTIVE R15, `(.L_x_1090) ;  /* 0x000000000f087348 */ /* 0x000fea0003c00000 */
[----:B------:R0:W1:Y:S02]  /*28fb0*/  SHFL.IDX P6, R14, R13, R12, R11 ;  /* 0x0000000c0d0e7389 */ /* 0x00006400000c000b */
[----:B01----:R-:W-:Y:S01]  /*28fc0*/  ENDCOLLECTIVE ;  /* 0x000000000000791b */ /* 0x003fe20003800000 */
.L_x_1090:
        /* <DEDUP_REMOVED lines=20> */
.L_x_1091:
[----:B------:R-:W-:Y:S01]  /*29110*/  IMAD.MOV.U32 R13, RZ, RZ, R4 ;  /* 0x000000ffff0d7224 */ /* 0x000fe200078e0004 */
[----:B------:R-:W-:-:S07]  /*29120*/  MOV R6, R14 ;  /* 0x0000000e00067202 */ /* 0x000fce0000000f00 */
[----:B------:R-:W-:Y:S05]  /*29130*/  WARPSYNC.COLLECTIVE R15, `(.L_x_1092) ;  /* 0x000000000f087348 */ /* 0x000fea0003c00000 */
[----:B------:R0:W1:Y:S02]  /*29140*/  SHFL.IDX P6, R14, R13, R12, R11 ;  /* 0x0000000c0d0e7389 */ /* 0x00006400000c000b */
[----:B01----:R-:W-:Y:S01]  /*29150*/  ENDCOLLECTIVE ;  /* 0x000000000000791b */ /* 0x003fe20003800000 */
.L_x_1092:
        /* <DEDUP_REMOVED lines=20> */
.L_x_1093:
[----:B------:R-:W-:Y:S01]  /*292a0*/  IMAD.MOV.U32 R13, RZ, RZ, R4 ;  /* 0x000000ffff0d7224 */ /* 0x000fe200078e0004 */
[----:B------:R-:W-:-:S07]  /*292b0*/  MOV R6, R14 ;  /* 0x0000000e00067202 */ /* 0x000fce0000000f00 */
[----:B------:R-:W-:Y:S05]  /*292c0*/  WARPSYNC.COLLECTIVE R15, `(.L_x_1094) ;  /* 0x000000000f087348 */ /* 0x000fea0003c00000 */
[----:B------:R0:W1:Y:S02]  /*292d0*/  SHFL.IDX P6, R14, R13, R12, R11 ;  /* 0x0000000c0d0e7389 */ /* 0x00006400000c000b */
[----:B01----:R-:W-:Y:S01]  /*292e0*/  ENDCOLLECTIVE ;  /* 0x000000000000791b */ /* 0x003fe20003800000 */
.L_x_1094:
[----:B------:R-:W-:Y:S01]  /*292f0*/  ULDC.64 UR4, c[0x0][0x208] ;  /* 0x0000820000047ab9 */ /* 0x000fe20000000a00 */
[----:B------:R-:W-:Y:S01]  /*29300*/  MOV R13, R3 ;  /* 0x00000003000d7202 */ /* 0x000fe20000000f00 */
[----:B------:R-:W-:Y:S02]  /*29310*/  IMAD.MOV.U32 R12, RZ, RZ, 0x6 ;  /* 0x00000006ff0c7424 */ /* 0x000fe400078e00ff */
[----:B------:R-:W-:-:S05]  /*29320*/  IMAD.MOV.U32 R5, RZ, RZ, R14 ;  /* 0x000000ffff057224 */ /* 0x000fca00078e000e */
[----:B------:R-:W-:-:S04]  /*29330*/  @!P5 LEA R5, P4, R10, R5, 0x1 ;  /* 0x000000050a05d211 */ /* 0x000fc800078808ff */
[----:B------:R-:W-:-:S05]  /*29340*/  @!P5 IADD3.X R6, RZ, R6, RZ, P4, !PT ;  /* 0x00000006ff06d210 */ /* 0x000fca00027fe4ff */
        /* <DEDUP_REMOVED lines=12> */
.L_x_1095:
[----:B------:R-:W-:-:S05]  /*29410*/  VIADD R7, R0, 0x60 ;  /* 0x0000006000077836 */ /* 0x000fca0000000000 */
[----:B------:R-:W-:Y:S02]  /*29420*/  ISETP.GE.AND P5, PT, R7, R2, PT ;  /* 0x000000020700720c */ /* 0x000fe40003fa6270 */
[----:B------:R-:W-:Y:S01]  /*29430*/  MOV R13, R4 ;  /* 0x00000004000d7202 */ /* 0x000fe20000000f00 */
[----:B------:R-:W-:-:S10]  /*29440*/  IMAD.MOV.U32 R8, RZ, RZ, R14 ;  /* 0x000000ffff087224 */ /* 0x000fd400078e000e */
[----:B------:R-:W-:Y:S05]  /*29450*/  WARPSYNC.COLLECTIVE R15, `(.L_x_1096) ;  /* 0x000000000f087348 */ /* 0x000fea0003c00000 */
[----:B------:R0:W1:Y:S02]  /*29460*/  SHFL.IDX P6, R14, R13, R12, R11 ;  /* 0x0000000c0d0e7389 */ /* 0x00006400000c000b */
[----:B01----:R-:W-:Y:S01]  /*29470*/  ENDCOLLECTIVE ;  /* 0x000000000000791b */ /* 0x003fe20003800000 */
.L_x_1096:
        /* <DEDUP_REMOVED lines=18> */
.L_x_1097:
[----:B------:R-:W-:Y:S01]  /*295a0*/  MOV R13, R4 ;  /* 0x00000004000d7202 */ /* 0x000fe20000000f00 */
[----:B------:R-:W-:-:S07]  /*295b0*/  IMAD.MOV.U32 R5, RZ, RZ, R14 ;  /* 0x000000ffff057224 */ /* 0x000fce00078e000e */
[----:B------:R-:W-:Y:S05]  /*295c0*/  WARPSYNC.COLLECTIVE R15, `(.L_x_1098) ;  /* 0x000000000f087348 */ /* 0x000fea0003c00000 */
[----:B------:R0:W1:Y:S02]  /*295d0*/  SHFL.IDX P6, R14, R13, R12, R11 ;  /* 0x0000000c0d0e7389 */ /* 0x00006400000c000b */
[----:B01----:R-:W-:Y:S01]  /*295e0*/  ENDCOLLECTIVE ;  /* 0x000000000000791b */ /* 0x003fe20003800000 */
.L_x_1098:
[----:B------:R-:W-:Y:S01]  /*295f0*/  IMAD.MOV.U32 R3, RZ, RZ, R14 ;  /* 0x000000ffff037224 */ /* 0x000fe200078e000e */
[----:B------:R-:W-:Y:S06]  /*29600*/  BRA `(.L_x_1099) ;  /* 0xffffffa400147947 */ /* 0x000fec000383ffff */
.L_x_949:
[----:B0-----:R-:W2:Y:S02]  /*29610*/  LDL R2, [R1+0x4] ;  /* 0x0000040001027983 */ /* 0x001ea40000100800 */
[----:B--2---:R0:W2:Y:S02]  /*29620*/  SYNCS.PHASECHK.TRANS64.TRYWAIT P0, [R2+URZ+0x38820], R0 ;  /* 0x03882000020075a7 */ /* 0x0040a4000800017f */
[----:B--2---:R-:W-:Y:S05]  /*29630*/  @!P0 NANOSLEEP.SYNCS 0x989680 ;  /* 0x009896800000895d */ /* 0x004fea0003900000 */
[----:B------:R-:W2:Y:S02]  /*29640*/  @!P0 SYNCS.PHASECHK.TRANS64 P0, [R2+URZ+0x38820], R0 ;  /* 0x03882000020085a7 */ /* 0x000ea4000800007f */
[----:B--2---:R-:W-:Y:S05]  /*29650*/  @!P0 BRA `(.L_x_949) ;  /* 0xfffffffc00ec8947 */ /* 0x004fea000383ffff */
[----:B------:R-:W-:Y:S05]  /*29660*/  BRA `(.L_x_1100) ;  /* 0xffffffa400947947 */ /* 0x000fea000383ffff */
.L_x_958:
[----:B--2---:R2:W3:Y:S02]  /*29670*/  SYNCS.PHASECHK.TRANS64.TRYWAIT P0, [R3+URZ+0x38840], R2 ;  /* 0x03884002030075a7 */ /* 0x0044e4000800017f */
[----:B---3--:R-:W-:Y:S05]  /*29680*/  @!P0 NANOSLEEP.SYNCS 0x989680 ;  /* 0x009896800000895d */ /* 0x008fea0003900000 */
[----:B------:R-:W3:Y:S02]  /*29690*/  @!P0 SYNCS.PHASECHK.TRANS64 P0, [R3+URZ+0x38840], R2 ;  /* 0x03884002030085a7 */ /* 0x000ee4000800007f */
[----:B---3--:R-:W-:Y:S05]  /*296a0*/  @!P0 BRA `(.L_x_958) ;  /* 0xfffffffc00f08947 */ /* 0x008fea000383ffff */
[----:B------:R-:W-:Y:S05]  /*296b0*/  BRA `(.L_x_1101) ;  /* 0xffffffa800647947 */ /* 0x000fea000383ffff */
.L_x_966:
[----:B0-----:R0:W1:Y:S02]  /*296c0*/  SYNCS.PHASECHK.TRANS64.TRYWAIT P0, [R3+URZ+0x60], R2 ;  /* 0x00006002030075a7 */ /* 0x001064000800017f */
[----:B-1----:R-:W-:Y:S05]  /*296d0*/  @!P0 NANOSLEEP.SYNCS 0x989680 ;  /* 0x009896800000895d */ /* 0x002fea0003900000 */
[----:B------:R-:W1:Y:S02]  /*296e0*/  @!P0 SYNCS.PHASECHK.TRANS64 P0, [R3+URZ+0x60], R2 ;  /* 0x00006002030085a7 */ /* 0x000e64000800007f */
[----:B-1----:R-:W-:Y:S05]  /*296f0*/  @!P0 BRA `(.L_x_966) ;  /* 0xfffffffc00f08947 */ /* 0x002fea000383ffff */
[----:B------:R-:W-:Y:S05]  /*29700*/  BRA `(.L_x_1102) ;  /* 0xffffffac00c07947 */ /* 0x000fea000383ffff */
.L_x_977:
[----:B--2---:R2:W3:Y:S02]  /*29710*/  SYNCS.PHASECHK.TRANS64.TRYWAIT P0, [R3+URZ+0x38840], R2 ;  /* 0x03884002030075a7 */ /* 0x0044e4000800017f */
[----:B---3--:R-:W-:Y:S05]  /*29720*/  @!P0 NANOSLEEP.SYNCS 0x989680 ;  /* 0x009896800000895d */ /* 0x008fea0003900000 */
[----:B------:R-:W3:Y:S02]  /*29730*/  @!P0 SYNCS.PHASECHK.TRANS64 P0, [R3+URZ+0x38840], R2 ;  /* 0x03884002030085a7 */ /* 0x000ee4000800007f */
[----:B---3--:R-:W-:Y:S05]  /*29740*/  @!P0 BRA `(.L_x_977) ;  /* 0xfffffffc00f08947 */ /* 0x008fea000383ffff */
[----:B------:R-:W-:Y:S05]  /*29750*/  BRA `(.L_x_1103) ;  /* 0xffffffb400f47947 */ /* 0x000fea000383ffff */
.L_x_985:
[----:B-1----:R1:W2:Y:S02]  /*29760*/  SYNCS.PHASECHK.TRANS64.TRYWAIT P0, [R2+URZ+0x60], R3 ;  /* 0x00006003020075a7 */ /* 0x0022a4000800017f */
[----:B--2---:R-:W-:Y:S05]  /*29770*/  @!P0 NANOSLEEP.SYNCS 0x989680 ;  /* 0x009896800000895d */ /* 0x004fea0003900000 */
[----:B------:R-:W2:Y:S02]  /*29780*/  @!P0 SYNCS.PHASECHK.TRANS64 P0, [R2+URZ+0x60], R3 ;  /* 0x00006003020085a7 */ /* 0x000ea4000800007f */
[----:B--2---:R-:W-:Y:S05]  /*29790*/  @!P0 BRA `(.L_x_985) ;  /* 0xfffffffc00f08947 */ /* 0x004fea000383ffff */
[----:B------:R-:W-:Y:S05]  /*297a0*/  BRA `(.L_x_1104) ;  /* 0xffffffbc00507947 */ /* 0x000fea000383ffff */
.L_x_996:
[----:B----4-:R4:W0:Y:S02]  /*297b0*/  SYNCS.PHASECHK.TRANS64.TRYWAIT P0, [R2+URZ+0x38840], R3 ;  /* 0x03884003020075a7 */ /* 0x010824000800017f */
[----:B0-----:R-:W-:Y:S05]  /*297c0*/  @!P0 NANOSLEEP.SYNCS 0x989680 ;  /* 0x009896800000895d */ /* 0x001fea0003900000 */
[----:B------:R-:W0:Y:S02]  /*297d0*/  @!P0 SYNCS.PHASECHK.TRANS64 P0, [R2+URZ+0x38840], R3 ;  /* 0x03884003020085a7 */ /* 0x000e24000800007f */
[----:B0-----:R-:W-:Y:S05]  /*297e0*/  @!P0 BRA `(.L_x_996) ;  /* 0xfffffffc00f08947 */ /* 0x001fea000383ffff */
[----:B------:R-:W-:Y:S05]  /*297f0*/  BRA `(.L_x_1105) ;  /* 0xffffffc400487947 */ /* 0x000fea000383ffff */
.L_x_1004:
[----:B-1----:R1:W2:Y:S02]  /*29800*/  SYNCS.PHASECHK.TRANS64.TRYWAIT P0, [R2+URZ+0x60], R5 ;  /* 0x00006005020075a7 */ /* 0x0022a4000800017f */
[----:B--2---:R-:W-:Y:S05]  /*29810*/  @!P0 NANOSLEEP.SYNCS 0x989680 ;  /* 0x009896800000895d */ /* 0x004fea0003900000 */
[----:B------:R-:W2:Y:S02]  /*29820*/  @!P0 SYNCS.PHASECHK.TRANS64 P0, [R2+URZ+0x60], R5 ;  /* 0x00006005020085a7 */ /* 0x000ea4000800007f */
[----:B--2---:R-:W-:Y:S05]  /*29830*/  @!P0 BRA `(.L_x_1004) ;  /* 0xfffffffc00f08947 */ /* 0x004fea000383ffff */
[----:B------:R-:W-:Y:S05]  /*29840*/  BRA `(.L_x_1106) ;  /* 0xffffffc800a47947 */ /* 0x000fea000383ffff */
.L_x_1017:
[----:B--2---:R2:W4:Y:S02]  /*29850*/  SYNCS.PHASECHK.TRANS64.TRYWAIT P0, [R2+URZ+0x38860], R0 ;  /* 0x03886000020075a7 */ /* 0x004524000800017f */
[----:B----4-:R-:W-:Y:S05]  /*29860*/  @!P0 NANOSLEEP.SYNCS 0x989680 ;  /* 0x009896800000895d */ /* 0x010fea0003900000 */
[----:B------:R-:W4:Y:S02]  /*29870*/  @!P0 SYNCS.PHASECHK.TRANS64 P0, [R2+URZ+0x38860], R0 ;  /* 0x03886000020085a7 */ /* 0x000f24000800007f */
[----:B----4-:R-:W-:Y:S05]  /*29880*/  @!P0 BRA `(.L_x_1017) ;  /* 0xfffffffc00f08947 */ /* 0x010fea000383ffff */
[----:B------:R-:W-:Y:S05]  /*29890*/  BRA `(.L_x_1107) ;  /* 0xffffffd000807947 */ /* 0x000fea000383ffff */
.L_x_1026:
[----:B------:R-:W-:Y:S01]  /*298a0*/  BSSY B0, `(.L_x_1108) ;  /* 0x0000008000007945 */ /* 0x000fe20003800000 */
[----:B------:R-:W-:Y:S01]  /*298b0*/  IMAD.MOV.U32 R13, RZ, RZ, R16 ;  /* 0x000000ffff0d7224 */ /* 0x000fe200078e0010 */
[----:B------:R-:W-:Y:S01]  /*298c0*/  MOV R12, RZ ;  /* 0x000000ff000c7202 */ /* 0x000fe20000000f00 */
[----:B------:R-:W-:Y:S02]  /*298d0*/  IMAD.MOV.U32 R11, RZ, RZ, 0x1f ;  /* 0x0000001fff0b7424 */ /* 0x000fe400078e00ff */
[----:B------:R-:W-:-:S07]  /*298e0*/  IMAD.MOV.U32 R15, RZ, RZ, -0x1 ;  /* 0xffffffffff0f7424 */ /* 0x000fce00078e00ff */
[----:B01----:R-:W-:Y:S05]  /*298f0*/  WARPSYNC.COLLECTIVE R15, `(.L_x_1109) ;  /* 0x000000000f087348 */ /* 0x003fea0003c00000 */
[----:B------:R2:W3:Y:S02]  /*29900*/  SHFL.IDX P6, R14, R13, R12, R11 ;  /* 0x0000000c0d0e7389 */ /* 0x0004e400000c000b */
[----:B0123--:R-:W-:Y:S01]  /*29910*/  ENDCOLLECTIVE ;  /* 0x000000000000791b */ /* 0x00ffe20003800000 */
.L_x_1109:
[----:B------:R-:W-:Y:S05]  /*29920*/  BSYNC B0 ;  /* 0x0000000000007941 */ /* 0x000fea0003800000 */
.L_x_1108:
[----:B------:R-:W-:Y:S01]  /*29930*/  IMAD.MOV.U32 R13, RZ, RZ, R16 ;  /* 0x000000ffff0d7224 */ /* 0x000fe200078e0010 */
[----:B------:R-:W-:Y:S01]  /*29940*/  MOV R11, 0x1f ;  /* 0x0000001f000b7802 */ /* 0x000fe20000000f00 */
[----:B------:R-:W-:Y:S01]  /*29950*/  IMAD.MOV.U32 R12, RZ, RZ, 0x1 ;  /* 0x00000001ff0c7424 */ /* 0x000fe200078e00ff */
[----:B------:R-:W-:Y:S01]  /*29960*/  MOV R0, R14 ;  /* 0x0000000e00007202 */ /* 0x000fe20000000f00 */
[----:B------:R-:W-:Y:S01]  /*29970*/  IMAD.MOV.U32 R15, RZ, RZ, -0x1 ;  /* 0xffffffffff0f7424 */ /* 0x000fe200078e00ff */
[----:B------:R-:W-:-:S07]  /*29980*/  IADD3 R5, R19, R7, RZ ;  /* 0x0000000713057210 */ /* 0x000fce0007ffe0ff */
[----:B------:R-:W-:Y:S05]  /*29990*/  WARPSYNC.COLLECTIVE R15, `(.L_x_1110) ;  /* 0x000000000f087348 */ /* 0x000fea0003c00000 */
[----:B------:R0:W1:Y:S02]  /*299a0*/  SHFL.IDX P6, R14, R13, R12, R11 ;  /* 0x0000000c0d0e7389 */ /* 0x00006400000c000b */
[----:B01----:R-:W-:Y:S01]  /*299b0*/  ENDCOLLECTIVE ;  /* 0x000000000000791b */ /* 0x003fe20003800000 */
.L_x_1110:
        /* <DEDUP_REMOVED lines=14> */
[----:B------:R-:W-:-:S04]  /*29aa0*/  ISETP.NE.AND P1, PT, R7, RZ, PT ;  /* 0x000000ff0700720c */ /* 0x000fc80003f25270 */
[----:B------:R-:W-:-:S09]  /*29ab0*/  MOV R13, R2 ;  /* 0x00000002000d7202 */ /* 0x000fd20000000f00 */
[----:B------:R-:W-:Y:S05]  /*29ac0*/  WARPSYNC.COLLECTIVE R15, `(.L_x_1111) ;  /* 0x000000000f087348 */ /* 0x000fea0003c00000 */
[----:B------:R0:W1:Y:S02]  /*29ad0*/  SHFL.UP P6, R14, R13, R12, R11 ;  /* 0x0400000c0d0e7389 */ /* 0x00006400000c000b */
[----:B01----:R-:W-:Y:S01]  /*29ae0*/  ENDCOLLECTIVE ;  /* 0x000000000000791b */ /* 0x003fe20003800000 */
.L_x_1111:
[----:B------:R-:W-:Y:S02]  /*29af0*/  IMAD.MOV.U32 R12, RZ, RZ, 0x2 ;  /* 0x00000002ff0c7424 */ /* 0x000fe400078e00ff */
[----:B------:R-:W-:-:S05]  /*29b00*/  IMAD.MOV.U32 R3, RZ, RZ, R14 ;  /* 0x000000ffff037224 */ /* 0x000fca00078e000e */
[----:B------:R-:W-:-:S04]  /*29b10*/  SEL R3, R3, RZ, P1 ;  /* 0x000000ff03037207 */ /* 0x000fc80000800000 */
[----:B------:R-:W-:-:S05]  /*29b20*/  IADD3 R3, R2, R3, RZ ;  /* 0x0000000302037210 */ /* 0x000fca0007ffe0ff */
[----:B------:R-:W-:-:S07]  /*29b30*/  IMAD.MOV.U32 R13, RZ, RZ, R3 ;  /* 0x000000ffff0d7224 */ /* 0x000fce00078e0003 */
[----:B------:R-:W-:Y:S05]  /*29b40*/  WARPSYNC.COLLECTIVE R15, `(.L_x_1112) ;  /* 0x000000000f087348 */ /* 0x000fea0003c00000 */
[----:B------:R0:W1:Y:S02]  /*29b50*/  SHFL.UP P6, R14, R13, R12, R11 ;  /* 0x0400000c0d0e7389 */ /* 0x00006400000c000b */
[----:B01----:R-:W-:Y:S01]  /*29b60*/  ENDCOLLECTIVE ;  /* 0x000000000000791b */ /* 0x003fe20003800000 */
.L_x_1112:
[----:B------:R-:W-:Y:S02]  /*29b70*/  MOV R12, 0x4 ;  /* 0x00000004000c7802 */ /* 0x000fe40000000f00 */
[----:B------:R-:W-:-:S04]  /*29b80*/  MOV R5, R14 ;  /* 0x0000000e00057202 */ /* 0x000fc80000000f00 */
[----:B------:R-:W-:-:S05]  /*29b90*/  SEL R5, R5, RZ, P2 ;  /* 0x000000ff05057207 */ /* 0x000fca0001000000 */
[----:B------:R-:W-:-:S04]  /*29ba0*/  IMAD.IADD R3, R3, 0x1, R5 ;  /* 0x0000000103037824 */ /* 0x000fc800078e0205 */
[----:B------:R-:W-:-:S07]  /*29bb0*/  IMAD.MOV.U32 R13, RZ, RZ, R3 ;  /* 0x000000ffff0d7224 */ /* 0x000fce00078e0003 */
[----:B------:R-:W-:Y:S05]  /*29bc0*/  WARPSYNC.COLLECTIVE R15, `(.L_x_1113) ;  /* 0x000000000f087348 */ /* 0x000fea0003c00000 */
[----:B------:R0:W1:Y:S02]  /*29bd0*/  SHFL.UP P6, R14, R13, R12, R11 ;  /* 0x0400000c0d0e7389 */ /* 0x00006400000c000b */
[----:B01----:R-:W-:Y:S01]  /*29be0*/  ENDCOLLECTIVE ;  /* 0x000000000000791b */ /* 0x003fe20003800000 */
.L_x_1113:
[----:B------:R-:W-:Y:S02]  /*29bf0*/  IMAD.MOV.U32 R12, RZ, RZ, 0x8 ;  /* 0x00000008ff0c7424 */ /* 0x000fe400078e00ff */
[----:B------:R-:W-:-:S05]  /*29c00*/  IMAD.MOV.U32 R5, RZ, RZ, R14 ;  /* 0x000000ffff057224 */ /* 0x000fca00078e000e */
[----:B------:R-:W-:-:S05]  /*29c10*/  SEL R5, R5, RZ, P3 ;  /* 0x000000ff05057207 */ /* 0x000fca0001800000 */
[----:B------:R-:W-:-:S05]  /*29c20*/  IMAD.IADD R3, R3, 0x1, R5 ;  /* 0x0000000103037824 */ /* 0x000fca00078e0205 */
[----:B------:R-:W-:-:S07]  /*29c30*/  MOV R13, R3 ;  /* 0x00000003000d7202 */ /* 0x000fce0000000f00 */
[----:B------:R-:W-:Y:S05]  /*29c40*/  WARPSYNC.COLLECTIVE R15, `(.L_x_1114) ;  /* 0x000000000f087348 */ /* 0x000fea0003c00000 */
[----:B------:R0:W1:Y:S02]  /*29c50*/  SHFL.UP P6, R14, R13, R12, R11 ;  /* 0x0400000c0d0e7389 */ /* 0x00006400000c000b */
[----:B01----:R-:W-:Y:S01]  /*29c60*/  ENDCOLLECTIVE ;  /* 0x000000000000791b */ /* 0x003fe20003800000 */
.L_x_1114:
        /* <DEDUP_REMOVED lines=8> */
.L_x_1115:
[----:B------:R-:W-:Y:S01]  /*29cf0*/  MOV R12, 0x1f ;  /* 0x0000001f000c7802 */ /* 0x000fe20000000f00 */
[----:B------:R-:W-:Y:S01]  /*29d00*/  IMAD.MOV.U32 R11, RZ, RZ, 0x1f ;  /* 0x0000001fff0b7424 */ /* 0x000fe200078e00ff */
[----:B------:R-:W-:-:S04]  /*29d10*/  MOV R5, R14 ;  /* 0x0000000e00057202 */ /* 0x000fc80000000f00 */
[----:B------:R-:W-:-:S05]  /*29d20*/  SEL R5, R5, RZ, P5 ;  /* 0x000000ff05057207 */ /* 0x000fca0002800000 */
[----:B------:R-:W-:-:S04]  /*29d30*/  IMAD.IADD R5, R3, 0x1, R5 ;  /* 0x0000000103057824 */ /* 0x000fc800078e0205 */
[----:B------:R-:W-:-:S07]  /*29d40*/  IMAD.MOV.U32 R13, RZ, RZ, R5 ;  /* 0x000000ffff0d7224 */ /* 0x000fce00078e0005 */
[----:B------:R-:W-:Y:S05]  /*29d50*/  WARPSYNC.COLLECTIVE R15, `(.L_x_1116) ;  /* 0x000000000f087348 */ /* 0x000fea0003c00000 */
[----:B------:R0:W1:Y:S02]  /*29d60*/  SHFL.IDX P6, R14, R13, R12, R11 ;  /* 0x0000000c0d0e7389 */ /* 0x00006400000c000b */
[----:B01----:R-:W-:Y:S01]  /*29d70*/  ENDCOLLECTIVE ;  /* 0x000000000000791b */ /* 0x003fe20003800000 */
.L_x_1116:
[----:B------:R-:W-:Y:S01]  /*29d80*/  IMAD.MOV.U32 R6, RZ, RZ, R14 ;  /* 0x000000ffff067224 */ /* 0x000fe200078e000e */
[----:B------:R-:W-:Y:S06]  /*29d90*/  BRA `(.L_x_1117) ;  /* 0xffffffd400847947 */ /* 0x000fec000383ffff */
.L_x_1031:
[----:B------:R-:W-:Y:S01]  /*29da0*/  BSSY B0, `(.L_x_1118) ;  /* 0x0000008000007945 */ /* 0x000fe20003800000 */
[----:B-----5:R-:W-:Y:S01]  /*29db0*/  MOV R13, R2 ;  /* 0x00000002000d7202 */ /* 0x020fe20000000f00 */
[----:B------:R-:W-:Y:S01]  /*29dc0*/  IMAD.MOV.U32 R12, RZ, RZ, 0x1 ;  /* 0x00000001ff0c7424 */ /* 0x000fe200078e00ff */
[----:B------:R-:W-:Y:S01]  /*29dd0*/  MOV R15, 0xffffffff ;  /* 0xffffffff000f7802 */ /* 0x000fe20000000f00 */
[----:B------:R-:W-:-:S07]  /*29de0*/  IMAD.MOV.U32 R11, RZ, RZ, RZ ;  /* 0x000000ffff0b7224 */ /* 0x000fce00078e00ff */
[----:B012---:R-:W-:Y:S05]  /*29df0*/  WARPSYNC.COLLECTIVE R15, `(.L_x_1119) ;  /* 0x000000000f087348 */ /* 0x007fea0003c00000 */
[----:B------:R3:W4:Y:S02]  /*29e00*/  SHFL.UP P6, R14, R13, R12, R11 ;  /* 0x0400000c0d0e7389 */ /* 0x00072400000c000b */
[----:B01234-:R-:W-:Y:S01]  /*29e10*/  ENDCOLLECTIVE ;  /* 0x000000000000791b */ /* 0x01ffe20003800000 */
.L_x_1119:
[----:B------:R-:W-:Y:S05]  /*29e20*/  BSYNC B0 ;  /* 0x0000000000007941 */ /* 0x000fea0003800000 */
.L_x_1118:
[----:B------:R-:W-:Y:S01]  /*29e30*/  IMAD.MOV.U32 R3, RZ, RZ, R14 ;  /* 0x000000ffff037224 */ /* 0x000fe200078e000e */
[----:B------:R-:W-:Y:S01]  /*29e40*/  MOV R15, 0xffffffff ;  /* 0xffffffff000f7802 */ /* 0x000fe20000000f00 */
[----:B------:R-:W-:Y:S02]  /*29e50*/  IMAD.MOV.U32 R12, RZ, RZ, 0x2 ;  /* 0x00000002ff0c7424 */ /* 0x000fe400078e00ff */
[----:B------:R-:W-:Y:S01]  /*29e60*/  IMAD.MOV.U32 R11, RZ, RZ, RZ ;  /* 0x000000ffff0b7224 */ /* 0x000fe200078e00ff */
[----:B------:R-:W-:-:S05]  /*29e70*/  SEL R3, R3, RZ, P1 ;  /* 0x000000ff03037207 */ /* 0x000fca0000800000 */
[----:B------:R-:W-:-:S05]  /*29e80*/  IMAD.IADD R3, R2, 0x1, R3 ;  /* 0x0000000102037824 */ /* 0x000fca00078e0203 */
[----:B------:R-:W-:-:S07]  /*29e90*/  MOV R13, R3 ;  /* 0x00000003000d7202 */ /* 0x000fce0000000f00 */
[----:B------:R-:W-:Y:S05]  /*29ea0*/  WARPSYNC.COLLECTIVE R15, `(.L_x_1120) ;  /* 0x000000000f087348 */ /* 0x000fea0003c00000 */
[----:B------:R0:W1:Y:S02]  /*29eb0*/  SHFL.UP P6, R14, R13, R12, R11 ;  /* 0x0400000c0d0e7389 */ /* 0x00006400000c000b */
[----:B01----:R-:W-:Y:S01]  /*29ec0*/  ENDCOLLECTIVE ;  /* 0x000000000000791b */ /* 0x003fe20003800000 */
.L_x_1120:
        /* <DEDUP_REMOVED lines=8> */
.L_x_1121:
        /* <DEDUP_REMOVED lines=8> */
.L_x_1122:
        /* <DEDUP_REMOVED lines=8> */
.L_x_1123:
[----:B------:R-:W-:Y:S02]  /*2a050*/  IMAD.MOV.U32 R12, RZ, RZ, 0x1f ;  /* 0x0000001fff0c7424 */ /* 0x000fe400078e00ff */
[----:B------:R-:W-:Y:S02]  /*2a060*/  IMAD.MOV.U32 R11, RZ, RZ, 0x1f ;  /* 0x0000001fff0b7424 */ /* 0x000fe400078e00ff */
[----:B------:R-:W-:-:S05]  /*2a070*/  IMAD.MOV.U32 R5, RZ, RZ, R14 ;  /* 0x000000ffff057224 */ /* 0x000fca00078e000e */
[----:B------:R-:W-:-:S05]  /*2a080*/  SEL R5, R5, RZ, P5 ;  /* 0x000000ff05057207 */ /* 0x000fca0002800000 */
[----:B------:R-:W-:-:S05]  /*2a090*/  IMAD.IADD R5, R3, 0x1, R5 ;  /* 0x0000000103057824 */ /* 0x000fca00078e0205 */
[----:B------:R-:W-:-:S07]  /*2a0a0*/  MOV R13, R5 ;  /* 0x00000005000d7202 */ /* 0x000fce0000000f00 */
[----:B------:R-:W-:Y:S05]  /*2a0b0*/  WARPSYNC.COLLECTIVE R15, `(.L_x_1124) ;  /* 0x000000000f087348 */ /* 0x000fea0003c00000 */
[----:B------:R0:W1:Y:S02]  /*2a0c0*/  SHFL.IDX P6, R14, R13, R12, R11 ;  /* 0x0000000c0d0e7389 */ /* 0x00006400000c000b */
[----:B01----:R-:W-:Y:S01]  /*2a0d0*/  ENDCOLLECTIVE ;  /* 0x000000000000791b */ /* 0x003fe20003800000 */
.L_x_1124:
[----:B------:R-:W-:Y:S01]  /*2a0e0*/  MOV R6, R14 ;  /* 0x0000000e00067202 */ /* 0x000fe20000000f00 */
[----:B------:R-:W-:Y:S06]  /*2a0f0*/  BRA `(.L_x_1125) ;  /* 0xffffffd4004c7947 */ /* 0x000fec000383ffff */
.L_x_1033:
[----:B------:R-:W-:Y:S01]  /*2a100*/  BSSY B0, `(.L_x_1126) ;  /* 0x0000006000007945 */ /* 0x000fe20003800000 */
[----:B------:R-:W-:Y:S01]  /*2a110*/  PLOP3.LUT P6, PT, P6, PT, PT, 0x8, 0x0 ;  /* 0x000000000000781c */ /* 0x000fe200037ce170 */
[----:B------:R-:W-:-:S12]  /*2a120*/  IMAD.MOV.U32 R15, RZ, RZ, -0x1 ;  /* 0xffffffffff0f7424 */ /* 0x000fd800078e00ff */
[----:B012---:R-:W-:Y:S05]  /*2a130*/  WARPSYNC.COLLECTIVE R15, `(.L_x_1127) ;  /* 0x000000000f087348 */ /* 0x007fea0003c00000 */
[----:B------:R-:W-:Y:S01]  /*2a140*/  VOTE.ANY R14, PT, P6 ;  /* 0x00000000000e7806 */ /* 0x000fe200030e0100 */
[----:B012---:R-:W-:Y:S06]  /*2a150*/  ENDCOLLECTIVE ;  /* 0x000000000000791b */ /* 0x007fec0003800000 */
.L_x_1127:
[----:B------:R-:W-:Y:S05]  /*2a160*/  BSYNC B0 ;  /* 0x0000000000007941 */ /* 0x000fea0003800000 */
.L_x_1126:
[----:B------:R-:W-:Y:S01]  /*2a170*/  IMAD.MOV.U32 R3, RZ, RZ, R14 ;  /* 0x000000ffff037224 */ /* 0x000fe200078e000e */
[----:B------:R-:W-:Y:S01]  /*2a180*/  MOV R13, R2 ;  /* 0x00000002000d7202 */ /* 0x000fe20000000f00 */
[----:B------:R-:W-:Y:S01]  /*2a190*/  IMAD.MOV.U32 R11, RZ, RZ, 0x1f ;  /* 0x0000001fff0b7424 */ /* 0x000fe200078e00ff */
[----:B------:R-:W-:Y:S01]  /*2a1a0*/  MOV R15, 0xffffffff ;  /* 0xffffffff000f7802 */ /* 0x000fe20000000f00 */
[----:B------:R-:W0:Y:S02]  /*2a1b0*/  POPC R4, R3 ;  /* 0x0000000300047309 */ /* 0x000e240000000000 */
[----:B0-----:R-:W-:-:S07]  /*2a1c0*/  IMAD.MOV.U32 R12, RZ, RZ, R4 ;  /* 0x000000ffff0c7224 */ /* 0x001fce00078e0004 */
[----:B------:R-:W-:Y:S05]  /*2a1d0*/  WARPSYNC.COLLECTIVE R15, `(.L_x_1128) ;  /* 0x000000000f087348 */ /* 0x000fea0003c00000 */
[----:B------:R0:W1:Y:S02]  /*2a1e0*/  SHFL.IDX P6, R14, R13, R12, R11 ;  /* 0x0000000c0d0e7389 */ /* 0x00006400000c000b */
[----:B01----:R-:W-:Y:S01]  /*2a1f0*/  ENDCOLLECTIVE ;  /* 0x000000000000791b */ /* 0x003fe20003800000 */
.L_x_1128:
[----:B------:R-:W-:Y:S01]  /*2a200*/  IMAD.MOV.U32 R17, RZ, RZ, R14 ;  /* 0x000000ffff117224 */ /* 0x000fe200078e000e */
[----:B------:R-:W-:Y:S06]  /*2a210*/  BRA `(.L_x_1129) ;  /* 0xffffffd4003c7947 */ /* 0x000fec000383ffff */
.L_x_1035:
[----:B------:R-:W-:Y:S01]  /*2a220*/  BSSY B0, `(.L_x_1130) ;  /* 0x0000007000007945 */ /* 0x000fe20003800000 */
[----:B------:R-:W-:Y:S01]  /*2a230*/  IMAD.MOV.U32 R13, RZ, RZ, R5 ;  /* 0x000000ffff0d7224 */ /* 0x000fe200078e0005 */
[----:B------:R-:W-:Y:S01]  /*2a240*/  MOV R11, 0x1f ;  /* 0x0000001f000b7802 */ /* 0x000fe20000000f00 */
[----:B------:R-:W-:-:S07]  /*2a250*/  IMAD.MOV.U32 R15, RZ, RZ, -0x1 ;  /* 0xffffffffff0f7424 */ /* 0x000fce00078e00ff */
[----:B012-4-:R-:W-:Y:S05]  /*2a260*/  WARPSYNC.COLLECTIVE R15, `(.L_x_1131) ;  /* 0x000000000f087348 */ /* 0x017fea0003c00000 */
[----:B------:R3:W0:Y:S02]  /*2a270*/  SHFL.IDX P6, R14, R13, R12, R11 ;  /* 0x0000000c0d0e7389 */ /* 0x00062400000c000b */
[----:B01234-:R-:W-:Y:S01]  /*2a280*/  ENDCOLLECTIVE ;  /* 0x000000000000791b */ /* 0x01ffe20003800000 */
.L_x_1131:
[----:B------:R-:W-:Y:S05]  /*2a290*/  BSYNC B0 ;  /* 0x0000000000007941 */ /* 0x000fea0003800000 */
.L_x_1130:
[----:B------:R-:W-:Y:S01]  /*2a2a0*/  IMAD.MOV.U32 R2, RZ, RZ, R14 ;  /* 0x000000ffff027224 */ /* 0x000fe200078e000e */
[----:B------:R-:W-:Y:S06]  /*2a2b0*/  BRA `(.L_x_1034) ;  /* 0xffffffd400307947 */ /* 0x000fec000383ffff */
.L_x_1039:
[----:B0-----:R0:W2:Y:S02]  /*2a2c0*/  SYNCS.PHASECHK.TRANS64.TRYWAIT P0, [R0+URZ+0x38820], R3 ;  /* 0x03882003000075a7 */ /* 0x0010a4000800017f */
[----:B--2---:R-:W-:Y:S05]  /*2a2d0*/  @!P0 NANOSLEEP.SYNCS 0x989680 ;  /* 0x009896800000895d */ /* 0x004fea0003900000 */
[----:B------:R-:W2:Y:S02]  /*2a2e0*/  @!P0 SYNCS.PHASECHK.TRANS64 P0, [R0+URZ+0x38820], R3 ;  /* 0x03882003000085a7 */ /* 0x000ea4000800007f */
[----:B--2---:R-:W-:Y:S05]  /*2a2f0*/  @!P0 BRA `(.L_x_1039) ;  /* 0xfffffffc00f08947 */ /* 0x004fea000383ffff */
[----:B------:R-:W-:Y:S05]  /*2a300*/  BRA `(.L_x_1132) ;  /* 0xffffffd800247947 */ /* 0x000fea000383ffff */
.L_x_1040:
[----:B------:R-:W2:Y:S01]  /*2a310*/  S2R R2, SR_TID.X ;  /* 0x0000000000027919 */ /* 0x000ea20000002100 */
[----:B------:R-:W-:Y:S01]  /*2a320*/  BSSY B0, `(.L_x_1133) ;  /* 0x000000a000007945 */ /* 0x000fe20003800000 */
[----:B------:R-:W-:Y:S01]  /*2a330*/  IMAD.MOV.U32 R12, RZ, RZ, RZ ;  /* 0x000000ffff0c7224 */ /* 0x000fe200078e00ff */
[----:B------:R-:W-:Y:S01]  /*2a340*/  MOV R15, 0xffffffff ;  /* 0xffffffff000f7802 */ /* 0x000fe20000000f00 */
[----:B------:R-:W-:Y:S01]  /*2a350*/  IMAD.MOV.U32 R11, RZ, RZ, 0x1f ;  /* 0x0000001fff0b7424 */ /* 0x000fe200078e00ff */
[----:B--2---:R-:W-:-:S04]  /*2a360*/  SHF.R.U32.HI R2, RZ, 0x5, R2 ;  /* 0x00000005ff027819 */ /* 0x004fc80000011602 */
[----:B------:R-:W-:-:S04]  /*2a370*/  LOP3.LUT R2, R2, 0x3, RZ, 0xc0, !PT ;  /* 0x0000000302027812 */ /* 0x000fc800078ec0ff */
[----:B------:R-:W-:-:S07]  /*2a380*/  MOV R13, R2 ;  /* 0x00000002000d7202 */ /* 0x000fce0000000f00 */
[----:B01---5:R-:W-:Y:S05]  /*2a390*/  WARPSYNC.COLLECTIVE R15, `(.L_x_1134) ;  /* 0x000000000f087348 */ /* 0x023fea0003c00000 */
[----:B------:R2:W3:Y:S02]  /*2a3a0*/  SHFL.IDX P6, R14, R13, R12, R11 ;  /* 0x0000000c0d0e7389 */ /* 0x0004e400000c000b */
[----:B0123-5:R-:W-:Y:S01]  /*2a3b0*/  ENDCOLLECTIVE ;  /* 0x000000000000791b */ /* 0x02ffe20003800000 */
.L_x_1134:
[----:B------:R-:W-:Y:S05]  /*2a3c0*/  BSYNC B0 ;  /* 0x0000000000007941 */ /* 0x000fea0003800000 */
.L_x_1133:
[----:B------:R-:W-:Y:S05]  /*2a3d0*/  BRA `(.L_x_1135) ;  /* 0xffffffd8000c7947 */ /* 0x000fea000383ffff */
.L_x_1041:
[----:B------:R-:W-:Y:S01]  /*2a3e0*/  BSSY B0, `(.L_x_1136) ;  /* 0x0000006000007945 */ /* 0x000fe20003800000 */
[----:B------:R-:W-:-:S07]  /*2a3f0*/  IMAD.MOV.U32 R15, RZ, RZ, -0x1 ;  /* 0xffffffffff0f7424 */ /* 0x000fce00078e00ff */
[----:B012--5:R-:W-:Y:S05]  /*2a400*/  WARPSYNC.COLLECTIVE R15, `(.L_x_1137) ;  /* 0x000000000f0c7348 */ /* 0x027fea0003c00000 */
[----:B------:R-:W-:Y:S02]  /*2a410*/  ELECT P6, UR62, PT ;  /* 0x00000000003e782f */ /* 0x000fe400038c0000 */
[----:B------:R-:W-:Y:S01]  /*2a420*/  MOV R14, UR62 ;  /* 0x0000003e000e7c02 */ /* 0x000fe20008000f00 */
[----:B012--5:R-:W-:Y:S10]  /*2a430*/  ENDCOLLECTIVE ;  /* 0x000000000000791b */ /* 0x027ff40003800000 */
.L_x_1137:
[----:B------:R-:W-:Y:S05]  /*2a440*/  BSYNC B0 ;  /* 0x0000000000007941 */ /* 0x000fea0003800000 */
.L_x_1136:
[----:B------:R-:W-:Y:S05]  /*2a450*/  BRA `(.L_x_1138) ;  /* 0xffffffd800007947 */ /* 0x000fea000383ffff */
.L_x_1043:
[----:B0-----:R0:W2:Y:S02]  /*2a460*/  SYNCS.PHASECHK.TRANS64.TRYWAIT P0, [R6+URZ], R5 ;  /* 0x00000005060075a7 */ /* 0x0010a4000800017f */
[----:B--2---:R-:W-:Y:S05]  /*2a470*/  @!P0 NANOSLEEP.SYNCS 0x989680 ;  /* 0x009896800000895d */ /* 0x004fea0003900000 */
[----:B------:R-:W2:Y:S02]  /*2a480*/  @!P0 SYNCS.PHASECHK.TRANS64 P0, [R6+URZ], R5 ;  /* 0x00000005060085a7 */ /* 0x000ea4000800007f */
[----:B--2---:R-:W-:Y:S05]  /*2a490*/  @!P0 BRA `(.L_x_1043) ;  /* 0xfffffffc00f08947 */ /* 0x004fea000383ffff */
[----:B------:R-:W-:Y:S05]  /*2a4a0*/  BRA `(.L_x_1139) ;  /* 0xffffffd8003c7947 */ /* 0x000fea000383ffff */
.L_x_1044:
[----:B--2---:R2:W3:Y:S02]  /*2a4b0*/  SYNCS.PHASECHK.TRANS64.TRYWAIT P0, [R7+URZ], R2 ;  /* 0x00000002070075a7 */ /* 0x0044e4000800017f */
[----:B---3--:R-:W-:Y:S05]  /*2a4c0*/  @!P0 NANOSLEEP.SYNCS 0x989680 ;  /* 0x009896800000895d */ /* 0x008fea0003900000 */
[----:B------:R-:W3:Y:S02]  /*2a4d0*/  @!P0 SYNCS.PHASECHK.TRANS64 P0, [R7+URZ], R2 ;  /* 0x00000002070085a7 */ /* 0x000ee4000800007f */
[----:B---3--:R-:W-:Y:S05]  /*2a4e0*/  @!P0 BRA `(.L_x_1044) ;  /* 0xfffffffc00f08947 */ /* 0x008fea000383ffff */
[----:B------:R-:W-:Y:S05]  /*2a4f0*/  BRA `(.L_x_1140) ;  /* 0xffffffd800307947 */ /* 0x000fea000383ffff */
.L_x_1046:
[----:B---3--:R3:W4:Y:S02]  /*2a500*/  SYNCS.PHASECHK.TRANS64.TRYWAIT P0, [R4+URZ], R5 ;  /* 0x00000005040075a7 */ /* 0x008724000800017f */
[----:B----4-:R-:W-:Y:S05]  /*2a510*/  @!P0 NANOSLEEP.SYNCS 0x989680 ;  /* 0x009896800000895d */ /* 0x010fea0003900000 */
[----:B------:R-:W4:Y:S02]  /*2a520*/  @!P0 SYNCS.PHASECHK.TRANS64 P0, [R4+URZ], R5 ;  /* 0x00000005040085a7 */ /* 0x000f24000800007f */
[----:B----4-:R-:W-:Y:S05]  /*2a530*/  @!P0 BRA `(.L_x_1046) ;  /* 0xfffffffc00f08947 */ /* 0x010fea000383ffff */
[----:B------:R-:W-:Y:S05]  /*2a540*/  BRA `(.L_x_1141) ;  /* 0xffffffd800387947 */ /* 0x000fea000383ffff */
.L_x_1142:
        /* <DEDUP_REMOVED lines=11> */
.L_x_3427:


//--------------------- .text._ZN7cutlass13device_kernelIN5flash11enable_sm90INS1_16FlashAttnFwdSm90INS1_25CollectiveMainloopFwdSm90ILi2EN4cute5tupleIJNS5_1CILi1EEES8_S8_EEENS6_IJNS7_ILi128EEENS7_ILi64EEENS7_ILi256EEEEEELi256ENS_6half_tEfNS_4arch4Sm90ELb0ELb1ELb0ELb0ELb0ELb0ELb0ELb1ELb1ELb1ELb0ELb0EEENS1_21CollectiveEpilogueFwdINS6_IJSA_SC_SB_EEES9_SE_SG_Li256ELb0ELb1ELb0ELb0EEENS1_30DynamicPersistentTileSchedulerILi256ELi128ELb0ELb1ELb1EEEEEEEEEvNT_6ParamsE --------------------------
	.section	.text._ZN7cutlass13device_kernelIN5flash11enable_sm90INS1_16FlashAttnFwdSm90INS1_25CollectiveMainloopFwdSm90ILi2EN4cute5tupleIJNS5_1CILi1EEES8_S8_EEENS6_IJNS7_ILi128EEENS7_ILi64EEENS7_ILi256EEEEEELi256ENS_6half_tEfNS_4arch4Sm90ELb0ELb1ELb0ELb0ELb0ELb0ELb0ELb1ELb1ELb1ELb0ELb0EEENS1_21CollectiveEpilogueFwdINS6_IJSA_SC_SB_EEES9_SE_SG_Li256ELb0ELb1ELb0ELb0EEENS1_30DynamicPersistentTileSchedulerILi256ELi128ELb0ELb1ELb1EEEEEEEEEvNT_6ParamsE,"ax",@progbits
	.align	128
.text._ZN7cutlass13device_kernelIN5flash11enable_sm90INS1_16FlashAttnFwdSm90INS1_25CollectiveMainloopFwdSm90ILi2EN4cute5tupleIJNS5_1CILi1EEES8_S8_EEENS6_IJNS7_ILi128EEENS7_ILi64EEENS7_ILi256EEEEEELi256ENS_6half_tEfNS_4arch4Sm90ELb0ELb1ELb0ELb0ELb0ELb0ELb0ELb1ELb1ELb1ELb0ELb0EEENS1_21CollectiveEpilogueFwdINS6_IJSA_SC_SB_EEES9_SE_SG_Li256ELb0ELb1ELb0ELb0EEENS1_30DynamicPersistentTileSchedulerILi256ELi128ELb0ELb1ELb1EEEEEEEEEvNT_6ParamsE:
        .type           _ZN7cutlass13device_kernelIN5flash11enable_sm90INS1_16FlashAttnFwdSm90INS1_25CollectiveMainloopFwdSm90ILi2EN4cute5tupleIJNS5_1CILi1EEES8_S8_EEENS6_IJNS7_ILi128EEENS7_ILi64EEENS7_ILi256EEEEEELi256ENS_6half_tEfNS_4arch4Sm90ELb0ELb1ELb0ELb0ELb0ELb0ELb0ELb1ELb1ELb1ELb0ELb0EEENS1_21CollectiveEpilogueFwdINS6_IJSA_SC_SB_EEES9_SE_SG_Li256ELb0ELb1ELb0ELb0EEENS1_30DynamicPersistentTileSchedulerILi256ELi128ELb0ELb1ELb1EEEEEEEEEvNT_6ParamsE,@function
        .size           _ZN7cutlass13device_kernelIN5flash11enable_sm90INS1_16FlashAttnFwdSm90INS1_25CollectiveMainloopFwdSm90ILi2EN4cute5tupleIJNS5_1CILi1EEES8_S8_EEENS6_IJNS7_ILi128EEENS7_ILi64EEENS7_ILi256EEEEEELi256ENS_6half_tEfNS_4arch4Sm90ELb0ELb1ELb0ELb0ELb0ELb0ELb0ELb1ELb1ELb1ELb0ELb0EEENS1_21CollectiveEpilogueFwdINS6_IJSA_SC_SB_EEES9_SE_SG_Li256ELb0ELb1ELb0ELb0EEENS1_30DynamicPersistentTileSchedulerILi256ELi128ELb0ELb1ELb1EEEEEEEEEvNT_6ParamsE,(.L_x_3428 - _ZN7cutlass13device_kernelIN5flash11enable_sm90INS1_16FlashAttnFwdSm90INS1_25CollectiveMainloopFwdSm90ILi2EN4cute5tupleIJNS5_1CILi1EEES8_S8_EEENS6_IJNS7_ILi128EEENS7_ILi64EEENS7_ILi256EEEEEELi256ENS_6half_tEfNS_4arch4Sm90ELb0ELb1ELb0ELb0ELb0ELb0ELb0ELb1ELb1ELb1ELb0ELb0EEENS1_21CollectiveEpilogueFwdINS6_IJSA_SC_SB_EEES9_SE_SG_Li256ELb0ELb1ELb0ELb0EEENS1_30DynamicPersistentTileSchedulerILi256ELi128ELb0ELb1ELb1EEEEEEEEEvNT_6ParamsE)
        .other          _ZN7cutlass13device_kernelIN5flash11enable_sm90INS1_16FlashAttnFwdSm90INS1_25CollectiveMainloopFwdSm90ILi2EN4cute5tupleIJNS5_1CILi1EEES8_S8_EEENS6_IJNS7_ILi128EEENS7_ILi64EEENS7_ILi256EEEEEELi256ENS_6half_tEfNS_4arch4Sm90ELb0ELb1ELb0ELb0ELb0ELb0ELb0ELb1ELb1ELb1ELb0ELb0EEENS1_21CollectiveEpilogueFwdINS6_IJSA_SC_SB_EEES9_SE_SG_Li256ELb0ELb1ELb0ELb0EEENS1_30DynamicPersistentTileSchedulerILi256ELi128ELb0ELb1ELb1EEEEEEEEEvNT_6ParamsE,@"STO_CUDA_ENTRY STV_DEFAULT"
_ZN7cutlass13device_kernelIN5flash11enable_sm90INS1_16FlashAttnFwdSm90INS1_25CollectiveMainloopFwdSm90ILi2EN4cute5tupleIJNS5_1CILi1EEES8_S8_EEENS6_IJNS7_ILi128EEENS7_ILi64EEENS7_ILi256EEEEEELi256ENS_6half_tEfNS_4arch4Sm90ELb0ELb1ELb0ELb0ELb0ELb0ELb0ELb1ELb1ELb1ELb0ELb0EEENS1_21CollectiveEpilogueFwdINS6_IJSA_SC_SB_EEES9_SE_SG_Li256ELb0ELb1ELb0ELb0EEENS1_30DynamicPersistentTileSchedulerILi256ELi128ELb0ELb1ELb1EEEEEEEEEvNT_6ParamsE:
        /* <DEDUP_REMOVED lines=18> */
.L_x_1144:
[----:B------:R-:W-:Y:S05]  /*0120*/  BSYNC B0 ;  /* 0x0000000000007941 */ /* 0x000fea0003800000 */
.L_x_1143:
        /* <DEDUP_REMOVED lines=41> */
.L_x_1145:
        /* <DEDUP_REMOVED lines=22> */
.L_x_1146:
        /* <DEDUP_REMOVED lines=18> */
.L_x_1147:
        /* <DEDUP_REMOVED lines=22> */
.L_x_1148:
        /* <DEDUP_REMOVED lines=22> */
.L_x_1149:
        /* <DEDUP_REMOVED lines=8> */
.L_x_1151:
[----:B------:R-:W-:-:S08]  /*0980*/  NOP ;  /* 0x0000000000007918 */ /* 0x000fd00000000000 */
[----:B------:R-:W1:Y:S02]  /*0990*/  USETMAXREG.TRY_ALLOC.CTAPOOL UP0, 0xf0 ;  /* 0x000000f0000079c8 */ /* 0x000e640008000600 */
[----:B-1----:R-:W-:-:S13]  /*09a0*/  PLOP3.LUT P0, PT, PT, PT, UP0, 0x80, 0x0 ;  /* 0x000000000000781c */ /* 0x002fda0003f0f008 */
[----:B------:R-:W-:Y:S05]  /*09b0*/  @!P0 BRA `(.L_x_1151) ;  /* 0xfffffffc00f08947 */ /* 0x000fea000383ffff */
[----:B------:R-:W1:Y:S08]  /*09c0*/  S2UR UR4, SR_CTAID.X ;  /* 0x00000000000479c3 */ /* 0x000e700000002500 */
[----:B------:R-:W-:Y:S08]  /*09d0*/  BAR.ARV 0x4, 0x180 ;  /* 0x0106000000007b1d */ /* 0x000ff00000002000 */
[----:B------:R-:W1:Y:S08]  /*09e0*/  LDC R0, c[0x0][0xc38] ;  /* 0x00030e00ff007b82 */ /* 0x000e700000000800 */
[----:B------:R-:W-:Y:S06]  /*09f0*/  BAR.ARV 0x8, 0x180 ;  /* 0x0206000000007b1d */ /* 0x000fec0000002000 */
[----:B-1----:R-:W-:-:S13]  /*0a00*/  ISETP.LE.AND P0, PT, R0, UR4, PT ;  /* 0x0000000400007c0c */ /* 0x002fda000bf03270 */
[----:B------:R-:W-:Y:S05]  /*0a10*/  @P0 EXIT ;  /* 0x000000000000094d */ /* 0x000fea0003800000 */
[----:B------:R-:W2:Y:S01]  /*0a20*/  LDL R3, [R1+0x1c] ;  /* 0x00001c0001037983 */ /* 0x000ea20000100800 */
[----:B------:R-:W-:Y:S01]  /*0a30*/  UMOV UR38, URZ ;  /* 0x0000003f00267c82 */ /* 0x000fe20008000000 */
[----:B------:R-:W-:Y:S01]  /*0a40*/  UMOV UR36, URZ ;  /* 0x0000003f00247c82 */ /* 0x000fe20008000000 */
[----:B0-----:R-:W0:Y:S02]  /*0a50*/  S2R R2, SR_TID.X ;  /* 0x0000000000027919 */ /* 0x001e240000002100 */
[----:B0-----:R-:W-:-:S05]  /*0a60*/  VIADD R217, R2, 0xffffff80 ;  /* 0xffffff8002d97836 */ /* 0x001fca0000000000 */
[----:B------:R-:W-:-:S04]  /*0a70*/  SHF.R.S32.HI R0, RZ, 0x1f, R217 ;  /* 0x0000001fff007819 */ /* 0x000fc800000114d9 */
[CC--:B------:R-:W-:Y:S02]  /*0a80*/  LEA.HI R2, R0.reuse, R217.reuse, RZ, 0x7 ;  /* 0x000000d900027211 */ /* 0x0c0fe400078f38ff */
[-C--:B------:R-:W-:Y:S02]  /*0a90*/  LEA.HI R4, R0, R217.reuse, RZ, 0x5 ;  /* 0x000000d900047211 */ /* 0x080fe400078f28ff */
[----:B------:R-:W-:Y:S02]  /*0aa0*/  LOP3.LUT R208, R2, 0xffffff80, RZ, 0xc0, !PT ;  /* 0xffffff8002d07812 */ /* 0x000fe400078ec0ff */
[----:B------:R-:W-:Y:S01]  /*0ab0*/  LEA.HI R11, R0, R217, RZ, 0x2 ;  /* 0x000000d9000b7211 */ /* 0x000fe200078f10ff */
[----:B------:R-:W-:Y:S01]  /*0ac0*/  IMAD.SHL.U32 R5, R4, 0x20, RZ ;  /* 0x0000002004057824 */ /* 0x000fe200078e00ff */
[----:B------:R-:W-:Y:S01]  /*0ad0*/  SHF.R.S32.HI R209, RZ, 0x7, R2 ;  /* 0x00000007ffd17819 */ /* 0x000fe20000011402 */
[----:B------:R-:W-:-:S03]  /*0ae0*/  IMAD.IADD R208, R217, 0x1, -R208 ;  /* 0x00000001d9d07824 */ /* 0x000fc600078e0ad0 */
[----:B------:R-:W-:Y:S02]  /*0af0*/  LOP3.LUT R5, R5, 0xfffffc00, RZ, 0xc0, !PT ;  /* 0xfffffc0005057812 */ /* 0x000fe400078ec0ff */
[----:B------:R-:W-:Y:S02]  /*0b00*/  SHF.R.S32.HI R7, RZ, 0x1f, R208 ;  /* 0x0000001fff077819 */ /* 0x000fe400000114d0 */
[----:B------:R-:W-:Y:S02]  /*0b10*/  LEA.HI R2, R2, R209, RZ, 0x1 ;  /* 0x000000d102027211 */ /* 0x000fe400078f08ff */
[CC--:B------:R-:W-:Y:S02]  /*0b20*/  LEA.HI R8, R7.reuse, R208.reuse, RZ, 0x2 ;  /* 0x000000d007087211 */ /* 0x0c0fe400078f10ff */
[----:B------:R-:W-:Y:S02]  /*0b30*/  LEA.HI R7, R7, R208, RZ, 0x5 ;  /* 0x000000d007077211 */ /* 0x000fe400078f28ff */
[----:B------:R-:W-:-:S02]  /*0b40*/  SHF.R.S32.HI R9, RZ, 0x2, R8 ;  /* 0x00000002ff097819 */ /* 0x000fc40000011408 */
[----:B------:R-:W-:Y:S02]  /*0b50*/  SHF.R.S32.HI R10, RZ, 0x1f, R8 ;  /* 0x0000001fff0a7819 */ /* 0x000fe40000011408 */
[----:B------:R-:W-:Y:S02]  /*0b60*/  SHF.R.S32.HI R7, RZ, 0x5, R7 ;  /* 0x00000005ff077819 */ /* 0x000fe40000011407 */
[----:B------:R-:W-:Y:S02]  /*0b70*/  LEA.HI R10, R10, R9, RZ, 0x3 ;  /* 0x000000090a0a7211 */ /* 0x000fe400078f18ff */
[----:B------:R-:W-:Y:S02]  /*0b80*/  LOP3.LUT R2, R2, 0x3fffffe, RZ, 0xc0, !PT ;  /* 0x03fffffe02027812 */ /* 0x000fe400078ec0ff */
[----:B------:R-:W-:Y:S02]  /*0b90*/  LOP3.LUT R10, R10, 0xfffffff8, RZ, 0xc0, !PT ;  /* 0xfffffff80a0a7812 */ /* 0x000fe400078ec0ff */
[----:B------:R-:W-:Y:S01]  /*0ba0*/  LOP3.LUT R17, R8, 0x7ffffffc, RZ, 0xc0, !PT ;  /* 0x7ffffffc08117812 */ /* 0x000fe200078ec0ff */
[----:B------:R-:W-:-:S02]  /*0bb0*/  IMAD.IADD R2, R209, 0x1, -R2 ;  /* 0x00000001d1027824 */ /* 0x000fc400078e0a02 */
[----:B------:R-:W-:Y:S02]  /*0bc0*/  IMAD.IADD R10, R9, 0x1, -R10 ;  /* 0x00000001090a7824 */ /* 0x000fe400078e0a0a */
[----:B------:R-:W-:Y:S02]  /*0bd0*/  IMAD.IADD R17, R208, 0x1, -R17 ;  /* 0x00000001d0117824 */ /* 0x000fe400078e0a11 */
[----:B------:R-:W-:-:S04]  /*0be0*/  IMAD R7, R7, 0x10, R10 ;  /* 0x0000001007077824 */ /* 0x000fc800078e020a */
[----:B------:R-:W-:Y:S01]  /*0bf0*/  IMAD R210, R2, 0x40, R7 ;  /* 0x0000004002d27824 */ /* 0x000fe200078e0207 */
[----:B--2---:R-:W-:Y:S02]  /*0c00*/  R2UR UR5, R3 ;  /* 0x00000000030572ca */ /* 0x004fe400000e0000 */
[CC--:B------:R-:W-:Y:S02]  /*0c10*/  LEA.HI R3, R0.reuse, R217.reuse, RZ, 0x4 ;  /* 0x000000d900037211 */ /* 0x0c0fe400078f20ff */
[----:B------:R-:W-:Y:S02]  /*0c20*/  LEA.HI R0, R0, R217, RZ, 0x3 ;  /* 0x000000d900007211 */ /* 0x000fe400078f18ff */
[----:B------:R-:W-:Y:S02]  /*0c30*/  SHF.R.S32.HI R6, RZ, 0x4, R3 ;  /* 0x00000004ff067819 */ /* 0x000fe40000011403 */
[C---:B------:R-:W-:Y:S02]  /*0c40*/  LOP3.LUT R4, R3.reuse, 0x3fffff0, RZ, 0xc0, !PT ;  /* 0x03fffff003047812 */ /* 0x040fe400078ec0ff */
[----:B------:R-:W-:-:S02]  /*0c50*/  LEA.HI R3, R3, R6, RZ, 0x1 ;  /* 0x0000000603037211 */ /* 0x000fc400078f08ff */
[----:B------:R-:W-:Y:S01]  /*0c60*/  LOP3.LUT R202, R0, 0xfffffff8, RZ, 0xc0, !PT ;  /* 0xfffffff800ca7812 */ /* 0x000fe200078ec0ff */
[----:B------:R-:W-:Y:S01]  /*0c70*/  IMAD.IADD R4, R217, 0x1, -R4 ;  /* 0x00000001d9047824 */ /* 0x000fe200078e0a04 */
[----:B------:R-:W-:Y:S01]  /*0c80*/  LOP3.LUT R3, R3, 0x1ffffffe, RZ, 0xc0, !PT ;  /* 0x1ffffffe03037812 */ /* 0x000fe200078ec0ff */
[----:B------:R-:W-:Y:S01]  /*0c90*/  ULOP3.LUT UR6, UR5, 0x1, URZ, 0xfc, !UPT ;  /* 0x0000000105067892 */ /* 0x000fe2000f8efc3f */
[----:B------:R-:W-:Y:S01]  /*0ca0*/  SHF.R.S32.HI R206, RZ, 0x3, R0 ;  /* 0x00000003ffce7819 */ /* 0x000fe20000011400 */
[----:B------:R-:W-:Y:S01]  /*0cb0*/  IMAD R4, R4, 0x40, R5 ;  /* 0x0000004004047824 */ /* 0x000fe200078e0205 */
[----:B------:R-:W-:Y:S01]  /*0cc0*/  UMOV UR5, URZ ;  /* 0x0000003f00057c82 */ /* 0x000fe20008000000 */
[----:B------:R-:W-:Y:S01]  /*0cd0*/  IMAD.IADD R3, R6, 0x1, -R3 ;  /* 0x0000000106037824 */ /* 0x000fe200078e0a03 */
[----:B------:R-:W-:Y:S01]  /*0ce0*/  LOP3.LUT R6, R11, 0xfffffffc, RZ, 0xc0, !PT ;  /* 0xfffffffc0b067812 */ /* 0x000fe200078ec0ff */
[----:B------:R-:W-:Y:S02]  /*0cf0*/  IMAD.IADD R202, R217, 0x1, -R202 ;  /* 0x00000001d9ca7824 */ /* 0x000fe400078e0aca */
[----:B------:R-:W-:-:S02]  /*0d00*/  IMAD R211, R3, 0x8, R4 ;  /* 0x0000000803d37824 */ /* 0x000fc400078e0204 */
[----:B------:R-:W-:Y:S02]  /*0d10*/  IMAD.IADD R6, R217, 0x1, -R6 ;  /* 0x00000001d9067824 */ /* 0x000fe400078e0a06 */
[----:B------:R-:W-:Y:S02]  /*0d20*/  IMAD.SHL.U32 R18, R202, 0x8, RZ ;  /* 0x00000008ca127824 */ /* 0x000fe400078e00ff */
[----:B------:R-:W-:Y:S01]  /*0d30*/  IMAD.U32 R212, RZ, RZ, UR6 ;  /* 0x00000006ffd47e24 */ /* 0x000fe2000f8e00ff */
[----:B------:R-:W-:Y:S01]  /*0d40*/  LEA.HI R5, R6, R6, RZ, 0x1 ;  /* 0x0000000606057211 */ /* 0x000fe200078f08ff */
[C---:B------:R-:W-:Y:S01]  /*0d50*/  VIADD R200, R18.reuse, 0x40 ;  /* 0x0000004012c87836 */ /* 0x040fe20000000000 */
[----:B------:R-:W-:Y:S01]  /*0d60*/  SHF.R.S32.HI R216, RZ, 0x1f, R18 ;  /* 0x0000001fffd87819 */ /* 0x000fe20000011412 */
[C---:B------:R-:W-:Y:S01]  /*0d70*/  VIADD R23, R18.reuse, 0x80 ;  /* 0x0000008012177836 */ /* 0x040fe20000000000 */
[----:B------:R-:W-:Y:S01]  /*0d80*/  LOP3.LUT R5, R5, 0x1ffffffe, RZ, 0xc0, !PT ;  /* 0x1ffffffe05057812 */ /* 0x000fe200078ec0ff */
[----:B------:R-:W-:Y:S01]  /*0d90*/  VIADD R201, R18, 0xc0 ;  /* 0x000000c012c97836 */ /* 0x000fe20000000000 */
[----:B------:R-:W-:Y:S01]  /*0da0*/  SHF.R.S32.HI R215, RZ, 0x1f, R200 ;  /* 0x0000001fffd77819 */ /* 0x000fe200000114c8 */
[----:B------:R-:W-:Y:S01]  /*0db0*/  IMAD.U32 R207, RZ, RZ, UR5 ;  /* 0x00000005ffcf7e24 */ /* 0x000fe2000f8e00ff */
[----:B------:R-:W-:Y:S01]  /*0dc0*/  SHF.R.S32.HI R214, RZ, 0x1f, R23 ;  /* 0x0000001fffd67819 */ /* 0x000fe20000011417 */
[----:B------:R-:W-:Y:S01]  /*0dd0*/  IMAD.IADD R5, R6, 0x1, -R5 ;  /* 0x0000000106057824 */ /* 0x000fe200078e0a05 */
[----:B------:R-:W-:-:S03]  /*0de0*/  SHF.R.S32.HI R213, RZ, 0x1f, R201 ;  /* 0x0000001fffd57819 */ /* 0x000fc600000114c9 */
[----:B------:R-:W-:-:S07]  /*0df0*/  IMAD R19, R5, 0x8, R210 ;  /* 0x0000000805137824 */ /* 0x000fce00078e02d2 */
.L_x_1248:
[----:B------:R-:W-:Y:S01]  /*0e00*/  ULDC UR5, c[0x0][0xc60] ;  /* 0x0003180000057ab9 */ /* 0x000fe20000000800 */
[----:B------:R-:W-:Y:S01]  /*0e10*/  UMOV UR8, UR4 ;  /* 0x0000000400087c82 */ /* 0x000fe20008000000 */
[----:B------:R-:W-:-:S11]  /*0e20*/  UISETP.NE.AND UP0, UPT, UR5, 0x1, UPT ;  /* 0x000000010500788c */ /* 0x000fd6000bf05270 */
[----:B------:R-:W-:Y:S01]  /*0e30*/  @UP0 ULDC UR6, c[0x0][0xc64] ;  /* 0x0003190000060ab9 */ /* 0x000fe20000000800 */
[----:B------:R-:W-:Y:S01]  /*0e40*/  @UP0 ULDC UR9, c[0x0][0xc68] ;  /* 0x00031a0000090ab9 */ /* 0x000fe20000000800 */
[----:B------:R-:W-:-:S04]  /*0e50*/  UIMAD.WIDE.U32 UR6, UR4, UR6, URZ ;  /* 0x00000006040672a5 */ /* 0x000fc8000f8e003f */
[----:B------:R-:W-:-:S03]  /*0e60*/  @UP0 USHF.R.U32.HI UR8, URZ, UR9, UR7 ;  /* 0x000000093f080299 */ /* 0x000fc60008011607 */
[----:B------:R-:W-:Y:S02]  /*0e70*/  ULDC UR6, c[0x0][0xc78] ;  /* 0x00031e0000067ab9 */ /* 0x000fe40000000800 */
[----:B------:R-:W-:Y:S02]  /*0e80*/  UISETP.GE.AND UP0, UPT, UR8, UR6, UPT ;  /* 0x000000060800728c */ /* 0x000fe4000bf06270 */
[----:B------:R-:W-:-:S04]  /*0e90*/  UIADD3 UR6, -UR8, URZ, URZ ;  /* 0x0000003f08067290 */ /* 0x000fc8000fffe13f */
[----:B------:R-:W-:Y:S01]  /*0ea0*/  PLOP3.LUT P0, PT, PT, PT, UP0, 0x80, 0x0 ;  /* 0x000000000000781c */ /* 0x000fe20003f0f008 */
[----:B------:R-:W-:-:S12]  /*0eb0*/  UIMAD UR9, UR5, UR6, UR4 ;  /* 0x00000006050972a4 */ /* 0x000fd8000f8e0204 */
[----:B012345:R-:W-:Y:S05]  /*0ec0*/  @!P0 BRA `(.L_x_1152) ;  /* 0x0000000000208947 */ /* 0x03ffea0003800000 */
[----:B------:R-:W-:Y:S01]  /*0ed0*/  ULDC UR7, c[0x0][0xc6c] ;  /* 0x00031b0000077ab9 */ /* 0x000fe20000000800 */
[----:B------:R-:W-:Y:S01]  /*0ee0*/  UMOV UR6, UR9 ;  /* 0x0000000900067c82 */ /* 0x000fe20008000000 */
[----:B------:R-:W-:-:S11]  /*0ef0*/  UISETP.NE.AND UP0, UPT, UR7, 0x1, UPT ;  /* 0x000000010700788c */ /* 0x000fd6000bf05270 */
[----:B------:R-:W-:Y:S02]  /*0f00*/  @UP0 ULDC.64 UR10, c[0x0][0xc70] ;  /* 0x00031c00000a0ab9 */ /* 0x000fe40000000a00 */
[----:B------:R-:W-:-:S04]  /*0f10*/  UIMAD.WIDE.U32 UR4, UR9, UR10, URZ ;  /* 0x0000000a090472a5 */ /* 0x000fc8000f8e003f */
[----:B------:R-:W-:-:S04]  /*0f20*/  @UP0 USHF.R.U32.HI UR6, URZ, UR11, UR5 ;  /* 0x0000000b3f060299 */ /* 0x000fc80008011605 */
[----:B------:R-:W-:Y:S01]  /*0f30*/  UIMAD UR4, UR6, UR7, URZ ;  /* 0x00000007060472a4 */ /* 0x000fe2000f8e023f */
[----:B------:R-:W-:Y:S11]  /*0f40*/  BRA `(.L_x_1153) ;  /* 0x00000000001c7947 */ /* 0x000ff60003800000 */
.L_x_1152:
[----:B------:R-:W-:Y:S01]  /*0f50*/  ULDC UR7, c[0x0][0xc54] ;  /* 0x0003150000077ab9 */ /* 0x000fe20000000800 */
[----:B------:R-:W-:Y:S01]  /*0f60*/  UMOV UR6, UR9 ;  /* 0x0000000900067c82 */ /* 0x000fe20008000000 */
[----:B------:R-:W-:-:S11]  /*0f70*/  UISETP.NE.AND UP0, UPT, UR7, 0x1, UPT ;  /* 0x000000010700788c */ /* 0x000fd6000bf05270 */
[----:B------:R-:W-:Y:S02]  /*0f80*/  @UP0 ULDC.64 UR10, c[0x0][0xc58] ;  /* 0x00031600000a0ab9 */ /* 0x000fe40000000a00 */
[----:B------:R-:W-:-:S04]  /*0f90*/  UIMAD.WIDE.U32 UR4, UR9, UR10, URZ ;  /* 0x0000000a090472a5 */ /* 0x000fc8000f8e003f */
[----:B------:R-:W-:-:S04]  /*0fa0*/  @UP0 USHF.R.U32.HI UR6, URZ, UR11, UR5 ;  /* 0x0000000b3f060299 */ /* 0x000fc80008011605 */
[----:B------:R-:W-:-:S12]  /*0fb0*/  UIMAD UR4, UR6, UR7, URZ ;  /* 0x00000007060472a4 */ /* 0x000fd8000f8e023f */
.L_x_1153:
[----:B------:R-:W-:Y:S01]  /*0fc0*/  ULOP3.LUT UR6, URZ, UR6, URZ, 0x33, !UPT ;  /* 0x000000063f067292 */ /* 0x000fe2000f8e333f */
[----:B------:R-:W-:Y:S01]  /*0fd0*/  ULDC UR12, c[0x0][0xc48] ;  /* 0x00031200000c7ab9 */ /* 0x000fe20000000800 */
[----:B------:R-:W-:Y:S01]  /*0fe0*/  ULDC UR7, c[0x0][0x448] ;  /* 0x0001120000077ab9 */ /* 0x000fe20000000800 */
[----:B------:R-:W-:Y:S01]  /*0ff0*/  ULDC UR5, c[0x0][0xc3c] ;  /* 0x00030f0000057ab9 */ /* 0x000fe20000000800 */
[----:B------:R-:W-:Y:S02]  /*1000*/  UISETP.NE.AND UP2, UPT, UR12, 0x1, UPT ;  /* 0x000000010c00788c */ /* 0x000fe4000bf45270 */
[----:B------:R-:W-:Y:S02]  /*1010*/  UISETP.NE.AND UP1, UPT, UR7, 0x1, UPT ;  /* 0x000000010700788c */ /* 0x000fe4000bf25270 */
[----:B------:R-:W-:Y:S01]  /*1020*/  UIADD3 UR6, UR6, UR5, URZ ;  /* 0x0000000506067290 */ /* 0x000fe2000fffe03f */
[----:B------:R-:W-:Y:S01]  /*1030*/  ULDC.64 UR10, c[0x0][0x418] ;  /* 0x00010600000a7ab9 */ /* 0x000fe20000000a00 */
[----:B------:R-:W-:-:S02]  /*1040*/  UIADD3 UR4, UR9, -UR4, URZ ;  /* 0x8000000409047290 */ /* 0x000fc4000fffe03f */
[----:B------:R-:W-:Y:S02]  /*1050*/  UISETP.NE.U32.AND UP0, UPT, UR10, URZ, UPT ;  /* 0x0000003f0a00728c */ /* 0x000fe4000bf05070 */
[----:B------:R-:W-:Y:S01]  /*1060*/  USHF.L.U32 UR60, UR6, 0x7, URZ ;  /* 0x00000007063c7899 */ /* 0x000fe2000800063f */
[----:B------:R-:W-:Y:S01]  /*1070*/  ULDC UR14, c[0x0][0xc54] ;  /* 0x00031500000e7ab9 */ /* 0x000fe20000000800 */
[----:B------:R-:W-:Y:S02]  /*1080*/  UISETP.NE.AND.EX UP0, UPT, UR11, URZ, UPT, UP0 ;  /* 0x0000003f0b00728c */ /* 0x000fe4000bf05300 */
[----:B------:R-:W-:Y:S02]  /*1090*/  UIMAD UR14, UR8, UR14, UR4 ;  /* 0x0000000e080e72a4 */ /* 0x000fe4000f8e0204 */
[----:B------:R-:W-:Y:S01]  /*10a0*/  UIADD3 UR10, UR60, 0x7f, URZ ;  /* 0x0000007f3c0a7890 */ /* 0x000fe2000fffe03f */
[----:B------:R-:W-:Y:S01]  /*10b0*/  ULDC UR39, c[0x0][0x424] ;  /* 0x0001090000277ab9 */ /* 0x000fe20000000800 */
[----:B------:R-:W-:Y:S01]  /*10c0*/  ULDC UR52, c[0x0][0x288] ;  /* 0x0000a20000347ab9 */ /* 0x000fe20000000800 */
[----:B------:R-:W-:Y:S01]  /*10d0*/  ULDC.64 UR4, c[0x0][0x9e0] ;  /* 0x0002780000047ab9 */ /* 0x000fe20000000a00 */
[----:B------:R-:W-:Y:S01]  /*10e0*/  @UP2 ULDC UR6, c[0x0][0xc4c] ;  /* 0x0003130000062ab9 */ /* 0x000fe20000000800 */
[----:B------:R-:W-:Y:S01]  /*10f0*/  @UP1 ULDC UR8, c[0x0][0x44c] ;  /* 0x0001130000081ab9 */ /* 0x000fe20000000800 */
[----:B------:R-:W-:-:S02]  /*1100*/  UIADD3 UR11, -UR52, 0x1, URZ ;  /* 0x00000001340b7890 */ /* 0x000fc4000fffe13f */
[----:B------:R-:W-:Y:S02]  /*1110*/  UISETP.GE.AND UP3, UPT, UR5, 0x1, UPT ;  /* 0x000000010500788c */ /* 0x000fe4000bf66270 */
[----:B------:R-:W-:Y:S02]  /*1120*/  USEL UR39, UR39, 0x1, UP0 ;  /* 0x0000000127277887 */ /* 0x000fe40008000000 */
[----:B------:R-:W-:Y:S02]  /*1130*/  UIMAD.WIDE.U32 UR8, UR10, UR8, URZ ;  /* 0x000000080a0872a5 */ /* 0x000fe4000f8e003f */
[----:B------:R-:W-:Y:S01]  /*1140*/  UIMAD.WIDE.U32 UR6, UR14, UR6, URZ ;  /* 0x000000060e0672a5 */ /* 0x000fe2000f8e003f */
[----:B------:R-:W-:Y:S01]  /*1150*/  PLOP3.LUT P1, PT, PT, PT, UP3, 0x80, 0x0 ;  /* 0x000000000000781c */ /* 0x000fe20003f2f038 */
[----:B------:R-:W-:Y:S01]  /*1160*/  ULDC UR13, c[0x0][0x2f0] ;  /* 0x0000bc00000d7ab9 */ /* 0x000fe20000000800 */
[----:B------:R-:W-:Y:S01]  /*1170*/  @UP2 ULDC UR15, c[0x0][0xc50] ;  /* 0x00031400000f2ab9 */ /* 0x000fe20000000800 */
[----:B------:R-:W-:Y:S01]  /*1180*/  @UP1 ULDC UR16, c[0x0][0x450] ;  /* 0x0001140000101ab9 */ /* 0x000fe20000000800 */
[----:B------:R-:W-:Y:S01]  /*1190*/  UMOV UR17, UR14 ;  /* 0x0000000e00117c82 */ /* 0x000fe20008000000 */
[----:B------:R-:W-:-:S02]  /*11a0*/  UIMAD UR11, UR39, UR13, UR11 ;  /* 0x0000000d270b72a4 */ /* 0x000fc4000f8e020b */
[----:B------:R-:W-:Y:S02]  /*11b0*/  @UP1 USHF.R.U32.HI UR10, URZ, UR16, UR9 ;  /* 0x000000103f0a1299 */ /* 0x000fe40008011609 */
[----:B------:R-:W-:Y:S02]  /*11c0*/  @UP2 USHF.R.U32.HI UR17, URZ, UR15, UR7 ;  /* 0x0000000f3f112299 */ /* 0x000fe40008011607 */
[----:B------:R-:W-:Y:S02]  /*11d0*/  UIADD3 UR10, UR11, UR10, URZ ;  /* 0x0000000a0b0a7290 */ /* 0x000fe4000fffe03f */
[----:B------:R-:W-:Y:S02]  /*11e0*/  UIADD3 UR6, -UR17, URZ, URZ ;  /* 0x0000003f11067290 */ /* 0x000fe4000fffe13f */
[----:B------:R-:W-:Y:S01]  /*11f0*/  UIADD3 UR4, UR10, UR4, URZ ;  /* 0x000000040a047290 */ /* 0x000fe2000fffe03f */
[----:B------:R-:W-:Y:S01]  /*1200*/  IMAD.U32 R204, RZ, RZ, UR17 ;  /* 0x00000011ffcc7e24 */ /* 0x000fe2000f8e00ff */
[----:B------:R-:W-:-:S04]  /*1210*/  UIMAD UR6, UR12, UR6, UR14 ;  /* 0x000000060c0672a4 */ /* 0x000fc8000f8e020e */
[----:B------:R-:W-:Y:S02]  /*1220*/  IMAD.U32 R0, RZ, RZ, UR4 ;  /* 0x00000004ff007e24 */ /* 0x000fe4000f8e00ff */
[----:B------:R-:W-:Y:S01]  /*1230*/  IMAD.U32 R203, RZ, RZ, UR6 ;  /* 0x00000006ffcb7e24 */ /* 0x000fe2000f8e00ff */
[----:B------:R-:W-:Y:S06]  /*1240*/  @!P1 BRA `(.L_x_1154) ;  /* 0x0000000000409947 */ /* 0x000fec0003800000 */
[----:B------:R-:W-:Y:S01]  /*1250*/  ISETP.LT.AND P0, PT, RZ, UR10, PT ;  /* 0x0000000aff007c0c */ /* 0x000fe2000bf01270 */
[----:B------:R-:W-:-:S12]  /*1260*/  UIADD3 UR4, UR10, -0x1, URZ ;  /* 0xffffffff0a047890 */ /* 0x000fd8000fffe03f */
[----:B------:R-:W-:Y:S05]  /*1270*/  @P0 BRA `(.L_x_1155) ;  /* 0x00000000001c0947 */ /* 0x000fea0003800000 */
[----:B------:R-:W-:Y:S02]  /*1280*/  UISETP.NE.AND UP0, UPT, UR5, 0x1, UPT ;  /* 0x000000010500788c */ /* 0x000fe4000bf05270 */
[----:B------:R-:W-:-:S09]  /*1290*/  UIADD3 UR4, -UR10, URZ, URZ ;  /* 0x0000003f0a047290 */ /* 0x000fd2000fffe13f */
[----:B------:R-:W-:Y:S02]  /*12a0*/  @UP0 ULDC.64 UR8, c[0x0][0x9e8] ;  /* 0x00027a0000080ab9 */ /* 0x000fe40000000a00 */
[----:B------:R-:W-:-:S04]  /*12b0*/  UIMAD.WIDE.U32 UR6, UR4, UR8, URZ ;  /* 0x00000008040672a5 */ /* 0x000fc8000f8e003f */
[----:B------:R-:W-:-:S04]  /*12c0*/  @UP0 USHF.R.U32.HI UR4, URZ, UR9, UR7 ;  /* 0x000000093f040299 */ /* 0x000fc80008011607 */
[----:B------:R-:W-:Y:S01]  /*12d0*/  ULOP3.LUT UR4, URZ, UR4, URZ, 0x33, !UPT ;  /* 0x000000043f047292 */ /* 0x000fe2000f8e333f */
[----:B------:R-:W-:Y:S11]  /*12e0*/  BRA `(.L_x_1156) ;  /* 0x0000000000107947 */ /* 0x000ff60003800000 */
.L_x_1155:
[----:B------:R-:W-:-:S11]  /*12f0*/  UISETP.NE.AND UP0, UPT, UR5, 0x1, UPT ;  /* 0x000000010500788c */ /* 0x000fd6000bf05270 */
[----:B------:R-:W-:Y:S02]  /*1300*/  @UP0 ULDC.64 UR8, c[0x0][0x9e8] ;  /* 0x00027a0000080ab9 */ /* 0x000fe40000000a00 */
[----:B------:R-:W-:-:S04]  /*1310*/  UIMAD.WIDE.U32 UR6, UR4, UR8, URZ ;  /* 0x00000008040672a5 */ /* 0x000fc8000f8e003f */
[----:B------:R-:W-:-:S12]  /*1320*/  @UP0 USHF.R.U32.HI UR4, URZ, UR9, UR7 ;  /* 0x000000093f040299 */ /* 0x000fd80008011607 */
.L_x_1156:
[----:B------:R-:W-:-:S06]  /*1330*/  UIMAD UR4, UR4, UR5, UR5 ;  /* 0x00000005040472a4 */ /* 0x000fcc000f8e0205 */
[----:B------:R-:W-:-:S07]  /*1340*/  VIMNMX R0, R0, UR4, PT ;  /* 0x0000000400007c48 */ /* 0x000fce000bfe0100 */
.L_x_1154:
[----:B------:R-:W-:Y:S01]  /*1350*/  UIMAD UR4, UR39, UR13, 0x3f ;  /* 0x0000003f270474a4 */ /* 0x000fe2000f8e020d */
[----:B------:R-:W-:Y:S01]  /*1360*/  VIADD R0, R0, 0x3f ;  /* 0x0000003f00007836 */ /* 0x000fe20000000000 */
[----:B------:R-:W-:Y:S01]  /*1370*/  @UP1 ULDC UR6, c[0x0][0x44c] ;  /* 0x0001130000061ab9 */ /* 0x000fe20000000800 */
[----:B------:R-:W-:Y:S01]  /*1380*/  @UP1 ULDC UR10, c[0x0][0x450] ;  /* 0x00011400000a1ab9 */ /* 0x000fe20000000800 */
[----:B------:R-:W-:Y:S02]  /*1390*/  USHF.R.S32.HI UR8, URZ, 0x1f, UR4 ;  /* 0x0000001f3f087899 */ /* 0x000fe40008011404 */
[----:B------:R-:W-:Y:S01]  /*13a0*/  UIMAD.WIDE.U32 UR6, UR60, UR6, URZ ;  /* 0x000000063c0672a5 */ /* 0x000fe2000f8e003f */
[----:B------:R-:W-:Y:S01]  /*13b0*/  SHF.R.S32.HI R3, RZ, 0x1f, R0 ;  /* 0x0000001fff037819 */ /* 0x000fe20000011400 */
[----:B------:R-:W-:Y:S01]  /*13c0*/  UMOV UR9, UR60 ;  /* 0x0000003c00097c82 */ /* 0x000fe20008000000 */
[----:B------:R-:W-:Y:S02]  /*13d0*/  ULEA.HI UR8, UR8, UR4, URZ, 0x6 ;  /* 0x0000000408087291 */ /* 0x000fe4000f8f303f */
[----:B------:R-:W-:Y:S01]  /*13e0*/  @UP1 USHF.R.U32.HI UR9, URZ, UR10, UR7 ;  /* 0x0000000a3f091299 */ /* 0x000fe20008011607 */
[----:B------:R-:W-:Y:S01]  /*13f0*/  LEA.HI R3, R3, R0, RZ, 0x6 ;  /* 0x0000000003037211 */ /* 0x000fe200078f30ff */
[----:B------:R-:W-:-:S02]  /*1400*/  UIMAD UR52, UR39, UR13, -UR52 ;  /* 0x0000000d273472a4 */ /* 0x000fc4000f8e0a34 */
[----:B------:R-:W-:Y:S01]  /*1410*/  USHF.R.S32.HI UR8, URZ, 0x6, UR8 ;  /* 0x000000063f087899 */ /* 0x000fe20008011408 */
[----:B------:R-:W-:Y:S01]  /*1420*/  SHF.R.S32.HI R3, RZ, 0x6, R3 ;  /* 0x00000006ff037819 */ /* 0x000fe20000011403 */
[----:B------:R-:W-:-:S03]  /*1430*/  UIADD3 UR4, UR52, UR9, URZ ;  /* 0x0000000934047290 */ /* 0x000fc6000fffe03f */
[----:B------:R-:W-:Y:S01]  /*1440*/  ULDC UR9, c[0x0][0x9dc] ;  /* 0x0002770000097ab9 */ /* 0x000fe20000000800 */
[----:B------:R-:W-:Y:S01]  /*1450*/  VIMNMX R205, R3, UR8, PT ;  /* 0x0000000803cd7c48 */ /* 0x000fe2000bfe0100 */
[----:B------:R-:W-:Y:S01]  /*1460*/  UIADD3 UR9, UR4, -UR9, URZ ;  /* 0x8000000904097290 */ /* 0x000fe2000fffe03f */
[----:B------:R-:W-:Y:S11]  /*1470*/  @!P1 BRA `(.L_x_1157) ;  /* 0x0000000000449947 */ /* 0x000ff60003800000 */
[----:B------:R-:W-:-:S06]  /*1480*/  UISETP.GT.AND UP0, UPT, UR4, -0x1, UPT ;  /* 0xffffffff0400788c */ /* 0x000fcc000bf04270 */
[----:B------:R-:W-:-:S13]  /*1490*/  PLOP3.LUT P0, PT, PT, PT, UP0, 0x80, 0x0 ;  /* 0x000000000000781c */ /* 0x000fda0003f0f008 */
[----:B------:R-:W-:Y:S05]  /*14a0*/  @P0 BRA `(.L_x_1158) ;  /* 0x00000000001c0947 */ /* 0x000fea0003800000 */
[----:B------:R-:W-:Y:S02]  /*14b0*/  UISETP.NE.AND UP0, UPT, UR5, 0x1, UPT ;  /* 0x000000010500788c */ /* 0x000fe4000bf05270 */
[----:B------:R-:W-:-:S09]  /*14c0*/  ULOP3.LUT UR4, URZ, UR4, URZ, 0x33, !UPT ;  /* 0x000000043f047292 */ /* 0x000fd2000f8e333f */
[----:B------:R-:W-:Y:S02]  /*14d0*/  @UP0 ULDC.64 UR10, c[0x0][0x9e8] ;  /* 0x00027a00000a0ab9 */ /* 0x000fe40000000a00 */
[----:B------:R-:W-:-:S04]  /*14e0*/  UIMAD.WIDE.U32 UR6, UR4, UR10, URZ ;  /* 0x0000000a040672a5 */ /* 0x000fc8000f8e003f */
[----:B------:R-:W-:-:S04]  /*14f0*/  @UP0 USHF.R.U32.HI UR4, URZ, UR11, UR7 ;  /* 0x0000000b3f040299 */ /* 0x000fc80008011607 */
[----:B------:R-:W-:Y:S01]  /*1500*/  ULOP3.LUT UR4, URZ, UR4, URZ, 0x33, !UPT ;  /* 0x000000043f047292 */ /* 0x000fe2000f8e333f */
[----:B------:R-:W-:Y:S11]  /*1510*/  BRA `(.L_x_1159) ;  /* 0x0000000000107947 */ /* 0x000ff60003800000 */
.L_x_1158:
[----:B------:R-:W-:-:S11]  /*1520*/  UISETP.NE.AND UP0, UPT, UR5, 0x1, UPT ;  /* 0x000000010500788c */ /* 0x000fd6000bf05270 */
[----:B------:R-:W-:Y:S02]  /*1530*/  @UP0 ULDC.64 UR10, c[0x0][0x9e8] ;  /* 0x00027a00000a0ab9 */ /* 0x000fe40000000a00 */
[----:B------:R-:W-:-:S04]  /*1540*/  UIMAD.WIDE.U32 UR6, UR4, UR10, URZ ;  /* 0x0000000a040672a5 */ /* 0x000fc8000f8e003f */
[----:B------:R-:W-:-:S12]  /*1550*/  @UP0 USHF.R.U32.HI UR4, URZ, UR11, UR7 ;  /* 0x0000000b3f040299 */ /* 0x000fd80008011607 */
.L_x_1159:
[----:B------:R-:W-:-:S04]  /*1560*/  UIMAD UR4, UR4, UR5, URZ ;  /* 0x00000005040472a4 */ /* 0x000fc8000f8e023f */
[----:B------:R-:W-:-:S04]  /*1570*/  UISETP.LT.AND UP0, UPT, UR9, UR4, UPT ;  /* 0x000000040900728c */ /* 0x000fc8000bf01270 */
[----:B------:R-:W-:-:S12]  /*1580*/  USEL UR9, UR9, UR4, !UP0 ;  /* 0x0000000409097287 */ /* 0x000fd8000c000000 */
.L_x_1157:
[----:B------:R-:W-:Y:S01]  /*1590*/  USHF.R.S32.HI UR4, URZ, 0x1f, UR9 ;  /* 0x0000001f3f047899 */ /* 0x000fe20008011409 */
[----:B------:R-:W-:Y:S02]  /*15a0*/  PLOP3.LUT P0, PT, PT, PT, PT, 0x80, 0x0 ;  /* 0x000000000000781c */ /* 0x000fe40003f0f070 */
[----:B------:R-:W-:Y:S01]  /*15b0*/  CS2R R2, SRZ ;  /* 0x0000000000027805 */ /* 0x000fe2000001ff00 */
[----:B------:R-:W-:Y:S01]  /*15c0*/  IMAD.MOV.U32 R0, RZ, RZ, RZ ;  /* 0x000000ffff007224 */ /* 0x000fe200078e00ff */
[----:B------:R-:W-:Y:S01]  /*15d0*/  ULEA.HI UR4, UR4, UR9, URZ, 0x6 ;  /* 0x0000000904047291 */ /* 0x000fe2000f8f303f */
[----:B------:R-:W-:Y:S02]  /*15e0*/  CS2R R178, SRZ ;  /* 0x0000000000b27805 */ /* 0x000fe4000001ff00 */
[----:B------:R-:W-:Y:S02]  /*15f0*/  CS2R R176, SRZ ;  /* 0x0000000000b07805 */ /* 0x000fe4000001ff00 */
[----:B------:R-:W-:Y:S01]  /*1600*/  CS2R R148, SRZ ;  /* 0x0000000000947805 */ /* 0x000fe2000001ff00 */
[----:B------:R-:W-:Y:S01]  /*1610*/  USHF.R.S32.HI UR4, URZ, 0x6, UR4 ;  /* 0x000000063f047899 */ /* 0x000fe20008011404 */
[----:B------:R-:W-:-:S02]  /*1620*/  CS2R R174, SRZ ;  /* 0x0000000000ae7805 */ /* 0x000fc4000001ff00 */
[----:B------:R-:W-:Y:S02]  /*1630*/  CS2R R144, SRZ ;  /* 0x0000000000907805 */ /* 0x000fe4000001ff00 */
[----:B------:R-:W-:Y:S01]  /*1640*/  CS2R R172, SRZ ;  /* 0x0000000000ac7805 */ /* 0x000fe2000001ff00 */
[----:B------:R-:W-:Y:S01]  /*1650*/  UISETP.LT.AND UP0, UPT, URZ, UR4, UPT ;  /* 0x000000043f00728c */ /* 0x000fe2000bf01270 */
[----:B------:R-:W-:Y:S02]  /*1660*/  CS2R R140, SRZ ;  /* 0x00000000008c7805 */ /* 0x000fe4000001ff00 */
[----:B------:R-:W-:Y:S02]  /*1670*/  CS2R R170, SRZ ;  /* 0x0000000000aa7805 */ /* 0x000fe4000001ff00 */
[----:B------:R-:W-:Y:S01]  /*1680*/  CS2R R136, SRZ ;  /* 0x0000000000887805 */ /* 0x000fe2000001ff00 */
[----:B------:R-:W-:Y:S01]  /*1690*/  USEL UR5, URZ, UR4, !UP0 ;  /* 0x000000043f057287 */ /* 0x000fe2000c000000 */
[----:B------:R-:W-:-:S02]  /*16a0*/  CS2R R120, SRZ ;  /* 0x0000000000787805 */ /* 0x000fc4000001ff00 */
[----:B------:R-:W-:Y:S02]  /*16b0*/  CS2R R116, SRZ ;  /* 0x0000000000747805 */ /* 0x000fe4000001ff00 */
[----:B------:R-:W-:Y:S02]  /*16c0*/  CS2R R132, SRZ ;  /* 0x0000000000847805 */ /* 0x000fe4000001ff00 */
[----:B------:R-:W-:Y:S02]  /*16d0*/  CS2R R112, SRZ ;  /* 0x0000000000707805 */ /* 0x000fe4000001ff00 */
[----:B------:R-:W-:Y:S02]  /*16e0*/  CS2R R108, SRZ ;  /* 0x00000000006c7805 */ /* 0x000fe4000001ff00 */
[----:B------:R-:W-:Y:S01]  /*16f0*/  ISETP.GT.AND P1, PT, R205, UR5, PT ;  /* 0x00000005cd007c0c */ /* 0x000fe2000bf24270 */
[----:B------:R-:W-:Y:S01]  /*1700*/  IMAD.U32 R22, RZ, RZ, UR5 ;  /* 0x00000005ff167e24 */ /* 0x000fe2000f8e00ff */
        /* <DEDUP_REMOVED lines=45> */
[----:B------:R-:W-:Y:S01]  /*19e0*/  CS2R R32, SRZ ;  /* 0x0000000000207805 */ /* 0x000fe2000001ff00 */
[----:B------:R-:W-:Y:S01]  /*19f0*/  IMAD.MOV.U32 R16, RZ, RZ, RZ ;  /* 0x000000ffff107224 */ /* 0x000fe200078e00ff */
[----:B------:R-:W-:Y:S02]  /*1a00*/  CS2R R26, SRZ ;  /* 0x00000000001a7805 */ /* 0x000fe4000001ff00 */
[----:B------:R-:W-:Y:S02]  /*1a10*/  CS2R R28, SRZ ;  /* 0x00000000001c7805 */ /* 0x000fe4000001ff00 */
[----:B------:R-:W-:Y:S01]  /*1a20*/  CS2R R24, SRZ ;  /* 0x0000000000187805 */ /* 0x000fe2000001ff00 */
[----:B------:R-:W-:Y:S06]  /*1a30*/  @!P1 BRA `(.L_x_1160) ;  /* 0x000000ac00789947 */ /* 0x000fec0003800000 */
        /* <DEDUP_REMOVED lines=31> */
.L_x_1161:
[----:B------:R-:W-:Y:S02]  /*1c30*/  R2UR UR6, R207 ;  /* 0x00000000cf0672ca */ /* 0x000fe400000e0000 */
[----:B------:R-:W-:-:S11]  /*1c40*/  R2UR UR5, R212 ;  /* 0x00000000d40572ca */ /* 0x000fd600000e0000 */
[----:B------:R-:W-:Y:S02]  /*1c50*/  ULEA.HI UR4, UR6, UR6, URZ, 0x1 ;  /* 0x0000000606047291 */ /* 0x000fe4000f8f083f */
[----:B------:R-:W-:Y:S02]  /*1c60*/  IMAD.U32 R2, RZ, RZ, UR5 ;  /* 0x00000005ff027e24 */ /* 0x000fe4000f8e00ff */
[----:B------:R-:W-:-:S03]  /*1c70*/  ULOP3.LUT UR4, UR4, 0xfffffffe, URZ, 0xc0, !UPT ;  /* 0xfffffffe04047892 */ /* 0x000fc6000f8ec03f */
[----:B------:R-:W-:Y:S01]  /*1c80*/  ISETP.NE.AND P0, PT, R2, 0x3, PT ;  /* 0x000000030200780c */ /* 0x000fe20003f05270 */
[----:B------:R-:W-:-:S06]  /*1c90*/  UIADD3 UR4, UR6, -UR4, URZ ;  /* 0x8000000406047290 */ /* 0x000fcc000fffe03f */
[----:B------:R-:W-:-:S05]  /*1ca0*/  IMAD.U32 R0, RZ, RZ, UR4 ;  /* 0x00000004ff007e24 */ /* 0x000fca000f8e00ff */
[----:B------:R-:W-:-:S04]  /*1cb0*/  SHF.L.U32 R0, R0, 0x1f, RZ ;  /* 0x0000001f00007819 */ /* 0x000fc800000006ff */
[----:B------:R-:W0:Y:S02]  /*1cc0*/  SYNCS.PHASECHK.TRANS64.TRYWAIT P1, [UR37+0x30800], R0 ;  /* 0x03080000ff0075a7 */ /* 0x000e240008020165 */
[----:B0-----:R-:W-:Y:S05]  /*1cd0*/  @!P1 BRA `(.L_x_1162) ;  /* 0x0000013000249947 */ /* 0x001fea0003800000 */
.L_x_1369:
[----:B------:R-:W-:Y:S05]  /*1ce0*/  @!P0 BRA `(.L_x_1163) ;  /* 0x0000000000048947 */ /* 0x000fea0003800000 */
[----:B------:R-:W-:Y:S01]  /*1cf0*/  BPT.TRAP 0x1 ;  /* 0x000000040000795c */ /* 0x000fe20000300000 */
.L_x_1163:
[----:B0-----:R-:W-:Y:S02]  /*1d00*/  IMAD.U32 R3, RZ, RZ, UR36 ;  /* 0x00000024ff037e24 */ /* 0x001fe4000f8e00ff */
[----:B------:R-:W-:-:S03]  /*1d10*/  IMAD.U32 R0, RZ, RZ, UR38 ;  /* 0x00000026ff007e24 */ /* 0x000fc6000f8e00ff */
[----:B------:R-:W-:Y:S02]  /*1d20*/  LEA R3, R3, UR37, 0x3 ;  /* 0x0000002503037c11 */ /* 0x000fe4000f8e18ff */
[----:B------:R-:W-:-:S04]  /*1d30*/  SHF.L.U32 R0, R0, 0x1f, RZ ;  /* 0x0000001f00007819 */ /* 0x000fc800000006ff */
[----:B------:R0:W1:Y:S01]  /*1d40*/  SYNCS.PHASECHK.TRANS64.TRYWAIT P2, [R3+URZ+0x30830], R0 ;  /* 0x03083000030075a7 */ /* 0x000062000804017f */
[----:B------:R-:W-:Y:S05]  /*1d50*/  @!P0 BRA `(.L_x_1164) ;  /* 0x0000000000048947 */ /* 0x000fea0003800000 */
[----:B------:R-:W-:Y:S01]  /*1d60*/  BPT.TRAP 0x1 ;  /* 0x000000040000795c */ /* 0x000fe20000300000 */
.L_x_1164:
[----:B------:R-:W2:Y:S02]  /*1d70*/  S2R R2, SR_TID.X ;  /* 0x0000000000027919 */ /* 0x000ea40000002100 */
[----:B--2---:R-:W-:Y:S01]  /*1d80*/  LOP3.LUT P1, RZ, R2, 0x7f, RZ, 0xc0, !PT ;  /* 0x0000007f02ff7812 */ /* 0x004fe2000782c0ff */
[----:B-1----:R-:W-:-:S12]  /*1d90*/  @P2 BRA `(.L_x_1165) ;  /* 0x0000000000082947 */ /* 0x002fd80003800000 */
[----:B------:R-:W1:Y:S02]  /*1da0*/  SYNCS.PHASECHK.TRANS64.TRYWAIT P2, [R3+URZ+0x30830], R0 ;  /* 0x03083000030075a7 */ /* 0x000e64000804017f */
[----:B-1----:R-:W-:Y:S05]  /*1db0*/  @!P2 BRA `(.L_x_1166) ;  /* 0x000001300004a947 */ /* 0x002fea0003800000 */
.L_x_1165:
[----:B------:R-:W-:Y:S05]  /*1dc0*/  WARPSYNC.ALL ;  /* 0x0000000000007948 */ /* 0x000fea0003800000 */
[----:B------:R-:W-:Y:S01]  /*1dd0*/  UIADD3 UR4, UR37, 0x20400, URZ ;  /* 0x0002040025047890 */ /* 0x000fe2000fffe03f */
[----:B------:R-:W-:Y:S01]  /*1de0*/  WARPGROUP.ARRIVE ;  /* 0x00000000000079c5 */ /* 0x000fe20000000000 */
[----:B------:R-:W-:Y:S01]  /*1df0*/  UMOV UR9, 0x40000040 ;  /* 0x4000004000097882 */ /* 0x000fe20000000000 */
[----:B------:R-:W-:Y:S01]  /*1e00*/  UMOV UR11, 0x40000040 ;  /* 0x40000040000b7882 */ /* 0x000fe20000000000 */
[----:B------:R-:W-:Y:S01]  /*1e10*/  USHF.R.U32.HI UR4, URZ, 0x4, UR4 ;  /* 0x000000043f047899 */ /* 0x000fe20008011604 */
[----:B------:R-:W-:Y:S01]  /*1e20*/  IMAD.U32 R15, RZ, RZ, UR9 ;  /* 0x00000009ff0f7e24 */ /* 0x000fe2000f8e00ff */
[----:B------:R-:W-:Y:S01]  /*1e30*/  UMOV UR13, 0x40000040 ;  /* 0x40000040000d7882 */ /* 0x000fe20000000000 */
[----:B------:R-:W-:Y:S01]  /*1e40*/  UMOV UR15, 0x40000040 ;  /* 0x40000040000f7882 */ /* 0x000fe20000000000 */
[----:B------:R-:W-:Y:S01]  /*1e50*/  ULOP3.LUT UR4, UR4, 0x3fff, URZ, 0xc0, !UPT ;  /* 0x00003fff04047892 */ /* 0x000fe2000f8ec03f */
[----:B01----:R-:W-:Y:S01]  /*1e60*/  VIADD R0, R19, UR60 ;  /* 0x0000003c13007c36 */ /* 0x003fe20008000000 */
[----:B------:R-:W-:Y:S01]  /*1e70*/  UMOV UR17, 0x40000040 ;  /* 0x4000004000117882 */ /* 0x000fe20000000000 */
[----:B------:R-:W-:Y:S01]  /*1e80*/  UMOV UR19, 0x40000040 ;  /* 0x4000004000137882 */ /* 0x000fe20000000000 */
[----:B------:R-:W-:Y:S01]  /*1e90*/  ULOP3.LUT UR61, UR4, 0x10000, URZ, 0xfc, !UPT ;  /* 0x00010000043d7892 */ /* 0x000fe2000f8efc3f */
[----:B------:R-:W0:Y:S01]  /*1ea0*/  LDC R20, c[0x0][0x2f0] ;  /* 0x0000bc00ff147b82 */ /* 0x000e220000000800 */
[----:B------:R-:W-:Y:S01]  /*1eb0*/  ULOP3.LUT UR4, UR40, 0x10000, URZ, 0xfc, !UPT ;  /* 0x0001000028047892 */ /* 0x000fe2000f8efc3f */
[----:B------:R-:W-:Y:S01]  /*1ec0*/  IMAD.MOV.U32 R2, RZ, RZ, R0 ;  /* 0x000000ffff027224 */ /* 0x000fe200078e0000 */
[----:B------:R-:W-:Y:S01]  /*1ed0*/  ULEA UR5, UR36, UR61, 0xb ;  /* 0x0000003d24057291 */ /* 0x000fe2000f8e583f */
[----:B------:R-:W-:Y:S01]  /*1ee0*/  IMAD.MOV.U32 R4, RZ, RZ, -0x40 ;  /* 0xffffffc0ff047424 */ /* 0x000fe200078e00ff */
[----:B------:R-:W-:-:S02]  /*1ef0*/  UIADD3 UR6, UR4, 0x2, URZ ;  /* 0x0000000204067890 */ /* 0x000fc4000fffe03f */
[----:B------:R-:W-:Y:S01]  /*1f00*/  UIADD3 UR7, UR5, 0x2, URZ ;  /* 0x0000000205077890 */ /* 0x000fe2000fffe03f */
[----:B------:R-:W1:Y:S01]  /*1f10*/  LDC R21, c[0x0][0x288] ;  /* 0x0000a200ff157b82 */ /* 0x000e620000000800 */
[----:B------:R-:W-:Y:S01]  /*1f20*/  UMOV UR8, UR4 ;  /* 0x0000000400087c82 */ /* 0x000fe20008000000 */
[----:B------:R-:W-:Y:S01]  /*1f30*/  UMOV UR10, UR5 ;  /* 0x00000005000a7c82 */ /* 0x000fe20008000000 */
[----:B------:R-:W-:Y:S01]  /*1f40*/  IMAD.U32 R14, RZ, RZ, UR8 ;  /* 0x00000008ff0e7e24 */ /* 0x000fe2000f8e00ff */
[----:B------:R-:W-:Y:S01]  /*1f50*/  HGMMA.64x64x16.F32 R24, gdesc[UR8], RZ, !UPT, gsb0 ;  /* 0x00e00000081879f0 */ /* 0x000fe2000c0008ff */
        /* <DEDUP_REMOVED lines=8> */
[----:B------:R-:W-:Y:S01]  /*1fe0*/  UIADD3 UR12, UR4, 0x404, URZ ;  /* 0x00000404040c7890 */ /* 0x000fe2000fffe03f */
[----:B------:R-:W-:Y:S01]  /*1ff0*/  IMAD R57, R205, R4, 0x40 ;  /* 0x00000040cd397424 */ /* 0x000fe200078e0204 */
[----:B------:R-:W-:-:S02]  /*2000*/  UIADD3 UR14, UR5, 0x204, URZ ;  /* 0x00000204050e7890 */ /* 0x000fc4000fffe03f */
[----:B------:R-:W-:Y:S01]  /*2010*/  UIADD3 UR16, UR4, 0x406, URZ ;  /* 0x0000040604107890 */ /* 0x000fe2000fffe03f */
[----:B------:R-:W-:Y:S01]  /*2020*/  VIADD R4, R57, 0x1 ;  /* 0x0000000139047836 */ /* 0x000fe20000000000 */
[----:B------:R-:W-:Y:S02]  /*2030*/  UIADD3 UR18, UR5, 0x206, URZ ;  /* 0x0000020605127890 */ /* 0x000fe4000fffe03f */
[----:B------:R-:W-:Y:S02]  /*2040*/  UIADD3 UR20, UR4, 0x800, URZ ;  /* 0x0000080004147890 */ /* 0x000fe4000fffe03f */
[----:B------:R-:W-:Y:S01]  /*2050*/  UIADD3 UR22, UR5, 0x400, URZ ;  /* 0x0000040005167890 */ /* 0x000fe2000fffe03f */
[----:B------:R-:W-:Y:S01]  /*2060*/  UMOV UR21, 0x40000040 ;  /* 0x4000004000157882 */ /* 0x000fe20000000000 */
[----:B------:R-:W-:Y:S01]  /*2070*/  UMOV UR23, 0x40000040 ;  /* 0x4000004000177882 */ /* 0x000fe20000000000 */
[----:B------:R-:W-:Y:S02]  /*2080*/  UIADD3 UR24, UR4, 0x802, URZ ;  /* 0x0000080204187890 */ /* 0x000fe4000fffe03f */
[----:B------:R-:W-:Y:S01]  /*2090*/  UIADD3 UR26, UR5, 0x402, URZ ;  /* 0x00000402051a7890 */ /* 0x000fe2000fffe03f */
[----:B------:R-:W-:Y:S01]  /*20a0*/  UMOV UR25, 0x40000040 ;  /* 0x4000004000197882 */ /* 0x000fe20000000000 */
[----:B------:R-:W-:Y:S01]  /*20b0*/  UMOV UR27, 0x40000040 ;  /* 0x40000040001b7882 */ /* 0x000fe20000000000 */
[----:B------:R-:W-:-:S02]  /*20c0*/  UIADD3 UR28, UR4, 0x804, URZ ;  /* 0x00000804041c7890 */ /* 0x000fc4000fffe03f */
[----:B------:R-:W-:Y:S01]  /*20d0*/  UIADD3 UR30, UR5, 0x404, URZ ;  /* 0x00000404051e7890 */ /* 0x000fe2000fffe03f */
[----:B------:R-:W-:Y:S01]  /*20e0*/  UMOV UR29, 0x40000040 ;  /* 0x40000040001d7882 */ /* 0x000fe20000000000 */
[----:B------:R-:W-:Y:S01]  /*20f0*/  UMOV UR31, 0x40000040 ;  /* 0x40000040001f7882 */ /* 0x000fe20000000000 */
        /* <DEDUP_REMOVED lines=20> */
[----:B------:R-:W-:-:S02]  /*2240*/  WARPGROUP.DEPBAR.LE gsb0, 0x0 ;  /* 0x00008000000079c5 */ /* 0x000fc40000010000 */
[----:B------:R-:W-:-:S06]  /*2250*/  WARPGROUP.ARRIVE ;  /* 0x00000000000079c5 */ /* 0x000fcc0000000000 */
[----:B------:R-:W-:Y:S01]  /*2260*/  HGMMA.64x64x16.F32 R24, gdesc[UR8], R24, gsb0 ;  /* 0x00e00000081879f0 */ /* 0x000fe20008000818 */
        /* <DEDUP_REMOVED lines=26> */
[----:B------:R-:W-:Y:S01]  /*2410*/  IMAD.U32 R6, RZ, RZ, UR8 ;  /* 0x00000008ff067e24 */ /* 0x000fe2000f8e00ff */
[----:B------:R-:W-:Y:S01]  /*2420*/  ULDC.64 UR6, c[0x0][0x9e0] ;  /* 0x0002780000067ab9 */ /* 0x000fe20000000a00 */
[----:B------:R-:W-:Y:S01]  /*2430*/  IMAD.U32 R7, RZ, RZ, UR9 ;  /* 0x00000009ff077e24 */ /* 0x000fe2000f8e00ff */
[----:B------:R-:W-:Y:S01]  /*2440*/  UISETP.GE.AND UP1, UPT, UR7, 0x1, UPT ;  /* 0x000000010700788c */ /* 0x000fe2000bf26270 */
[----:B------:R-:W-:Y:S02]  /*2450*/  WARPGROUP.DEPBAR.LE gsb0, 0x0 ;  /* 0x00008000000079c5 */ /* 0x000fe40000010000 */
[----:B------:R-:W-:-:S06]  /*2460*/  WARPGROUP.ARRIVE ;  /* 0x00000000000079c5 */ /* 0x000fcc0000000000 */
[----:B------:R-:W-:Y:S01]  /*2470*/  HGMMA.64x64x16.F32 R24, gdesc[UR8], R24, gsb0 ;  /* 0x00e00000081879f0 */ /* 0x000fe20008000818 */
[----:B------:R-:W-:Y:S02]  /*2480*/  UIADD3 UR8, UR4, 0x402, URZ ;  /* 0x0000040204087890 */ /* 0x000fe4000fffe03f */
[----:B------:R-:W-:Y:S01]  /*2490*/  UIADD3 UR10, UR5, 0x202, URZ ;  /* 0x00000202050a7890 */ /* 0x000fe2000fffe03f */
[----:B------:R-:W-:Y:S01]  /*24a0*/  UMOV UR9, 0x40000040 ;  /* 0x4000004000097882 */ /* 0x000fe20000000000 */
[----:B------:R-:W-:Y:S01]  /*24b0*/  UMOV UR11, 0x40000040 ;  /* 0x40000040000b7882 */ /* 0x000fe20000000000 */
[----:B------:R-:W-:Y:S02]  /*24c0*/  ULDC UR4, c[0x0][0x448] ;  /* 0x0001120000047ab9 */ /* 0x000fe40000000800 */
[----:B------:R-:W-:-:S06]  /*24d0*/  UISETP.NE.AND UP0, UPT, UR4, 0x1, UPT ;  /* 0x000000010400788c */ /* 0x000fcc000bf05270 */
[----:B------:R-:W-:Y:S02]  /*24e0*/  PLOP3.LUT P2, PT, PT, PT, UP0, 0x80, 0x0 ;  /* 0x000000000000781c */ /* 0x000fe40003f4f008 */
[----:B------:R-:W-:-:S03]  /*24f0*/  PLOP3.LUT P3, PT, PT, PT, UP0, 0x80, 0x0 ;  /* 0x000000000000781c */ /* 0x000fc60003f6f008 */
[----:B------:R-:W-:-:S08]  /*2500*/  @UP0 ULDC UR4, c[0x0][0x44c] ;  /* 0x0001130000040ab9 */ /* 0x000fd00000000800 */
[----:B------:R-:W-:Y:S01]  /*2510*/  @P2 IMAD.HI.U32 R5, R0, UR4, RZ ;  /* 0x0000000400052c27 */ /* 0x000fe2000f8e00ff */
[----:B------:R-:W-:Y:S01]  /*2520*/  @UP0 ULDC UR4, c[0x0][0x450] ;  /* 0x0001140000040ab9 */ /* 0x000fe20000000800 */
[----:B------:R-:W-:Y:S02]  /*2530*/  PLOP3.LUT P2, PT, PT, PT, UP1, 0x40, 0x0 ;  /* 0x000000000000781c */ /* 0x000fe40003f4e818 */
[----:B------:R-:W-:Y:S01]  /*2540*/  @!P1 VIADD R0, R3, 0x30840 ;  /* 0x0003084003009836 */ /* 0x000fe20000000000 */
[----:B------:R-:W-:Y:S01]  /*2550*/  @P3 SHF.R.U32.HI R2, RZ, UR4, R5 ;  /* 0x00000004ff023c19 */ /* 0x000fe20008011605 */
[----:B------:R-:W-:Y:S01]  /*2560*/  IMAD R3, R17, -0x2, R4 ;  /* 0xfffffffe11037824 */ /* 0x000fe200078e0204 */
[----:B------:R-:W-:Y:S02]  /*2570*/  LEA R5, R205, 0xffffffc0, 0x6 ;  /* 0xffffffc0cd057811 */ /* 0x000fe400078e30ff */
[----:B------:R-:W-:Y:S01]  /*2580*/  @!P1 PRMT R0, RZ, 0x654, R0 ;  /* 0x00000654ff009816 */ /* 0x000fe20000000000 */
[----:B------:R-:W2:Y:S01]  /*2590*/  SHFL.IDX PT, R61, R2, RZ, 0x1c1f ;  /* 0x001c1fff023d7589 */ /* 0x000ea200000e0000 */
[----:B0-----:R-:W-:-:S04]  /*25a0*/  IMAD R4, R20, UR39, R3 ;  /* 0x0000002714047c24 */ /* 0x001fc8000f8e0203 */
[----:B-1----:R-:W-:-:S04]  /*25b0*/  IMAD.IADD R4, R4, 0x1, -R21 ;  /* 0x0000000104047824 */ /* 0x002fc800078e0a15 */
[----:B------:R-:W-:Y:S01]  /*25c0*/  VIADD R59, R4, UR6 ;  /* 0x00000006043b7c36 */ /* 0x000fe20008000000 */
[----:B------:R-:W-:Y:S02]  /*25d0*/  WARPGROUP.DEPBAR.LE gsb0, 0x0 ;  /* 0x00008000000079c5 */ /* 0x000fe40000010000 */
[----:B------:R-:W-:-:S06]  /*25e0*/  WARPGROUP.ARRIVE ;  /* 0x00000000000079c5 */ /* 0x000fcc0000000000 */
[----:B------:R-:W-:Y:S03]  /*25f0*/  HGMMA.64x64x16.F32 R24, gdesc[UR8], R24, gsb0 ;  /* 0x00e00000081879f0 */ /* 0x000fe60008000818 */
[----:B------:R-:W-:Y:S02]  /*2600*/  WARPGROUP.DEPBAR.LE gsb0, 0x0 ;  /* 0x00008000000079c5 */ /* 0x000fe40000010000 */
[----:B------:R-:W-:-:S06]  /*2610*/  WARPGROUP.ARRIVE ;  /* 0x00000000000079c5 */ /* 0x000fcc0000000000 */
[----:B------:R-:W-:Y:S03]  /*2620*/  HGMMA.64x64x16.F32 R24, gdesc[UR12], R24, gsb0 ;  /* 0x00e000000c1879f0 */ /* 0x000fe60008000818 */
[----:B------:R-:W-:Y:S02]  /*2630*/  WARPGROUP.DEPBAR.LE gsb0, 0x0 ;  /* 0x00008000000079c5 */ /* 0x000fe40000010000 */
[----:B------:R-:W-:-:S06]  /*2640*/  WARPGROUP.ARRIVE ;  /* 0x00000000000079c5 */ /* 0x000fcc0000000000 */
[----:B------:R-:W-:Y:S01]  /*2650*/  HGMMA.64x64x16.F32 R24, gdesc[UR16], R24, gsb0 ;  /* 0x00e00000101879f0 */ /* 0x000fe20008000818 */
[----:B------:R-:W-:Y:S02]  /*2660*/  ULDC UR18, c[0x0][0x9dc] ;  /* 0x0002770000127ab9 */ /* 0x000fe40000000800 */
[----:B------:R-:W-:-:S06]  /*2670*/  ULOP3.LUT UR4, URZ, UR18, URZ, 0x33, !UPT ;  /* 0x000000123f047292 */ /* 0x000fcc000f8e333f */
[----:B------:R-:W-:-:S04]  /*2680*/  VIADD R56, R4, UR4 ;  /* 0x0000000404387c36 */ /* 0x000fc80008000000 */
[----:B--2---:R-:W-:Y:S01]  /*2690*/  IMAD.IADD R3, R56, 0x1, R61 ;  /* 0x0000000138037824 */ /* 0x004fe200078e023d */
        /* <DEDUP_REMOVED lines=25> */
[----:B------:R0:W-:Y:S02]  /*2830*/  @!P1 SYNCS.ARRIVE.TRANS64.RED.A1T0 RZ, [R0+URZ], RZ ;  /* 0x000000ff00ff99a7 */ /* 0x0001e4000810043f */
[----:B0-----:R-:W-:-:S04]  /*2840*/  IMAD R0, R20, UR39, R57 ;  /* 0x0000002714007c24 */ /* 0x001fc8000f8e0239 */
[----:B------:R-:W-:-:S05]  /*2850*/  IMAD R16, R17, -0x2, R0 ;  /* 0xfffffffe11107824 */ /* 0x000fca00078e0200 */
[----:B------:R-:W-:Y:S01]  /*2860*/  VIADDMNMX R0, R61, R59, R16, PT ;  /* 0x0000003b3d007246 */ /* 0x000fe20003800110 */
[----:B------:R-:W-:Y:S06]  /*2870*/  @P2 BRA `(.L_x_1167) ;  /* 0x00000000005c2947 */ /* 0x000fec0003800000 */
[----:B------:R-:W-:Y:S01]  /*2880*/  IMAD R4, R20, UR39, R61 ;  /* 0x0000002714047c24 */ /* 0x000fe2000f8e023d */
[----:B------:R-:W-:Y:S03]  /*2890*/  BSSY B0, `(.L_x_1168) ;  /* 0x0000011000007945 */ /* 0x000fe60003800000 */
[----:B------:R-:W-:-:S05]  /*28a0*/  IMAD.IADD R4, R4, 0x1, -R21 ;  /* 0x0000000104047824 */ /* 0x000fca00078e0a15 */
[----:B------:R-:W-:-:S13]  /*28b0*/  ISETP.GT.AND P2, PT, R4, -0x1, PT ;  /* 0xffffffff0400780c */ /* 0x000fda0003f44270 */
[----:B------:R-:W-:Y:S05]  /*28c0*/  @P2 BRA `(.L_x_1169) ;  /* 0x0000000000202947 */ /* 0x000fea0003800000 */
[----:B------:R-:W-:Y:S01]  /*28d0*/  UISETP.NE.AND UP2, UPT, UR7, 0x1, UPT ;  /* 0x000000010700788c */ /* 0x000fe2000bf45270 */
[----:B------:R-:W-:-:S05]  /*28e0*/  LOP3.LUT R4, RZ, R4, RZ, 0x33, !PT ;  /* 0x00000004ff047212 */ /* 0x000fca00078e33ff */
[----:B------:R-:W-:-:S05]  /*28f0*/  PLOP3.LUT P2, PT, PT, PT, UP2, 0x80, 0x0 ;  /* 0x000000000000781c */ /* 0x000fca0003f4f028 */
[----:B------:R-:W-:-:S08]  /*2900*/  @UP2 ULDC.64 UR4, c[0x0][0x9e8] ;  /* 0x00027a0000042ab9 */ /* 0x000fd00000000a00 */
[----:B------:R-:W-:-:S05]  /*2910*/  @P2 IMAD.HI.U32 R58, R4, UR4, RZ ;  /* 0x00000004043a2c27 */ /* 0x000fca000f8e00ff */
[----:B------:R-:W-:-:S04]  /*2920*/  @P2 SHF.R.U32.HI R4, RZ, UR5, R58 ;  /* 0x00000005ff042c19 */ /* 0x000fc8000801163a */
[----:B------:R-:W-:Y:S01]  /*2930*/  LOP3.LUT R4, RZ, R4, RZ, 0x33, !PT ;  /* 0x00000004ff047212 */ /* 0x000fe200078e33ff */
[----:B------:R-:W-:Y:S06]  /*2940*/  BRA `(.L_x_1170) ;  /* 0x0000000000147947 */ /* 0x000fec0003800000 */
.L_x_1169:
[----:B------:R-:W-:-:S06]  /*2950*/  UISETP.NE.AND UP2, UPT, UR7, 0x1, UPT ;  /* 0x000000010700788c */ /* 0x000fcc000bf45270 */
[----:B------:R-:W-:-:S05]  /*2960*/  PLOP3.LUT P2, PT, PT, PT, UP2, 0x80, 0x0 ;  /* 0x000000000000781c */ /* 0x000fca0003f4f028 */
[----:B------:R-:W-:-:S08]  /*2970*/  @UP2 ULDC.64 UR4, c[0x0][0x9e8] ;  /* 0x00027a0000042ab9 */ /* 0x000fd00000000a00 */
[----:B------:R-:W-:-:S05]  /*2980*/  @P2 IMAD.HI.U32 R58, R4, UR4, RZ ;  /* 0x00000004043a2c27 */ /* 0x000fca000f8e00ff */
[----:B------:R-:W-:-:S07]  /*2990*/  @P2 SHF.R.U32.HI R4, RZ, UR5, R58 ;  /* 0x00000005ff042c19 */ /* 0x000fce000801163a */
.L_x_1170:
[----:B------:R-:W-:Y:S05]  /*29a0*/  BSYNC B0 ;  /* 0x0000000000007941 */ /* 0x000fea0003800000 */
.L_x_1168:
[----:B------:R-:W-:-:S04]  /*29b0*/  IMAD R4, R4, UR7, -R5 ;  /* 0x0000000704047c24 */ /* 0x000fc8000f8e0a05 */
[----:B------:R-:W-:-:S05]  /*29c0*/  IMAD R4, R17, -0x2, R4 ;  /* 0xfffffffe11047824 */ /* 0x000fca00078e0204 */
[----:B------:R-:W-:Y:S02]  /*29d0*/  VIMNMX R3, R3, R4, !PT ;  /* 0x0000000403037248 */ /* 0x000fe40007fe0100 */
[----:B------:R-:W-:-:S07]  /*29e0*/  VIADDMNMX R0, R4, UR7, R0, PT ;  /* 0x0000000704007c46 */ /* 0x000fce000b800100 */
.L_x_1167:
[C---:B------:R-:W-:Y:S02]  /*29f0*/  ISETP.GE.AND P2, PT, R57.reuse, 0x2, PT ;  /* 0x000000023900780c */ /* 0x040fe40003f46270 */
[----:B------:R-:W-:Y:S02]  /*2a00*/  ISETP.GE.AND P6, PT, R57, 0xa, PT ;  /* 0x0000000a3900780c */ /* 0x000fe40003fc6270 */
[----:B------:R-:W-:Y:S02]  /*2a10*/  ISETP.GT.AND P4, PT, R3, 0x1, !P2 ;  /* 0x000000010300780c */ /* 0x000fe40005784270 */
[----:B------:R-:W-:Y:S02]  /*2a20*/  ISETP.GE.AND P3, PT, R57, 0x9, PT ;  /* 0x000000093900780c */ /* 0x000fe40003f66270 */
[----:B------:R-:W-:Y:S02]  /*2a30*/  ISETP.LT.OR P4, PT, R0, 0x2, P4 ;  /* 0x000000020000780c */ /* 0x000fe40002781670 */
[----:B------:R-:W-:-:S02]  /*2a40*/  P2R R58, PR, RZ, 0x40 ;  /* 0x00000040ff3a7803 */ /* 0x000fc40000000000 */
[----:B------:R-:W-:Y:S02]  /*2a50*/  FSEL R61, R25, -INF , !P4 ;  /* 0xff800000193d7808 */ /* 0x000fe40006000000 */
[C---:B------:R-:W-:Y:S01]  /*2a60*/  ISETP.GT.AND P4, PT, R3.reuse, 0x9, !P6 ;  /* 0x000000090300780c */ /* 0x040fe20007784270 */
[----:B------:R-:W0:Y:S01]  /*2a70*/  SHFL.IDX PT, R25, R2, 0x1, 0x1c1f ;  /* 0x003c1f0002197f89 */ /* 0x000e2200000e0000 */
[----:B------:R-:W-:Y:S02]  /*2a80*/  ISETP.GT.AND P5, PT, R3, 0x8, !P3 ;  /* 0x000000080300780c */ /* 0x000fe40005fa4270 */
[----:B------:R-:W-:Y:S02]  /*2a90*/  ISETP.LT.OR P4, PT, R0, 0xa, P4 ;  /* 0x0000000a0000780c */ /* 0x000fe40002781670 */
[----:B------:R-:W-:Y:S02]  /*2aa0*/  ISETP.GE.AND P6, PT, R57, 0x11, PT ;  /* 0x000000113900780c */ /* 0x000fe40003fc6270 */
[----:B------:R-:W-:-:S02]  /*2ab0*/  FSEL R65, R29, -INF , !P4 ;  /* 0xff8000001d417808 */ /* 0x000fc40006000000 */
[----:B------:R-:W-:Y:S02]  /*2ac0*/  ISETP.LT.OR P5, PT, R0, 0x9, P5 ;  /* 0x000000090000780c */ /* 0x000fe40002fa1670 */
[----:B------:R-:W-:Y:S02]  /*2ad0*/  ISETP.GT.AND P4, PT, R3, 0x10, !P6 ;  /* 0x000000100300780c */ /* 0x000fe40007784270 */
[----:B------:R-:W-:Y:S02]  /*2ae0*/  FSEL R63, R28, -INF , !P5 ;  /* 0xff8000001c3f7808 */ /* 0x000fe40006800000 */
[----:B------:R-:W-:Y:S02]  /*2af0*/  ISETP.LT.OR P4, PT, R0, 0x11, P4 ;  /* 0x000000110000780c */ /* 0x000fe40002781670 */
[----:B------:R-:W-:Y:S02]  /*2b00*/  ISETP.GE.AND P5, PT, R57, 0x12, PT ;  /* 0x000000123900780c */ /* 0x000fe40003fa6270 */
[----:B------:R-:W-:-:S02]  /*2b10*/  FSEL R67, R32, -INF , !P4 ;  /* 0xff80000020437808 */ /* 0x000fc40006000000 */
[----:B------:R-:W-:Y:S02]  /*2b20*/  ISETP.GT.AND P4, PT, R3, 0x11, !P5 ;  /* 0x000000110300780c */ /* 0x000fe40006f84270 */
[----:B------:R-:W-:Y:S02]  /*2b30*/  P2R R32, PR, RZ, 0x20 ;  /* 0x00000020ff207803 */ /* 0x000fe40000000000 */
[----:B------:R-:W-:Y:S02]  /*2b40*/  ISETP.LT.OR P4, PT, R0, 0x12, P4 ;  /* 0x000000120000780c */ /* 0x000fe40002781670 */
[----:B------:R-:W-:Y:S02]  /*2b50*/  ISETP.GE.AND P5, PT, R57, 0x19, PT ;  /* 0x000000193900780c */ /* 0x000fe40003fa6270 */
[----:B------:R-:W-:Y:S02]  /*2b60*/  FSEL R33, R33, -INF , !P4 ;  /* 0xff80000021217808 */ /* 0x000fe40006000000 */
[----:B------:R-:W-:-:S02]  /*2b70*/  ISETP.GT.AND P4, PT, R3, 0x18, !P5 ;  /* 0x000000180300780c */ /* 0x000fc40006f84270 */
[----:B------:R-:W-:Y:S02]  /*2b80*/  P2R R60, PR, RZ, 0x20 ;  /* 0x00000020ff3c7803 */ /* 0x000fe40000000000 */
[----:B------:R-:W-:Y:S02]  /*2b90*/  ISETP.LT.OR P4, PT, R0, 0x19, P4 ;  /* 0x000000190000780c */ /* 0x000fe40002781670 */
[----:B------:R-:W-:Y:S02]  /*2ba0*/  ISETP.GE.AND P5, PT, R57, 0x1a, PT ;  /* 0x0000001a3900780c */ /* 0x000fe40003fa6270 */
[----:B------:R-:W-:Y:S02]  /*2bb0*/  FSEL R69, R36, -INF , !P4 ;  /* 0xff80000024457808 */ /* 0x000fe40006000000 */
[----:B------:R-:W-:Y:S02]  /*2bc0*/  ISETP.GT.AND P4, PT, R3, 0x19, !P5 ;  /* 0x000000190300780c */ /* 0x000fe40006f84270 */
[----:B------:R-:W-:-:S02]  /*2bd0*/  P2R R36, PR, RZ, 0x20 ;  /* 0x00000020ff247803 */ /* 0x000fc40000000000 */
[C---:B------:R-:W-:Y:S02]  /*2be0*/  ISETP.LT.OR P4, PT, R0.reuse, 0x1a, P4 ;  /* 0x0000001a0000780c */ /* 0x040fe40002781670 */
[----:B------:R-:W-:Y:S02]  /*2bf0*/  ISETP.GE.AND P5, PT, R57, 0x21, PT ;  /* 0x000000213900780c */ /* 0x000fe40003fa6270 */
[----:B------:R-:W-:Y:S02]  /*2c00*/  FSEL R37, R37, -INF , !P4 ;  /* 0xff80000025257808 */ /* 0x000fe40006000000 */
[----:B------:R-:W-:Y:S02]  /*2c10*/  ISETP.GT.AND P4, PT, R3, 0x20, !P5 ;  /* 0x000000200300780c */ /* 0x000fe40006f84270 */
[----:B------:R-:W-:Y:S02]  /*2c20*/  P2R R62, PR, RZ, 0x20 ;  /* 0x00000020ff3e7803 */ /* 0x000fe40000000000 */
[----:B------:R-:W-:-:S02]  /*2c30*/  ISETP.LT.OR P4, PT, R0, 0x21, P4 ;  /* 0x000000210000780c */ /* 0x000fc40002781670 */
[----:B------:R-:W-:Y:S02]  /*2c40*/  ISETP.GE.AND P5, PT, R57, 0x22, PT ;  /* 0x000000223900780c */ /* 0x000fe40003fa6270 */
[----:B------:R-:W-:Y:S02]  /*2c50*/  FSEL R71, R40, -INF , !P4 ;  /* 0xff80000028477808 */ /* 0x000fe40006000000 */
[----:B------:R-:W-:Y:S02]  /*2c60*/  ISETP.GT.AND P4, PT, R3, 0x21, !P5 ;  /* 0x000000210300780c */ /* 0x000fe40006f84270 */
[----:B------:R-:W-:Y:S02]  /*2c70*/  P2R R40, PR, RZ, 0x20 ;  /* 0x00000020ff287803 */ /* 0x000fe40000000000 */
[----:B------:R-:W-:Y:S02]  /*2c80*/  ISETP.LT.OR P4, PT, R0, 0x22, P4 ;  /* 0x000000220000780c */ /* 0x000fe40002781670 */
[----:B------:R-:W-:-:S02]  /*2c90*/  ISETP.GE.AND P5, PT, R57, 0x29, PT ;  /* 0x000000293900780c */ /* 0x000fc40003fa6270 */
[----:B------:R-:W-:Y:S02]  /*2ca0*/  FSEL R41, R41, -INF , !P4 ;  /* 0xff80000029297808 */ /* 0x000fe40006000000 */
[----:B------:R-:W-:Y:S02]  /*2cb0*/  ISETP.GT.AND P4, PT, R3, 0x28, !P5 ;  /* 0x000000280300780c */ /* 0x000fe40006f84270 */
[----:B------:R-:W-:Y:S02]  /*2cc0*/  P2R R64, PR, RZ, 0x20 ;  /* 0x00000020ff407803 */ /* 0x000fe40000000000 */
        /* <DEDUP_REMOVED lines=11> */
[----:B------:R-:W-:Y:S02]  /*2d80*/  P2R R28, PR, RZ, 0x40 ;  /* 0x00000040ff1c7803 */ /* 0x000fe40000000000 */
[----:B------:R-:W-:Y:S02]  /*2d90*/  FSEL R75, R48, -INF , !P4 ;  /* 0xff800000304b7808 */ /* 0x000fe40006000000 */
[----:B------:R-:W-:-:S04]  /*2da0*/  ISETP.GE.AND P4, PT, R57, 0x32, PT ;  /* 0x000000323900780c */ /* 0x000fc80003f86270 */
[----:B------:R-:W-:-:S04]  /*2db0*/  ISETP.GT.AND P5, PT, R3, 0x31, !P4 ;  /* 0x000000310300780c */ /* 0x000fc800067a4270 */
[----:B------:R-:W-:-:S04]  /*2dc0*/  ISETP.LT.OR P5, PT, R0, 0x32, P5 ;  /* 0x000000320000780c */ /* 0x000fc80002fa1670 */
[----:B------:R-:W-:Y:S02]  /*2dd0*/  FSEL R49, R49, -INF , !P5 ;  /* 0xff80000031317808 */ /* 0x000fe40006800000 */
[----:B------:R-:W-:-:S04]  /*2de0*/  ISETP.GE.AND P5, PT, R57, 0x39, PT ;  /* 0x000000393900780c */ /* 0x000fc80003fa6270 */
[----:B------:R-:W-:-:S04]  /*2df0*/  ISETP.GT.AND P6, PT, R3, 0x38, !P5 ;  /* 0x000000380300780c */ /* 0x000fc80006fc4270 */
[----:B------:R-:W-:-:S04]  /*2e00*/  ISETP.LT.OR P6, PT, R0, 0x39, P6 ;  /* 0x000000390000780c */ /* 0x000fc800037c1670 */
[----:B------:R-:W-:Y:S02]  /*2e10*/  FSEL R77, R52, -INF , !P6 ;  /* 0xff800000344d7808 */ /* 0x000fe40007000000 */
[----:B------:R-:W-:-:S04]  /*2e20*/  ISETP.GE.AND P6, PT, R57, 0x1, PT ;  /* 0x000000013900780c */ /* 0x000fc80003fc6270 */
[----:B------:R-:W-:Y:S02]  /*2e30*/  P2R R4, PR, RZ, 0x40 ;  /* 0x00000040ff047803 */ /* 0x000fe40000000000 */
[----:B------:R-:W-:-:S04]  /*2e40*/  ISETP.GT.AND P6, PT, R3, RZ, !P6 ;  /* 0x000000ff0300720c */ /* 0x000fc800077c4270 */
[----:B------:R-:W-:-:S04]  /*2e50*/  ISETP.LT.OR P6, PT, R0, 0x1, P6 ;  /* 0x000000010000780c */ /* 0x000fc800037c1670 */
[----:B------:R-:W-:Y:S02]  /*2e60*/  FSEL R29, R24, -INF , !P6 ;  /* 0xff800000181d7808 */ /* 0x000fe40007000000 */
[----:B------:R-:W-:-:S04]  /*2e70*/  ISETP.GE.AND P6, PT, R57, 0x3a, PT ;  /* 0x0000003a3900780c */ /* 0x000fc80003fc6270 */
[----:B------:R-:W-:Y:S02]  /*2e80*/  P2R R24, PR, RZ, 0x40 ;  /* 0x00000040ff187803 */ /* 0x000fe40000000000 */
[----:B------:R-:W-:Y:S01]  /*2e90*/  ISETP.GT.AND P6, PT, R3, 0x39, !P6 ;  /* 0x000000390300780c */ /* 0x000fe200077c4270 */
[----:B0-----:R-:W-:-:S03]  /*2ea0*/  IMAD.IADD R3, R56, 0x1, R25 ;  /* 0x0000000138037824 */ /* 0x001fc600078e0219 */
[----:B------:R-:W-:Y:S02]  /*2eb0*/  ISETP.LT.OR P6, PT, R0, 0x3a, P6 ;  /* 0x0000003a0000780c */ /* 0x000fe400037c1670 */
[----:B------:R-:W-:Y:S02]  /*2ec0*/  VIADDMNMX R0, R25, R59, R16, PT ;  /* 0x0000003b19007246 */ /* 0x000fe40003800110 */
[----:B------:R-:W-:Y:S02]  /*2ed0*/  FSEL R53, R53, -INF , !P6 ;  /* 0xff80000035357808 */ /* 0x000fe40007000000 */
[----:B------:R-:W-:-:S13]  /*2ee0*/  PLOP3.LUT P6, PT, PT, PT, UP1, 0x40, 0x0 ;  /* 0x000000000000781c */ /* 0x000fda0003fce818 */
[----:B------:R-:W-:Y:S05]  /*2ef0*/  @P6 BRA `(.L_x_1171) ;  /* 0x0000000000646947 */ /* 0x000fea0003800000 */
        /* <DEDUP_REMOVED lines=9> */
[----:B------:R-:W-:Y:S01]  /*2f90*/  @P6 IMAD.HI.U32 R16, R2, UR4, RZ ;  /* 0x0000000402106c27 */ /* 0x000fe2000f8e00ff */
[----:B------:R-:W-:-:S13]  /*2fa0*/  PLOP3.LUT P6, PT, PT, PT, UP2, 0x80, 0x0 ;  /* 0x000000000000781c */ /* 0x000fda0003fcf028 */
[----:B------:R-:W-:-:S04]  /*2fb0*/  @P6 SHF.R.U32.HI R2, RZ, UR5, R16 ;  /* 0x00000005ff026c19 */ /* 0x000fc80008011610 */
[----:B------:R-:W-:Y:S01]  /*2fc0*/  LOP3.LUT R2, RZ, R2, RZ, 0x33, !PT ;  /* 0x00000002ff027212 */ /* 0x000fe200078e33ff */
[----:B------:R-:W-:Y:S06]  /*2fd0*/  BRA `(.L_x_1174) ;  /* 0x0000000000187947 */ /* 0x000fec0003800000 */
.L_x_1173:
[----:B------:R-:W-:-:S06]  /*2fe0*/  UISETP.NE.AND UP2, UPT, UR7, 0x1, UPT ;  /* 0x000000010700788c */ /* 0x000fcc000bf45270 */
[----:B------:R-:W-:-:S05]  /*2ff0*/  PLOP3.LUT P6, PT, PT, PT, UP2, 0x80, 0x0 ;  /* 0x000000000000781c */ /* 0x000fca0003fcf028 */
[----:B------:R-:W-:-:S08]  /*3000*/  @UP2 ULDC.64 UR4, c[0x0][0x9e8] ;  /* 0x00027a0000042ab9 */ /* 0x000fd00000000a00 */
[----:B------:R-:W-:Y:S01]  /*3010*/  @P6 IMAD.HI.U32 R16, R2, UR4, RZ ;  /* 0x0000000402106c27 */ /* 0x000fe2000f8e00ff */
[----:B------:R-:W-:-:S13]  /*3020*/  PLOP3.LUT P6, PT, PT, PT, UP2, 0x80, 0x0 ;  /* 0x000000000000781c */ /* 0x000fda0003fcf028 */
[----:B------:R-:W-:-:S07]  /*3030*/  @P6 SHF.R.U32.HI R2, RZ, UR5, R16 ;  /* 0x00000005ff026c19 */ /* 0x000fce0008011610 */
.L_x_1174:
[----:B------:R-:W-:Y:S05]  /*3040*/  BSYNC B0 ;  /* 0x0000000000007941 */ /* 0x000fea0003800000 */
.L_x_1172:
[----:B------:R-:W-:-:S04]  /*3050*/  IMAD R2, R2, UR7, -R5 ;  /* 0x0000000702027c24 */ /* 0x000fc8000f8e0a05 */
[----:B------:R-:W-:-:S05]  /*3060*/  IMAD R2, R17, -0x2, R2 ;  /* 0xfffffffe11027824 */ /* 0x000fca00078e0202 */
[----:B------:R-:W-:Y:S02]  /*3070*/  VIMNMX R3, R3, R2, !PT ;  /* 0x0000000203037248 */ /* 0x000fe40007fe0100 */
[----:B------:R-:W-:-:S07]  /*3080*/  VIADDMNMX R0, R2, UR7, R0, PT ;  /* 0x0000000702007c46 */ /* 0x000fce000b800100 */
.L_x_1171:
[----:B------:R-:W-:Y:S01]  /*3090*/  ISETP.GT.AND P2, PT, R3, 0x1, !P2 ;  /* 0x000000010300780c */ /* 0x000fe20005744270 */
[----:B------:R-:W-:Y:S01]  /*30a0*/  ULDC UR5, c[0x0][0x988] ;  /* 0x0002620000057ab9 */ /* 0x000fe20000000800 */
[----:B------:R-:W-:Y:S01]  /*30b0*/  FMNMX.FTZ R2, R29, R61, !PT ;  /* 0x0000003d1d027209 */ /* 0x000fe20007810000 */
[----:B------:R-:W-:Y:S01]  /*30c0*/  @UP0 ULDC UR10, c[0x0][0x44c] ;  /* 0x00011300000a0ab9 */ /* 0x000fe20000000800 */
[----:B------:R-:W-:Y:S01]  /*30d0*/  ISETP.LT.OR P2, PT, R0, 0x2, P2 ;  /* 0x000000020000780c */ /* 0x000fe20001741670 */
[----:B------:R-:W-:Y:S01]  /*30e0*/  UIMAD.WIDE.U32 UR10, UR60, UR10, URZ ;  /* 0x0000000a3c0a72a5 */ /* 0x000fe2000f8e003f */
[----:B------:R-:W-:Y:S01]  /*30f0*/  FMNMX.FTZ R2, R63, R2, !PT ;  /* 0x000000023f027209 */ /* 0x000fe20007810000 */
[----:B------:R-:W-:Y:S01]  /*3100*/  @UP0 ULDC UR14, c[0x0][0x450] ;  /* 0x00011400000e0ab9 */ /* 0x000fe20000000800 */
[----:B------:R-:W-:Y:S01]  /*3110*/  FSEL R27, R27, -INF , !P2 ;  /* 0xff8000001b1b7808 */ /* 0x000fe20005000000 */
[----:B------:R-:W-:Y:S01]  /*3120*/  UMOV UR4, UR60 ;  /* 0x0000003c00047c82 */ /* 0x000fe20008000000 */
[----:B------:R-:W-:Y:S01]  /*3130*/  ISETP.NE.AND P2, PT, R58, RZ, PT ;  /* 0x000000ff3a00720c */ /* 0x000fe20003f45270 */
[----:B------:R-:W-:Y:S01]  /*3140*/  @UP0 USHF.R.U32.HI UR4, URZ, UR14, UR11 ;  /* 0x0000000e3f040299 */ /* 0x000fe2000801160b */
[----:B------:R-:W-:Y:S01]  /*3150*/  FMNMX.FTZ R2, R65, R2, !PT ;  /* 0x0000000241027209 */ /* 0x000fe20007810000 */
[----:B------:R-:W-:Y:S01]  /*3160*/  VIADD R205, R205, 0xfffffffe ;  /* 0xfffffffecdcd7836 */ /* 0x000fe20000000000 */
[----:B------:R-:W-:Y:S01]  /*3170*/  ISETP.GT.AND P2, PT, R3, 0x9, !P2 ;  /* 0x000000090300780c */ /* 0x000fe20005744270 */
[----:B------:R-:W-:Y:S01]  /*3180*/  UIADD3 UR52, UR52, UR4, URZ ;  /* 0x0000000434347290 */ /* 0x000fe2000fffe03f */
[----:B------:R-:W-:-:S02]  /*3190*/  FMNMX.FTZ R2, R67, R2, !PT ;  /* 0x0000000243027209 */ /* 0x000fc40007810000 */
[----:B------:R-:W-:Y:S01]  /*31a0*/  ISETP.LT.OR P2, PT, R0, 0xa, P2 ;  /* 0x0000000a0000780c */ /* 0x000fe20001741670 */
[----:B------:R-:W-:Y:S01]  /*31b0*/  UIADD3 UR6, UR52, UR6, URZ ;  /* 0x0000000634067290 */ /* 0x000fe2000fffe03f */
[----:B------:R-:W-:Y:S02]  /*31c0*/  FMNMX.FTZ R2, R33, R2, !PT ;  /* 0x0000000221027209 */ /* 0x000fe40007810000 */
[----:B------:R-:W-:Y:S02]  /*31d0*/  FSEL R31, R31, -INF , !P2 ;  /* 0xff8000001f1f7808 */ /* 0x000fe40005000000 */
[----:B------:R-:W-:Y:S02]  /*31e0*/  ISETP.NE.AND P2, PT, R28, RZ, PT ;  /* 0x000000ff1c00720c */ /* 0x000fe40003f45270 */
[----:B------:R-:W-:Y:S02]  /*31f0*/  FMNMX.FTZ R2, R69, R2, !PT ;  /* 0x0000000245027209 */ /* 0x000fe40007810000 */
[----:B------:R-:W-:-:S02]  /*3200*/  ISETP.GT.AND P2, PT, R3, 0x10, !P2 ;  /* 0x000000100300780c */ /* 0x000fc40005744270 */
[----:B------:R-:W-:Y:S02]  /*3210*/  FMNMX.FTZ R2, R37, R2, !PT ;  /* 0x0000000225027209 */ /* 0x000fe40007810000 */
[----:B------:R-:W-:Y:S02]  /*3220*/  ISETP.LT.OR P2, PT, R0, 0x11, P2 ;  /* 0x000000110000780c */ /* 0x000fe40001741670 */
[----:B------:R-:W-:Y:S02]  /*3230*/  FMNMX.FTZ R2, R71, R2, !PT ;  /* 0x0000000247027209 */ /* 0x000fe40007810000 */
[----:B------:R-:W-:Y:S02]  /*3240*/  FSEL R34, R34, -INF , !P2 ;  /* 0xff80000022227808 */ /* 0x000fe40005000000 */
[----:B------:R-:W-:Y:S02]  /*3250*/  ISETP.NE.AND P2, PT, R32, RZ, PT ;  /* 0x000000ff2000720c */ /* 0x000fe40003f45270 */
[----:B------:R-:W-:-:S02]  /*3260*/  FMNMX.FTZ R2, R41, R2, !PT ;  /* 0x0000000229027209 */ /* 0x000fc40007810000 */
[----:B------:R-:W-:Y:S02]  /*3270*/  ISETP.GT.AND P2, PT, R3, 0x11, !P2 ;  /* 0x000000110300780c */ /* 0x000fe40005744270 */
[----:B------:R-:W-:Y:S02]  /*3280*/  FMNMX.FTZ R2, R73, R2, !PT ;  /* 0x0000000249027209 */ /* 0x000fe40007810000 */
[----:B------:R-:W-:Y:S02]  /*3290*/  ISETP.LT.OR P2, PT, R0, 0x12, P2 ;  /* 0x000000120000780c */ /* 0x000fe40001741670 */
[----:B------:R-:W-:Y:S02]  /*32a0*/  FMNMX.FTZ R2, R45, R2, !PT ;  /* 0x000000022d027209 */ /* 0x000fe40007810000 */
[----:B------:R-:W-:Y:S02]  /*32b0*/  FSEL R35, R35, -INF , !P2 ;  /* 0xff80000023237808 */ /* 0x000fe40005000000 */
[----:B------:R-:W-:-:S02]  /*32c0*/  ISETP.NE.AND P2, PT, R60, RZ, PT ;  /* 0x000000ff3c00720c */ /* 0x000fc40003f45270 */
[----:B------:R-:W-:Y:S02]  /*32d0*/  FMNMX.FTZ R2, R75, R2, !PT ;  /* 0x000000024b027209 */ /* 0x000fe40007810000 */
[----:B------:R-:W-:Y:S02]  /*32e0*/  ISETP.GT.AND P2, PT, R3, 0x18, !P2 ;  /* 0x000000180300780c */ /* 0x000fe40005744270 */
[----:B------:R-:W-:Y:S02]  /*32f0*/  FMNMX.FTZ R2, R49, R2, !PT ;  /* 0x0000000231027209 */ /* 0x000fe40007810000 */
[----:B------:R-:W-:Y:S02]  /*3300*/  ISETP.LT.OR P2, PT, R0, 0x19, P2 ;  /* 0x000000190000780c */ /* 0x000fe40001741670 */
[----:B------:R-:W-:Y:S02]  /*3310*/  ISETP.GT.AND P3, PT, R3, 0x8, !P3 ;  /* 0x000000080300780c */ /* 0x000fe40005f64270 */
[----:B------:R-:W-:-:S02]  /*3320*/  FSEL R38, R38, -INF , !P2 ;  /* 0xff80000026267808 */ /* 0x000fc40005000000 */
[----:B------:R-:W-:Y:S02]  /*3330*/  ISETP.NE.AND P2, PT, R36, RZ, PT ;  /* 0x000000ff2400720c */ /* 0x000fe40003f45270 */
[----:B------:R-:W-:Y:S02]  /*3340*/  FMNMX.FTZ R2, R77, R2, !PT ;  /* 0x000000024d027209 */ /* 0x000fe40007810000 */
[----:B------:R-:W-:Y:S02]  /*3350*/  ISETP.GT.AND P2, PT, R3, 0x19, !P2 ;  /* 0x000000190300780c */ /* 0x000fe40005744270 */
[C---:B------:R-:W-:Y:S02]  /*3360*/  ISETP.LT.OR P3, PT, R0.reuse, 0x9, P3 ;  /* 0x000000090000780c */ /* 0x040fe40001f61670 */
[----:B------:R-:W-:Y:S02]  /*3370*/  ISETP.LT.OR P2, PT, R0, 0x1a, P2 ;  /* 0x0000001a0000780c */ /* 0x000fe40001741670 */
[----:B------:R-:W-:-:S02]  /*3380*/  FMNMX.FTZ R16, R53, R2, !PT ;  /* 0x0000000235107209 */ /* 0x000fc40007810000 */
[----:B------:R-:W-:Y:S02]  /*3390*/  FSEL R39, R39, -INF , !P2 ;  /* 0xff80000027277808 */ /* 0x000fe40005000000 */
[----:B------:R-:W-:Y:S01]  /*33a0*/  ISETP.NE.AND P2, PT, R62, RZ, PT ;  /* 0x000000ff3e00720c */ /* 0x000fe20003f45270 */
[----:B------:R-:W0:Y:S01]  /*33b0*/  SHFL.BFLY PT, R5, R16, 0x2, 0x1f ;  /* 0x0c401f0010057f89 */ /* 0x000e2200000e0000 */
[----:B------:R-:W-:Y:S02]  /*33c0*/  FSEL R30, R30, -INF , !P3 ;  /* 0xff8000001e1e7808 */ /* 0x000fe40005800000 */
[----:B------:R-:W-:Y:S02]  /*33d0*/  ISETP.GT.AND P2, PT, R3, 0x20, !P2 ;  /* 0x000000200300780c */ /* 0x000fe40005744270 */
[----:B------:R-:W-:Y:S02]  /*33e0*/  ISETP.NE.AND P3, PT, R64, RZ, PT ;  /* 0x000000ff4000720c */ /* 0x000fe40003f65270 */
[----:B------:R-:W-:-:S02]  /*33f0*/  ISETP.LT.OR P2, PT, R0, 0x21, P2 ;  /* 0x000000210000780c */ /* 0x000fc40001741670 */
[----:B------:R-:W-:Y:S02]  /*3400*/  ISETP.NE.AND P6, PT, R4, RZ, PT ;  /* 0x000000ff0400720c */ /* 0x000fe40003fc5270 */
[----:B------:R-:W-:Y:S02]  /*3410*/  FSEL R42, R42, -INF , !P2 ;  /* 0xff8000002a2a7808 */ /* 0x000fe40005000000 */
[----:B------:R-:W-:Y:S02]  /*3420*/  ISETP.NE.AND P2, PT, R40, RZ, PT ;  /* 0x000000ff2800720c */ /* 0x000fe40003f45270 */
[C---:B------:R-:W-:Y:S02]  /*3430*/  ISETP.GT.AND P4, PT, R3.reuse, 0x31, !P4 ;  /* 0x000000310300780c */ /* 0x040fe40006784270 */
[C---:B------:R-:W-:Y:S02]  /*3440*/  ISETP.GT.AND P2, PT, R3.reuse, 0x21, !P2 ;  /* 0x000000210300780c */ /* 0x040fe40005744270 */
[----:B------:R-:W-:-:S02]  /*3450*/  ISETP.GT.AND P5, PT, R3, 0x38, !P5 ;  /* 0x000000380300780c */ /* 0x000fc40006fa4270 */
[C---:B------:R-:W-:Y:S02]  /*3460*/  ISETP.LT.OR P2, PT, R0.reuse, 0x22, P2 ;  /* 0x000000220000780c */ /* 0x040fe40001741670 */
[----:B------:R-:W-:Y:S02]  /*3470*/  ISETP.LT.OR P4, PT, R0, 0x32, P4 ;  /* 0x000000320000780c */ /* 0x000fe40002781670 */
[----:B------:R-:W-:Y:S02]  /*3480*/  FSEL R43, R43, -INF , !P2 ;  /* 0xff8000002b2b7808 */ /* 0x000fe40005000000 */
[----:B------:R-:W-:Y:S02]  /*3490*/  ISETP.GT.AND P2, PT, R3, 0x28, !P3 ;  /* 0x000000280300780c */ /* 0x000fe40005f44270 */
[----:B------:R-:W-:Y:S02]  /*34a0*/  ISETP.NE.AND P3, PT, R66, RZ, PT ;  /* 0x000000ff4200720c */ /* 0x000fe40003f65270 */
[----:B------:R-:W-:-:S02]  /*34b0*/  ISETP.LT.OR P2, PT, R0, 0x29, P2 ;  /* 0x000000290000780c */ /* 0x000fc40001741670 */
[C---:B------:R-:W-:Y:S02]  /*34c0*/  ISETP.GT.AND P3, PT, R3.reuse, 0x30, !P3 ;  /* 0x000000300300780c */ /* 0x040fe40005f64270 */
[----:B------:R-:W-:Y:S02]  /*34d0*/  FSEL R46, R46, -INF , !P2 ;  /* 0xff8000002e2e7808 */ /* 0x000fe40005000000 */
[----:B------:R-:W-:Y:S02]  /*34e0*/  ISETP.GT.AND P2, PT, R3, RZ, !P6 ;  /* 0x000000ff0300720c */ /* 0x000fe40007744270 */
[----:B------:R-:W-:Y:S02]  /*34f0*/  ISETP.NE.AND P6, PT, R24, RZ, PT ;  /* 0x000000ff1800720c */ /* 0x000fe40003fc5270 */
[----:B------:R-:W-:Y:S02]  /*3500*/  ISETP.LT.OR P2, PT, R0, 0x1, P2 ;  /* 0x000000010000780c */ /* 0x000fe40001741670 */
[----:B0-----:R-:W-:-:S02]  /*3510*/  FMNMX.FTZ R24, R16, R5, !PT ;  /* 0x0000000510187209 */ /* 0x001fc40007810000 */
[----:B------:R-:W-:Y:S02]  /*3520*/  FSEL R26, R26, -INF , !P2 ;  /* 0xff8000001a1a7808 */ /* 0x000fe40005000000 */
[----:B------:R-:W-:Y:S01]  /*3530*/  ISETP.NE.AND P2, PT, R44, RZ, PT ;  /* 0x000000ff2c00720c */ /* 0x000fe20003f45270 */
[----:B------:R-:W0:Y:S01]  /*3540*/  SHFL.BFLY PT, R25, R24, 0x1, 0x1f ;  /* 0x0c201f0018197f89 */ /* 0x000e2200000e0000 */
[----:B------:R-:W-:Y:S02]  /*3550*/  FMNMX.FTZ R5, R26, R27, !PT ;  /* 0x0000001b1a057209 */ /* 0x000fe40007810000 */
[----:B------:R-:W-:Y:S02]  /*3560*/  ISETP.GT.AND P2, PT, R3, 0x29, !P2 ;  /* 0x000000290300780c */ /* 0x000fe40005744270 */
[----:B------:R-:W-:Y:S02]  /*3570*/  FMNMX.FTZ R2, R30, R5, !PT ;  /* 0x000000051e027209 */ /* 0x000fe40007810000 */
[----:B------:R-:W-:-:S02]  /*3580*/  ISETP.LT.OR P2, PT, R0, 0x2a, P2 ;  /* 0x0000002a0000780c */ /* 0x000fc40001741670 */
[----:B------:R-:W-:Y:S02]  /*3590*/  FMNMX.FTZ R5, R31, R2, !PT ;  /* 0x000000021f057209 */ /* 0x000fe40007810000 */
[----:B------:R-:W-:Y:S02]  /*35a0*/  FSEL R47, R47, -INF , !P2 ;  /* 0xff8000002f2f7808 */ /* 0x000fe40005000000 */
[----:B------:R-:W-:Y:S02]  /*35b0*/  FMNMX.FTZ R2, R34, R5, !PT ;  /* 0x0000000522027209 */ /* 0x000fe40007810000 */
[----:B------:R-:W-:Y:S02]  /*35c0*/  ISETP.LT.OR P3, PT, R0, 0x31, P3 ;  /* 0x000000310000780c */ /* 0x000fe40001f61670 */
[----:B------:R-:W-:Y:S02]  /*35d0*/  FMNMX.FTZ R5, R35, R2, !PT ;  /* 0x0000000223057209 */ /* 0x000fe40007810000 */
[----:B------:R-:W-:-:S02]  /*35e0*/  FSEL R50, R50, -INF , !P3 ;  /* 0xff80000032327808 */ /* 0x000fc40005800000 */
[----:B------:R-:W-:Y:S02]  /*35f0*/  FMNMX.FTZ R2, R38, R5, !PT ;  /* 0x0000000526027209 */ /* 0x000fe40007810000 */
[----:B------:R-:W-:Y:S02]  /*3600*/  ISETP.LT.OR P5, PT, R0, 0x39, P5 ;  /* 0x000000390000780c */ /* 0x000fe40002fa1670 */
[----:B------:R-:W-:Y:S02]  /*3610*/  FMNMX.FTZ R5, R39, R2, !PT ;  /* 0x0000000227057209 */ /* 0x000fe40007810000 */
[----:B0-----:R-:W-:Y:S02]  /*3620*/  FMNMX.FTZ R4, R24, R25, !PT ;  /* 0x0000001918047209 */ /* 0x001fe40007810000 */
[----:B------:R-:W-:Y:S02]  /*3630*/  FMNMX.FTZ R2, R42, R5, !PT ;  /* 0x000000052a027209 */ /* 0x000fe40007810000 */
[C---:B------:R-:W-:Y:S01]  /*3640*/  FSETP.NEU.FTZ.AND P2, PT, R4.reuse, -INF , PT ;  /* 0xff8000000400780b */ /* 0x040fe20003f5d000 */
[----:B------:R-:W-:Y:S01]  /*3650*/  FMUL.FTZ R16, R4, UR5 ;  /* 0x0000000504107c20 */ /* 0x000fe20008410000 */
[----:B------:R-:W-:-:S02]  /*3660*/  FMNMX.FTZ R5, R43, R2, !PT ;  /* 0x000000022b057209 */ /* 0x000fc40007810000 */
[----:B------:R-:W-:Y:S02]  /*3670*/  FSEL R51, R51, -INF , !P4 ;  /* 0xff80000033337808 */ /* 0x000fe40006000000 */
[----:B------:R-:W-:Y:S02]  /*3680*/  FMNMX.FTZ R2, R46, R5, !PT ;  /* 0x000000052e027209 */ /* 0x000fe40007810000 */
[----:B------:R-:W-:Y:S02]  /*3690*/  FSEL R16, R16, RZ, P2 ;  /* 0x000000ff10107208 */ /* 0x000fe40001000000 */
[----:B------:R-:W-:Y:S02]  /*36a0*/  ISETP.GT.AND P2, PT, R3, 0x39, !P6 ;  /* 0x000000390300780c */ /* 0x000fe40007744270 */
[----:B------:R-:W-:Y:S01]  /*36b0*/  FMNMX.FTZ R3, R47, R2, !PT ;  /* 0x000000022f037209 */ /* 0x000fe20007810000 */
[--C-:B------:R-:W-:Y:S01]  /*36c0*/  FFMA.FTZ R24, R29, UR5, -R16.reuse ;  /* 0x000000051d187c23 */ /* 0x100fe20008010810 */
[----:B------:R-:W-:Y:S01]  /*36d0*/  ISETP.LT.OR P2, PT, R0, 0x3a, P2 ;  /* 0x0000003a0000780c */ /* 0x000fe20001741670 */
[--C-:B------:R-:W-:Y:S01]  /*36e0*/  FFMA.FTZ R5, R61, UR5, -R16.reuse ;  /* 0x000000053d057c23 */ /* 0x100fe20008010810 */
[----:B------:R-:W-:Y:S01]  /*36f0*/  FMNMX.FTZ R2, R50, R3, !PT ;  /* 0x0000000332027209 */ /* 0x000fe20007810000 */
[--C-:B------:R-:W-:Y:S01]  /*3700*/  FFMA.FTZ R25, R65, UR5, -R16.reuse ;  /* 0x0000000541197c23 */ /* 0x100fe20008010810 */
[----:B------:R-:W-:Y:S01]  /*3710*/  FSEL R54, R54, -INF , !P5 ;  /* 0xff80000036367808 */ /* 0x000fe20006800000 */
[----:B------:R-:W-:Y:S01]  /*3720*/  MUFU.EX2 R24, R24 ;  /* 0x0000001800187308 */ /* 0x000fe20000000800 */
[----:B------:R-:W-:Y:S01]  /*3730*/  FMNMX.FTZ R3, R51, R2, !PT ;  /* 0x0000000233037209 */ /* 0x000fe20007810000 */
[--C-:B------:R-:W-:Y:S01]  /*3740*/  FFMA.FTZ R2, R63, UR5, -R16.reuse ;  /* 0x000000053f027c23 */ /* 0x100fe20008010810 */
[----:B------:R-:W-:Y:S01]  /*3750*/  FSEL R55, R55, -INF , !P2 ;  /* 0xff80000037377808 */ /* 0x000fe20005000000 */
[--C-:B------:R-:W-:Y:S01]  /*3760*/  FFMA.FTZ R29, R33, UR5, -R16.reuse ;  /* 0x00000005211d7c23 */ /* 0x100fe20008010810 */
[----:B------:R-:W-:Y:S01]  /*3770*/  FMNMX.FTZ R0, R54, R3, !PT ;  /* 0x0000000336007209 */ /* 0x000fe20007810000 */
[--C-:B------:R-:W-:Y:S01]  /*3780*/  FFMA.FTZ R33, R37, UR5, -R16.reuse ;  /* 0x0000000525217c23 */ /* 0x100fe20008010810 */
[--C-:B------:R-:W-:Y:S01]  /*3790*/  FFMA.FTZ R28, R67, UR5, -R16.reuse ;  /* 0x00000005431c7c23 */ /* 0x100fe20008010810 */
[----:B------:R-:W-:Y:S01]  /*37a0*/  MUFU.EX2 R198, R2 ;  /* 0x0000000200c67308 */ /* 0x000fe20000000800 */
[----:B------:R-:W-:Y:S01]  /*37b0*/  FMNMX.FTZ R0, R55, R0, !PT ;  /* 0x0000000037007209 */ /* 0x000fe20007810000 */
[--C-:B------:R-:W-:Y:S01]  /*37c0*/  FFMA.FTZ R32, R69, UR5, -R16.reuse ;  /* 0x0000000545207c23 */ /* 0x100fe20008010810 */
[--C-:B------:R-:W-:Y:S01]  /*37d0*/  FFMA.FTZ R36, R71, UR5, -R16.reuse ;  /* 0x0000000547247c23 */ /* 0x100fe20008010810 */
[--C-:B------:R-:W-:Y:S01]  /*37e0*/  FFMA.FTZ R40, R73, UR5, -R16.reuse ;  /* 0x0000000549287c23 */ /* 0x100fe20008010810 */
[----:B------:R-:W-:Y:S01]  /*37f0*/  FFMA.FTZ R44, R75, UR5, -R16 ;  /* 0x000000054b2c7c23 */ /* 0x000fe20008010810 */
[----:B------:R-:W0:Y:S02]  /*3800*/  SHFL.BFLY PT, R3, R0, 0x2, 0x1f ;  /* 0x0c401f0000037f89 */ /* 0x000e2400000e0000 */
[----:B------:R-:W1:Y:S08]  /*3810*/  MUFU.EX2 R5, R5 ;  /* 0x0000000500057308 */ /* 0x000e700000000800 */
[----:B------:R-:W-:Y:S08]  /*3820*/  MUFU.EX2 R25, R25 ;  /* 0x0000001900197308 */ /* 0x000ff00000000800 */
[----:B------:R-:W-:Y:S01]  /*3830*/  MUFU.EX2 R28, R28 ;  /* 0x0000001c001c7308 */ /* 0x000fe20000000800 */
[----:B-1----:R-:W-:-:S02]  /*3840*/  F2FP.F16.F32.PACK_AB R196, R5, R24 ;  /* 0x0000001805c4723e */ /* 0x002fc400000000ff */
[----:B0-----:R-:W-:Y:S01]  /*3850*/  FMNMX.FTZ R2, R0, R3, !PT ;  /* 0x0000000300027209 */ /* 0x001fe20007810000 */
[--C-:B------:R-:W-:Y:S01]  /*3860*/  FFMA.FTZ R0, R41, UR5, -R16.reuse ;  /* 0x0000000529007c23 */ /* 0x100fe20008010810 */
[--C-:B------:R-:W-:Y:S01]  /*3870*/  FFMA.FTZ R41, R45, UR5, -R16.reuse ;  /* 0x000000052d297c23 */ /* 0x100fe20008010810 */
[----:B------:R-:W-:Y:S02]  /*3880*/  FFMA.FTZ R45, R49, UR5, -R16 ;  /* 0x00000005312d7c23 */ /* 0x000fe40008010810 */
[----:B------:R-:W0:Y:S01]  /*3890*/  MUFU.EX2 R29, R29 ;  /* 0x0000001d001d7308 */ /* 0x000e220000000800 */
[----:B------:R-:W1:Y:S07]  /*38a0*/  SHFL.BFLY PT, R3, R2, 0x1, 0x1f ;  /* 0x0c201f0002037f89 */ /* 0x000e6e00000e0000 */
[----:B------:R2:W-:Y:S08]  /*38b0*/  MUFU.EX2 R37, R0 ;  /* 0x0000000000257308 */ /* 0x0005f00000000800 */
[----:B------:R-:W3:Y:S01]  /*38c0*/  MUFU.EX2 R32, R32 ;  /* 0x0000002000207308 */ /* 0x000ee20000000800 */
[----:B0-----:R-:W-:-:S07]  /*38d0*/  F2FP.F16.F32.PACK_AB R192, R29, R28 ;  /* 0x0000001c1dc0723e */ /* 0x001fce00000000ff */
[----:B------:R-:W0:Y:S01]  /*38e0*/  MUFU.EX2 R33, R33 ;  /* 0x0000002100217308 */ /* 0x000e220000000800 */
[----:B-1----:R-:W-:Y:S01]  /*38f0*/  FMNMX.FTZ R3, R2, R3, !PT ;  /* 0x0000000302037209 */ /* 0x002fe20007810000 */
[--C-:B------:R-:W-:Y:S01]  /*3900*/  FFMA.FTZ R2, R77, UR5, -R16.reuse ;  /* 0x000000054d027c23 */ /* 0x100fe20008010810 */
[----:B------:R-:W-:Y:S01]  /*3910*/  FFMA.FTZ R16, R53, UR5, -R16 ;  /* 0x0000000535107c23 */ /* 0x000fe20008010810 */
[----:B------:R-:W-:Y:S01]  /*3920*/  FADD.FTZ R53, R24, R5 ;  /* 0x0000000518357221 */ /* 0x000fe20000010000 */
[C---:B------:R-:W-:Y:S01]  /*3930*/  FSETP.NEU.FTZ.AND P2, PT, R3.reuse, -INF , PT ;  /* 0xff8000000300780b */ /* 0x040fe20003f5d000 */
[----:B--2---:R-:W-:Y:S02]  /*3940*/  FMUL.FTZ R0, R3, UR5 ;  /* 0x0000000503007c20 */ /* 0x004fe40008410000 */
[----:B------:R1:W-:Y:S03]  /*3950*/  MUFU.EX2 R49, R16 ;  /* 0x0000001000317308 */ /* 0x0003e60000000800 */
[----:B------:R-:W-:-:S02]  /*3960*/  FSEL R0, R0, RZ, P2 ;  /* 0x000000ff00007208 */ /* 0x000fc40001000000 */
[----:B------:R-:W-:-:S03]  /*3970*/  PLOP3.LUT P2, PT, PT, PT, UP1, 0x40, 0x0 ;  /* 0x000000000000781c */ /* 0x000fc60003f4e818 */
[--C-:B------:R-:W-:Y:S01]  /*3980*/  FFMA.FTZ R26, R26, UR5, -R0.reuse ;  /* 0x000000051a1a7c23 */ /* 0x100fe20008010800 */
[--C-:B------:R-:W-:Y:S01]  /*3990*/  FFMA.FTZ R27, R27, UR5, -R0.reuse ;  /* 0x000000051b1b7c23 */ /* 0x100fe20008010800 */
[--C-:B------:R-:W-:Y:S01]  /*39a0*/  FFMA.FTZ R30, R30, UR5, -R0.reuse ;  /* 0x000000051e1e7c23 */ /* 0x100fe20008010800 */
[----:B-1----:R-:W-:Y:S01]  /*39b0*/  FADD.FTZ R16, R198, R53 ;  /* 0x00000035c6107221 */ /* 0x002fe20000010000 */
[--C-:B------:R-:W-:Y:S01]  /*39c0*/  FFMA.FTZ R31, R31, UR5, -R0.reuse ;  /* 0x000000051f1f7c23 */ /* 0x100fe20008010800 */
[----:B------:R-:W-:Y:S01]  /*39d0*/  FFMA.FTZ R34, R34, UR5, -R0 ;  /* 0x0000000522227c23 */ /* 0x000fe20008010800 */
[----:B------:R-:W-:Y:S01]  /*39e0*/  MUFU.EX2 R26, R26 ;  /* 0x0000001a001a7308 */ /* 0x000fe20000000800 */
[----:B------:R-:W-:Y:S01]  /*39f0*/  FADD.FTZ R53, R25, R16 ;  /* 0x0000001019357221 */ /* 0x000fe20000010000 */
[--C-:B------:R-:W-:Y:S01]  /*3a00*/  FFMA.FTZ R35, R35, UR5, -R0.reuse ;  /* 0x0000000523237c23 */ /* 0x100fe20008010800 */
[--C-:B------:R-:W-:Y:S01]  /*3a10*/  FFMA.FTZ R38, R38, UR5, -R0.reuse ;  /* 0x0000000526267c23 */ /* 0x100fe20008010800 */
[--C-:B------:R-:W-:Y:S01]  /*3a20*/  FFMA.FTZ R39, R39, UR5, -R0.reuse ;  /* 0x0000000527277c23 */ /* 0x100fe20008010800 */
[----:B------:R-:W-:Y:S01]  /*3a30*/  FADD.FTZ R16, R28, R53 ;  /* 0x000000351c107221 */ /* 0x000fe20000010000 */
[--C-:B------:R-:W-:Y:S01]  /*3a40*/  FFMA.FTZ R42, R42, UR5, -R0.reuse ;  /* 0x000000052a2a7c23 */ /* 0x100fe20008010800 */
[----:B------:R-:W-:Y:S01]  /*3a50*/  FFMA.FTZ R43, R43, UR5, -R0 ;  /* 0x000000052b2b7c23 */ /* 0x000fe20008010800 */
[----:B------:R-:W1:Y:S01]  /*3a60*/  MUFU.EX2 R27, R27 ;  /* 0x0000001b001b7308 */ /* 0x000e620000000800 */
[----:B------:R-:W-:Y:S01]  /*3a70*/  FADD.FTZ R53, R29, R16 ;  /* 0x000000101d357221 */ /* 0x000fe20000010000 */
[--C-:B------:R-:W-:Y:S01]  /*3a80*/  FFMA.FTZ R46, R46, UR5, -R0.reuse ;  /* 0x000000052e2e7c23 */ /* 0x100fe20008010800 */
[--C-:B------:R-:W-:Y:S01]  /*3a90*/  FFMA.FTZ R47, R47, UR5, -R0.reuse ;  /* 0x000000052f2f7c23 */ /* 0x100fe20008010800 */
[--C-:B------:R-:W-:Y:S01]  /*3aa0*/  FFMA.FTZ R50, R50, UR5, -R0.reuse ;  /* 0x0000000532327c23 */ /* 0x100fe20008010800 */
[----:B---3--:R-:W-:Y:S01]  /*3ab0*/  FADD.FTZ R16, R32, R53 ;  /* 0x0000003520107221 */ /* 0x008fe20000010000 */
[--C-:B------:R-:W-:Y:S01]  /*3ac0*/  FFMA.FTZ R51, R51, UR5, -R0.reuse ;  /* 0x0000000533337c23 */ /* 0x100fe20008010800 */
[----:B------:R-:W-:Y:S01]  /*3ad0*/  FFMA.FTZ R54, R54, UR5, -R0 ;  /* 0x0000000536367c23 */ /* 0x000fe20008010800 */
[----:B------:R-:W2:Y:S01]  /*3ae0*/  MUFU.EX2 R30, R30 ;  /* 0x0000001e001e7308 */ /* 0x000ea20000000800 */
[----:B0-----:R-:W-:Y:S01]  /*3af0*/  FADD.FTZ R57, R33, R16 ;  /* 0x0000001021397221 */ /* 0x001fe20000010000 */
[----:B------:R-:W-:Y:S01]  /*3b00*/  F2FP.F16.F32.PACK_AB R198, R25, R198 ;  /* 0x000000c619c6723e */ /* 0x000fe200000000ff */
[----:B------:R-:W-:Y:S01]  /*3b10*/  FFMA.FTZ R0, R55, UR5, -R0 ;  /* 0x0000000537007c23 */ /* 0x000fe20008010800 */
[----:B------:R-:W-:-:S04]  /*3b20*/  F2FP.F16.F32.PACK_AB R194, R33, R32 ;  /* 0x0000002021c2723e */ /* 0x000fc800000000ff */
[----:B------:R-:W0:Y:S01]  /*3b30*/  MUFU.EX2 R31, R31 ;  /* 0x0000001f001f7308 */ /* 0x000e220000000800 */
[----:B-1----:R-:W-:Y:S01]  /*3b40*/  FADD.FTZ R53, R26, R27 ;  /* 0x0000001b1a357221 */ /* 0x002fe20000010000 */
[----:B------:R-:W-:-:S06]  /*3b50*/  F2FP.F16.F32.PACK_AB R197, R27, R26 ;  /* 0x0000001a1bc5723e */ /* 0x000fcc00000000ff */
[----:B------:R-:W1:Y:S01]  /*3b60*/  MUFU.EX2 R36, R36 ;  /* 0x0000002400247308 */ /* 0x000e620000000800 */
[----:B--2---:R-:W-:-:S07]  /*3b70*/  FADD.FTZ R16, R30, R53 ;  /* 0x000000351e107221 */ /* 0x004fce0000010000 */
[----:B------:R-:W2:Y:S01]  /*3b80*/  MUFU.EX2 R34, R34 ;  /* 0x0000002200227308 */ /* 0x000ea20000000800 */
[C---:B0-----:R-:W-:Y:S01]  /*3b90*/  FADD.FTZ R53, R31.reuse, R16 ;  /* 0x000000101f357221 */ /* 0x041fe20000010000 */
[----:B------:R-:W-:-:S06]  /*3ba0*/  F2FP.F16.F32.PACK_AB R199, R31, R30 ;  /* 0x0000001e1fc7723e */ /* 0x000fcc00000000ff */
[----:B------:R-:W0:Y:S01]  /*3bb0*/  MUFU.EX2 R35, R35 ;  /* 0x0000002300237308 */ /* 0x000e220000000800 */
[----:B-1----:R-:W-:Y:S01]  /*3bc0*/  FADD.FTZ R48, R36, R57 ;  /* 0x0000003924307221 */ /* 0x002fe20000010000 */
[----:B------:R-:W-:-:S03]  /*3bd0*/  F2FP.F16.F32.PACK_AB R188, R37, R36 ;  /* 0x0000002425bc723e */ /* 0x000fc600000000ff */
[----:B------:R-:W-:-:S03]  /*3be0*/  FADD.FTZ R57, R37, R48 ;  /* 0x0000003025397221 */ /* 0x000fc60000010000 */
        /* <DEDUP_REMOVED lines=8> */
[----:B--2---:R-:W-:-:S07]  /*3c70*/  FADD.FTZ R16, R38, R5 ;  /* 0x0000000526107221 */ /* 0x004fce0000010000 */
[----:B------:R-:W2:Y:S01]  /*3c80*/  MUFU.EX2 R44, R44 ;  /* 0x0000002c002c7308 */ /* 0x000ea20000000800 */
[C---:B0-----:R-:W-:Y:S01]  /*3c90*/  FADD.FTZ R53, R41.reuse, R48 ;  /* 0x0000003029357221 */ /* 0x041fe20000010000 */
[----:B------:R-:W-:-:S06]  /*3ca0*/  F2FP.F16.F32.PACK_AB R190, R41, R40 ;  /* 0x0000002829be723e */ /* 0x000fcc00000000ff */
[----:B------:R-:W0:Y:S01]  /*3cb0*/  MUFU.EX2 R42, R42 ;  /* 0x0000002a002a7308 */ /* 0x000e220000000800 */
[C---:B-1----:R-:W-:Y:S01]  /*3cc0*/  FADD.FTZ R5, R39.reuse, R16 ;  /* 0x0000001027057221 */ /* 0x042fe20000010000 */
[----:B------:R-:W-:-:S06]  /*3cd0*/  F2FP.F16.F32.PACK_AB R195, R39, R38 ;  /* 0x0000002627c3723e */ /* 0x000fcc00000000ff */
[----:B------:R-:W1:Y:S01]  /*3ce0*/  MUFU.EX2 R45, R45 ;  /* 0x0000002d002d7308 */ /* 0x000e620000000800 */
[----:B--2---:R-:W-:-:S07]  /*3cf0*/  FADD.FTZ R24, R44, R53 ;  /* 0x000000352c187221 */ /* 0x004fce0000010000 */
[----:B------:R-:W2:Y:S01]  /*3d00*/  MUFU.EX2 R43, R43 ;  /* 0x0000002b002b7308 */ /* 0x000ea20000000800 */
[----:B0-----:R-:W-:-:S07]  /*3d10*/  FADD.FTZ R16, R42, R5 ;  /* 0x000000052a107221 */ /* 0x001fce0000010000 */
[----:B------:R-:W0:Y:S01]  /*3d20*/  MUFU.EX2 R2, R2 ;  /* 0x0000000200027308 */ /* 0x000e220000000800 */
[C---:B-1----:R-:W-:Y:S01]  /*3d30*/  FADD.FTZ R25, R45.reuse, R24 ;  /* 0x000000182d197221 */ /* 0x042fe20000010000 */
[----:B------:R-:W-:-:S06]  /*3d40*/  F2FP.F16.F32.PACK_AB R184, R45, R44 ;  /* 0x0000002c2db8723e */ /* 0x000fcc00000000ff */
[----:B------:R-:W1:Y:S01]  /*3d50*/  MUFU.EX2 R46, R46 ;  /* 0x0000002e002e7308 */ /* 0x000e620000000800 */
[C---:B--2---:R-:W-:Y:S01]  /*3d60*/  FADD.FTZ R5, R43.reuse, R16 ;  /* 0x000000102b057221 */ /* 0x044fe20000010000 */
[----:B------:R-:W-:-:S06]  /*3d70*/  F2FP.F16.F32.PACK_AB R189, R43, R42 ;  /* 0x0000002a2bbd723e */ /* 0x000fcc00000000ff */
[----:B------:R-:W2:Y:S01]  /*3d80*/  MUFU.EX2 R47, R47 ;  /* 0x0000002f002f7308 */ /* 0x000ea20000000800 */
[----:B0-----:R-:W-:Y:S01]  /*3d90*/  FADD.FTZ R24, R2, R25 ;  /* 0x0000001902187221 */ /* 0x001fe20000010000 */
[----:B------:R-:W-:-:S03]  /*3da0*/  F2FP.F16.F32.PACK_AB R186, R49, R2 ;  /* 0x0000000231ba723e */ /* 0x000fc600000000ff */
[----:B------:R-:W-:-:S03]  /*3db0*/  FADD.FTZ R16, R49, R24 ;  /* 0x0000001831107221 */ /* 0x000fc60000010000 */
[----:B------:R-:W0:Y:S01]  /*3dc0*/  MUFU.EX2 R50, R50 ;  /* 0x0000003200327308 */ /* 0x000e220000000800 */
[----:B-1----:R-:W-:-:S07]  /*3dd0*/  FADD.FTZ R2, R46, R5 ;  /* 0x000000052e027221 */ /* 0x002fce0000010000 */
[----:B------:R-:W1:Y:S01]  /*3de0*/  MUFU.EX2 R51, R51 ;  /* 0x0000003300337308 */ /* 0x000e620000000800 */
[C---:B--2---:R-:W-:Y:S01]  /*3df0*/  FADD.FTZ R5, R47.reuse, R2 ;  /* 0x000000022f057221 */ /* 0x044fe20000010000 */
[----:B------:R-:W-:-:S06]  /*3e00*/  F2FP.F16.F32.PACK_AB R191, R47, R46 ;  /* 0x0000002e2fbf723e */ /* 0x000fcc00000000ff */
[----:B------:R-:W2:Y:S01]  /*3e10*/  MUFU.EX2 R54, R54 ;  /* 0x0000003600367308 */ /* 0x000ea20000000800 */
[----:B0-----:R-:W-:-:S07]  /*3e20*/  FADD.FTZ R2, R50, R5 ;  /* 0x0000000532027221 */ /* 0x001fce0000010000 */
[----:B------:R2:W0:Y:S01]  /*3e30*/  MUFU.EX2 R187, R0 ;  /* 0x0000000000bb7308 */ /* 0x0004220000000800 */
[C---:B-1----:R-:W-:Y:S01]  /*3e40*/  FADD.FTZ R5, R51.reuse, R2 ;  /* 0x0000000233057221 */ /* 0x042fe20000010000 */
[----:B------:R-:W-:-:S03]  /*3e50*/  F2FP.F16.F32.PACK_AB R185, R51, R50 ;  /* 0x0000003233b9723e */ /* 0x000fc600000000ff */
[----:B--2---:R-:W-:-:S04]  /*3e60*/  FADD.FTZ R0, R54, R5 ;  /* 0x0000000536007221 */ /* 0x004fc80000010000 */
[C---:B0-----:R-:W-:Y:S01]  /*3e70*/  FADD.FTZ R5, R187.reuse, R0 ;  /* 0x00000000bb057221 */ /* 0x041fe20000010000 */
[----:B------:R-:W-:Y:S01]  /*3e80*/  F2FP.F16.F32.PACK_AB R187, R187, R54 ;  /* 0x00000036bbbb723e */ /* 0x000fe200000000ff */
[----:B------:R-:W-:Y:S06]  /*3e90*/  @P2 BRA `(.L_x_1175) ;  /* 0x0000000000442947 */ /* 0x000fec0003800000 */
        /* <DEDUP_REMOVED lines=10> */
.L_x_1176:
[----:B------:R-:W-:-:S11]  /*3f40*/  UISETP.NE.AND UP2, UPT, UR7, 0x1, UPT ;  /* 0x000000010700788c */ /* 0x000fd6000bf45270 */
[----:B------:R-:W-:Y:S02]  /*3f50*/  @UP2 ULDC.64 UR10, c[0x0][0x9e8] ;  /* 0x00027a00000a2ab9 */ /* 0x000fe40000000a00 */
[----:B------:R-:W-:-:S04]  /*3f60*/  UIMAD.WIDE.U32 UR14, UR4, UR10, URZ ;  /* 0x0000000a040e72a5 */ /* 0x000fc8000f8e003f */
[----:B------:R-:W-:-:S12]  /*3f70*/  @UP2 USHF.R.U32.HI UR4, URZ, UR11, UR15 ;  /* 0x0000000b3f042299 */ /* 0x000fd8000801160f */
.L_x_1177:
[----:B------:R-:W-:-:S04]  /*3f80*/  UIMAD UR4, UR4, UR7, UR7 ;  /* 0x00000007040472a4 */ /* 0x000fc8000f8e0207 */
[----:B------:R-:W-:-:S04]  /*3f90*/  UISETP.LT.AND UP2, UPT, UR6, UR4, UPT ;  /* 0x000000040600728c */ /* 0x000fc8000bf41270 */
[----:B------:R-:W-:-:S12]  /*3fa0*/  USEL UR6, UR6, UR4, UP2 ;  /* 0x0000000406067287 */ /* 0x000fd80009000000 */
.L_x_1175:
[----:B------:R-:W-:Y:S01]  /*3fb0*/  R2UR UR7, R22 ;  /* 0x00000000160772ca */ /* 0x000fe200000e0000 */
[----:B------:R-:W-:Y:S01]  /*3fc0*/  USHF.R.S32.HI UR4, URZ, 0x1f, UR6 ;  /* 0x0000001f3f047899 */ /* 0x000fe20008011406 */
[----:B------:R-:W-:Y:S01]  /*3fd0*/  IMAD.MOV.U32 R2, RZ, RZ, 0x3f800000 ;  /* 0x3f800000ff027424 */ /* 0x000fe200078e00ff */
[----:B------:R-:W-:Y:S01]  /*3fe0*/  CS2R R150, SRZ ;  /* 0x0000000000967805 */ /* 0x000fe2000001ff00 */
[----:B------:R-:W-:Y:S01]  /*3ff0*/  IMAD.MOV.U32 R0, RZ, RZ, 0x3f800000 ;  /* 0x3f800000ff007424 */ /* 0x000fe200078e00ff */
        /* <DEDUP_REMOVED lines=8> */
[----:B------:R-:W-:Y:S01]  /*4080*/  UISETP.LT.AND UP2, UPT, UR7, UR4, UPT ;  /* 0x000000040700728c */ /* 0x000fe2000bf41270 */
[----:B------:R-:W-:Y:S02]  /*4090*/  CS2R R136, SRZ ;  /* 0x0000000000887805 */ /* 0x000fe4000001ff00 */
[----:B------:R-:W-:Y:S02]  /*40a0*/  CS2R R134, SRZ ;  /* 0x0000000000867805 */ /* 0x000fe4000001ff00 */
[----:B------:R-:W-:Y:S01]  /*40b0*/  CS2R R132, SRZ ;  /* 0x0000000000847805 */ /* 0x000fe2000001ff00 */
[----:B------:R-:W-:Y:S01]  /*40c0*/  USEL UR58, UR7, UR4, !UP2 ;  /* 0x00000004073a7287 */ /* 0x000fe2000d000000 */
[----:B------:R-:W-:-:S02]  /*40d0*/  CS2R R130, SRZ ;  /* 0x0000000000827805 */ /* 0x000fc4000001ff00 */
[----:B------:R-:W-:Y:S02]  /*40e0*/  CS2R R128, SRZ ;  /* 0x0000000000807805 */ /* 0x000fe4000001ff00 */
[----:B------:R-:W-:Y:S02]  /*40f0*/  CS2R R126, SRZ ;  /* 0x00000000007e7805 */ /* 0x000fe4000001ff00 */
[----:B------:R-:W-:Y:S02]  /*4100*/  CS2R R124, SRZ ;  /* 0x00000000007c7805 */ /* 0x000fe4000001ff00 */
[----:B------:R-:W-:Y:S02]  /*4110*/  CS2R R122, SRZ ;  /* 0x00000000007a7805 */ /* 0x000fe4000001ff00 */
[----:B------:R-:W-:Y:S02]  /*4120*/  ISETP.GE.AND P2, PT, R205, UR58, PT ;  /* 0x0000003acd007c0c */ /* 0x000fe4000bf46270 */
        /* <DEDUP_REMOVED lines=49> */
[----:B------:R-:W-:Y:S06]  /*4440*/  @!P2 BRA `(.L_x_1178) ;  /* 0x0000002400f8a947 */ /* 0x000fec0003800000 */
[----:B------:R-:W-:Y:S01]  /*4450*/  IMAD.MOV.U32 R2, RZ, RZ, 0x3f800000 ;  /* 0x3f800000ff027424 */ /* 0x000fe200078e00ff */
[----:B------:R-:W-:Y:S01]  /*4460*/  ULDC UR59, c[0x0][0x9e4] ;  /* 0x00027900003b7ab9 */ /* 0x000fe20000000800 */
[----:B------:R-:W-:-:S07]  /*4470*/  IMAD.MOV.U32 R151, RZ, RZ, RZ ;  /* 0x000000ffff977224 */ /* 0x000fce00078e00ff */
.L_x_1195:
[----:B------:R-:W-:-:S04]  /*4480*/  UIADD3 UR4, UR36, 0x1, URZ ;  /* 0x0000000124047890 */ /* 0x000fc8000fffe03f */
[----:B------:R-:W-:-:S04]  /*4490*/  UISETP.NE.AND UP2, UPT, UR4, 0x2, UPT ;  /* 0x000000020400788c */ /* 0x000fc8000bf45270 */
[----:B------:R-:W-:Y:S02]  /*44a0*/  USEL UR7, URZ, 0x1, UP2 ;  /* 0x000000013f077887 */ /* 0x000fe40009000000 */
[----:B------:R-:W-:Y:S02]  /*44b0*/  USEL UR4, UR4, URZ, UP2 ;  /* 0x0000003f04047287 */ /* 0x000fe40009000000 */
[----:B------:R-:W-:Y:S01]  /*44c0*/  ULOP3.LUT UR7, UR38, UR7, URZ, 0x3c, !UPT ;  /* 0x0000000726077292 */ /* 0x000fe2000f8e3c3f */
[----:B------:R-:W-:Y:S11]  /*44d0*/  @!P0 BRA `(.L_x_1179) ;  /* 0x0000000000048947 */ /* 0x000ff60003800000 */
[----:B------:R-:W-:Y:S01]  /*44e0*/  BPT.TRAP 0x1 ;  /* 0x000000040000795c */ /* 0x000fe20000300000 */
.L_x_1179:
[----:B------:R-:W-:Y:S01]  /*44f0*/  ULEA UR6, UR4, UR37, 0x3 ;  /* 0x0000002504067291 */ /* 0x000fe2000f8e183f */
[----:B------:R-:W-:-:S05]  /*4500*/  IMAD.U32 R20, RZ, RZ, UR7 ;  /* 0x00000007ff147e24 */ /* 0x000fca000f8e00ff */
[----:B------:R-:W-:-:S04]  /*4510*/  SHF.L.U32 R20, R20, 0x1f, RZ ;  /* 0x0000001f14147819 */ /* 0x000fc800000006ff */
[----:B------:R0:W1:Y:S01]  /*4520*/  SYNCS.PHASECHK.TRANS64.TRYWAIT P2, [UR6+0x30830], R20 ;  /* 0x03083014ff0075a7 */ /* 0x0000620008040146 */
[----:B------:R-:W-:Y:S05]  /*4530*/  @!P0 BRA `(.L_x_1180) ;  /* 0x0000000000048947 */ /* 0x000fea0003800000 */
[----:B------:R-:W-:Y:S01]  /*4540*/  BPT.TRAP 0x1 ;  /* 0x000000040000795c */ /* 0x000fe20000300000 */
.L_x_1180:
[----:B-1----:R-:W-:Y:S05]  /*4550*/  @P2 BRA `(.L_x_1181) ;  /* 0x0000000000082947 */ /* 0x002fea0003800000 */
[----:B------:R-:W1:Y:S02]  /*4560*/  SYNCS.PHASECHK.TRANS64.TRYWAIT P2, [UR6+0x30830], R20 ;  /* 0x03083014ff0075a7 */ /* 0x000e640008040146 */
[----:B-1----:R-:W-:Y:S05]  /*4570*/  @!P2 BRA `(.L_x_1182) ;  /* 0x000001080028a947 */ /* 0x002fea0003800000 */
.L_x_1181:
[----:B------:R-:W-:Y:S01]  /*4580*/  R2UR UR52, R14 ;  /* 0x000000000e3472ca */ /* 0x000fe200000e0000 */
[----:B------:R-:W-:Y:S01]  /*4590*/  ULEA UR5, UR4, UR61, 0xb ;  /* 0x0000003d04057291 */ /* 0x000fe2000f8e583f */
[----:B------:R-:W-:Y:S01]  /*45a0*/  R2UR UR53, R15 ;  /* 0x000000000f3572ca */ /* 0x000fe200000e0000 */
[----:B------:R-:W-:Y:S01]  /*45b0*/  WARPGROUP.ARRIVE ;  /* 0x00000000000079c5 */ /* 0x000fe20000000000 */
[----:B------:R-:W-:Y:S01]  /*45c0*/  UMOV UR55, 0x40000040 ;  /* 0x4000004000377882 */ /* 0x000fe20000000000 */
[----:B------:R-:W-:Y:S01]  /*45d0*/  UIADD3 UR10, UR5, 0x202, URZ ;  /* 0x00000202050a7890 */ /* 0x000fe2000fffe03f */
[-C--:B------:R-:W-:Y:S01]  /*45e0*/  FMUL.FTZ R24, R24, R0.reuse ;  /* 0x0000000018187220 */ /* 0x080fe20000410000 */
[----:B------:R-:W-:Y:S01]  /*45f0*/  UMOV UR11, 0x40000040 ;  /* 0x40000040000b7882 */ /* 0x000fe20000000000 */
[----:B------:R-:W-:Y:S01]  /*4600*/  UMOV UR54, UR5 ;  /* 0x0000000500367c82 */ /* 0x000fe20008000000 */
[----:B------:R-:W-:Y:S01]  /*4610*/  UIADD3 UR14, UR5, 0x204, URZ ;  /* 0x00000204050e7890 */ /* 0x000fe2000fffe03f */
[-C--:B------:R-:W-:Y:S01]  /*4620*/  FMUL.FTZ R25, R25, R0.reuse ;  /* 0x0000000019197220 */ /* 0x080fe20000410000 */
[----:B------:R-:W-:Y:S01]  /*4630*/  UMOV UR15, 0x40000040 ;  /* 0x40000040000f7882 */ /* 0x000fe20000000000 */
[----:B------:R-:W-:Y:S01]  /*4640*/  UIADD3 UR18, UR5, 0x206, URZ ;  /* 0x0000020605127890 */ /* 0x000fe2000fffe03f */
[-C--:B------:R-:W-:Y:S01]  /*4650*/  FMUL.FTZ R28, R28, R0.reuse ;  /* 0x000000001c1c7220 */ /* 0x080fe20000410000 */
[----:B------:R-:W-:Y:S01]  /*4660*/  UMOV UR19, 0x40000040 ;  /* 0x4000004000137882 */ /* 0x000fe20000000000 */
[----:B------:R-:W-:Y:S01]  /*4670*/  HGMMA.64x64x16.F32 R152, gdesc[UR52], RZ, !UPT, gsb0 ;  /* 0x00e00000349879f0 */ /* 0x000fe2000c0008ff */
[----:B------:R-:W-:Y:S01]  /*4680*/  R2UR UR52, R12 ;  /* 0x000000000c3472ca */ /* 0x000fe200000e0000 */
[----:B------:R-:W-:Y:S01]  /*4690*/  UIADD3 UR54, UR5, 0x2, URZ ;  /* 0x0000000205367890 */ /* 0x000fe2000fffe03f */
[----:B------:R-:W-:Y:S01]  /*46a0*/  R2UR UR53, R13 ;  /* 0x000000000d3572ca */ /* 0x000fe200000e0000 */
        /* <DEDUP_REMOVED lines=77> */
[----:B------:R-:W-:Y:S01]  /*4b80*/  FMUL.FTZ R149, R149, R0 ;  /* 0x0000000095957220 */ /* 0x000fe20000410000 */
[-C--:B------:R-:W-:Y:S01]  /*4b90*/  FMUL.FTZ R26, R26, R2.reuse ;  /* 0x000000021a1a7220 */ /* 0x080fe20000410000 */
[----:B------:R-:W-:Y:S01]  /*4ba0*/  HGMMA.64x64x16.F32 R152, gdesc[UR52], R152, gsb0 ;  /* 0x00e00000349879f0 */ /* 0x000fe20008000898 */
[----:B------:R-:W-:Y:S01]  /*4bb0*/  R2UR UR52, R10 ;  /* 0x000000000a3472ca */ /* 0x000fe200000e0000 */
[----:B------:R-:W-:Y:S01]  /*4bc0*/  UIADD3 UR54, UR5, 0x4, URZ ;  /* 0x0000000405367890 */ /* 0x000fe2000fffe03f */
[----:B------:R-:W-:Y:S01]  /*4bd0*/  R2UR UR53, R11 ;  /* 0x000000000b3572ca */ /* 0x000fe200000e0000 */
        /* <DEDUP_REMOVED lines=66> */
[----:B------:R-:W-:Y:S01]  /*5000*/  HGMMA.64x64x16.F32 R152, gdesc[UR52], R152, gsb0 ;  /* 0x00e00000349879f0 */ /* 0x000fe20008000898 */
[----:B------:R-:W-:Y:S01]  /*5010*/  R2UR UR52, R8 ;  /* 0x00000000083472ca */ /* 0x000fe200000e0000 */
[----:B------:R-:W-:Y:S01]  /*5020*/  UIADD3 UR54, UR5, 0x6, URZ ;  /* 0x0000000605367890 */ /* 0x000fe2000fffe03f */
[----:B------:R-:W-:Y:S01]  /*5030*/  R2UR UR53, R9 ;  /* 0x00000000093572ca */ /* 0x000fe200000e0000 */
[----:B------:R-:W-:Y:S01]  /*5040*/  UMOV UR55, 0x40000040 ;  /* 0x4000004000377882 */ /* 0x000fe20000000000 */
[----:B------:R-:W-:Y:S02]  /*5050*/  WARPGROUP.DEPBAR.LE gsb0, 0x0 ;  /* 0x00008000000079c5 */ /* 0x000fe40000010000 */
[----:B------:R-:W-:-:S09]  /*5060*/  WARPGROUP.ARRIVE ;  /* 0x00000000000079c5 */ /* 0x000fd20000000000 */
        /* <DEDUP_REMOVED lines=8> */
[----:B------:R-:W-:Y:S01]  /*50f0*/  UIADD3 UR54, UR5, 0x606, URZ ;  /* 0x0000060605367890 */ /* 0x000fe2000fffe03f */
[----:B------:R-:W-:Y:S01]  /*5100*/  UMOV UR52, UR56 ;  /* 0x0000003800347c82 */ /* 0x000fe20008000000 */
[----:B------:R-:W-:Y:S01]  /*5110*/  UMOV UR53, UR57 ;  /* 0x0000003900357c82 */ /* 0x000fe20008000000 */
[----:B------:R-:W-:Y:S01]  /*5120*/  UMOV UR55, 0x40000040 ;  /* 0x4000004000377882 */ /* 0x000fe20000000000 */
        /* <DEDUP_REMOVED lines=34> */
[----:B------:R-:W-:Y:S05]  /*5350*/  @!P0 BRA `(.L_x_1183) ;  /* 0x0000000000048947 */ /* 0x000fea0003800000 */
[----:B------:R-:W-:Y:S01]  /*5360*/  BPT.TRAP 0x1 ;  /* 0x000000040000795c */ /* 0x000fe20000300000 */
.L_x_1183:
[----:B------:R-:W-:Y:S01]  /*5370*/  ULEA UR10, UR36, UR37, 0x3 ;  /* 0x00000025240a7291 */ /* 0x000fe2000f8e183f */
[----:B------:R-:W-:-:S05]  /*5380*/  IMAD.U32 R0, RZ, RZ, UR38 ;  /* 0x00000026ff007e24 */ /* 0x000fca000f8e00ff */
[----:B------:R-:W-:-:S04]  /*5390*/  SHF.L.U32 R0, R0, 0x1f, RZ ;  /* 0x0000001f00007819 */ /* 0x000fc800000006ff */
[----:B------:R2:W3:Y:S01]  /*53a0*/  SYNCS.PHASECHK.TRANS64.TRYWAIT P2, [UR10+0x30850], R0 ;  /* 0x03085000ff0075a7 */ /* 0x0004e2000804014a */
[----:B------:R-:W-:Y:S05]  /*53b0*/  @!P0 BRA `(.L_x_1184) ;  /* 0x0000000000048947 */ /* 0x000fea0003800000 */
[----:B------:R-:W-:Y:S01]  /*53c0*/  BPT.TRAP 0x1 ;  /* 0x000000040000795c */ /* 0x000fe20000300000 */
.L_x_1184:
[----:B---3--:R-:W-:Y:S05]  /*53d0*/  @P2 BRA `(.L_x_1185) ;  /* 0x0000000000082947 */ /* 0x008fea0003800000 */
[----:B------:R-:W3:Y:S02]  /*53e0*/  SYNCS.PHASECHK.TRANS64.TRYWAIT P2, [UR10+0x30850], R0 ;  /* 0x03085000ff0075a7 */ /* 0x000ee4000804014a */
[----:B---3--:R-:W-:Y:S05]  /*53f0*/  @!P2 BRA `(.L_x_1186) ;  /* 0x000000f800a0a947 */ /* 0x008fea0003800000 */
.L_x_1185:
[----:B------:R-:W-:Y:S01]  /*5400*/  UIADD3 UR5, UR37, 0x400, URZ ;  /* 0x0000040025057890 */ /* 0x000fe2000fffe03f */
[----:B------:R-:W-:Y:S01]  /*5410*/  WARPGROUP.ARRIVE ;  /* 0x00000000000079c5 */ /* 0x000fe20000000000 */
[----:B------:R-:W-:Y:S01]  /*5420*/  UMOV UR15, 0x40000040 ;  /* 0x40000040000f7882 */ /* 0x000fe20000000000 */
[----:B------:R-:W-:Y:S01]  /*5430*/  PLOP3.LUT P2, PT, PT, PT, UP0, 0x80, 0x0 ;  /* 0x000000000000781c */ /* 0x000fe20003f4f008 */
[----:B------:R-:W-:Y:S01]  /*5440*/  USHF.R.U32.HI UR5, URZ, 0x4, UR5 ;  /* 0x000000043f057899 */ /* 0x000fe20008011605 */
[----:B------:R-:W-:Y:S01]  /*5450*/  PLOP3.LUT P3, PT, PT, PT, UP0, 0x80, 0x0 ;  /* 0x000000000000781c */ /* 0x000fe20003f6f008 */
[----:B01----:R-:W0:Y:S01]  /*5460*/  LDC R20, c[0x0][0x2f0] ;  /* 0x0000bc00ff147b82 */ /* 0x003e220000000800 */
[----:B------:R-:W-:Y:S01]  /*5470*/  IMAD.SHL.U32 R2, R205, 0x40, RZ ;  /* 0x00000040cd027824 */ /* 0x000fe200078e00ff */
[----:B------:R-:W-:Y:S01]  /*5480*/  ULOP3.LUT UR5, UR5, 0x3fff, URZ, 0xc0, !UPT ;  /* 0x00003fff05057892 */ /* 0x000fe2000f8ec03f */
[----:B------:R-:W-:-:S03]  /*5490*/  ULDC UR11, c[0x0][0x9dc] ;  /* 0x00027700000b7ab9 */ /* 0x000fc60000000800 */
[----:B------:R-:W-:Y:S02]  /*54a0*/  ULOP3.LUT UR5, UR5, 0x2000000, URZ, 0xfc, !UPT ;  /* 0x0200000005057892 */ /* 0x000fe4000f8efc3f */
[----:B------:R-:W1:Y:S01]  /*54b0*/  LDC R21, c[0x0][0x288] ;  /* 0x0000a200ff157b82 */ /* 0x000e620000000800 */
[----:B------:R-:W-:Y:S01]  /*54c0*/  UMOV UR18, UR11 ;  /* 0x0000000b00127c82 */ /* 0x000fe20008000000 */
[----:B------:R-:W-:Y:S01]  /*54d0*/  ULEA UR5, UR36, UR5, 0xb ;  /* 0x0000000524057291 */ /* 0x000fe2000f8e583f */
[----:B------:R-:W-:-:S06]  /*54e0*/  ULDC UR11, c[0x0][0x9e0] ;  /* 0x00027800000b7ab9 */ /* 0x000fcc0000000800 */
        /* <DEDUP_REMOVED lines=15> */
[----:B------:R-:W-:Y:S02]  /*55e0*/  UMOV UR15, 0x40000040 ;  /* 0x40000040000f7882 */ /* 0x000fe40000000000 */
[----:B------:R-:W-:Y:S01]  /*55f0*/  @UP0 ULDC UR5, c[0x0][0x44c] ;  /* 0x0001130000050ab9 */ /* 0x000fe20000000800 */
[----:B------:R-:W-:Y:S02]  /*5600*/  WARPGROUP.DEPBAR.LE gsb0, 0x0 ;  /* 0x00008000000079c5 */ /* 0x000fe40000010000 */
[----:B------:R-:W-:-:S15]  /*5610*/  WARPGROUP.ARRIVE ;  /* 0x00000000000079c5 */ /* 0x000fde0000000000 */
[----:B------:R-:W-:-:S06]  /*5620*/  NOP ;  /* 0x0000000000007918 */ /* 0x000fcc0000000000 */
[----:B------:R-:W-:Y:S03]  /*5630*/  HGMMA.64x256x16.F32 R24, R184, gdesc[UR12].tnspB, R24, gsb0 ;  /* 0x43e0000cb8187df0 */ /* 0x000fe60008000818 */
[----:B------:R-:W-:Y:S02]  /*5640*/  WARPGROUP.DEPBAR.LE gsb0, 0x0 ;  /* 0x00008000000079c5 */ /* 0x000fe40000010000 */
[----:B------:R-:W-:Y:S01]  /*5650*/  VIADD R186, R19, UR60 ;  /* 0x0000003c13ba7c36 */ /* 0x000fe20008000000 */
[----:B------:R-:W-:-:S03]  /*5660*/  IADD3 R184, -R2, 0x1, RZ ;  /* 0x0000000102b87810 */ /* 0x000fc60007ffe1ff */
[----:B--2---:R-:W-:Y:S01]  /*5670*/  @P2 IMAD.HI.U32 R0, R186, UR5, RZ ;  /* 0x00000005ba002c27 */ /* 0x004fe2000f8e00ff */
[----:B------:R-:W-:Y:S01]  /*5680*/  @UP0 ULDC UR5, c[0x0][0x450] ;  /* 0x0001140000050ab9 */ /* 0x000fe20000000800 */
[----:B------:R-:W-:Y:S02]  /*5690*/  PLOP3.LUT P2, PT, PT, PT, UP1, 0x40, 0x0 ;  /* 0x000000000000781c */ /* 0x000fe40003f4e818 */
[----:B------:R-:W-:Y:S01]  /*56a0*/  IMAD R185, R17, -0x2, R184 ;  /* 0xfffffffe11b97824 */ /* 0x000fe200078e02b8 */
[----:B------:R-:W-:Y:S01]  /*56b0*/  @P3 SHF.R.U32.HI R186, RZ, UR5, R0 ;  /* 0x00000005ffba3c19 */ /* 0x000fe20008011600 */
[----:B------:R-:W-:Y:S01]  /*56c0*/  IMAD.U32 R0, RZ, RZ, UR6 ;  /* 0x00000006ff007e24 */ /* 0x000fe2000f8e00ff */
[----:B------:R-:W-:-:S03]  /*56d0*/  ULOP3.LUT UR5, URZ, UR18, URZ, 0x33, !UPT ;  /* 0x000000123f057292 */ /* 0x000fc6000f8e333f */
[----:B------:R-:W2:Y:S01]  /*56e0*/  SHFL.IDX PT, R189, R186, RZ, 0x1c1f ;  /* 0x001c1fffbabd7589 */ /* 0x000ea200000e0000 */
[----:B------:R-:W-:-:S05]  /*56f0*/  @!P1 VIADD R0, R0, 0x30840 ;  /* 0x0003084000009836 */ /* 0x000fca0000000000 */
[----:B------:R-:W-:-:S04]  /*5700*/  @!P1 PRMT R0, RZ, 0x654, R0 ;  /* 0x00000654ff009816 */ /* 0x000fc80000000000 */
[----:B------:R0:W-:Y:S02]  /*5710*/  @!P1 SYNCS.ARRIVE.TRANS64.RED.A1T0 RZ, [R0+URZ], RZ ;  /* 0x000000ff00ff99a7 */ /* 0x0001e4000810043f */
[----:B0-----:R-:W-:-:S04]  /*5720*/  IMAD R0, R20, UR39, R185 ;  /* 0x0000002714007c24 */ /* 0x001fc8000f8e02b9 */
[----:B-1----:R-:W-:-:S04]  /*5730*/  IMAD.IADD R0, R0, 0x1, -R21 ;  /* 0x0000000100007824 */ /* 0x002fc800078e0a15 */
[C---:B------:R-:W-:Y:S02]  /*5740*/  VIADD R190, R0.reuse, UR11 ;  /* 0x0000000b00be7c36 */ /* 0x040fe40008000000 */
[----:B------:R-:W-:Y:S02]  /*5750*/  VIADD R191, R0, UR5 ;  /* 0x0000000500bf7c36 */ /* 0x000fe40008000000 */
[--C-:B--2---:R-:W-:Y:S02]  /*5760*/  IMAD.IADD R187, R190, 0x1, R189.reuse ;  /* 0x00000001bebb7824 */ /* 0x104fe400078e02bd */
[----:B------:R-:W-:Y:S01]  /*5770*/  IMAD.IADD R188, R191, 0x1, R189 ;  /* 0x00000001bfbc7824 */ /* 0x000fe200078e02bd */
[----:B------:R-:W-:Y:S06]  /*5780*/  @P2 BRA `(.L_x_1187) ;  /* 0x00000000005c2947 */ /* 0x000fec0003800000 */
[----:B------:R-:W-:Y:S01]  /*5790*/  IMAD R0, R20, UR39, R189 ;  /* 0x0000002714007c24 */ /* 0x000fe2000f8e02bd */
[----:B------:R-:W-:Y:S03]  /*57a0*/  BSSY B0, `(.L_x_1188) ;  /* 0x0000011000007945 */ /* 0x000fe60003800000 */
[----:B------:R-:W-:-:S05]  /*57b0*/  IMAD.IADD R189, R0, 0x1, -R21 ;  /* 0x0000000100bd7824 */ /* 0x000fca00078e0a15 */
[----:B------:R-:W-:-:S13]  /*57c0*/  ISETP.GT.AND P2, PT, R189, -0x1, PT ;  /* 0xffffffffbd00780c */ /* 0x000fda0003f44270 */
[----:B------:R-:W-:Y:S05]  /*57d0*/  @P2 BRA `(.L_x_1189) ;  /* 0x0000000000202947 */ /* 0x000fea0003800000 */
[----:B------:R-:W-:Y:S01]  /*57e0*/  IMAD.U32 R192, RZ, RZ, UR59 ;  /* 0x0000003bffc07e24 */ /* 0x000fe2000f8e00ff */
[----:B------:R-:W-:-:S04]  /*57f0*/  LOP3.LUT R189, RZ, R189, RZ, 0x33, !PT ;  /* 0x000000bdffbd7212 */ /* 0x000fc800078e33ff */
[----:B------:R-:W-:-:S13]  /*5800*/  ISETP.NE.AND P2, PT, R192, 0x1, PT ;  /* 0x00000001c000780c */ /* 0x000fda0003f45270 */
[----:B------:R-:W0:Y:S02]  /*5810*/  @P2 LDC.64 R184, c[0x0][0x9e8] ;  /* 0x00027a00ffb82b82 */ /* 0x000e240000000a00 */
[----:B0-----:R-:W-:-:S05]  /*5820*/  @P2 IMAD.HI.U32 R184, R189, R184, RZ ;  /* 0x000000b8bdb82227 */ /* 0x001fca00078e00ff */
[----:B------:R-:W-:-:S04]  /*5830*/  @P2 SHF.R.U32.HI R189, RZ, R185, R184 ;  /* 0x000000b9ffbd2219 */ /* 0x000fc800000116b8 */
[----:B------:R-:W-:Y:S01]  /*5840*/  LOP3.LUT R189, RZ, R189, RZ, 0x33, !PT ;  /* 0x000000bdffbd7212 */ /* 0x000fe200078e33ff */
[----:B------:R-:W-:Y:S06]  /*5850*/  BRA `(.L_x_1190) ;  /* 0x0000000000147947 */ /* 0x000fec0003800000 */
.L_x_1189:
[----:B------:R-:W-:-:S05]  /*5860*/  IMAD.U32 R192, RZ, RZ, UR59 ;  /* 0x0000003bffc07e24 */ /* 0x000fca000f8e00ff */
[----:B------:R-:W-:-:S13]  /*5870*/  ISETP.NE.AND P2, PT, R192, 0x1, PT ;  /* 0x00000001c000780c */ /* 0x000fda0003f45270 */
[----:B------:R-:W0:Y:S02]  /*5880*/  @P2 LDC.64 R184, c[0x0][0x9e8] ;  /* 0x00027a00ffb82b82 */ /* 0x000e240000000a00 */
[----:B0-----:R-:W-:-:S05]  /*5890*/  @P2 IMAD.HI.U32 R184, R189, R184, RZ ;  /* 0x000000b8bdb82227 */ /* 0x001fca00078e00ff */
[----:B------:R-:W-:-:S07]  /*58a0*/  @P2 SHF.R.U32.HI R189, RZ, R185, R184 ;  /* 0x000000b9ffbd2219 */ /* 0x000fce00000116b8 */
.L_x_1190:
[----:B------:R-:W-:Y:S05]  /*58b0*/  BSYNC B0 ;  /* 0x0000000000007941 */ /* 0x000fea0003800000 */
.L_x_1188:
[----:B------:R-:W-:-:S04]  /*58c0*/  IMAD R0, R189, R192, -R2 ;  /* 0x000000c0bd007224 */ /* 0x000fc800078e0a02 */
[----:B------:R-:W-:-:S05]  /*58d0*/  IMAD R0, R17, -0x2, R0 ;  /* 0xfffffffe11007824 */ /* 0x000fca00078e0200 */
[----:B------:R-:W-:Y:S02]  /*58e0*/  VIADDMNMX R187, R0, R192, R187, PT ;  /* 0x000000c000bb7246 */ /* 0x000fe400038001bb */
[----:B------:R-:W-:-:S07]  /*58f0*/  VIMNMX R188, R188, R0, !PT ;  /* 0x00000000bcbc7248 */ /* 0x000fce0007fe0100 */
.L_x_1187:
[----:B------:R-:W-:Y:S01]  /*5900*/  ISETP.GT.AND P2, PT, R205, -0x1, PT ;  /* 0xffffffffcd00780c */ /* 0x000fe20003f44270 */
[----:B------:R-:W0:Y:S03]  /*5910*/  SHFL.IDX PT, R189, R186, 0x1, 0x1c1f ;  /* 0x003c1f00babd7f89 */ /* 0x000e2600000e0000 */
[C---:B------:R-:W-:Y:S02]  /*5920*/  ISETP.GT.AND P5, PT, R188.reuse, RZ, P2 ;  /* 0x000000ffbc00720c */ /* 0x040fe400017a4270 */
[C---:B------:R-:W-:Y:S02]  /*5930*/  ISETP.GT.AND P4, PT, R188.reuse, 0x1, P2 ;  /* 0x00000001bc00780c */ /* 0x040fe40001784270 */
[----:B------:R-:W-:Y:S02]  /*5940*/  ISETP.LT.OR P5, PT, R187, 0x1, P5 ;  /* 0x00000001bb00780c */ /* 0x000fe40002fa1670 */
[----:B------:R-:W-:-:S02]  /*5950*/  ISETP.GT.AND P6, PT, R188, 0x8, P2 ;  /* 0x00000008bc00780c */ /* 0x000fc400017c4270 */
[----:B------:R-:W-:Y:S02]  /*5960*/  FSEL R185, R152, -INF , !P5 ;  /* 0xff80000098b97808 */ /* 0x000fe40006800000 */
[C---:B------:R-:W-:Y:S02]  /*5970*/  ISETP.GT.AND P5, PT, R188.reuse, 0x10, P2 ;  /* 0x00000010bc00780c */ /* 0x040fe400017a4270 */
[----:B------:R-:W-:Y:S02]  /*5980*/  ISETP.GT.AND P3, PT, R188, 0x9, P2 ;  /* 0x00000009bc00780c */ /* 0x000fe40001764270 */
[C---:B------:R-:W-:Y:S02]  /*5990*/  ISETP.LT.OR P5, PT, R187.reuse, 0x11, P5 ;  /* 0x00000011bb00780c */ /* 0x040fe40002fa1670 */
[----:B------:R-:W-:Y:S02]  /*59a0*/  ISETP.LT.OR P4, PT, R187, 0x2, P4 ;  /* 0x00000002bb00780c */ /* 0x000fe40002781670 */
[----:B------:R-:W-:-:S02]  /*59b0*/  FSEL R160, R160, -INF , !P5 ;  /* 0xff800000a0a07808 */ /* 0x000fc40006800000 */
[----:B------:R-:W-:Y:S01]  /*59c0*/  ISETP.GT.AND P5, PT, R188, 0x20, P2 ;  /* 0x00000020bc00780c */ /* 0x000fe200017a4270 */
[--C-:B0-----:R-:W-:Y:S01]  /*59d0*/  IMAD.IADD R184, R190, 0x1, R189.reuse ;  /* 0x00000001beb87824 */ /* 0x101fe200078e02bd */
[----:B------:R-:W-:Y:S01]  /*59e0*/  ISETP.LT.OR P6, PT, R187, 0x9, P6 ;  /* 0x00000009bb00780c */ /* 0x000fe200037c1670 */
[----:B------:R-:W-:Y:S01]  /*59f0*/  IMAD.IADD R186, R191, 0x1, R189 ;  /* 0x00000001bfba7824 */ /* 0x000fe200078e02bd */
[C---:B------:R-:W-:Y:S02]  /*5a00*/  ISETP.LT.OR P3, PT, R187.reuse, 0xa, P3 ;  /* 0x0000000abb00780c */ /* 0x040fe40001f61670 */
[----:B------:R-:W-:Y:S02]  /*5a10*/  ISETP.LT.OR P5, PT, R187, 0x21, P5 ;  /* 0x00000021bb00780c */ /* 0x000fe40002fa1670 */
[----:B------:R-:W-:Y:S02]  /*5a20*/  FSEL R0, R153, -INF , !P4 ;  /* 0xff80000099007808 */ /* 0x000fe40006000000 */
[----:B------:R-:W-:-:S02]  /*5a30*/  FSEL R156, R156, -INF , !P6 ;  /* 0xff8000009c9c7808 */ /* 0x000fc40007000000 */
[----:B------:R-:W-:Y:S02]  /*5a40*/  FSEL R157, R157, -INF , !P3 ;  /* 0xff8000009d9d7808 */ /* 0x000fe40005800000 */
[C---:B------:R-:W-:Y:S02]  /*5a50*/  ISETP.GT.AND P4, PT, R188.reuse, 0x11, P2 ;  /* 0x00000011bc00780c */ /* 0x040fe40001784270 */
[C---:B------:R-:W-:Y:S02]  /*5a60*/  ISETP.GT.AND P6, PT, R188.reuse, 0x18, P2 ;  /* 0x00000018bc00780c */ /* 0x040fe400017c4270 */
[----:B------:R-:W-:Y:S02]  /*5a70*/  ISETP.GT.AND P3, PT, R188, 0x19, P2 ;  /* 0x00000019bc00780c */ /* 0x000fe40001764270 */
[----:B------:R-:W-:Y:S02]  /*5a80*/  FSEL R168, R168, -INF , !P5 ;  /* 0xff800000a8a87808 */ /* 0x000fe40006800000 */
[----:B------:R-:W-:-:S02]  /*5a90*/  ISETP.GT.AND P5, PT, R188, 0x30, P2 ;  /* 0x00000030bc00780c */ /* 0x000fc400017a4270 */
[C---:B------:R-:W-:Y:S02]  /*5aa0*/  ISETP.LT.OR P4, PT, R187.reuse, 0x12, P4 ;  /* 0x00000012bb00780c */ /* 0x040fe40002781670 */
[C---:B------:R-:W-:Y:S02]  /*5ab0*/  ISETP.LT.OR P6, PT, R187.reuse, 0x19, P6 ;  /* 0x00000019bb00780c */ /* 0x040fe400037c1670 */
        /* <DEDUP_REMOVED lines=9> */
[----:B------:R-:W-:-:S02]  /*5b50*/  PLOP3.LUT P5, PT, PT, PT, UP1, 0x40, 0x0 ;  /* 0x000000000000781c */ /* 0x000fc40003fae818 */
[C---:B------:R-:W-:Y:S02]  /*5b60*/  ISETP.LT.OR P4, PT, R187.reuse, 0x22, P4 ;  /* 0x00000022bb00780c */ /* 0x040fe40002781670 */
[C---:B------:R-:W-:Y:S02]  /*5b70*/  ISETP.LT.OR P6, PT, R187.reuse, 0x29, P6 ;  /* 0x00000029bb00780c */ /* 0x040fe400037c1670 */
[----:B------:R-:W-:Y:S02]  /*5b80*/  ISETP.LT.OR P3, PT, R187, 0x2a, P3 ;  /* 0x0000002abb00780c */ /* 0x000fe40001f61670 */
[----:B------:R-:W-:Y:S02]  /*5b90*/  FSEL R169, R169, -INF , !P4 ;  /* 0xff800000a9a97808 */ /* 0x000fe40006000000 */
[----:B------:R-:W-:Y:S02]  /*5ba0*/  FSEL R172, R172, -INF , !P6 ;  /* 0xff800000acac7808 */ /* 0x000fe40007000000 */
[----:B------:R-:W-:-:S02]  /*5bb0*/  FSEL R173, R173, -INF , !P3 ;  /* 0xff800000adad7808 */ /* 0x000fc40005800000 */
[C---:B------:R-:W-:Y:S02]  /*5bc0*/  ISETP.GT.AND P4, PT, R188.reuse, 0x31, P2 ;  /* 0x00000031bc00780c */ /* 0x040fe40001784270 */
[C---:B------:R-:W-:Y:S02]  /*5bd0*/  ISETP.GT.AND P6, PT, R188.reuse, 0x38, P2 ;  /* 0x00000038bc00780c */ /* 0x040fe400017c4270 */
[----:B------:R-:W-:Y:S02]  /*5be0*/  ISETP.GT.AND P3, PT, R188, 0x39, P2 ;  /* 0x00000039bc00780c */ /* 0x000fe40001764270 */
[C---:B------:R-:W-:Y:S02]  /*5bf0*/  ISETP.LT.OR P4, PT, R187.reuse, 0x32, P4 ;  /* 0x00000032bb00780c */ /* 0x040fe40002781670 */
[C---:B------:R-:W-:Y:S02]  /*5c00*/  ISETP.LT.OR P6, PT, R187.reuse, 0x39, P6 ;  /* 0x00000039bb00780c */ /* 0x040fe400037c1670 */
[----:B------:R-:W-:-:S02]  /*5c10*/  ISETP.LT.OR P3, PT, R187, 0x3a, P3 ;  /* 0x0000003abb00780c */ /* 0x000fc40001f61670 */
[----:B------:R-:W-:Y:S02]  /*5c20*/  FSEL R177, R177, -INF , !P4 ;  /* 0xff800000b1b17808 */ /* 0x000fe40006000000 */
[----:B------:R-:W-:Y:S02]  /*5c30*/  FSEL R180, R180, -INF , !P6 ;  /* 0xff800000b4b47808 */ /* 0x000fe40007000000 */
[----:B------:R-:W-:Y:S01]  /*5c40*/  FSEL R181, R181, -INF , !P3 ;  /* 0xff800000b5b57808 */ /* 0x000fe20005800000 */
        /* <DEDUP_REMOVED lines=14> */
.L_x_1193:
[----:B------:R-:W-:-:S05]  /*5d30*/  IMAD.U32 R188, RZ, RZ, UR59 ;  /* 0x0000003bffbc7e24 */ /* 0x000fca000f8e00ff */
[----:B------:R-:W-:-:S13]  /*5d40*/  ISETP.NE.AND P3, PT, R188, 0x1, PT ;  /* 0x00000001bc00780c */ /* 0x000fda0003f65270 */
[----:B------:R-:W0:Y:S02]  /*5d50*/  @P3 LDC.64 R152, c[0x0][0x9e8] ;  /* 0x00027a00ff983b82 */ /* 0x000e240000000a00 */
[----:B0-----:R-:W-:-:S05]  /*5d60*/  @P3 IMAD.HI.U32 R152, R187, R152, RZ ;  /* 0x00000098bb983227 */ /* 0x001fca00078e00ff */
[----:B------:R-:W-:-:S07]  /*5d70*/  @P3 SHF.R.U32.HI R187, RZ, R153, R152 ;  /* 0x00000099ffbb3219 */ /* 0x000fce0000011698 */
.L_x_1194:
[----:B------:R-:W-:Y:S05]  /*5d80*/  BSYNC B0 ;  /* 0x0000000000007941 */ /* 0x000fea0003800000 */
.L_x_1192:
[----:B------:R-:W-:-:S04]  /*5d90*/  IMAD R2, R187, R188, -R2 ;  /* 0x000000bcbb027224 */ /* 0x000fc800078e0a02 */
[----:B------:R-:W-:-:S05]  /*5da0*/  IMAD R153, R17, -0x2, R2 ;  /* 0xfffffffe11997824 */ /* 0x000fca00078e0202 */
[----:B------:R-:W-:Y:S02]  /*5db0*/  VIADDMNMX R184, R153, R188, R184, PT ;  /* 0x000000bc99b87246 */ /* 0x000fe400038001b8 */
[----:B------:R-:W-:-:S07]  /*5dc0*/  VIMNMX R186, R186, R153, !PT ;  /* 0x00000099baba7248 */ /* 0x000fce0007fe0100 */
.L_x_1191:
[----:B------:R-:W-:Y:S01]  /*5dd0*/  FMNMX.FTZ R153, R185, R4, !PT ;  /* 0x00000004b9997209 */ /* 0x000fe20007810000 */
[----:B------:R-:W-:Y:S01]  /*5de0*/  ULDC UR5, c[0x0][0x988] ;  /* 0x0002620000057ab9 */ /* 0x000fe20000000800 */
[----:B------:R-:W-:Y:S01]  /*5df0*/  ISETP.GT.AND P4, PT, R186, RZ, P2 ;  /* 0x000000ffba00720c */ /* 0x000fe20001784270 */
[----:B------:R-:W-:Y:S01]  /*5e00*/  UMOV UR38, UR7 ;  /* 0x0000000700267c82 */ /* 0x000fe20008000000 */
[----:B------:R-:W-:Y:S01]  /*5e10*/  FMNMX.FTZ R153, R0, R153, !PT ;  /* 0x0000009900997209 */ /* 0x000fe20007810000 */
[----:B------:R-:W-:Y:S01]  /*5e20*/  UMOV UR36, UR4 ;  /* 0x0000000400247c82 */ /* 0x000fe20008000000 */
[----:B------:R-:W-:Y:S02]  /*5e30*/  ISETP.GT.AND P3, PT, R186, 0x1, P2 ;  /* 0x00000001ba00780c */ /* 0x000fe40001764270 */
[----:B------:R-:W-:Y:S02]  /*5e40*/  FMNMX.FTZ R2, R156, R153, !PT ;  /* 0x000000999c027209 */ /* 0x000fe40007810000 */
[----:B------:R-:W-:-:S02]  /*5e50*/  ISETP.LT.OR P4, PT, R184, 0x1, P4 ;  /* 0x00000001b800780c */ /* 0x000fc40002781670 */
[----:B------:R-:W-:Y:S02]  /*5e60*/  FMNMX.FTZ R153, R157, R2, !PT ;  /* 0x000000029d997209 */ /* 0x000fe40007810000 */
[----:B------:R-:W-:Y:S02]  /*5e70*/  ISETP.GT.AND P5, PT, R186, 0x8, P2 ;  /* 0x00000008ba00780c */ /* 0x000fe400017a4270 */
[----:B------:R-:W-:Y:S02]  /*5e80*/  FMNMX.FTZ R2, R160, R153, !PT ;  /* 0x00000099a0027209 */ /* 0x000fe40007810000 */
[----:B------:R-:W-:Y:S02]  /*5e90*/  ISETP.LT.OR P3, PT, R184, 0x2, P3 ;  /* 0x00000002b800780c */ /* 0x000fe40001f61670 */
[----:B------:R-:W-:Y:S02]  /*5ea0*/  FMNMX.FTZ R153, R161, R2, !PT ;  /* 0x00000002a1997209 */ /* 0x000fe40007810000 */
[----:B------:R-:W-:-:S02]  /*5eb0*/  FSEL R154, R154, -INF , !P4 ;  /* 0xff8000009a9a7808 */ /* 0x000fc40006000000 */
        /* <DEDUP_REMOVED lines=15> */
[----:B------:R-:W-:Y:S02]  /*5fb0*/  FSEL R159, R159, -INF , !P6 ;  /* 0xff8000009f9f7808 */ /* 0x000fe40007000000 */
[----:B------:R-:W-:Y:S02]  /*5fc0*/  FMNMX.FTZ R2, R180, R153, !PT ;  /* 0x00000099b4027209 */ /* 0x000fe40007810000 */
[----:B------:R-:W-:-:S02]  /*5fd0*/  ISETP.LT.OR P3, PT, R184, 0x11, P3 ;  /* 0x00000011b800780c */ /* 0x000fc40001f61670 */
[----:B------:R-:W-:Y:S02]  /*5fe0*/  FMNMX.FTZ R2, R181, R2, !PT ;  /* 0x00000002b5027209 */ /* 0x000fe40007810000 */
[C---:B------:R-:W-:Y:S02]  /*5ff0*/  ISETP.GT.AND P4, PT, R186.reuse, 0x19, P2 ;  /* 0x00000019ba00780c */ /* 0x040fe40001784270 */
[----:B------:R-:W-:Y:S01]  /*6000*/  ISETP.GT.AND P6, PT, R186, 0x18, P2 ;  /* 0x00000018ba00780c */ /* 0x000fe200017c4270 */
[----:B------:R-:W0:Y:S01]  /*6010*/  SHFL.BFLY PT, R153, R2, 0x2, 0x1f ;  /* 0x0c401f0002997f89 */ /* 0x000e2200000e0000 */
[----:B------:R-:W-:Y:S02]  /*6020*/  ISETP.LT.OR P5, PT, R184, 0x12, P5 ;  /* 0x00000012b800780c */ /* 0x000fe40002fa1670 */
[----:B------:R-:W-:Y:S02]  /*6030*/  FSEL R162, R162, -INF , !P3 ;  /* 0xff800000a2a27808 */ /* 0x000fe40005800000 */
[----:B------:R-:W-:-:S02]  /*6040*/  ISETP.LT.OR P4, PT, R184, 0x1a, P4 ;  /* 0x0000001ab800780c */ /* 0x000fc40002781670 */
[----:B------:R-:W-:Y:S02]  /*6050*/  ISETP.LT.OR P6, PT, R184, 0x19, P6 ;  /* 0x00000019b800780c */ /* 0x000fe400037c1670 */
[----:B------:R-:W-:Y:S02]  /*6060*/  FSEL R163, R163, -INF , !P5 ;  /* 0xff800000a3a37808 */ /* 0x000fe40006800000 */
[----:B------:R-:W-:Y:S02]  /*6070*/  FSEL R167, R167, -INF , !P4 ;  /* 0xff800000a7a77808 */ /* 0x000fe40006000000 */
[----:B------:R-:W-:Y:S02]  /*6080*/  ISETP.GT.AND P3, PT, R186, 0x20, P2 ;  /* 0x00000020ba00780c */ /* 0x000fe40001764270 */
[----:B------:R-:W-:Y:S02]  /*6090*/  FSEL R166, R166, -INF , !P6 ;  /* 0xff800000a6a67808 */ /* 0x000fe40007000000 */
[----:B------:R-:W-:-:S02]  /*60a0*/  ISETP.GT.AND P5, PT, R186, 0x21, P2 ;  /* 0x00000021ba00780c */ /* 0x000fc400017a4270 */
[----:B------:R-:W-:Y:S02]  /*60b0*/  ISETP.LT.OR P3, PT, R184, 0x21, P3 ;  /* 0x00000021b800780c */ /* 0x000fe40001f61670 */
[----:B------:R-:W-:Y:S02]  /*60c0*/  ISETP.GT.AND P6, PT, R186, 0x28, P2 ;  /* 0x00000028ba00780c */ /* 0x000fe400017c4270 */
[----:B------:R-:W-:Y:S02]  /*60d0*/  ISETP.LT.OR P5, PT, R184, 0x22, P5 ;  /* 0x00000022b800780c */ /* 0x000fe40002fa1670 */
[----:B0-----:R-:W-:Y:S02]  /*60e0*/  FMNMX.FTZ R153, R2, R153, !PT ;  /* 0x0000009902997209 */ /* 0x001fe40007810000 */
[----:B------:R-:W-:Y:S02]  /*60f0*/  FMNMX.FTZ R2, R154, R3, !PT ;  /* 0x000000039a027209 */ /* 0x000fe40007810000 */
[----:B------:R-:W-:Y:S01]  /*6100*/  FSEL R170, R170, -INF , !P3 ;  /* 0xff800000aaaa7808 */ /* 0x000fe20005800000 */
[----:B------:R-:W0:Y:S01]  /*6110*/  SHFL.BFLY PT, R152, R153, 0x1, 0x1f ;  /* 0x0c201f0099987f89 */ /* 0x000e2200000e0000 */
[----:B------:R-:W-:-:S02]  /*6120*/  ISETP.GT.AND P3, PT, R186, 0x29, P2 ;  /* 0x00000029ba00780c */ /* 0x000fc40001764270 */
[----:B------:R-:W-:Y:S02]  /*6130*/  FSEL R171, R171, -INF , !P5 ;  /* 0xff800000abab7808 */ /* 0x000fe40006800000 */
[----:B------:R-:W-:Y:S02]  /*6140*/  ISETP.LT.OR P6, PT, R184, 0x29, P6 ;  /* 0x00000029b800780c */ /* 0x000fe400037c1670 */
[----:B------:R-:W-:Y:S02]  /*6150*/  ISETP.GT.AND P5, PT, R186, 0x30, P2 ;  /* 0x00000030ba00780c */ /* 0x000fe400017a4270 */
[----:B------:R-:W-:Y:S02]  /*6160*/  ISETP.LT.OR P3, PT, R184, 0x2a, P3 ;  /* 0x0000002ab800780c */ /* 0x000fe40001f61670 */
[----:B------:R-:W-:Y:S02]  /*6170*/  FSEL R174, R174, -INF , !P6 ;  /* 0xff800000aeae7808 */ /* 0x000fe40007000000 */
[----:B------:R-:W-:-:S02]  /*6180*/  ISETP.GT.AND P6, PT, R186, 0x31, P2 ;  /* 0x00000031ba00780c */ /* 0x000fc400017c4270 */
[----:B------:R-:W-:Y:S02]  /*6190*/  FSEL R175, R175, -INF , !P3 ;  /* 0xff800000afaf7808 */ /* 0x000fe40005800000 */
[----:B------:R-:W-:Y:S02]  /*61a0*/  ISETP.LT.OR P5, PT, R184, 0x31, P5 ;  /* 0x00000031b800780c */ /* 0x000fe40002fa1670 */
[----:B------:R-:W-:Y:S02]  /*61b0*/  ISETP.GT.AND P3, PT, R186, 0x38, P2 ;  /* 0x00000038ba00780c */ /* 0x000fe40001764270 */
[----:B------:R-:W-:Y:S02]  /*61c0*/  ISETP.LT.OR P6, PT, R184, 0x32, P6 ;  /* 0x00000032b800780c */ /* 0x000fe400037c1670 */
[----:B------:R-:W-:Y:S02]  /*61d0*/  FSEL R178, R178, -INF , !P5 ;  /* 0xff800000b2b27808 */ /* 0x000fe40006800000 */
[----:B0-----:R-:W-:-:S02]  /*61e0*/  FMNMX.FTZ R152, R153, R152, !PT ;  /* 0x0000009899987209 */ /* 0x001fc40007810000 */
[----:B------:R-:W-:Y:S02]  /*61f0*/  FMNMX.FTZ R153, R155, R2, !PT ;  /* 0x000000029b997209 */ /* 0x000fe40007810000 */
[C---:B------:R-:W-:Y:S01]  /*6200*/  FSETP.NEU.FTZ.AND P4, PT, R152.reuse, -INF , PT ;  /* 0xff8000009800780b */ /* 0x040fe20003f9d000 */
[----:B------:R-:W-:Y:S01]  /*6210*/  FMUL.FTZ R187, R152, UR5 ;  /* 0x0000000598bb7c20 */ /* 0x000fe20008410000 */
[----:B------:R-:W-:Y:S02]  /*6220*/  FMNMX.FTZ R2, R158, R153, !PT ;  /* 0x000000999e027209 */ /* 0x000fe40007810000 */
[----:B------:R-:W-:Y:S02]  /*6230*/  ISETP.GT.AND P2, PT, R186, 0x39, P2 ;  /* 0x00000039ba00780c */ /* 0x000fe40001744270 */
[----:B------:R-:W-:Y:S02]  /*6240*/  FMNMX.FTZ R153, R159, R2, !PT ;  /* 0x000000029f997209 */ /* 0x000fe40007810000 */
[----:B------:R-:W-:-:S02]  /*6250*/  ISETP.LT.OR P3, PT, R184, 0x39, P3 ;  /* 0x00000039b800780c */ /* 0x000fc40001f61670 */
[----:B------:R-:W-:Y:S02]  /*6260*/  FMNMX.FTZ R2, R162, R153, !PT ;  /* 0x00000099a2027209 */ /* 0x000fe40007810000 */
[----:B------:R-:W-:Y:S02]  /*6270*/  FSEL R179, R179, -INF , !P6 ;  /* 0xff800000b3b37808 */ /* 0x000fe40007000000 */
[----:B------:R-:W-:Y:S02]  /*6280*/  FMNMX.FTZ R153, R163, R2, !PT ;  /* 0x00000002a3997209 */ /* 0x000fe40007810000 */
[----:B------:R-:W-:Y:S02]  /*6290*/  FSEL R2, R187, RZ, P4 ;  /* 0x000000ffbb027208 */ /* 0x000fe40002000000 */
[----:B------:R-:W-:Y:S02]  /*62a0*/  FMNMX.FTZ R188, R166, R153, !PT ;  /* 0x00000099a6bc7209 */ /* 0x000fe40007810000 */
[----:B------:R-:W-:Y:S01]  /*62b0*/  ISETP.LT.OR P2, PT, R184, 0x3a, P2 ;  /* 0x0000003ab800780c */ /* 0x000fe20001741670 */
[--C-:B------:R-:W-:Y:S01]  /*62c0*/  FFMA.FTZ R153, R185, UR5, -R2.reuse ;  /* 0x00000005b9997c23 */ /* 0x100fe20008010802 */
[----:B------:R-:W-:Y:S01]  /*62d0*/  FMNMX.FTZ R185, R167, R188, !PT ;  /* 0x000000bca7b97209 */ /* 0x000fe20007810000 */
[--C-:B------:R-:W-:Y:S01]  /*62e0*/  FFMA.FTZ R196, R0, UR5, -R2.reuse ;  /* 0x0000000500c47c23 */ /* 0x100fe20008010802 */
[----:B------:R-:W-:Y:S01]  /*62f0*/  FSEL R182, R182, -INF , !P3 ;  /* 0xff800000b6b67808 */ /* 0x000fe20005800000 */
[--C-:B------:R-:W-:Y:S01]  /*6300*/  FFMA.FTZ R198, R156, UR5, -R2.reuse ;  /* 0x000000059cc67c23 */ /* 0x100fe20008010802 */
[----:B------:R-:W-:Y:S01]  /*6310*/  FMNMX.FTZ R188, R170, R185, !PT ;  /* 0x000000b9aabc7209 */ /* 0x000fe20007810000 */
[--C-:B------:R-:W-:Y:S01]  /*6320*/  FFMA.FTZ R192, R160, UR5, -R2.reuse ;  /* 0x00000005a0c07c23 */ /* 0x100fe20008010802 */
[----:B------:R-:W-:Y:S01]  /*6330*/  FSEL R183, R183, -INF , !P2 ;  /* 0xff800000b7b77808 */ /* 0x000fe20005000000 */
[--C-:B------:R-:W-:Y:S01]  /*6340*/  FFMA.FTZ R157, R157, UR5, -R2.reuse ;  /* 0x000000059d9d7c23 */ /* 0x100fe20008010802 */
[----:B------:R-:W-:Y:S01]  /*6350*/  FMNMX.FTZ R185, R171, R188, !PT ;  /* 0x000000bcabb97209 */ /* 0x000fe20007810000 */
[--C-:B------:R-:W-:Y:S01]  /*6360*/  FFMA.FTZ R161, R161, UR5, -R2.reuse ;  /* 0x00000005a1a17c23 */ /* 0x100fe20008010802 */
[----:B------:R-:W-:Y:S01]  /*6370*/  FSEL R187, R152, RZ, P4 ;  /* 0x000000ff98bb7208 */ /* 0x000fe20002000000 */
[--C-:B------:R-:W-:Y:S01]  /*6380*/  FFMA.FTZ R194, R164, UR5, -R2.reuse ;  /* 0x00000005a4c27c23 */ /* 0x100fe20008010802 */
[----:B------:R-:W-:Y:S01]  /*6390*/  FMNMX.FTZ R0, R174, R185, !PT ;  /* 0x000000b9ae007209 */ /* 0x000fe20007810000 */
[--C-:B------:R-:W-:Y:S01]  /*63a0*/  FFMA.FTZ R165, R165, UR5, -R2.reuse ;  /* 0x00000005a5a57c23 */ /* 0x100fe20008010802 */
[----:B------:R-:W-:Y:S01]  /*63b0*/  FFMA.FTZ R188, R168, UR5, -R2 ;  /* 0x00000005a8bc7c23 */ /* 0x000fe20008010802 */
[----:B------:R-:W-:Y:S01]  /*63c0*/  FADD.FTZ R187, -R187, R4 ;  /* 0x00000004bbbb7221 */ /* 0x000fe20000010100 */
[----:B------:R-:W-:Y:S01]  /*63d0*/  FMNMX.FTZ R185, R175, R0, !PT ;  /* 0x00000000afb97209 */ /* 0x000fe20007810000 */
[--C-:B------:R-:W-:Y:S01]  /*63e0*/  FFMA.FTZ R169, R169, UR5, -R2.reuse ;  /* 0x00000005a9a97c23 */ /* 0x100fe20008010802 */
[--C-:B------:R-:W-:Y:S01]  /*63f0*/  FFMA.FTZ R190, R172, UR5, -R2.reuse ;  /* 0x00000005acbe7c23 */ /* 0x100fe20008010802 */
[--C-:B------:R-:W-:Y:S01]  /*6400*/  FFMA.FTZ R173, R173, UR5, -R2.reuse ;  /* 0x00000005adad7c23 */ /* 0x100fe20008010802 */
[----:B------:R-:W-:Y:S01]  /*6410*/  FMNMX.FTZ R0, R178, R185, !PT ;  /* 0x000000b9b2007209 */ /* 0x000fe20007810000 */
[--C-:B------:R-:W-:Y:S01]  /*6420*/  FFMA.FTZ R184, R176, UR5, -R2.reuse ;  /* 0x00000005b0b87c23 */ /* 0x100fe20008010802 */
[--C-:B------:R-:W-:Y:S01]  /*6430*/  FFMA.FTZ R177, R177, UR5, -R2.reuse ;  /* 0x00000005b1b17c23 */ /* 0x100fe20008010802 */
[--C-:B------:R-:W-:Y:S01]  /*6440*/  FFMA.FTZ R186, R180, UR5, -R2.reuse ;  /* 0x00000005b4ba7c23 */ /* 0x100fe20008010802 */
[----:B------:R-:W-:Y:S01]  /*6450*/  FMNMX.FTZ R185, R179, R0, !PT ;  /* 0x00000000b3b97209 */ /* 0x000fe20007810000 */
[----:B------:R-:W-:Y:S01]  /*6460*/  FFMA.FTZ R181, R181, UR5, -R2 ;  /* 0x00000005b5b57c23 */ /* 0x000fe20008010802 */
[----:B------:R-:W-:Y:S01]  /*6470*/  FMUL.FTZ R187, R187, UR5 ;  /* 0x00000005bbbb7c20 */ /* 0x000fe20008410000 */
[----:B------:R-:W-:Y:S01]  /*6480*/  MUFU.EX2 R153, R153 ;  /* 0x0000009900997308 */ /* 0x000fe20000000800 */
[----:B------:R-:W-:-:S04]  /*6490*/  FMNMX.FTZ R0, R182, R185, !PT ;  /* 0x000000b9b6007209 */ /* 0x000fc80007810000 */
[----:B------:R-:W-:-:S03]  /*64a0*/  FMNMX.FTZ R0, R183, R0, !PT ;  /* 0x00000000b7007209 */ /* 0x000fc60007810000 */
[----:B------:R-:W-:Y:S02]  /*64b0*/  MUFU.EX2 R196, R196 ;  /* 0x000000c400c47308 */ /* 0x000fe40000000800 */
[----:B------:R-:W0:Y:S06]  /*64c0*/  SHFL.BFLY PT, R185, R0, 0x2, 0x1f ;  /* 0x0c401f0000b97f89 */ /* 0x000e2c00000e0000 */
[----:B------:R-:W-:Y:S08]  /*64d0*/  MUFU.EX2 R198, R198 ;  /* 0x000000c600c67308 */ /* 0x000ff00000000800 */
[----:B------:R-:W-:Y:S08]  /*64e0*/  MUFU.EX2 R157, R157 ;  /* 0x0000009d009d7308 */ /* 0x000ff00000000800 */
[----:B------:R-:W-:Y:S01]  /*64f0*/  MUFU.EX2 R192, R192 ;  /* 0x000000c000c07308 */ /* 0x000fe20000000800 */
[----:B0-----:R-:W-:-:S05]  /*6500*/  FMNMX.FTZ R185, R0, R185, !PT ;  /* 0x000000b900b97209 */ /* 0x001fca0007810000 */
[----:B------:R-:W0:Y:S02]  /*6510*/  SHFL.BFLY PT, R156, R185, 0x1, 0x1f ;  /* 0x0c201f00b99c7f89 */ /* 0x000e2400000e0000 */
[----:B------:R-:W1:Y:S08]  /*6520*/  MUFU.EX2 R0, R187 ;  /* 0x000000bb00007308 */ /* 0x000e700000000800 */
[----:B------:R-:W2:Y:S08]  /*6530*/  MUFU.EX2 R161, R161 ;  /* 0x000000a100a17308 */ /* 0x000eb00000000800 */
[----:B------:R-:W-:Y:S01]  /*6540*/  MUFU.EX2 R194, R194 ;  /* 0x000000c200c27308 */ /* 0x000fe20000000800 */
[----:B0-----:R-:W-:-:S07]  /*6550*/  FMNMX.FTZ R156, R185, R156, !PT ;  /* 0x0000009cb99c7209 */ /* 0x001fce0007810000 */
[----:B------:R-:W-:Y:S01]  /*6560*/  MUFU.EX2 R165, R165 ;  /* 0x000000a500a57308 */ /* 0x000fe20000000800 */
[C---:B------:R-:W-:Y:S01]  /*6570*/  FSETP.NEU.FTZ.AND P2, PT, R156.reuse, -INF , PT ;  /* 0xff8000009c00780b */ /* 0x040fe20003f5d000 */
[----:B------:R-:W-:-:S03]  /*6580*/  FMUL.FTZ R160, R156, UR5 ;  /* 0x000000059ca07c20 */ /* 0x000fc60008410000 */
[----:B------:R-:W-:-:S03]  /*6590*/  FSEL R2, R156, RZ, P2 ;  /* 0x000000ff9c027208 */ /* 0x000fc60001000000 */
[----:B------:R-:W-:Y:S01]  /*65a0*/  MUFU.EX2 R188, R188 ;  /* 0x000000bc00bc7308 */ /* 0x000fe20000000800 */
[----:B------:R-:W-:Y:S02]  /*65b0*/  FSEL R160, R160, RZ, P2 ;  /* 0x000000ffa0a07208 */ /* 0x000fe40001000000 */
[----:B------:R-:W-:Y:S01]  /*65c0*/  ISETP.GT.AND P2, PT, R205, UR58, PT ;  /* 0x0000003acd007c0c */ /* 0x000fe2000bf44270 */
[----:B------:R-:W-:Y:S01]  /*65d0*/  FADD.FTZ R2, -R2, R3 ;  /* 0x0000000302027221 */ /* 0x000fe20000010100 */
[----:B-1----:R-:W-:Y:S01]  /*65e0*/  FFMA.FTZ R3, R0, R16, R153 ;  /* 0x0000001000037223 */ /* 0x002fe20000010099 */
[--C-:B------:R-:W-:Y:S01]  /*65f0*/  FFMA.FTZ R197, R154, UR5, -R160.reuse ;  /* 0x000000059ac57c23 */ /* 0x100fe200080108a0 */
[--C-:B------:R-:W-:Y:S01]  /*6600*/  FFMA.FTZ R4, R155, UR5, -R160.reuse ;  /* 0x000000059b047c23 */ /* 0x100fe200080108a0 */
[----:B------:R-:W-:Y:S01]  /*6610*/  FMUL.FTZ R2, R2, UR5 ;  /* 0x0000000502027c20 */ /* 0x000fe20008410000 */
[--C-:B------:R-:W-:Y:S01]  /*6620*/  FFMA.FTZ R199, R158, UR5, -R160.reuse ;  /* 0x000000059ec77c23 */ /* 0x100fe200080108a0 */
[--C-:B------:R-:W-:Y:S01]  /*6630*/  FFMA.FTZ R154, R159, UR5, -R160.reuse ;  /* 0x000000059f9a7c23 */ /* 0x100fe200080108a0 */
[--C-:B------:R-:W-:Y:S01]  /*6640*/  FFMA.FTZ R193, R162, UR5, -R160.reuse ;  /* 0x00000005a2c17c23 */ /* 0x100fe200080108a0 */
        /* <DEDUP_REMOVED lines=8> */
[----:B------:R-:W0:Y:S01]  /*66d0*/  MUFU.EX2 R2, R2 ;  /* 0x0000000200027308 */ /* 0x000e220000000800 */
[----:B------:R-:W-:Y:S01]  /*66e0*/  FADD.FTZ R3, R157, R16 ;  /* 0x000000109d037221 */ /* 0x000fe20000010000 */
[--C-:B------:R-:W-:Y:S01]  /*66f0*/  FFMA.FTZ R191, R174, UR5, -R160.reuse ;  /* 0x00000005aebf7c23 */ /* 0x100fe200080108a0 */
[--C-:B------:R-:W-:Y:S01]  /*6700*/  FFMA.FTZ R185, R178, UR5, -R160.reuse ;  /* 0x00000005b2b97c23 */ /* 0x100fe200080108a0 */
[--C-:B------:R-:W-:Y:S01]  /*6710*/  FFMA.FTZ R179, R179, UR5, -R160.reuse ;  /* 0x00000005b3b37c23 */ /* 0x100fe200080108a0 */
[----:B------:R-:W-:Y:S01]  /*6720*/  FADD.FTZ R166, R192, R3 ;  /* 0x00000003c0a67221 */ /* 0x000fe20000010000 */
[----:B------:R-:W-:Y:S01]  /*6730*/  FFMA.FTZ R182, R182, UR5, -R160 ;  /* 0x00000005b6b67c23 */ /* 0x000fe200080108a0 */
[----:B------:R-:W-:Y:S01]  /*6740*/  IMAD.U32 R155, RZ, RZ, UR10 ;  /* 0x0000000aff9b7e24 */ /* 0x000fe2000f8e00ff */
[----:B------:R-:W1:Y:S01]  /*6750*/  MUFU.EX2 R4, R4 ;  /* 0x0000000400047308 */ /* 0x000e620000000800 */
[----:B------:R-:W-:Y:S01]  /*6760*/  F2FP.F16.F32.PACK_AB R196, R196, R153 ;  /* 0x00000099c4c4723e */ /* 0x000fe200000000ff */
[----:B------:R-:W-:Y:S01]  /*6770*/  VIADD R205, R205, 0xffffffff ;  /* 0xffffffffcdcd7836 */ /* 0x000fe20000000000 */
[----:B------:R-:W-:Y:S01]  /*6780*/  F2FP.F16.F32.PACK_AB R198, R157, R198 ;  /* 0x000000c69dc6723e */ /* 0x000fe200000000ff */
[----:B------:R-:W-:Y:S01]  /*6790*/  @!P1 VIADD R155, R155, 0x30860 ;  /* 0x000308609b9b9836 */ /* 0x000fe20000000000 */
[----:B--2---:R-:W-:-:S03]  /*67a0*/  F2FP.F16.F32.PACK_AB R192, R161, R192 ;  /* 0x000000c0a1c0723e */ /* 0x004fc600000000ff */
[----:B------:R-:W2:Y:S01]  /*67b0*/  MUFU.EX2 R199, R199 ;  /* 0x000000c700c77308 */ /* 0x000ea20000000800 */
[----:B0-----:R-:W-:Y:S01]  /*67c0*/  FFMA.FTZ R5, R2, R5, R197 ;  /* 0x0000000502057223 */ /* 0x001fe200000100c5 */
[----:B------:R-:W-:-:S04]  /*67d0*/  @!P1 PRMT R155, RZ, 0x654, R155 ;  /* 0x00000654ff9b9816 */ /* 0x000fc8000000009b */
[----:B------:R0:W-:Y:S02]  /*67e0*/  @!P1 SYNCS.ARRIVE.TRANS64.RED.A1T0 RZ, [R155+URZ], RZ ;  /* 0x000000ff9bff99a7 */ /* 0x0001e4000810043f */
[----:B------:R-:W3:Y:S01]  /*67f0*/  MUFU.EX2 R154, R154 ;  /* 0x0000009a009a7308 */ /* 0x000ee20000000800 */
[C---:B-1----:R-:W-:Y:S01]  /*6800*/  FADD.FTZ R16, R4.reuse, R5 ;  /* 0x0000000504107221 */ /* 0x042fe20000010000 */
[----:B------:R-:W-:Y:S01]  /*6810*/  FADD.FTZ R5, R161, R166 ;  /* 0x000000a6a1057221 */ /* 0x000fe20000010000 */
[--C-:B------:R-:W-:Y:S01]  /*6820*/  FFMA.FTZ R166, R175, UR5, -R160.reuse ;  /* 0x00000005afa67c23 */ /* 0x100fe200080108a0 */
[----:B------:R-:W-:Y:S01]  /*6830*/  FFMA.FTZ R160, R183, UR5, -R160 ;  /* 0x00000005b7a07c23 */ /* 0x000fe200080108a0 */
[----:B------:R-:W-:Y:S01]  /*6840*/  F2FP.F16.F32.PACK_AB R197, R4, R197 ;  /* 0x000000c504c5723e */ /* 0x000fe200000000ff */
[----:B------:R-:W-:Y:S01]  /*6850*/  FADD.FTZ R168, R194, R5 ;  /* 0x00000005c2a87221 */ /* 0x000fe20000010000 */
[----:B------:R-:W-:Y:S01]  /*6860*/  F2FP.F16.F32.PACK_AB R194, R165, R194 ;  /* 0x000000c2a5c2723e */ /* 0x000fe200000000ff */
[----:B------:R-:W1:Y:S01]  /*6870*/  MUFU.EX2 R193, R193 ;  /* 0x000000c100c17308 */ /* 0x000e620000000800 */
[----:B--2---:R-:W-:Y:S01]  /*6880*/  FADD.FTZ R3, R199, R16 ;  /* 0x00000010c7037221 */ /* 0x004fe20000010000 */
[----:B------:R-:W-:Y:S01]  /*6890*/  FADD.FTZ R5, R165, R168 ;  /* 0x000000a8a5057221 */ /* 0x000fe20000010000 */
[----:B------:R-:W-:-:S03]  /*68a0*/  IMAD.MOV.U32 R4, RZ, RZ, R152 ;  /* 0x000000ffff047224 */ /* 0x000fc600078e0098 */
[----:B------:R-:W-:Y:S02]  /*68b0*/  FADD.FTZ R168, R188, R5 ;  /* 0x00000005bca87221 */ /* 0x000fe40000010000 */
[----:B------:R-:W2:Y:S01]  /*68c0*/  MUFU.EX2 R158, R158 ;  /* 0x0000009e009e7308 */ /* 0x000ea20000000800 */
[C---:B---3--:R-:W-:Y:S01]  /*68d0*/  FADD.FTZ R16, R154.reuse, R3 ;  /* 0x000000039a107221 */ /* 0x048fe20000010000 */
[----:B------:R-:W-:-:S06]  /*68e0*/  F2FP.F16.F32.PACK_AB R199, R154, R199 ;  /* 0x000000c79ac7723e */ /* 0x000fcc00000000ff */
[----:B------:R-:W3:Y:S01]  /*68f0*/  MUFU.EX2 R195, R195 ;  /* 0x000000c300c37308 */ /* 0x000ee20000000800 */
[----:B-1----:R-:W-:-:S07]  /*6900*/  FADD.FTZ R3, R193, R16 ;  /* 0x00000010c1037221 */ /* 0x002fce0000010000 */
[----:B------:R-:W1:Y:S01]  /*6910*/  MUFU.EX2 R169, R169 ;  /* 0x000000a900a97308 */ /* 0x000e620000000800 */
[C---:B--2---:R-:W-:Y:S01]  /*6920*/  FADD.FTZ R16, R158.reuse, R3 ;  /* 0x000000039e107221 */ /* 0x044fe20000010000 */
[----:B------:R-:W-:-:S06]  /*6930*/  F2FP.F16.F32.PACK_AB R193, R158, R193 ;  /* 0x000000c19ec1723e */ /* 0x000fcc00000000ff */
[----:B------:R-:W2:Y:S01]  /*6940*/  MUFU.EX2 R162, R162 ;  /* 0x000000a200a27308 */ /* 0x000ea20000000800 */
[----:B---3--:R-:W-:-:S07]  /*6950*/  FADD.FTZ R3, R195, R16 ;  /* 0x00000010c3037221 */ /* 0x008fce0000010000 */
[----:B------:R-:W3:Y:S01]  /*6960*/  MUFU.EX2 R190, R190 ;  /* 0x000000be00be7308 */ /* 0x000ee20000000800 */
[C---:B-1----:R-:W-:Y:S01]  /*6970*/  FADD.FTZ R5, R169.reuse, R168 ;  /* 0x000000a8a9057221 */ /* 0x042fe20000010000 */
[----:B------:R-:W-:-:S06]  /*6980*/  F2FP.F16.F32.PACK_AB R188, R169, R188 ;  /* 0x000000bca9bc723e */ /* 0x000fcc00000000ff */
[----:B------:R-:W1:Y:S01]  /*6990*/  MUFU.EX2 R189, R189 ;  /* 0x000000bd00bd7308 */ /* 0x000e620000000800 */
[C---:B--2---:R-:W-:Y:S01]  /*69a0*/  FADD.FTZ R16, R162.reuse, R3 ;  /* 0x00000003a2107221 */ /* 0x044fe20000010000 */
[----:B------:R-:W-:-:S06]  /*69b0*/  F2FP.F16.F32.PACK_AB R195, R162, R195 ;  /* 0x000000c3a2c3723e */ /* 0x000fcc00000000ff */
[----:B------:R-:W2:Y:S01]  /*69c0*/  MUFU.EX2 R173, R173 ;  /* 0x000000ad00ad7308 */ /* 0x000ea20000000800 */
[----:B---3--:R-:W-:-:S07]  /*69d0*/  FADD.FTZ R168, R190, R5 ;  /* 0x00000005bea87221 */ /* 0x008fce0000010000 */
[----:B------:R-:W3:Y:S01]  /*69e0*/  MUFU.EX2 R164, R164 ;  /* 0x000000a400a47308 */ /* 0x000ee20000000800 */
[----:B-1----:R-:W-:-:S07]  /*69f0*/  FADD.FTZ R3, R189, R16 ;  /* 0x00000010bd037221 */ /* 0x002fce0000010000 */
[----:B------:R-:W1:Y:S01]  /*6a00*/  MUFU.EX2 R184, R184 ;  /* 0x000000b800b87308 */ /* 0x000e620000000800 */
[C---:B--2---:R-:W-:Y:S01]  /*6a10*/  FADD.FTZ R5, R173.reuse, R168 ;  /* 0x000000a8ad057221 */ /* 0x044fe20000010000 */
[----:B------:R-:W-:-:S06]  /*6a20*/  F2FP.F16.F32.PACK_AB R190, R173, R190 ;  /* 0x000000beadbe723e */ /* 0x000fcc00000000ff */
[----:B------:R-:W2:Y:S01]  /*6a30*/  MUFU.EX2 R191, R191 ;  /* 0x000000bf00bf7308 */ /* 0x000ea20000000800 */
[C---:B---3--:R-:W-:Y:S01]  /*6a40*/  FADD.FTZ R16, R164.reuse, R3 ;  /* 0x00000003a4107221 */ /* 0x048fe20000010000 */
[----:B------:R-:W-:-:S06]  /*6a50*/  F2FP.F16.F32.PACK_AB R189, R164, R189 ;  /* 0x000000bda4bd723e */ /* 0x000fcc00000000ff */
[----:B------:R-:W3:Y:S01]  /*6a60*/  MUFU.EX2 R177, R177 ;  /* 0x000000b100b17308 */ /* 0x000ee20000000800 */
[----:B-1----:R-:W-:-:S07]  /*6a70*/  FADD.FTZ R168, R184, R5 ;  /* 0x00000005b8a87221 */ /* 0x002fce0000010000 */
[----:B------:R-:W1:Y:S01]  /*6a80*/  MUFU.EX2 R166, R166 ;  /* 0x000000a600a67308 */ /* 0x000e620000000800 */
[----:B--2---:R-:W-:-:S07]  /*6a90*/  FADD.FTZ R3, R191, R16 ;  /* 0x00000010bf037221 */ /* 0x004fce0000010000 */
[----:B------:R-:W2:Y:S01]  /*6aa0*/  MUFU.EX2 R185, R185 ;  /* 0x000000b900b97308 */ /* 0x000ea20000000800 */
[C---:B---3--:R-:W-:Y:S01]  /*6ab0*/  FADD.FTZ R5, R177.reuse, R168 ;  /* 0x000000a8b1057221 */ /* 0x048fe20000010000 */
[----:B------:R-:W-:-:S06]  /*6ac0*/  F2FP.F16.F32.PACK_AB R184, R177, R184 ;  /* 0x000000b8b1b8723e */ /* 0x000fcc00000000ff */
[----:B------:R-:W3:Y:S01]  /*6ad0*/  MUFU.EX2 R179, R179 ;  /* 0x000000b300b37308 */ /* 0x000ee20000000800 */
[C---:B-1----:R-:W-:Y:S01]  /*6ae0*/  FADD.FTZ R168, R166.reuse, R3 ;  /* 0x00000003a6a87221 */ /* 0x042fe20000010000 */
[----:B------:R-:W-:Y:S01]  /*6af0*/  F2FP.F16.F32.PACK_AB R191, R166, R191 ;  /* 0x000000bfa6bf723e */ /* 0x000fe200000000ff */
[----:B------:R-:W-:-:S05]  /*6b00*/  IMAD.MOV.U32 R3, RZ, RZ, R156 ;  /* 0x000000ffff037224 */ /* 0x000fca00078e009c */
[----:B------:R-:W1:Y:S01]  /*6b10*/  MUFU.EX2 R186, R186 ;  /* 0x000000ba00ba7308 */ /* 0x000e620000000800 */
[----:B--2---:R-:W-:-:S07]  /*6b20*/  FADD.FTZ R168, R185, R168 ;  /* 0x000000a8b9a87221 */ /* 0x004fce0000010000 */
[----:B------:R-:W2:Y:S01]  /*6b30*/  MUFU.EX2 R187, R182 ;  /* 0x000000b600bb7308 */ /* 0x000ea20000000800 */
[C---:B---3--:R-:W-:Y:S01]  /*6b40*/  FADD.FTZ R168, R179.reuse, R168 ;  /* 0x000000a8b3a87221 */ /* 0x048fe20000010000 */
[----:B------:R-:W-:-:S06]  /*6b50*/  F2FP.F16.F32.PACK_AB R185, R179, R185 ;  /* 0x000000b9b3b9723e */ /* 0x000fcc00000000ff */
[----:B------:R-:W3:Y:S01]  /*6b60*/  MUFU.EX2 R181, R181 ;  /* 0x000000b500b57308 */ /* 0x000ee20000000800 */
[----:B-1----:R-:W-:-:S07]  /*6b70*/  FADD.FTZ R16, R186, R5 ;  /* 0x00000005ba107221 */ /* 0x002fce0000010000 */
[----:B------:R-:W1:Y:S01]  /*6b80*/  MUFU.EX2 R160, R160 ;  /* 0x000000a000a07308 */ /* 0x000e620000000800 */
[----:B--2---:R-:W-:Y:S01]  /*6b90*/  FADD.FTZ R168, R187, R168 ;  /* 0x000000a8bba87221 */ /* 0x004fe20000010000 */
[C---:B---3--:R-:W-:Y:S01]  /*6ba0*/  FADD.FTZ R16, R181.reuse, R16 ;  /* 0x00000010b5107221 */ /* 0x048fe20000010000 */
[----:B------:R-:W-:Y:S02]  /*6bb0*/  F2FP.F16.F32.PACK_AB R186, R181, R186 ;  /* 0x000000bab5ba723e */ /* 0x000fe400000000ff */
[C---:B-1----:R-:W-:Y:S01]  /*6bc0*/  FADD.FTZ R5, R160.reuse, R168 ;  /* 0x000000a8a0057221 */ /* 0x042fe20000010000 */
[----:B------:R-:W-:Y:S01]  /*6bd0*/  F2FP.F16.F32.PACK_AB R187, R160, R187 ;  /* 0x000000bba0bb723e */ /* 0x000fe200000000ff */
[----:B0-----:R-:W-:Y:S06]  /*6be0*/  @P2 BRA `(.L_x_1195) ;  /* 0xffffffd800242947 */ /* 0x001fec000383ffff */
[----:B------:R-:W-:Y:S01]  /*6bf0*/  IMAD.MOV.U32 R3, RZ, RZ, R156 ;  /* 0x000000ffff037224 */ /* 0x000fe200078e009c */
[----:B------:R-:W-:Y:S01]  /*6c00*/  UMOV UR36, UR4 ;  /* 0x0000000400247c82 */ /* 0x000fe20008000000 */
[----:B------:R-:W-:Y:S01]  /*6c10*/  IMAD.MOV.U32 R4, RZ, RZ, R152 ;  /* 0x000000ffff047224 */ /* 0x000fe200078e0098 */
[----:B------:R-:W-:-:S06]  /*6c20*/  UMOV UR38, UR7 ;  /* 0x0000000700267c82 */ /* 0x000fcc0008000000 */
.L_x_1178:
[----:B------:R-:W0:Y:S01]  /*6c30*/  LDC R152, c[0x0][0x448] ;  /* 0x00011200ff987b82 */ /* 0x000e220000000800 */
[----:B------:R-:W-:Y:S01]  /*6c40*/  UIADD3 UR4, UR60, 0x7f, URZ ;  /* 0x0000007f3c047890 */ /* 0x000fe2000fffe03f */
[----:B------:R-:W-:-:S05]  /*6c50*/  IADD3 R155, -R21, 0x1, RZ ;  /* 0x00000001159b7810 */ /* 0x000fca0007ffe1ff */
[----:B------:R-:W-:Y:S01]  /*6c60*/  IMAD.U32 R21, RZ, RZ, UR4 ;  /* 0x00000004ff157e24 */ /* 0x000fe2000f8e00ff */
[----:B------:R-:W1:Y:S01]  /*6c70*/  LDC R154, c[0x0][0x9e4] ;  /* 0x00027900ff9a7b82 */ /* 0x000e620000000800 */
[----:B------:R-:W-:Y:S01]  /*6c80*/  IMAD R20, R20, UR39, R155 ;  /* 0x0000002714147c24 */ /* 0x000fe2000f8e029b */
[----:B0-----:R-:W-:Y:S02]  /*6c90*/  ISETP.NE.AND P5, PT, R152, 0x1, PT ;  /* 0x000000019800780c */ /* 0x001fe40003fa5270 */
[----:B-1----:R-:W-:-:S11]  /*6ca0*/  ISETP.GE.AND P6, PT, R154, 0x1, PT ;  /* 0x000000019a00780c */ /* 0x002fd60003fc6270 */
[----:B------:R-:W0:Y:S08]  /*6cb0*/  @P5 LDC R152, c[0x0][0x44c] ;  /* 0x00011300ff985b82 */ /* 0x000e300000000800 */
[----:B------:R-:W1:Y:S01]  /*6cc0*/  @P5 LDC R153, c[0x0][0x450] ;  /* 0x00011400ff995b82 */ /* 0x000e620000000800 */
[----:B0-----:R-:W-:-:S05]  /*6cd0*/  @P5 IMAD.HI.U32 R152, R152, UR4, RZ ;  /* 0x0000000498985c27 */ /* 0x001fca000f8e00ff */
[----:B-1----:R-:W-:-:S05]  /*6ce0*/  @P5 SHF.R.U32.HI R21, RZ, R153, R152 ;  /* 0x00000099ff155219 */ /* 0x002fca0000011698 */
[----:B------:R-:W-:-:S04]  /*6cf0*/  IMAD.IADD R21, R20, 0x1, R21 ;  /* 0x0000000114157824 */ /* 0x000fc800078e0215 */
[----:B------:R-:W-:Y:S01]  /*6d00*/  VIADD R20, R21, -UR18 ;  /* 0x8000001215147c36 */ /* 0x000fe20008000000 */
[----:B------:R-:W-:Y:S06]  /*6d10*/  @!P6 BRA `(.L_x_1196) ;  /* 0x00000000003ce947 */ /* 0x000fec0003800000 */
[----:B------:R-:W-:-:S13]  /*6d20*/  ISETP.GT.AND P2, PT, R21, -0x1, PT ;  /* 0xffffffff1500780c */ /* 0x000fda0003f44270 */
[----:B------:R-:W-:Y:S05]  /*6d30*/  @P2 BRA `(.L_x_1197) ;  /* 0x00000000001c2947 */ /* 0x000fea0003800000 */
[----:B------:R-:W-:Y:S02]  /*6d40*/  ISETP.NE.AND P2, PT, R154, 0x1, PT ;  /* 0x000000019a00780c */ /* 0x000fe40003f45270 */
[----:B------:R-:W-:-:S11]  /*6d50*/  LOP3.LUT R21, RZ, R21, RZ, 0x33, !PT ;  /* 0x00000015ff157212 */ /* 0x000fd600078e33ff */
[----:B------:R-:W0:Y:S02]  /*6d60*/  @P2 LDC.64 R152, c[0x0][0x9e8] ;  /* 0x00027a00ff982b82 */ /* 0x000e240000000a00 */
[----:B0-----:R-:W-:-:S05]  /*6d70*/  @P2 IMAD.HI.U32 R152, R21, R152, RZ ;  /* 0x0000009815982227 */ /* 0x001fca00078e00ff */
[----:B------:R-:W-:-:S04]  /*6d80*/  @P2 SHF.R.U32.HI R21, RZ, R153, R152 ;  /* 0x00000099ff152219 */ /* 0x000fc80000011698 */
[----:B------:R-:W-:Y:S01]  /*6d90*/  LOP3.LUT R21, RZ, R21, RZ, 0x33, !PT ;  /* 0x00000015ff157212 */ /* 0x000fe200078e33ff */
[----:B------:R-:W-:Y:S06]  /*6da0*/  BRA `(.L_x_1198) ;  /* 0x0000000000107947 */ /* 0x000fec0003800000 */
.L_x_1197:
[----:B------:R-:W-:-:S13]  /*6db0*/  ISETP.NE.AND P2, PT, R154, 0x1, PT ;  /* 0x000000019a00780c */ /* 0x000fda0003f45270 */
[----:B------:R-:W0:Y:S02]  /*6dc0*/  @P2 LDC.64 R152, c[0x0][0x9e8] ;  /* 0x00027a00ff982b82 */ /* 0x000e240000000a00 */
[----:B0-----:R-:W-:-:S05]  /*6dd0*/  @P2 IMAD.HI.U32 R152, R21, R152, RZ ;  /* 0x0000009815982227 */ /* 0x001fca00078e00ff */
[----:B------:R-:W-:-:S07]  /*6de0*/  @P2 SHF.R.U32.HI R21, RZ, R153, R152 ;  /* 0x00000099ff152219 */ /* 0x000fce0000011698 */
.L_x_1198:
[----:B------:R-:W-:-:S05]  /*6df0*/  IMAD R21, R21, R154, RZ ;  /* 0x0000009a15157224 */ /* 0x000fca00078e02ff */
[----:B------:R-:W-:-:S07]  /*6e00*/  VIMNMX R20, R20, R21, !PT ;  /* 0x0000001514147248 */ /* 0x000fce0007fe0100 */
.L_x_1196:
[----:B------:R-:W-:Y:S01]  /*6e10*/  VIADD R20, R20, 0x3f ;  /* 0x0000003f14147836 */ /* 0x000fe20000000000 */
[----:B------:R-:W-:-:S04]  /*6e20*/  R2UR UR4, R22 ;  /* 0x00000000160472ca */ /* 0x000fc800000e0000 */
[----:B------:R-:W-:-:S04]  /*6e30*/  SHF.R.S32.HI R21, RZ, 0x1f, R20 ;  /* 0x0000001fff157819 */ /* 0x000fc80000011414 */
[----:B------:R-:W-:-:S04]  /*6e40*/  LEA.HI R21, R21, R20, RZ, 0x6 ;  /* 0x0000001415157211 */ /* 0x000fc800078f30ff */
[----:B------:R-:W-:-:S04]  /*6e50*/  SHF.R.S32.HI R20, RZ, 0x6, R21 ;  /* 0x00000006ff147819 */ /* 0x000fc80000011415 */
[----:B------:R-:W-:-:S04]  /*6e60*/  VIMNMX R20, R20, UR4, !PT ;  /* 0x0000000414147c48 */ /* 0x000fc8000ffe0100 */
[----:B------:R-:W-:-:S13]  /*6e70*/  ISETP.GE.AND P2, PT, R205, R20, PT ;  /* 0x00000014cd00720c */ /* 0x000fda0003f46270 */
[----:B------:R-:W-:Y:S05]  /*6e80*/  @!P2 BRA `(.L_x_1199) ;  /* 0x0000001c0028a947 */ /* 0x000fea0003800000 */
[----:B------:R-:W-:Y:S01]  /*6e90*/  IMAD.MOV.U32 R218, RZ, RZ, R3 ;  /* 0x000000ffffda7224 */ /* 0x000fe200078e0003 */
[----:B------:R-:W-:Y:S01]  /*6ea0*/  UMOV UR6, UR38 ;  /* 0x0000002600067c82 */ /* 0x000fe20008000000 */
[----:B------:R-:W-:Y:S01]  /*6eb0*/  IMAD.MOV.U32 R21, RZ, RZ, R4 ;  /* 0x000000ffff157224 */ /* 0x000fe200078e0004 */
[----:B------:R-:W-:Y:S01]  /*6ec0*/  UMOV UR4, UR36 ;  /* 0x0000002400047c82 */ /* 0x000fe20008000000 */
[----:B------:R-:W-:-:S05]  /*6ed0*/  ULDC UR58, c[0x0][0x988] ;  /* 0x00026200003a7ab9 */ /* 0x000fca0000000800 */
.L_x_1208:
[----:B------:R-:W-:-:S04]  /*6ee0*/  UIADD3 UR7, UR4, 0x1, URZ ;  /* 0x0000000104077890 */ /* 0x000fc8000fffe03f */
[----:B------:R-:W-:-:S04]  /*6ef0*/  UISETP.NE.AND UP0, UPT, UR7, 0x2, UPT ;  /* 0x000000020700788c */ /* 0x000fc8000bf05270 */
[----:B------:R-:W-:Y:S02]  /*6f00*/  USEL UR7, UR7, URZ, UP0 ;  /* 0x0000003f07077287 */ /* 0x000fe40008000000 */
[----:B------:R-:W-:-:S04]  /*6f10*/  USEL UR38, URZ, 0x1, UP0 ;  /* 0x000000013f267887 */ /* 0x000fc80008000000 */
[----:B------:R-:W-:Y:S01]  /*6f20*/  ULOP3.LUT UR38, UR6, UR38, URZ, 0x3c, !UPT ;  /* 0x0000002606267292 */ /* 0x000fe2000f8e3c3f */
[----:B------:R-:W-:Y:S01]  /*6f30*/  UMOV UR36, UR7 ;  /* 0x0000000700247c82 */ /* 0x000fe20008000000 */
[----:B------:R-:W-:Y:S10]  /*6f40*/  @!P0 BRA `(.L_x_1200) ;  /* 0x0000000000048947 */ /* 0x000ff40003800000 */
[----:B------:R-:W-:Y:S01]  /*6f50*/  BPT.TRAP 0x1 ;  /* 0x000000040000795c */ /* 0x000fe20000300000 */
.L_x_1200:
[----:B------:R-:W-:Y:S01]  /*6f60*/  ULEA UR5, UR36, UR37, 0x3 ;  /* 0x0000002524057291 */ /* 0x000fe2000f8e183f */
[----:B------:R-:W-:-:S05]  /*6f70*/  IMAD.U32 R3, RZ, RZ, UR38 ;  /* 0x00000026ff037e24 */ /* 0x000fca000f8e00ff */
[----:B------:R-:W-:-:S04]  /*6f80*/  SHF.L.U32 R3, R3, 0x1f, RZ ;  /* 0x0000001f03037819 */ /* 0x000fc800000006ff */
[----:B------:R0:W1:Y:S01]  /*6f90*/  SYNCS.PHASECHK.TRANS64.TRYWAIT P2, [UR5+0x30830], R3 ;  /* 0x03083003ff0075a7 */ /* 0x0000620008040145 */
[----:B------:R-:W-:Y:S05]  /*6fa0*/  @!P0 BRA `(.L_x_1201) ;  /* 0x0000000000048947 */ /* 0x000fea0003800000 */
[----:B------:R-:W-:Y:S01]  /*6fb0*/  BPT.TRAP 0x1 ;  /* 0x000000040000795c */ /* 0x000fe20000300000 */
.L_x_1201:
[----:B-1----:R-:W-:Y:S05]  /*6fc0*/  @P2 BRA `(.L_x_1202) ;  /* 0x0000000000082947 */ /* 0x002fea0003800000 */
[----:B------:R-:W1:Y:S02]  /*6fd0*/  SYNCS.PHASECHK.TRANS64.TRYWAIT P2, [UR5+0x30830], R3 ;  /* 0x03083003ff0075a7 */ /* 0x000e640008040145 */
[----:B-1----:R-:W-:Y:S05]  /*6fe0*/  @!P2 BRA `(.L_x_1203) ;  /* 0x000000dc00bca947 */ /* 0x002fea0003800000 */
.L_x_1202:
        /* <DEDUP_REMOVED lines=223> */
.L_x_1204:
[----:B------:R-:W-:Y:S01]  /*7de0*/  ULEA UR14, UR4, UR37, 0x3 ;  /* 0x00000025040e7291 */ /* 0x000fe2000f8e183f */
[----:B------:R-:W-:-:S05]  /*7df0*/  IMAD.U32 R0, RZ, RZ, UR6 ;  /* 0x00000006ff007e24 */ /* 0x000fca000f8e00ff */
[----:B------:R-:W-:-:S04]  /*7e00*/  SHF.L.U32 R0, R0, 0x1f, RZ ;  /* 0x0000001f00007819 */ /* 0x000fc800000006ff */
[----:B------:R2:W3:Y:S01]  /*7e10*/  SYNCS.PHASECHK.TRANS64.TRYWAIT P2, [UR14+0x30850], R0 ;  /* 0x03085000ff0075a7 */ /* 0x0004e2000804014e */
[----:B------:R-:W-:Y:S05]  /*7e20*/  @!P0 BRA `(.L_x_1205) ;  /* 0x0000000000048947 */ /* 0x000fea0003800000 */
[----:B------:R-:W-:Y:S01]  /*7e30*/  BPT.TRAP 0x1 ;  /* 0x000000040000795c */ /* 0x000fe20000300000 */
.L_x_1205:
[----:B---3--:R-:W-:Y:S05]  /*7e40*/  @P2 BRA `(.L_x_1206) ;  /* 0x0000000000082947 */ /* 0x008fea0003800000 */
[----:B------:R-:W3:Y:S02]  /*7e50*/  SYNCS.PHASECHK.TRANS64.TRYWAIT P2, [UR14+0x30850], R0 ;  /* 0x03085000ff0075a7 */ /* 0x000ee4000804014e */
[----:B---3--:R-:W-:Y:S05]  /*7e60*/  @!P2 BRA `(.L_x_1207) ;  /* 0x000000d00034a947 */ /* 0x008fea0003800000 */
.L_x_1206:
[----:B------:R-:W-:Y:S01]  /*7e70*/  UIADD3 UR5, UR37, 0x400, URZ ;  /* 0x0000040025057890 */ /* 0x000fe2000fffe03f */
[----:B------:R-:W-:Y:S01]  /*7e80*/  WARPGROUP.ARRIVE ;  /* 0x00000000000079c5 */ /* 0x000fe20000000000 */
[----:B------:R-:W-:Y:S01]  /*7e90*/  UMOV UR11, 0x40000040 ;  /* 0x40000040000b7882 */ /* 0x000fe20000000000 */
[----:B0-2---:R-:W-:Y:S01]  /*7ea0*/  FMNMX.FTZ R0, R152, R21, !PT ;  /* 0x0000001598007209 */ /* 0x005fe20007810000 */
[----:B------:R-:W-:Y:S01]  /*7eb0*/  USHF.R.U32.HI UR5, URZ, 0x4, UR5 ;  /* 0x000000043f057899 */ /* 0x000fe20008011605 */
[----:B------:R-:W-:Y:S01]  /*7ec0*/  ISETP.GT.AND P2, PT, R205, R20, PT ;  /* 0x00000014cd00720c */ /* 0x000fe20003f44270 */
[----:B------:R-:W-:Y:S01]  /*7ed0*/  UMOV UR6, UR38 ;  /* 0x0000002600067c82 */ /* 0x000fe20008000000 */
[----:B-1----:R-:W-:Y:S01]  /*7ee0*/  FMNMX.FTZ R3, R153, R0, !PT ;  /* 0x0000000099037209 */ /* 0x002fe20007810000 */
[----:B------:R-:W-:Y:S01]  /*7ef0*/  ULOP3.LUT UR5, UR5, 0x3fff, URZ, 0xc0, !UPT ;  /* 0x00003fff05057892 */ /* 0x000fe2000f8ec03f */
[----:B------:R-:W-:Y:S02]  /*7f00*/  VIADD R205, R205, 0xffffffff ;  /* 0xffffffffcdcd7836 */ /* 0x000fe40000000000 */
[----:B------:R-:W-:Y:S01]  /*7f10*/  FMNMX.FTZ R0, R156, R3, !PT ;  /* 0x000000039c007209 */ /* 0x000fe20007810000 */
[----:B------:R-:W-:-:S03]  /*7f20*/  ULOP3.LUT UR5, UR5, 0x2000000, URZ, 0xfc, !UPT ;  /* 0x0200000005057892 */ /* 0x000fc6000f8efc3f */
[----:B------:R-:W-:Y:S01]  /*7f30*/  FMNMX.FTZ R3, R157, R0, !PT ;  /* 0x000000009d037209 */ /* 0x000fe20007810000 */
[----:B------:R-:W-:-:S03]  /*7f40*/  ULEA UR4, UR4, UR5, 0xb ;  /* 0x0000000504047291 */ /* 0x000fc6000f8e583f */
[----:B------:R-:W-:Y:S01]  /*7f50*/  FMNMX.FTZ R0, R160, R3, !PT ;  /* 0x00000003a0007209 */ /* 0x000fe20007810000 */
[----:B------:R-:W-:-:S03]  /*7f60*/  UMOV UR5, UR58 ;  /* 0x0000003a00057c82 */ /* 0x000fc60008000000 */
[----:B------:R-:W-:Y:S01]  /*7f70*/  UMOV UR10, UR4 ;  /* 0x00000004000a7c82 */ /* 0x000fe20008000000 */
[----:B------:R-:W-:Y:S01]  /*7f80*/  FMNMX.FTZ R3, R161, R0, !PT ;  /* 0x00000000a1037209 */ /* 0x000fe20007810000 */
[----:B------:R-:W-:Y:S01]  /*7f90*/  HGMMA.64x256x16.F32 R24, R196, gdesc[UR8].tnspB, R24, gsb0 ;  /* 0x43e00008c4187df0 */ /* 0x000fe20008000818 */
[----:B------:R-:W-:Y:S01]  /*7fa0*/  UIADD3 UR10, UR4, 0x80, URZ ;  /* 0x00000080040a7890 */ /* 0x000fe2000fffe03f */
[----:B------:R-:W-:Y:S01]  /*7fb0*/  UMOV UR11, 0x40000040 ;  /* 0x40000040000b7882 */ /* 0x000fe20000000000 */
        /* <DEDUP_REMOVED lines=23> */
[----:B------:R-:W-:Y:S01]  /*8130*/  UMOV UR4, UR36 ;  /* 0x0000002400047c82 */ /* 0x000fe20008000000 */
[----:B------:R-:W-:Y:S02]  /*8140*/  WARPGROUP.DEPBAR.LE gsb0, 0x0 ;  /* 0x00008000000079c5 */ /* 0x000fe40000010000 */
[----:B------:R-:W-:Y:S01]  /*8150*/  WARPGROUP.ARRIVE ;  /* 0x00000000000079c5 */ /* 0x000fe20000000000 */
[----:B0-----:R-:W-:Y:S02]  /*8160*/  FMNMX.FTZ R188, R2, R3, !PT ;  /* 0x0000000302bc7209 */ /* 0x001fe40007810000 */
[----:B------:R-:W-:-:S15]  /*8170*/  FMNMX.FTZ R3, R155, R0, !PT ;  /* 0x000000009b037209 */ /* 0x000fde0007810000 */
[----:B------:R-:W-:-:S03]  /*8180*/  NOP ;  /* 0x0000000000007918 */ /* 0x000fc60000000000 */
[----:B------:R-:W-:Y:S01]  /*8190*/  HGMMA.64x256x16.F32 R24, R184, gdesc[UR8].tnspB, R24, gsb0 ;  /* 0x43e00008b8187df0 */ /* 0x000fe20008000818 */
[----:B------:R-:W0:Y:S01]  /*81a0*/  SHFL.BFLY PT, R189, R188, 0x1, 0x1f ;  /* 0x0c201f00bcbd7f89 */ /* 0x000e2200000e0000 */
[----:B------:R-:W-:-:S04]  /*81b0*/  FMNMX.FTZ R0, R158, R3, !PT ;  /* 0x000000039e007209 */ /* 0x000fc80007810000 */
[----:B------:R-:W-:-:S04]  /*81c0*/  FMNMX.FTZ R3, R159, R0, !PT ;  /* 0x000000009f037209 */ /* 0x000fc80007810000 */
[----:B------:R-:W-:-:S04]  /*81d0*/  FMNMX.FTZ R0, R162, R3, !PT ;  /* 0x00000003a2007209 */ /* 0x000fc80007810000 */
[----:B------:R-:W-:Y:S02]  /*81e0*/  FMNMX.FTZ R3, R163, R0, !PT ;  /* 0x00000000a3037209 */ /* 0x000fe40007810000 */
[----:B0-----:R-:W-:Y:S02]  /*81f0*/  FMNMX.FTZ R4, R188, R189, !PT ;  /* 0x000000bdbc047209 */ /* 0x001fe40007810000 */
[----:B------:R-:W-:-:S03]  /*8200*/  FMNMX.FTZ R188, R166, R3, !PT ;  /* 0x00000003a6bc7209 */ /* 0x000fc60007810000 */
[C---:B------:R-:W-:Y:S01]  /*8210*/  FADD.FTZ R21, -R4.reuse, R21 ;  /* 0x0000001504157221 */ /* 0x040fe20000010100 */
[----:B------:R-:W-:Y:S01]  /*8220*/  FMUL.FTZ R2, R4, UR5 ;  /* 0x0000000504027c20 */ /* 0x000fe20008410000 */
[----:B------:R-:W-:Y:S02]  /*8230*/  FMNMX.FTZ R3, R167, R188, !PT ;  /* 0x000000bca7037209 */ /* 0x000fe40007810000 */
[----:B------:R-:W-:Y:S01]  /*8240*/  FMUL.FTZ R0, R21, UR5 ;  /* 0x0000000515007c20 */ /* 0x000fe20008410000 */
[--C-:B------:R-:W-:Y:S01]  /*8250*/  FFMA.FTZ R21, R152, UR5, -R2.reuse ;  /* 0x0000000598157c23 */ /* 0x100fe20008010802 */
        /* <DEDUP_REMOVED lines=18> */
[----:B------:R-:W-:Y:S02]  /*8380*/  MUFU.EX2 R0, R0 ;  /* 0x0000000000007308 */ /* 0x000fe40000000800 */
[----:B------:R-:W-:-:S04]  /*8390*/  FMNMX.FTZ R3, R179, R152, !PT ;  /* 0x00000098b3037209 */ /* 0x000fc80007810000 */
[----:B------:R-:W-:Y:S02]  /*83a0*/  FMNMX.FTZ R152, R182, R3, !PT ;  /* 0x00000003b6987209 */ /* 0x000fe40007810000 */
[----:B------:R-:W-:Y:S02]  /*83b0*/  MUFU.EX2 R21, R21 ;  /* 0x0000001500157308 */ /* 0x000fe40000000800 */
[----:B------:R-:W-:-:S05]  /*83c0*/  FMNMX.FTZ R152, R183, R152, !PT ;  /* 0x00000098b7987209 */ /* 0x000fca0007810000 */
[----:B------:R-:W0:Y:S01]  /*83d0*/  SHFL.BFLY PT, R3, R152, 0x2, 0x1f ;  /* 0x0c401f0098037f89 */ /* 0x000e2200000e0000 */
[----:B------:R-:W-:Y:S08]  /*83e0*/  MUFU.EX2 R196, R196 ;  /* 0x000000c400c47308 */ /* 0x000ff00000000800 */
[----:B------:R-:W-:Y:S08]  /*83f0*/  MUFU.EX2 R198, R198 ;  /* 0x000000c600c67308 */ /* 0x000ff00000000800 */
[----:B------:R-:W-:Y:S01]  /*8400*/  MUFU.EX2 R189, R189 ;  /* 0x000000bd00bd7308 */ /* 0x000fe20000000800 */
[----:B0-----:R-:W-:-:S07]  /*8410*/  FMNMX.FTZ R3, R152, R3, !PT ;  /* 0x0000000398037209 */ /* 0x001fce0007810000 */
[----:B------:R-:W-:Y:S01]  /*8420*/  MUFU.EX2 R192, R192 ;  /* 0x000000c000c07308 */ /* 0x000fe20000000800 */
[----:B------:R-:W0:Y:S07]  /*8430*/  SHFL.BFLY PT, R152, R3, 0x1, 0x1f ;  /* 0x0c201f0003987f89 */ /* 0x000e2e00000e0000 */
[----:B------:R-:W-:Y:S08]  /*8440*/  MUFU.EX2 R153, R153 ;  /* 0x0000009900997308 */ /* 0x000ff00000000800 */
[----:B------:R-:W-:Y:S08]  /*8450*/  MUFU.EX2 R194, R194 ;  /* 0x000000c200c27308 */ /* 0x000ff00000000800 */
[----:B------:R-:W-:Y:S01]  /*8460*/  MUFU.EX2 R157, R157 ;  /* 0x0000009d009d7308 */ /* 0x000fe20000000800 */
[----:B0-----:R-:W-:-:S07]  /*8470*/  FMNMX.FTZ R3, R3, R152, !PT ;  /* 0x0000009803037209 */ /* 0x001fce0007810000 */
[----:B------:R-:W-:Y:S01]  /*8480*/  MUFU.EX2 R188, R188 ;  /* 0x000000bc00bc7308 */ /* 0x000fe20000000800 */
[----:B------:R-:W-:-:S04]  /*8490*/  FMUL.FTZ R152, R3, UR5 ;  /* 0x0000000503987c20 */ /* 0x000fc80008410000 */
[--C-:B------:R-:W-:Y:S01]  /*84a0*/  FFMA.FTZ R197, R154, UR5, -R152.reuse ;  /* 0x000000059ac57c23 */ /* 0x100fe20008010898 */
[--C-:B------:R-:W-:Y:S01]  /*84b0*/  FFMA.FTZ R156, R159, UR5, -R152.reuse ;  /* 0x000000059f9c7c23 */ /* 0x100fe20008010898 */
[----:B------:R-:W-:Y:S02]  /*84c0*/  IMAD.U32 R159, RZ, RZ, UR7 ;  /* 0x00000007ff9f7e24 */ /* 0x000fe4000f8e00ff */
[--C-:B------:R-:W-:Y:S01]  /*84d0*/  FFMA.FTZ R154, R155, UR5, -R152.reuse ;  /* 0x000000059b9a7c23 */ /* 0x100fe20008010898 */
[--C-:B------:R-:W-:Y:S01]  /*84e0*/  FFMA.FTZ R199, R158, UR5, -R152.reuse ;  /* 0x000000059ec77c23 */ /* 0x100fe20008010898 */
[--C-:B------:R-:W-:Y:S01]  /*84f0*/  FFMA.FTZ R193, R162, UR5, -R152.reuse ;  /* 0x00000005a2c17c23 */ /* 0x100fe20008010898 */
[----:B------:R-:W-:Y:S01]  /*8500*/  MUFU.EX2 R197, R197 ;  /* 0x000000c500c57308 */ /* 0x000fe20000000800 */
[----:B------:R-:W-:Y:S01]  /*8510*/  @!P1 LEA R159, R159, UR37, 0x3 ;  /* 0x000000259f9f9c11 */ /* 0x000fe2000f8e18ff */
[--C-:B------:R-:W-:Y:S01]  /*8520*/  FFMA.FTZ R158, R163, UR5, -R152.reuse ;  /* 0x00000005a39e7c23 */ /* 0x100fe20008010898 */
[--C-:B------:R-:W-:Y:S01]  /*8530*/  FFMA.FTZ R195, R166, UR5, -R152.reuse ;  /* 0x00000005a6c37c23 */ /* 0x100fe20008010898 */
[--C-:B------:R-:W-:Y:S01]  /*8540*/  FFMA.FTZ R160, R167, UR5, -R152.reuse ;  /* 0x00000005a7a07c23 */ /* 0x100fe20008010898 */
[----:B------:R-:W-:Y:S01]  /*8550*/  FFMA.FTZ R155, R170, UR5, -R152 ;  /* 0x00000005aa9b7c23 */ /* 0x000fe20008010898 */
[----:B------:R-:W-:-:S02]  /*8560*/  @!P1 VIADD R159, R159, 0x30840 ;  /* 0x000308409f9f9836 */ /* 0x000fc40000000000 */
[--C-:B------:R-:W-:Y:S01]  /*8570*/  FFMA.FTZ R162, R171, UR5, -R152.reuse ;  /* 0x00000005aba27c23 */ /* 0x100fe20008010898 */
[----:B------:R-:W-:Y:S01]  /*8580*/  MUFU.EX2 R154, R154 ;  /* 0x0000009a009a7308 */ /* 0x000fe20000000800 */
[--C-:B------:R-:W-:Y:S01]  /*8590*/  FFMA.FTZ R191, R174, UR5, -R152.reuse ;  /* 0x00000005aebf7c23 */ /* 0x100fe20008010898 */
[--C-:B------:R-:W-:Y:S01]  /*85a0*/  FFMA.FTZ R178, R178, UR5, -R152.reuse ;  /* 0x00000005b2b27c23 */ /* 0x100fe20008010898 */
[----:B------:R-:W-:Y:S01]  /*85b0*/  @!P1 PRMT R159, RZ, 0x654, R159 ;  /* 0x00000654ff9f9816 */ /* 0x000fe2000000009f */
[--C-:B------:R-:W-:Y:S01]  /*85c0*/  FFMA.FTZ R179, R179, UR5, -R152.reuse ;  /* 0x00000005b3b37c23 */ /* 0x100fe20008010898 */
[----:B------:R-:W-:Y:S01]  /*85d0*/  FFMA.FTZ R182, R182, UR5, -R152 ;  /* 0x00000005b6b67c23 */ /* 0x000fe20008010898 */
[----:B------:R-:W-:Y:S02]  /*85e0*/  IMAD.U32 R163, RZ, RZ, UR14 ;  /* 0x0000000effa37e24 */ /* 0x000fe4000f8e00ff */
[----:B------:R-:W-:Y:S02]  /*85f0*/  MUFU.EX2 R199, R199 ;  /* 0x000000c700c77308 */ /* 0x000fe40000000800 */
[----:B------:R-:W-:-:S05]  /*8600*/  @!P1 VIADD R163, R163, 0x30860 ;  /* 0x00030860a3a39836 */ /* 0x000fca0000000000 */
[----:B------:R-:W-:Y:S01]  /*8610*/  @!P1 PRMT R163, RZ, 0x654, R163 ;  /* 0x00000654ffa39816 */ /* 0x000fe200000000a3 */
        /* <DEDUP_REMOVED lines=13> */
[----:B------:R-:W0:Y:S01]  /*86f0*/  MUFU.EX2 R179, R179 ;  /* 0x000000b300b37308 */ /* 0x000e220000000800 */
[----:B------:R-:W-:-:S02]  /*8700*/  WARPGROUP.DEPBAR.LE gsb0, 0x0 ;  /* 0x00008000000079c5 */ /* 0x000fc40000010000 */
[--C-:B------:R-:W-:Y:S01]  /*8710*/  FFMA.FTZ R184, R176, UR5, -R2.reuse ;  /* 0x00000005b0b87c23 */ /* 0x100fe20008010802 */
[----:B------:R-:W-:Y:S01]  /*8720*/  FFMA.FTZ R186, R180, UR5, -R2 ;  /* 0x00000005b4ba7c23 */ /* 0x000fe20008010802 */
[----:B------:R-:W-:Y:S01]  /*8730*/  FADD.FTZ R2, -R3, R218 ;  /* 0x000000da03027221 */ /* 0x000fe20000010100 */
[----:B------:R1:W-:Y:S02]  /*8740*/  @!P1 SYNCS.ARRIVE.TRANS64.RED.A1T0 RZ, [R159+URZ], RZ ;  /* 0x000000ff9fff99a7 */ /* 0x0003e4000810043f */
[----:B------:R-:W-:Y:S01]  /*8750*/  MUFU.EX2 R182, R182 ;  /* 0x000000b600b67308 */ /* 0x000fe20000000800 */
[----:B------:R-:W-:Y:S02]  /*8760*/  IMAD.MOV.U32 R218, RZ, RZ, R3 ;  /* 0x000000ffffda7224 */ /* 0x000fe400078e0003 */
[----:B------:R-:W-:Y:S01]  /*8770*/  FMUL.FTZ R2, R2, UR5 ;  /* 0x0000000502027c20 */ /* 0x000fe20008410000 */
[----:B0-----:R-:W-:Y:S01]  /*8780*/  F2FP.F16.F32.PACK_AB R185, R179, R178 ;  /* 0x000000b2b3b9723e */ /* 0x001fe200000000ff */
[----:B-1----:R-:W-:-:S04]  /*8790*/  FFMA.FTZ R159, R0, R16, R21 ;  /* 0x00000010009f7223 */ /* 0x002fc80000010015 */
[----:B------:R-:W0:Y:S01]  /*87a0*/  MUFU.EX2 R2, R2 ;  /* 0x0000000200027308 */ /* 0x000e220000000800 */
[--C-:B------:R-:W-:Y:S01]  /*87b0*/  FFMA.FTZ R16, R175, UR5, -R152.reuse ;  /* 0x00000005af107c23 */ /* 0x100fe20008010898 */
[----:B------:R-:W-:Y:S01]  /*87c0*/  FFMA.FTZ R152, R183, UR5, -R152 ;  /* 0x00000005b7987c23 */ /* 0x000fe20008010898 */
[C---:B------:R-:W-:Y:S01]  /*87d0*/  FADD.FTZ R159, R196.reuse, R159 ;  /* 0x0000009fc49f7221 */ /* 0x040fe20000010000 */
[----:B------:R-:W-:Y:S01]  /*87e0*/  F2FP.F16.F32.PACK_AB R196, R196, R21 ;  /* 0x00000015c4c4723e */ /* 0x000fe200000000ff */
[----:B------:R1:W-:Y:S02]  /*87f0*/  @!P1 SYNCS.ARRIVE.TRANS64.RED.A1T0 RZ, [R163+URZ], RZ ;  /* 0x000000ffa3ff99a7 */ /* 0x0003e4000810043f */
[----:B------:R-:W-:Y:S01]  /*8800*/  FADD.FTZ R166, R198, R159 ;  /* 0x0000009fc6a67221 */ /* 0x000fe20000010000 */
[----:B------:R-:W-:Y:S01]  /*8810*/  MUFU.EX2 R16, R16 ;  /* 0x0000001000107308 */ /* 0x000fe20000000800 */
[C---:B------:R-:W-:Y:S02]  /*8820*/  F2FP.F16.F32.PACK_AB R198, R189.reuse, R198 ;  /* 0x000000c6bdc6723e */ /* 0x040fe400000000ff */
[----:B------:R-:W-:Y:S01]  /*8830*/  FADD.FTZ R159, R189, R166 ;  /* 0x000000a6bd9f7221 */ /* 0x000fe20000010000 */
[----:B------:R-:W-:-:S03]  /*8840*/  F2FP.F16.F32.PACK_AB R189, R162, R155 ;  /* 0x0000009ba2bd723e */ /* 0x000fc600000000ff */
[----:B------:R-:W-:Y:S01]  /*8850*/  FADD.FTZ R166, R192, R159 ;  /* 0x0000009fc0a67221 */ /* 0x000fe20000010000 */
[----:B------:R-:W2:Y:S01]  /*8860*/  MUFU.EX2 R184, R184 ;  /* 0x000000b800b87308 */ /* 0x000ea20000000800 */
[----:B0-----:R-:W-:Y:S01]  /*8870*/  FFMA.FTZ R5, R2, R5, R197 ;  /* 0x0000000502057223 */ /* 0x001fe200000100c5 */
[C---:B------:R-:W-:Y:S01]  /*8880*/  F2FP.F16.F32.PACK_AB R197, R154.reuse, R197 ;  /* 0x000000c59ac5723e */ /* 0x040fe200000000ff */
[C---:B------:R-:W-:Y:S01]  /*8890*/  FADD.FTZ R159, R153.reuse, R166 ;  /* 0x000000a6999f7221 */ /* 0x040fe20000010000 */
[----:B------:R-:W-:Y:S01]  /*88a0*/  F2FP.F16.F32.PACK_AB R192, R153, R192 ;  /* 0x000000c099c0723e */ /* 0x000fe200000000ff */
[----:B------:R-:W-:Y:S02]  /*88b0*/  FADD.FTZ R164, R154, R5 ;  /* 0x000000059aa47221 */ /* 0x000fe40000010000 */
[----:B------:R-:W-:Y:S01]  /*88c0*/  FADD.FTZ R166, R194, R159 ;  /* 0x0000009fc2a67221 */ /* 0x000fe20000010000 */
[----:B------:R-:W0:Y:S01]  /*88d0*/  MUFU.EX2 R186, R186 ;  /* 0x000000ba00ba7308 */ /* 0x000e220000000800 */
[----:B------:R-:W-:Y:S01]  /*88e0*/  FADD.FTZ R5, R199, R164 ;  /* 0x000000a4c7057221 */ /* 0x000fe20000010000 */
[C---:B------:R-:W-:Y:S01]  /*88f0*/  F2FP.F16.F32.PACK_AB R199, R156.reuse, R199 ;  /* 0x000000c79cc7723e */ /* 0x040fe200000000ff */
[C---:B------:R-:W-:Y:S01]  /*8900*/  FADD.FTZ R21, R157.reuse, R166 ;  /* 0x000000a69d157221 */ /* 0x040fe20000010000 */
[----:B------:R-:W-:Y:S01]  /*8910*/  F2FP.F16.F32.PACK_AB R194, R157, R194 ;  /* 0x000000c29dc2723e */ /* 0x000fe200000000ff */
[----:B------:R-:W-:-:S02]  /*8920*/  FADD.FTZ R164, R156, R5 ;  /* 0x000000059ca47221 */ /* 0x000fc40000010000 */
[----:B------:R-:W-:Y:S01]  /*8930*/  FADD.FTZ R156, R188, R21 ;  /* 0x00000015bc9c7221 */ /* 0x000fe20000010000 */
[----:B------:R-:W3:Y:S01]  /*8940*/  MUFU.EX2 R173, R173 ;  /* 0x000000ad00ad7308 */ /* 0x000ee20000000800 */
[----:B------:R-:W-:Y:S01]  /*8950*/  FADD.FTZ R5, R193, R164 ;  /* 0x000000a4c1057221 */ /* 0x000fe20000010000 */
[C---:B------:R-:W-:Y:S01]  /*8960*/  F2FP.F16.F32.PACK_AB R193, R158.reuse, R193 ;  /* 0x000000c19ec1723e */ /* 0x040fe200000000ff */
[C---:B------:R-:W-:Y:S01]  /*8970*/  FADD.FTZ R21, R161.reuse, R156 ;  /* 0x0000009ca1157221 */ /* 0x040fe20000010000 */
[----:B------:R-:W-:Y:S01]  /*8980*/  F2FP.F16.F32.PACK_AB R188, R161, R188 ;  /* 0x000000bca1bc723e */ /* 0x000fe200000000ff */
[----:B------:R-:W-:Y:S02]  /*8990*/  FADD.FTZ R164, R158, R5 ;  /* 0x000000059ea47221 */ /* 0x000fe40000010000 */
[----:B------:R-:W-:Y:S01]  /*89a0*/  FADD.FTZ R156, R190, R21 ;  /* 0x00000015be9c7221 */ /* 0x000fe20000010000 */
[----:B------:R-:W4:Y:S01]  /*89b0*/  MUFU.EX2 R152, R152 ;  /* 0x0000009800987308 */ /* 0x000f220000000800 */
[----:B------:R-:W-:Y:S01]  /*89c0*/  FADD.FTZ R5, R195, R164 ;  /* 0x000000a4c3057221 */ /* 0x000fe20000010000 */
[C---:B------:R-:W-:Y:S01]  /*89d0*/  F2FP.F16.F32.PACK_AB R195, R160.reuse, R195 ;  /* 0x000000c3a0c3723e */ /* 0x040fe200000000ff */
[C---:B------:R-:W-:Y:S01]  /*89e0*/  FADD.FTZ R21, R165.reuse, R156 ;  /* 0x0000009ca5157221 */ /* 0x040fe20000010000 */
[----:B------:R-:W-:Y:S01]  /*89f0*/  F2FP.F16.F32.PACK_AB R190, R165, R190 ;  /* 0x000000bea5be723e */ /* 0x000fe200000000ff */
[----:B------:R-:W-:-:S04]  /*8a00*/  FADD.FTZ R154, R160, R5 ;  /* 0x00000005a09a7221 */ /* 0x000fc80000010000 */
[----:B------:R-:W-:-:S04]  /*8a10*/  FADD.FTZ R5, R155, R154 ;  /* 0x0000009a9b057221 */ /* 0x000fc80000010000 */
[----:B------:R-:W-:-:S04]  /*8a20*/  FADD.FTZ R154, R162, R5 ;  /* 0x00000005a29a7221 */ /* 0x000fc80000010000 */
[----:B------:R-:W-:Y:S01]  /*8a30*/  FADD.FTZ R5, R191, R154 ;  /* 0x0000009abf057221 */ /* 0x000fe20000010000 */
[----:B--2---:R-:W-:Y:S01]  /*8a40*/  FADD.FTZ R154, R184, R21 ;  /* 0x00000015b89a7221 */ /* 0x004fe20000010000 */
[C---:B------:R-:W-:Y:S02]  /*8a50*/  F2FP.F16.F32.PACK_AB R191, R16.reuse, R191 ;  /* 0x000000bf10bf723e */ /* 0x040fe400000000ff */
[----:B------:R-:W-:Y:S01]  /*8a60*/  FADD.FTZ R5, R16, R5 ;  /* 0x0000000510057221 */ /* 0x000fe20000010000 */
[C---:B------:R-:W-:Y:S01]  /*8a70*/  FADD.FTZ R21, R169.reuse, R154 ;  /* 0x0000009aa9157221 */ /* 0x040fe20000010000 */
[----:B------:R-:W-:Y:S02]  /*8a80*/  F2FP.F16.F32.PACK_AB R184, R169, R184 ;  /* 0x000000b8a9b8723e */ /* 0x000fe400000000ff */
[----:B------:R-:W-:Y:S01]  /*8a90*/  FADD.FTZ R5, R178, R5 ;  /* 0x00000005b2057221 */ /* 0x000fe20000010000 */
[----:B0-----:R-:W-:Y:S01]  /*8aa0*/  FADD.FTZ R16, R186, R21 ;  /* 0x00000015ba107221 */ /* 0x001fe20000010000 */
[----:B---3--:R-:W-:Y:S01]  /*8ab0*/  F2FP.F16.F32.PACK_AB R186, R173, R186 ;  /* 0x000000baadba723e */ /* 0x008fe200000000ff */
[----:B------:R-:W-:-:S02]  /*8ac0*/  IMAD.MOV.U32 R21, RZ, RZ, R4 ;  /* 0x000000ffff157224 */ /* 0x000fc400078e0004 */
[----:B------:R-:W-:Y:S01]  /*8ad0*/  FADD.FTZ R5, R179, R5 ;  /* 0x00000005b3057221 */ /* 0x000fe20000010000 */
[----:B------:R-:W-:Y:S01]  /*8ae0*/  FADD.FTZ R16, R173, R16 ;  /* 0x00000010ad107221 */ /* 0x000fe20000010000 */
[----:B----4-:R-:W-:Y:S02]  /*8af0*/  F2FP.F16.F32.PACK_AB R187, R152, R182 ;  /* 0x000000b698bb723e */ /* 0x010fe400000000ff */
[----:B------:R-:W-:-:S04]  /*8b00*/  FADD.FTZ R5, R182, R5 ;  /* 0x00000005b6057221 */ /* 0x000fc80000010000 */
[----:B------:R-:W-:Y:S01]  /*8b10*/  FADD.FTZ R5, R152, R5 ;  /* 0x0000000598057221 */ /* 0x000fe20000010000 */
[----:B-1----:R-:W-:Y:S06]  /*8b20*/  @P2 BRA `(.L_x_1208) ;  /* 0xffffffe000ec2947 */ /* 0x002fec000383ffff */
.L_x_1199:
[----:B------:R-:W-:-:S13]  /*8b30*/  R2UR UR4, R22 ;  /* 0x00000000160472ca */ /* 0x000fda00000e0000 */
[----:B------:R-:W-:-:S13]  /*8b40*/  ISETP.GE.AND P2, PT, R205, UR4, PT ;  /* 0x00000004cd007c0c */ /* 0x000fda000bf46270 */
[----:B------:R-:W-:Y:S05]  /*8b50*/  @!P2 BRA `(.L_x_1209) ;  /* 0x0000002400eca947 */ /* 0x000fea0003800000 */
[----:B------:R-:W-:Y:S01]  /*8b60*/  IMAD.MOV.U32 R21, RZ, RZ, R3 ;  /* 0x000000ffff157224 */ /* 0x000fe200078e0003 */
[----:B------:R-:W-:Y:S01]  /*8b70*/  UMOV UR6, UR38 ;  /* 0x0000002600067c82 */ /* 0x000fe20008000000 */
[----:B------:R-:W-:Y:S01]  /*8b80*/  IMAD.MOV.U32 R20, RZ, RZ, R4 ;  /* 0x000000ffff147224 */ /* 0x000fe200078e0004 */
[----:B------:R-:W-:Y:S01]  /*8b90*/  UMOV UR4, UR36 ;  /* 0x0000002400047c82 */ /* 0x000fe20008000000 */
[----:B------:R-:W-:Y:S01]  /*8ba0*/  ULDC UR58, c[0x0][0x9e4] ;  /* 0x00027900003a7ab9 */ /* 0x000fe20000000800 */
[----:B------:R-:W-:-:S05]  /*8bb0*/  ULDC UR59, c[0x0][0x288] ;  /* 0x0000a200003b7ab9 */ /* 0x000fca0000000800 */
.L_x_1226:
        /* <DEDUP_REMOVED lines=8> */
.L_x_1210:
[----:B------:R-:W-:Y:S01]  /*8c40*/  ULEA UR5, UR36, UR37, 0x3 ;  /* 0x0000002524057291 */ /* 0x000fe2000f8e183f */
[----:B------:R-:W-:-:S05]  /*8c50*/  IMAD.U32 R3, RZ, RZ, UR38 ;  /* 0x00000026ff037e24 */ /* 0x000fca000f8e00ff */
[----:B------:R-:W-:-:S04]  /*8c60*/  SHF.L.U32 R3, R3, 0x1f, RZ ;  /* 0x0000001f03037819 */ /* 0x000fc800000006ff */
[----:B------:R0:W1:Y:S01]  /*8c70*/  SYNCS.PHASECHK.TRANS64.TRYWAIT P2, [UR5+0x30830], R3 ;  /* 0x03083003ff0075a7 */ /* 0x0000620008040145 */
[----:B------:R-:W-:Y:S05]  /*8c80*/  @!P0 BRA `(.L_x_1211) ;  /* 0x0000000000048947 */ /* 0x000fea0003800000 */
[----:B------:R-:W-:Y:S01]  /*8c90*/  BPT.TRAP 0x1 ;  /* 0x000000040000795c */ /* 0x000fe20000300000 */
.L_x_1211:
[----:B-1----:R-:W-:Y:S05]  /*8ca0*/  @P2 BRA `(.L_x_1212) ;  /* 0x0000000000082947 */ /* 0x002fea0003800000 */
[----:B------:R-:W1:Y:S02]  /*8cb0*/  SYNCS.PHASECHK.TRANS64.TRYWAIT P2, [UR5+0x30830], R3 ;  /* 0x03083003ff0075a7 */ /* 0x000e640008040145 */
[----:B-1----:R-:W-:Y:S05]  /*8cc0*/  @!P2 BRA `(.L_x_1213) ;  /* 0x000000c000b4a947 */ /* 0x002fea0003800000 */
.L_x_1212:
        /* <DEDUP_REMOVED lines=223> */
.L_x_1214:
[----:B------:R-:W-:Y:S01]  /*9ac0*/  ULEA UR14, UR4, UR37, 0x3 ;  /* 0x00000025040e7291 */ /* 0x000fe2000f8e183f */
[----:B------:R-:W-:-:S05]  /*9ad0*/  IMAD.U32 R0, RZ, RZ, UR6 ;  /* 0x00000006ff007e24 */ /* 0x000fca000f8e00ff */
[----:B------:R-:W-:-:S04]  /*9ae0*/  SHF.L.U32 R0, R0, 0x1f, RZ ;  /* 0x0000001f00007819 */ /* 0x000fc800000006ff */
[----:B------:R2:W3:Y:S01]  /*9af0*/  SYNCS.PHASECHK.TRANS64.TRYWAIT P2, [UR14+0x30850], R0 ;  /* 0x03085000ff0075a7 */ /* 0x0004e2000804014e */
[----:B------:R-:W-:Y:S05]  /*9b00*/  @!P0 BRA `(.L_x_1215) ;  /* 0x0000000000048947 */ /* 0x000fea0003800000 */
[----:B------:R-:W-:Y:S01]  /*9b10*/  BPT.TRAP 0x1 ;  /* 0x000000040000795c */ /* 0x000fe20000300000 */
.L_x_1215:
[----:B---3--:R-:W-:Y:S05]  /*9b20*/  @P2 BRA `(.L_x_1216) ;  /* 0x0000000000082947 */ /* 0x008fea0003800000 */
[----:B------:R-:W3:Y:S02]  /*9b30*/  SYNCS.PHASECHK.TRANS64.TRYWAIT P2, [UR14+0x30850], R0 ;  /* 0x03085000ff0075a7 */ /* 0x000ee4000804014e */
[----:B---3--:R-:W-:Y:S05]  /*9b40*/  @!P2 BRA `(.L_x_1217) ;  /* 0x000000b4002ca947 */ /* 0x008fea0003800000 */
.L_x_1216:
[----:B------:R-:W-:Y:S01]  /*9b50*/  UIADD3 UR5, UR37, 0x400, URZ ;  /* 0x0000040025057890 */ /* 0x000fe2000fffe03f */
[----:B------:R-:W-:Y:S01]  /*9b60*/  WARPGROUP.ARRIVE ;  /* 0x00000000000079c5 */ /* 0x000fe20000000000 */
[----:B------:R-:W-:Y:S01]  /*9b70*/  UMOV UR11, 0x40000040 ;  /* 0x40000040000b7882 */ /* 0x000fe20000000000 */
[----:B01----:R-:W0:Y:S01]  /*9b80*/  @P5 LDC R3, c[0x0][0x44c] ;  /* 0x00011300ff035b82 */ /* 0x003e220000000800 */
[----:B------:R-:W-:Y:S01]  /*9b90*/  USHF.R.U32.HI UR5, URZ, 0x4, UR5 ;  /* 0x000000043f057899 */ /* 0x000fe20008011605 */
[----:B------:R-:W-:Y:S01]  /*9ba0*/  IMAD.U32 R2, RZ, RZ, UR7 ;  /* 0x00000007ff027e24 */ /* 0x000fe2000f8e00ff */
[----:B------:R-:W-:Y:S01]  /*9bb0*/  ULDC UR15, c[0x0][0x9dc] ;  /* 0x00027700000f7ab9 */ /* 0x000fe20000000800 */
[----:B------:R-:W-:Y:S01]  /*9bc0*/  IMAD.SHL.U32 R4, R205, 0x40, RZ ;  /* 0x00000040cd047824 */ /* 0x000fe200078e00ff */
[----:B------:R-:W-:Y:S01]  /*9bd0*/  ULOP3.LUT UR5, UR5, 0x3fff, URZ, 0xc0, !UPT ;  /* 0x00003fff05057892 */ /* 0x000fe2000f8ec03f */
[----:B------:R-:W-:Y:S02]  /*9be0*/  ULDC UR6, c[0x0][0x9e0] ;  /* 0x0002780000067ab9 */ /* 0x000fe40000000800 */
[----:B--2---:R-:W1:Y:S01]  /*9bf0*/  @P5 LDC R0, c[0x0][0x450] ;  /* 0x00011400ff005b82 */ /* 0x004e620000000800 */
[----:B------:R-:W-:-:S04]  /*9c00*/  ULOP3.LUT UR5, UR5, 0x2000000, URZ, 0xfc, !UPT ;  /* 0x0200000005057892 */ /* 0x000fc8000f8efc3f */
[----:B------:R-:W-:-:S07]  /*9c10*/  ULEA UR4, UR4, UR5, 0xb ;  /* 0x0000000504047291 */ /* 0x000fce000f8e583f */
        /* <DEDUP_REMOVED lines=16> */
[----:B------:R-:W-:Y:S01]  /*9d20*/  ULOP3.LUT UR4, URZ, UR15, URZ, 0x33, !UPT ;  /* 0x0000000f3f047292 */ /* 0x000fe2000f8e333f */
[----:B------:R-:W-:Y:S02]  /*9d30*/  WARPGROUP.DEPBAR.LE gsb0, 0x0 ;  /* 0x00008000000079c5 */ /* 0x000fe40000010000 */
[----:B------:R-:W-:-:S15]  /*9d40*/  WARPGROUP.ARRIVE ;  /* 0x00000000000079c5 */ /* 0x000fde0000000000 */
[----:B------:R-:W-:-:S07]  /*9d50*/  NOP ;  /* 0x0000000000007918 */ /* 0x000fce0000000000 */
[----:B------:R-:W-:Y:S03]  /*9d60*/  HGMMA.64x256x16.F32 R24, R184, gdesc[UR8].tnspB, R24, gsb0 ;  /* 0x43e00008b8187df0 */ /* 0x000fe60008000818 */
[----:B------:R-:W-:Y:S02]  /*9d70*/  WARPGROUP.DEPBAR.LE gsb0, 0x0 ;  /* 0x00008000000079c5 */ /* 0x000fe40000010000 */
[----:B------:R-:W-:Y:S01]  /*9d80*/  VIADD R186, R19, UR60 ;  /* 0x0000003c13ba7c36 */ /* 0x000fe20008000000 */
[----:B------:R-:W2:Y:S03]  /*9d90*/  LDC R184, c[0x0][0x2f0] ;  /* 0x0000bc00ffb87b82 */ /* 0x000ea60000000800 */
[----:B0-----:R-:W-:-:S05]  /*9da0*/  @P5 IMAD.HI.U32 R3, R186, R3, RZ ;  /* 0x00000003ba035227 */ /* 0x001fca00078e00ff */
[----:B-1----:R-:W-:Y:S02]  /*9db0*/  @P5 SHF.R.U32.HI R186, RZ, R0, R3 ;  /* 0x00000000ffba5219 */ /* 0x002fe40000011603 */
[----:B------:R-:W-:Y:S02]  /*9dc0*/  @!P1 LEA R0, R2, UR37, 0x3 ;  /* 0x0000002502009c11 */ /* 0x000fe4000f8e18ff */
[----:B------:R-:W-:Y:S01]  /*9dd0*/  IADD3 R2, -R4, 0x1, RZ ;  /* 0x0000000104027810 */ /* 0x000fe20007ffe1ff */
[----:B------:R-:W0:Y:S02]  /*9de0*/  SHFL.IDX PT, R185, R186, RZ, 0x1c1f ;  /* 0x001c1fffbab97589 */ /* 0x000e2400000e0000 */
[----:B------:R-:W-:Y:S02]  /*9df0*/  @!P1 VIADD R0, R0, 0x30840 ;  /* 0x0003084000009836 */ /* 0x000fe40000000000 */
[----:B------:R-:W-:-:S03]  /*9e00*/  IMAD R3, R17, -0x2, R2 ;  /* 0xfffffffe11037824 */ /* 0x000fc600078e0202 */
[----:B------:R-:W-:Y:S01]  /*9e10*/  @!P1 PRMT R0, RZ, 0x654, R0 ;  /* 0x00000654ff009816 */ /* 0x000fe20000000000 */
[----:B--2---:R-:W-:-:S03]  /*9e20*/  IMAD R3, R184, UR39, R3 ;  /* 0x00000027b8037c24 */ /* 0x004fc6000f8e0203 */
[----:B------:R1:W-:Y:S01]  /*9e30*/  @!P1 SYNCS.ARRIVE.TRANS64.RED.A1T0 RZ, [R0+URZ], RZ ;  /* 0x000000ff00ff99a7 */ /* 0x0003e2000810043f */
[----:B------:R-:W-:-:S04]  /*9e40*/  VIADD R3, R3, -UR59 ;  /* 0x8000003b03037c36 */ /* 0x000fc80008000000 */
[C---:B------:R-:W-:Y:S02]  /*9e50*/  VIADD R189, R3.reuse, UR6 ;  /* 0x0000000603bd7c36 */ /* 0x040fe40008000000 */
[----:B------:R-:W-:Y:S02]  /*9e60*/  VIADD R190, R3, UR4 ;  /* 0x0000000403be7c36 */ /* 0x000fe40008000000 */
[--C-:B0-----:R-:W-:Y:S02]  /*9e70*/  IMAD.IADD R187, R189, 0x1, R185.reuse ;  /* 0x00000001bdbb7824 */ /* 0x101fe400078e02b9 */
[----:B------:R-:W-:Y:S01]  /*9e80*/  IMAD.IADD R188, R190, 0x1, R185 ;  /* 0x00000001bebc7824 */ /* 0x000fe200078e02b9 */
[----:B-1----:R-:W-:Y:S06]  /*9e90*/  @!P6 BRA `(.L_x_1218) ;  /* 0x00000000005ce947 */ /* 0x002fec0003800000 */
[----:B------:R-:W-:Y:S01]  /*9ea0*/  IMAD R0, R184, UR39, R185 ;  /* 0x00000027b8007c24 */ /* 0x000fe2000f8e02b9 */
[----:B------:R-:W-:Y:S03]  /*9eb0*/  BSSY B0, `(.L_x_1219) ;  /* 0x0000011000007945 */ /* 0x000fe60003800000 */
[----:B------:R-:W-:-:S05]  /*9ec0*/  VIADD R185, R0, -UR59 ;  /* 0x8000003b00b97c36 */ /* 0x000fca0008000000 */
        /* <DEDUP_REMOVED lines=10> */
.L_x_1220:
[----:B------:R-:W-:-:S05]  /*9f70*/  IMAD.U32 R191, RZ, RZ, UR58 ;  /* 0x0000003affbf7e24 */ /* 0x000fca000f8e00ff */
[----:B------:R-:W-:-:S13]  /*9f80*/  ISETP.NE.AND P2, PT, R191, 0x1, PT ;  /* 0x00000001bf00780c */ /* 0x000fda0003f45270 */
[----:B------:R-:W0:Y:S02]  /*9f90*/  @P2 LDC.64 R2, c[0x0][0x9e8] ;  /* 0x00027a00ff022b82 */ /* 0x000e240000000a00 */
[----:B0-----:R-:W-:-:S05]  /*9fa0*/  @P2 IMAD.HI.U32 R2, R185, R2, RZ ;  /* 0x00000002b9022227 */ /* 0x001fca00078e00ff */
[----:B------:R-:W-:-:S07]  /*9fb0*/  @P2 SHF.R.U32.HI R185, RZ, R3, R2 ;  /* 0x00000003ffb92219 */ /* 0x000fce0000011602 */
.L_x_1221:
[----:B------:R-:W-:Y:S05]  /*9fc0*/  BSYNC B0 ;  /* 0x0000000000007941 */ /* 0x000fea0003800000 */
.L_x_1219:
[----:B------:R-:W-:-:S04]  /*9fd0*/  IMAD R0, R185, R191, -R4 ;  /* 0x000000bfb9007224 */ /* 0x000fc800078e0a04 */
[----:B------:R-:W-:-:S05]  /*9fe0*/  IMAD R0, R17, -0x2, R0 ;  /* 0xfffffffe11007824 */ /* 0x000fca00078e0200 */
[----:B------:R-:W-:Y:S02]  /*9ff0*/  VIADDMNMX R187, R0, R191, R187, PT ;  /* 0x000000bf00bb7246 */ /* 0x000fe400038001bb */
[----:B------:R-:W-:-:S07]  /*a000*/  VIMNMX R188, R188, R0, !PT ;  /* 0x00000000bcbc7248 */ /* 0x000fce0007fe0100 */
.L_x_1218:
[----:B------:R-:W-:Y:S01]  /*a010*/  ISETP.GT.AND P2, PT, R205, -0x1, PT ;  /* 0xffffffffcd00780c */ /* 0x000fe20003f44270 */
[----:B------:R-:W0:Y:S03]  /*a020*/  SHFL.IDX PT, R3, R186, 0x1, 0x1c1f ;  /* 0x003c1f00ba037f89 */ /* 0x000e2600000e0000 */
[C---:B------:R-:W-:Y:S02]  /*a030*/  ISETP.GT.AND P4, PT, R188.reuse, RZ, P2 ;  /* 0x000000ffbc00720c */ /* 0x040fe40001784270 */
[----:B------:R-:W-:Y:S02]  /*a040*/  ISETP.GT.AND P3, PT, R188, 0x1, P2 ;  /* 0x00000001bc00780c */ /* 0x000fe40001764270 */
[C---:B------:R-:W-:Y:S02]  /*a050*/  ISETP.LT.OR P4, PT, R187.reuse, 0x1, P4 ;  /* 0x00000001bb00780c */ /* 0x040fe40002781670 */
[----:B------:R-:W-:-:S02]  /*a060*/  ISETP.LT.OR P3, PT, R187, 0x2, P3 ;  /* 0x00000002bb00780c */ /* 0x000fc40001f61670 */
[----:B------:R-:W-:Y:S02]  /*a070*/  FSEL R185, R152, -INF , !P4 ;  /* 0xff80000098b97808 */ /* 0x000fe40006000000 */
[----:B------:R-:W-:Y:S02]  /*a080*/  FSEL R0, R153, -INF , !P3 ;  /* 0xff80000099007808 */ /* 0x000fe40005800000 */
[C---:B------:R-:W-:Y:S02]  /*a090*/  ISETP.GT.AND P4, PT, R188.reuse, 0x8, P2 ;  /* 0x00000008bc00780c */ /* 0x040fe40001784270 */
[----:B------:R-:W-:Y:S02]  /*a0a0*/  ISETP.GT.AND P3, PT, R188, 0x9, P2 ;  /* 0x00000009bc00780c */ /* 0x000fe40001764270 */
[C---:B------:R-:W-:Y:S02]  /*a0b0*/  ISETP.LT.OR P4, PT, R187.reuse, 0x9, P4 ;  /* 0x00000009bb00780c */ /* 0x040fe40002781670 */
[----:B------:R-:W-:-:S02]  /*a0c0*/  ISETP.LT.OR P3, PT, R187, 0xa, P3 ;  /* 0x0000000abb00780c */ /* 0x000fc40001f61670 */
[----:B------:R-:W-:Y:S01]  /*a0d0*/  FSEL R156, R156, -INF , !P4 ;  /* 0xff8000009c9c7808 */ /* 0x000fe20006000000 */
[--C-:B0-----:R-:W-:Y:S01]  /*a0e0*/  IMAD.IADD R152, R189, 0x1, R3.reuse ;  /* 0x00000001bd987824 */ /* 0x101fe200078e0203 */
[----:B------:R-:W-:Y:S01]  /*a0f0*/  FSEL R157, R157, -INF , !P3 ;  /* 0xff8000009d9d7808 */ /* 0x000fe20005800000 */
[----:B------:R-:W-:Y:S01]  /*a100*/  IMAD.IADD R186, R190, 0x1, R3 ;  /* 0x00000001beba7824 */ /* 0x000fe200078e0203 */
[C---:B------:R-:W-:Y:S02]  /*a110*/  ISETP.GT.AND P4, PT, R188.reuse, 0x10, P2 ;  /* 0x00000010bc00780c */ /* 0x040fe40001784270 */
        /* <DEDUP_REMOVED lines=34> */
[----:B------:R-:W-:Y:S01]  /*a340*/  FSEL R181, R181, -INF , !P3 ;  /* 0xff800000b5b57808 */ /* 0x000fe20005800000 */
[----:B------:R-:W-:Y:S08]  /*a350*/  @!P6 BRA `(.L_x_1222) ;  /* 0x00000000005ce947 */ /* 0x000ff00003800000 */
        /* <DEDUP_REMOVED lines=13> */
.L_x_1224:
[----:B------:R-:W-:-:S05]  /*a430*/  IMAD.U32 R184, RZ, RZ, UR58 ;  /* 0x0000003affb87e24 */ /* 0x000fca000f8e00ff */
[----:B------:R-:W-:-:S13]  /*a440*/  ISETP.NE.AND P3, PT, R184, 0x1, PT ;  /* 0x00000001b800780c */ /* 0x000fda0003f65270 */
[----:B------:R-:W0:Y:S02]  /*a450*/  @P3 LDC.64 R2, c[0x0][0x9e8] ;  /* 0x00027a00ff023b82 */ /* 0x000e240000000a00 */
[----:B0-----:R-:W-:-:S05]  /*a460*/  @P3 IMAD.HI.U32 R2, R153, R2, RZ ;  /* 0x0000000299023227 */ /* 0x001fca00078e00ff */
[----:B------:R-:W-:-:S07]  /*a470*/  @P3 SHF.R.U32.HI R153, RZ, R3, R2 ;  /* 0x00000003ff993219 */ /* 0x000fce0000011602 */
.L_x_1225:
[----:B------:R-:W-:Y:S05]  /*a480*/  BSYNC B0 ;  /* 0x0000000000007941 */ /* 0x000fea0003800000 */
.L_x_1223:
[----:B------:R-:W-:-:S04]  /*a490*/  IMAD R4, R153, R184, -R4 ;  /* 0x000000b899047224 */ /* 0x000fc800078e0a04 */
[----:B------:R-:W-:-:S05]  /*a4a0*/  IMAD R3, R17, -0x2, R4 ;  /* 0xfffffffe11037824 */ /* 0x000fca00078e0204 */
[----:B------:R-:W-:Y:S02]  /*a4b0*/  VIADDMNMX R152, R3, R184, R152, PT ;  /* 0x000000b803987246 */ /* 0x000fe40003800198 */
[----:B------:R-:W-:-:S07]  /*a4c0*/  VIMNMX R186, R186, R3, !PT ;  /* 0x00000003baba7248 */ /* 0x000fce0007fe0100 */
.L_x_1222:
[----:B------:R-:W-:Y:S01]  /*a4d0*/  FMNMX.FTZ R3, R185, R20, !PT ;  /* 0x00000014b9037209 */ /* 0x000fe20007810000 */
[----:B------:R-:W-:Y:S01]  /*a4e0*/  ULDC UR4, c[0x0][0x988] ;  /* 0x0002620000047ab9 */ /* 0x000fe20000000800 */
[----:B------:R-:W-:Y:S01]  /*a4f0*/  ISETP.GT.AND P4, PT, R186, 0x1, P2 ;  /* 0x00000001ba00780c */ /* 0x000fe20001784270 */
[----:B------:R-:W-:Y:S01]  /*a500*/  UMOV UR5, UR4 ;  /* 0x0000000400057c82 */ /* 0x000fe20008000000 */
[----:B------:R-:W-:Y:S01]  /*a510*/  FMNMX.FTZ R3, R0, R3, !PT ;  /* 0x0000000300037209 */ /* 0x000fe20007810000 */
[----:B------:R-:W-:Y:S01]  /*a520*/  UMOV UR6, UR38 ;  /* 0x0000002600067c82 */ /* 0x000fe20008000000 */
[----:B------:R-:W-:Y:S02]  /*a530*/  ISETP.LT.OR P4, PT, R152, 0x2, P4 ;  /* 0x000000029800780c */ /* 0x000fe40002781670 */
[----:B------:R-:W-:Y:S02]  /*a540*/  FMNMX.FTZ R2, R156, R3, !PT ;  /* 0x000000039c027209 */ /* 0x000fe40007810000 */
[----:B------:R-:W-:-:S02]  /*a550*/  FSEL R155, R155, -INF , !P4 ;  /* 0xff8000009b9b7808 */ /* 0x000fc40006000000 */
[----:B------:R-:W-:Y:S02]  /*a560*/  FMNMX.FTZ R3, R157, R2, !PT ;  /* 0x000000029d037209 */ /* 0x000fe40007810000 */
[----:B------:R-:W-:Y:S02]  /*a570*/  ISETP.GT.AND P4, PT, R186, 0x9, P2 ;  /* 0x00000009ba00780c */ /* 0x000fe40001784270 */
[----:B------:R-:W-:Y:S02]  /*a580*/  FMNMX.FTZ R2, R160, R3, !PT ;  /* 0x00000003a0027209 */ /* 0x000fe40007810000 */
[----:B------:R-:W-:Y:S02]  /*a590*/  ISETP.GT.AND P3, PT, R186, 0x8, P2 ;  /* 0x00000008ba00780c */ /* 0x000fe40001764270 */
[----:B------:R-:W-:Y:S02]  /*a5a0*/  FMNMX.FTZ R3, R161, R2, !PT ;  /* 0x00000002a1037209 */ /* 0x000fe40007810000 */
[----:B------:R-:W-:-:S02]  /*a5b0*/  ISETP.LT.OR P4, PT, R152, 0xa, P4 ;  /* 0x0000000a9800780c */ /* 0x000fc40002781670 */
[----:B------:R-:W-:Y:S02]  /*a5c0*/  FMNMX.FTZ R2, R164, R3, !PT ;  /* 0x00000003a4027209 */ /* 0x000fe40007810000 */
[----:B------:R-:W-:Y:S02]  /*a5d0*/  ISETP.LT.OR P3, PT, R152, 0x9, P3 ;  /* 0x000000099800780c */ /* 0x000fe40001f61670 */
[----:B------:R-:W-:Y:S02]  /*a5e0*/  FMNMX.FTZ R3, R165, R2, !PT ;  /* 0x00000002a5037209 */ /* 0x000fe40007810000 */
[----:B------:R-:W-:Y:S02]  /*a5f0*/  FSEL R159, R159, -INF , !P4 ;  /* 0xff8000009f9f7808 */ /* 0x000fe40006000000 */
[----:B------:R-:W-:Y:S02]  /*a600*/  FMNMX.FTZ R2, R168, R3, !PT ;  /* 0x00000003a8027209 */ /* 0x000fe40007810000 */
[----:B------:R-:W-:-:S02]  /*a610*/  ISETP.GT.AND P4, PT, R186, 0x11, P2 ;  /* 0x00000011ba00780c */ /* 0x000fc40001784270 */
[----:B------:R-:W-:Y:S02]  /*a620*/  FMNMX.FTZ R3, R169, R2, !PT ;  /* 0x00000002a9037209 */ /* 0x000fe40007810000 */
[----:B------:R-:W-:Y:S02]  /*a630*/  FSEL R158, R158, -INF , !P3 ;  /* 0xff8000009e9e7808 */ /* 0x000fe40005800000 */
        /* <DEDUP_REMOVED lines=9> */
[----:B------:R-:W-:-:S02]  /*a6d0*/  ISETP.GT.AND P4, PT, R186, RZ, P2 ;  /* 0x000000ffba00720c */ /* 0x000fc40001784270 */
[----:B------:R-:W-:Y:S02]  /*a6e0*/  FMNMX.FTZ R2, R181, R2, !PT ;  /* 0x00000002b5027209 */ /* 0x000fe40007810000 */
[----:B------:R-:W-:Y:S02]  /*a6f0*/  FSEL R162, R162, -INF , !P3 ;  /* 0xff800000a2a27808 */ /* 0x000fe40005800000 */
[----:B------:R-:W-:Y:S01]  /*a700*/  ISETP.GT.AND P3, PT, R186, 0x18, P2 ;  /* 0x00000018ba00780c */ /* 0x000fe20001764270 */
[----:B------:R-:W0:Y:S01]  /*a710*/  SHFL.BFLY PT, R3, R2, 0x2, 0x1f ;  /* 0x0c401f0002037f89 */ /* 0x000e2200000e0000 */
[C---:B------:R-:W-:Y:S02]  /*a720*/  ISETP.LT.OR P4, PT, R152.reuse, 0x1, P4 ;  /* 0x000000019800780c */ /* 0x040fe40002781670 */
[----:B------:R-:W-:Y:S02]  /*a730*/  ISETP.LT.OR P3, PT, R152, 0x19, P3 ;  /* 0x000000199800780c */ /* 0x000fe40001f61670 */
[----:B------:R-:W-:-:S02]  /*a740*/  FSEL R154, R154, -INF , !P4 ;  /* 0xff8000009a9a7808 */ /* 0x000fc40006000000 */
[----:B------:R-:W-:Y:S02]  /*a750*/  FSEL R166, R166, -INF , !P3 ;  /* 0xff800000a6a67808 */ /* 0x000fe40005800000 */
[C---:B------:R-:W-:Y:S02]  /*a760*/  ISETP.GT.AND P3, PT, R186.reuse, 0x19, P2 ;  /* 0x00000019ba00780c */ /* 0x040fe40001764270 */
[----:B------:R-:W-:Y:S02]  /*a770*/  ISETP.GT.AND P4, PT, R186, 0x20, P2 ;  /* 0x00000020ba00780c */ /* 0x000fe40001784270 */
[C---:B------:R-:W-:Y:S02]  /*a780*/  ISETP.LT.OR P3, PT, R152.reuse, 0x1a, P3 ;  /* 0x0000001a9800780c */ /* 0x040fe40001f61670 */
[----:B------:R-:W-:Y:S02]  /*a790*/  ISETP.LT.OR P4, PT, R152, 0x21, P4 ;  /* 0x000000219800780c */ /* 0x000fe40002781670 */
[----:B------:R-:W-:-:S02]  /*a7a0*/  FSEL R167, R167, -INF , !P3 ;  /* 0xff800000a7a77808 */ /* 0x000fc40005800000 */
[----:B------:R-:W-:Y:S02]  /*a7b0*/  ISETP.GT.AND P3, PT, R186, 0x21, P2 ;  /* 0x00000021ba00780c */ /* 0x000fe40001764270 */
[----:B------:R-:W-:Y:S02]  /*a7c0*/  FSEL R170, R170, -INF , !P4 ;  /* 0xff800000aaaa7808 */ /* 0x000fe40006000000 */
[----:B------:R-:W-:Y:S02]  /*a7d0*/  ISETP.LT.OR P3, PT, R152, 0x22, P3 ;  /* 0x000000229800780c */ /* 0x000fe40001f61670 */
[----:B0-----:R-:W-:Y:S02]  /*a7e0*/  FMNMX.FTZ R3, R2, R3, !PT ;  /* 0x0000000302037209 */ /* 0x001fe40007810000 */
[----:B------:R-:W-:Y:S02]  /*a7f0*/  FMNMX.FTZ R2, R154, R21, !PT ;  /* 0x000000159a027209 */ /* 0x000fe40007810000 */
[----:B------:R-:W-:Y:S01]  /*a800*/  FSEL R171, R171, -INF , !P3 ;  /* 0xff800000abab7808 */ /* 0x000fe20005800000 */
[----:B------:R-:W0:Y:S01]  /*a810*/  SHFL.BFLY PT, R4, R3, 0x1, 0x1f ;  /* 0x0c201f0003047f89 */ /* 0x000e2200000e0000 */
[----:B------:R-:W-:-:S02]  /*a820*/  ISETP.GT.AND P3, PT, R186, 0x29, P2 ;  /* 0x00000029ba00780c */ /* 0x000fc40001764270 */
[----:B------:R-:W-:Y:S02]  /*a830*/  ISETP.GT.AND P4, PT, R186, 0x28, P2 ;  /* 0x00000028ba00780c */ /* 0x000fe40001784270 */
[C---:B------:R-:W-:Y:S02]  /*a840*/  ISETP.LT.OR P3, PT, R152.reuse, 0x2a, P3 ;  /* 0x0000002a9800780c */ /* 0x040fe40001f61670 */
[----:B------:R-:W-:Y:S02]  /*a850*/  ISETP.LT.OR P4, PT, R152, 0x29, P4 ;  /* 0x000000299800780c */ /* 0x000fe40002781670 */
[----:B------:R-:W-:Y:S02]  /*a860*/  FSEL R175, R175, -INF , !P3 ;  /* 0xff800000afaf7808 */ /* 0x000fe40005800000 */
[----:B------:R-:W-:Y:S02]  /*a870*/  ISETP.GT.AND P3, PT, R186, 0x30, P2 ;  /* 0x00000030ba00780c */ /* 0x000fe40001764270 */
[----:B------:R-:W-:-:S02]  /*a880*/  FSEL R174, R174, -INF , !P4 ;  /* 0xff800000aeae7808 */ /* 0x000fc40006000000 */
[----:B------:R-:W-:Y:S02]  /*a890*/  ISETP.LT.OR P3, PT, R152, 0x31, P3 ;  /* 0x000000319800780c */ /* 0x000fe40001f61670 */
[----:B------:R-:W-:Y:S02]  /*a8a0*/  R2UR UR4, R22 ;  /* 0x00000000160472ca */ /* 0x000fe400000e0000 */
[----:B------:R-:W-:Y:S02]  /*a8b0*/  FSEL R178, R178, -INF , !P3 ;  /* 0xff800000b2b27808 */ /* 0x000fe40005800000 */
[----:B------:R-:W-:Y:S02]  /*a8c0*/  ISETP.GT.AND P3, PT, R186, 0x31, P2 ;  /* 0x00000031ba00780c */ /* 0x000fe40001764270 */
[----:B0-----:R-:W-:Y:S02]  /*a8d0*/  FMNMX.FTZ R4, R3, R4, !PT ;  /* 0x0000000403047209 */ /* 0x001fe40007810000 */
[----:B------:R-:W-:-:S02]  /*a8e0*/  FMNMX.FTZ R3, R155, R2, !PT ;  /* 0x000000029b037209 */ /* 0x000fc40007810000 */
[C---:B------:R-:W-:Y:S01]  /*a8f0*/  FSETP.NEU.FTZ.AND P4, PT, R4.reuse, -INF , PT ;  /* 0xff8000000400780b */ /* 0x040fe20003f9d000 */
[----:B------:R-:W-:Y:S01]  /*a900*/  FMUL.FTZ R153, R4, UR5 ;  /* 0x0000000504997c20 */ /* 0x000fe20008410000 */
[----:B------:R-:W-:Y:S02]  /*a910*/  FMNMX.FTZ R2, R158, R3, !PT ;  /* 0x000000039e027209 */ /* 0x000fe40007810000 */
[----:B------:R-:W-:Y:S02]  /*a920*/  ISETP.LT.OR P3, PT, R152, 0x32, P3 ;  /* 0x000000329800780c */ /* 0x000fe40001f61670 */
[----:B------:R-:W-:Y:S02]  /*a930*/  FMNMX.FTZ R3, R159, R2, !PT ;  /* 0x000000029f037209 */ /* 0x000fe40007810000 */
[----:B------:R-:W-:Y:S02]  /*a940*/  FSEL R179, R179, -INF , !P3 ;  /* 0xff800000b3b37808 */ /* 0x000fe40005800000 */
[----:B------:R-:W-:-:S02]  /*a950*/  FMNMX.FTZ R2, R162, R3, !PT ;  /* 0x00000003a2027209 */ /* 0x000fc40007810000 */
[----:B------:R-:W-:Y:S02]  /*a960*/  ISETP.GT.AND P3, PT, R186, 0x38, P2 ;  /* 0x00000038ba00780c */ /* 0x000fe40001764270 */
[----:B------:R-:W-:Y:S02]  /*a970*/  FMNMX.FTZ R3, R163, R2, !PT ;  /* 0x00000002a3037209 */ /* 0x000fe40007810000 */
[----:B------:R-:W-:Y:S02]  /*a980*/  FSEL R2, R153, RZ, P4 ;  /* 0x000000ff99027208 */ /* 0x000fe40002000000 */
[----:B------:R-:W-:Y:S02]  /*a990*/  FMNMX.FTZ R184, R166, R3, !PT ;  /* 0x00000003a6b87209 */ /* 0x000fe40007810000 */
[----:B------:R-:W-:Y:S01]  /*a9a0*/  ISETP.GT.AND P2, PT, R186, 0x39, P2 ;  /* 0x00000039ba00780c */ /* 0x000fe20001744270 */
[--C-:B------:R-:W-:Y:S01]  /*a9b0*/  FFMA.FTZ R196, R0, UR5, -R2.reuse ;  /* 0x0000000500c47c23 */ /* 0x100fe20008010802 */
[----:B------:R-:W-:Y:S01]  /*a9c0*/  FMNMX.FTZ R3, R167, R184, !PT ;  /* 0x000000b8a7037209 */ /* 0x000fe20007810000 */
[--C-:B------:R-:W-:Y:S01]  /*a9d0*/  FFMA.FTZ R153, R185, UR5, -R2.reuse ;  /* 0x00000005b9997c23 */ /* 0x100fe20008010802 */
[----:B------:R-:W-:Y:S01]  /*a9e0*/  ISETP.LT.OR P3, PT, R152, 0x39, P3 ;  /* 0x000000399800780c */ /* 0x000fe20001f61670 */
[--C-:B------:R-:W-:Y:S01]  /*a9f0*/  FFMA.FTZ R198, R156, UR5, -R2.reuse ;  /* 0x000000059cc67c23 */ /* 0x100fe20008010802 */
[----:B------:R-:W-:Y:S01]  /*aa00*/  FMNMX.FTZ R184, R170, R3, !PT ;  /* 0x00000003aab87209 */ /* 0x000fe20007810000 */
[--C-:B------:R-:W-:Y:S01]  /*aa10*/  FFMA.FTZ R157, R157, UR5, -R2.reuse ;  /* 0x000000059d9d7c23 */ /* 0x100fe20008010802 */
        /* <DEDUP_REMOVED lines=21> */
[----:B------:R-:W-:Y:S01]  /*ab70*/  FFMA.FTZ R181, R181, UR5, -R2 ;  /* 0x00000005b5b57c23 */ /* 0x000fe20008010802 */
[----:B------:R-:W-:Y:S01]  /*ab80*/  FMNMX.FTZ R0, R182, R3, !PT ;  /* 0x00000003b6007209 */ /* 0x000fe20007810000 */
[----:B------:R-:W-:Y:S01]  /*ab90*/  FMUL.FTZ R185, R185, UR5 ;  /* 0x00000005b9b97c20 */ /* 0x000fe20008410000 */
        /* <DEDUP_REMOVED lines=12> */
[----:B0-----:R-:W-:-:S04]  /*ac60*/  FMNMX.FTZ R3, R3, R0, !PT ;  /* 0x0000000003037209 */ /* 0x001fc80007810000 */
[C---:B------:R-:W-:Y:S01]  /*ac70*/  FSETP.NEU.FTZ.AND P2, PT, R3.reuse, -INF , PT ;  /* 0xff8000000300780b */ /* 0x040fe20003f5d000 */
[C---:B------:R-:W-:Y:S02]  /*ac80*/  FMUL.FTZ R156, R3.reuse, UR5 ;  /* 0x00000005039c7c20 */ /* 0x040fe40008410000 */
[----:B------:R-:W0:Y:S01]  /*ac90*/  MUFU.EX2 R0, R185 ;  /* 0x000000b900007308 */ /* 0x000e220000000800 */
[----:B------:R-:W-:Y:S02]  /*aca0*/  FSEL R2, R3, RZ, P2 ;  /* 0x000000ff03027208 */ /* 0x000fe40001000000 */
[----:B------:R-:W-:Y:S02]  /*acb0*/  FSEL R156, R156, RZ, P2 ;  /* 0x000000ff9c9c7208 */ /* 0x000fe40001000000 */
[----:B------:R-:W-:Y:S01]  /*acc0*/  ISETP.GT.AND P2, PT, R205, UR4, PT ;  /* 0x00000004cd007c0c */ /* 0x000fe2000bf44270 */
[----:B------:R-:W-:Y:S02]  /*acd0*/  FADD.FTZ R2, -R2, R21 ;  /* 0x0000001502027221 */ /* 0x000fe40000010100 */
[----:B------:R-:W-:Y:S01]  /*ace0*/  MUFU.EX2 R188, R188 ;  /* 0x000000bc00bc7308 */ /* 0x000fe20000000800 */
[--C-:B------:R-:W-:Y:S01]  /*acf0*/  FFMA.FTZ R197, R154, UR5, -R156.reuse ;  /* 0x000000059ac57c23 */ /* 0x100fe2000801089c */
[--C-:B------:R-:W-:Y:S01]  /*ad00*/  FFMA.FTZ R20, R155, UR5, -R156.reuse ;  /* 0x000000059b147c23 */ /* 0x100fe2000801089c */
[----:B------:R-:W-:Y:S01]  /*ad10*/  FMUL.FTZ R2, R2, UR5 ;  /* 0x0000000502027c20 */ /* 0x000fe20008410000 */
[--C-:B------:R-:W-:Y:S01]  /*ad20*/  FFMA.FTZ R199, R158, UR5, -R156.reuse ;  /* 0x000000059ec77c23 */ /* 0x100fe2000801089c */
[--C-:B------:R-:W-:Y:S01]  /*ad30*/  FFMA.FTZ R152, R159, UR5, -R156.reuse ;  /* 0x000000059f987c23 */ /* 0x100fe2000801089c */
[--C-:B------:R-:W-:Y:S01]  /*ad40*/  FFMA.FTZ R193, R162, UR5, -R156.reuse ;  /* 0x00000005a2c17c23 */ /* 0x100fe2000801089c */
[--C-:B------:R-:W-:Y:S01]  /*ad50*/  FFMA.FTZ R154, R163, UR5, -R156.reuse ;  /* 0x00000005a39a7c23 */ /* 0x100fe2000801089c */
[----:B------:R-:W-:Y:S01]  /*ad60*/  MUFU.EX2 R197, R197 ;  /* 0x000000c500c57308 */ /* 0x000fe20000000800 */
[----:B0-----:R-:W-:Y:S01]  /*ad70*/  FFMA.FTZ R21, R0, R16, R153 ;  /* 0x0000001000157223 */ /* 0x001fe20000010099 */
[--C-:B------:R-:W-:Y:S01]  /*ad80*/  FFMA.FTZ R195, R166, UR5, -R156.reuse ;  /* 0x00000005a6c37c23 */ /* 0x100fe2000801089c */
[--C-:B------:R-:W-:Y:S01]  /*ad90*/  FFMA.FTZ R158, R167, UR5, -R156.reuse ;  /* 0x00000005a79e7c23 */ /* 0x100fe2000801089c */
[--C-:B------:R-:W-:Y:S01]  /*ada0*/  FFMA.FTZ R189, R170, UR5, -R156.reuse ;  /* 0x00000005aabd7c23 */ /* 0x100fe2000801089c */
[----:B------:R-:W-:Y:S01]  /*adb0*/  FADD.FTZ R21, R196, R21 ;  /* 0x00000015c4157221 */ /* 0x000fe20000010000 */
[--C-:B------:R-:W-:Y:S01]  /*adc0*/  FFMA.FTZ R160, R171, UR5, -R156.reuse ;  /* 0x00000005aba07c23 */ /* 0x100fe2000801089c */
[--C-:B------:R-:W-:Y:S01]  /*add0*/  FFMA.FTZ R191, R174, UR5, -R156.reuse ;  /* 0x00000005aebf7c23 */ /* 0x100fe2000801089c */
[----:B------:R-:W0:Y:S01]  /*ade0*/  MUFU.EX2 R2, R2 ;  /* 0x0000000200027308 */ /* 0x000e220000000800 */
[----:B------:R-:W-:Y:S01]  /*adf0*/  FADD.FTZ R16, R198, R21 ;  /* 0x00000015c6107221 */ /* 0x000fe20000010000 */
[--C-:B------:R-:W-:Y:S01]  /*ae00*/  FFMA.FTZ R185, R178, UR5, -R156.reuse ;  /* 0x00000005b2b97c23 */ /* 0x100fe2000801089c */
[--C-:B------:R-:W-:Y:S01]  /*ae10*/  FFMA.FTZ R179, R179, UR5, -R156.reuse ;  /* 0x00000005b3b37c23 */ /* 0x100fe2000801089c */
[----:B------:R-:W-:Y:S01]  /*ae20*/  FFMA.FTZ R182, R182, UR5, -R156 ;  /* 0x00000005b6b67c23 */ /* 0x000fe2000801089c */
[----:B------:R-:W-:Y:S01]  /*ae30*/  FADD.FTZ R21, R157, R16 ;  /* 0x000000109d157221 */ /* 0x000fe20000010000 */
[----:B------:R-:W-:Y:S01]  /*ae40*/  IMAD.U32 R155, RZ, RZ, UR14 ;  /* 0x0000000eff9b7e24 */ /* 0x000fe2000f8e00ff */
[----:B------:R-:W-:Y:S01]  /*ae50*/  UMOV UR4, UR36 ;  /* 0x0000002400047c82 */ /* 0x000fe20008000000 */
[----:B------:R-:W1:Y:S01]  /*ae60*/  MUFU.EX2 R20, R20 ;  /* 0x0000001400147308 */ /* 0x000e620000000800 */
[----:B------:R-:W-:Y:S01]  /*ae70*/  FADD.FTZ R162, R192, R21 ;  /* 0x00000015c0a27221 */ /* 0x000fe20000010000 */
[----:B------:R-:W-:Y:S01]  /*ae80*/  @!P1 VIADD R155, R155, 0x30860 ;  /* 0x000308609b9b9836 */ /* 0x000fe20000000000 */
[----:B------:R-:W-:Y:S01]  /*ae90*/  F2FP.F16.F32.PACK_AB R196, R196, R153 ;  /* 0x00000099c4c4723e */ /* 0x000fe200000000ff */
[----:B------:R-:W-:-:S02]  /*aea0*/  VIADD R205, R205, 0xffffffff ;  /* 0xffffffffcdcd7836 */ /* 0x000fc40000000000 */
[----:B------:R-:W-:Y:S01]  /*aeb0*/  FADD.FTZ R21, R161, R162 ;  /* 0x000000a2a1157221 */ /* 0x000fe20000010000 */
[--C-:B------:R-:W-:Y:S01]  /*aec0*/  FFMA.FTZ R162, R175, UR5, -R156.reuse ;  /* 0x00000005afa27c23 */ /* 0x100fe2000801089c */
[----:B------:R-:W-:Y:S01]  /*aed0*/  FFMA.FTZ R156, R183, UR5, -R156 ;  /* 0x00000005b79c7c23 */ /* 0x000fe2000801089c */
[----:B------:R-:W2:Y:S01]  /*aee0*/  MUFU.EX2 R199, R199 ;  /* 0x000000c700c77308 */ /* 0x000ea20000000800 */
[----:B0-----:R-:W-:Y:S01]  /*aef0*/  FFMA.FTZ R5, R2, R5, R197 ;  /* 0x0000000502057223 */ /* 0x001fe200000100c5 */
[----:B------:R-:W-:Y:S01]  /*af00*/  FADD.FTZ R164, R194, R21 ;  /* 0x00000015c2a47221 */ /* 0x000fe20000010000 */
[----:B------:R-:W-:Y:S02]  /*af10*/  @!P1 PRMT R155, RZ, 0x654, R155 ;  /* 0x00000654ff9b9816 */ /* 0x000fe4000000009b */
[----:B------:R-:W-:Y:S01]  /*af20*/  F2FP.F16.F32.PACK_AB R198, R157, R198 ;  /* 0x000000c69dc6723e */ /* 0x000fe200000000ff */
[----:B------:R-:W-:Y:S01]  /*af30*/  FADD.FTZ R21, R165, R164 ;  /* 0x000000a4a5157221 */ /* 0x000fe20000010000 */
[----:B------:R0:W-:Y:S01]  /*af40*/  @!P1 SYNCS.ARRIVE.TRANS64.RED.A1T0 RZ, [R155+URZ], RZ ;  /* 0x000000ff9bff99a7 */ /* 0x0001e2000810043f */
[----:B------:R-:W3:Y:S01]  /*af50*/  MUFU.EX2 R152, R152 ;  /* 0x0000009800987308 */ /* 0x000ee20000000800 */
[----:B-1----:R-:W-:Y:S01]  /*af60*/  FADD.FTZ R16, R20, R5 ;  /* 0x0000000514107221 */ /* 0x002fe20000010000 */
[----:B------:R-:W-:Y:S01]  /*af70*/  FADD.FTZ R164, R188, R21 ;  /* 0x00000015bca47221 */ /* 0x000fe20000010000 */
[----:B------:R-:W-:Y:S01]  /*af80*/  F2FP.F16.F32.PACK_AB R197, R20, R197 ;  /* 0x000000c514c5723e */ /* 0x000fe200000000ff */
[----:B------:R-:W-:Y:S01]  /*af90*/  IMAD.MOV.U32 R20, RZ, RZ, R4 ;  /* 0x000000ffff147224 */ /* 0x000fe200078e0004 */
[----:B------:R-:W-:-:S02]  /*afa0*/  F2FP.F16.F32.PACK_AB R192, R161, R192 ;  /* 0x000000c0a1c0723e */ /* 0x000fc400000000ff */
[----:B------:R-:W-:Y:S01]  /*afb0*/  F2FP.F16.F32.PACK_AB R194, R165, R194 ;  /* 0x000000c2a5c2723e */ /* 0x000fe200000000ff */
        /* <DEDUP_REMOVED lines=37> */
[----:B------:R-:W-:-:S06]  /*b210*/  F2FP.F16.F32.PACK_AB R191, R162, R191 ;  /* 0x000000bfa2bf723e */ /* 0x000fcc00000000ff */
[----:B------:R-:W1:Y:S01]  /*b220*/  MUFU.EX2 R186, R186 ;  /* 0x000000ba00ba7308 */ /* 0x000e620000000800 */
[----:B--2---:R-:W-:-:S07]  /*b230*/  FADD.FTZ R164, R185, R164 ;  /* 0x000000a4b9a47221 */ /* 0x004fce0000010000 */
[----:B------:R-:W2:Y:S01]  /*b240*/  MUFU.EX2 R187, R182 ;  /* 0x000000b600bb7308 */ /* 0x000ea20000000800 */
[C---:B---3--:R-:W-:Y:S01]  /*b250*/  FADD.FTZ R164, R179.reuse, R164 ;  /* 0x000000a4b3a47221 */ /* 0x048fe20000010000 */
[----:B------:R-:W-:-:S06]  /*b260*/  F2FP.F16.F32.PACK_AB R185, R179, R185 ;  /* 0x000000b9b3b9723e */ /* 0x000fcc00000000ff */
[----:B------:R-:W3:Y:S01]  /*b270*/  MUFU.EX2 R181, R181 ;  /* 0x000000b500b57308 */ /* 0x000ee20000000800 */
[----:B-1----:R-:W-:Y:S01]  /*b280*/  FADD.FTZ R16, R186, R21 ;  /* 0x00000015ba107221 */ /* 0x002fe20000010000 */
[----:B------:R-:W-:-:S06]  /*b290*/  IMAD.MOV.U32 R21, RZ, RZ, R3 ;  /* 0x000000ffff157224 */ /* 0x000fcc00078e0003 */
[----:B------:R-:W1:Y:S01]  /*b2a0*/  MUFU.EX2 R156, R156 ;  /* 0x0000009c009c7308 */ /* 0x000e620000000800 */
[----:B--2---:R-:W-:Y:S01]  /*b2b0*/  FADD.FTZ R164, R187, R164 ;  /* 0x000000a4bba47221 */ /* 0x004fe20000010000 */
[C---:B---3--:R-:W-:Y:S01]  /*b2c0*/  FADD.FTZ R16, R181.reuse, R16 ;  /* 0x00000010b5107221 */ /* 0x048fe20000010000 */
[----:B------:R-:W-:Y:S02]  /*b2d0*/  F2FP.F16.F32.PACK_AB R186, R181, R186 ;  /* 0x000000bab5ba723e */ /* 0x000fe400000000ff */
[C---:B-1----:R-:W-:Y:S01]  /*b2e0*/  FADD.FTZ R5, R156.reuse, R164 ;  /* 0x000000a49c057221 */ /* 0x042fe20000010000 */
[----:B------:R-:W-:Y:S01]  /*b2f0*/  F2FP.F16.F32.PACK_AB R187, R156, R187 ;  /* 0x000000bb9cbb723e */ /* 0x000fe200000000ff */
[----:B0-----:R-:W-:Y:S06]  /*b300*/  @P2 BRA `(.L_x_1226) ;  /* 0xffffffd8002c2947 */ /* 0x001fec000383ffff */
.L_x_1209:
        /* <DEDUP_REMOVED lines=131> */
.L_x_1227:
[----:B------:R-:W-:Y:S01]  /*bb40*/  ULEA UR7, UR36, UR37, 0x3 ;  /* 0x0000002524077291 */ /* 0x000fe2000f8e183f */
[----:B------:R-:W-:-:S05]  /*bb50*/  IMAD.U32 R0, RZ, RZ, UR38 ;  /* 0x00000026ff007e24 */ /* 0x000fca000f8e00ff */
[----:B------:R-:W-:-:S04]  /*bb60*/  SHF.L.U32 R0, R0, 0x1f, RZ ;  /* 0x0000001f00007819 */ /* 0x000fc800000006ff */
[----:B------:R0:W1:Y:S01]  /*bb70*/  SYNCS.PHASECHK.TRANS64.TRYWAIT P2, [UR7+0x30850], R0 ;  /* 0x03085000ff0075a7 */ /* 0x0000620008040147 */
[----:B------:R-:W-:Y:S05]  /*bb80*/  @!P0 BRA `(.L_x_1228) ;  /* 0x0000000000048947 */ /* 0x000fea0003800000 */
[----:B------:R-:W-:Y:S01]  /*bb90*/  BPT.TRAP 0x1 ;  /* 0x000000040000795c */ /* 0x000fe20000300000 */
.L_x_1228:
[----:B-1----:R-:W-:Y:S05]  /*bba0*/  @P2 BRA `(.L_x_1229) ;  /* 0x0000000000082947 */ /* 0x002fea0003800000 */
[----:B------:R-:W1:Y:S02]  /*bbb0*/  SYNCS.PHASECHK.TRANS64.TRYWAIT P0, [UR7+0x30850], R0 ;  /* 0x03085000ff0075a7 */ /* 0x000e640008000147 */
[----:B-1----:R-:W-:Y:S05]  /*bbc0*/  @!P0 BRA `(.L_x_1230) ;  /* 0x0000009400248947 */ /* 0x002fea0003800000 */
.L_x_1229:
[----:B------:R-:W-:Y:S01]  /*bbd0*/  UIADD3 UR37, UR37, 0x400, URZ ;  /* 0x0000040025257890 */ /* 0x000fe2000fffe03f */
[----:B------:R-:W-:Y:S01]  /*bbe0*/  WARPGROUP.ARRIVE ;  /* 0x00000000000079c5 */ /* 0x000fe20000000000 */
[----:B------:R-:W-:Y:S01]  /*bbf0*/  UMOV UR11, 0x40000040 ;  /* 0x40000040000b7882 */ /* 0x000fe20000000000 */
[----:B01----:R-:W0:Y:S01]  /*bc00*/  SHFL.BFLY PT, R0, R5, 0x2, 0x1f ;  /* 0x0c401f0005007f89 */ /* 0x003e2200000e0000 */
[----:B------:R-:W-:Y:S01]  /*bc10*/  USHF.R.U32.HI UR37, URZ, 0x4, UR37 ;  /* 0x000000043f257899 */ /* 0x000fe20008011625 */
[----:B------:R-:W-:Y:S01]  /*bc20*/  IMAD.MOV.U32 R6, RZ, RZ, RZ ;  /* 0x000000ffff067224 */ /* 0x000fe200078e00ff */
[----:B------:R-:W-:Y:S01]  /*bc30*/  R2UR UR8, R207 ;  /* 0x00000000cf0872ca */ /* 0x000fe200000e0000 */
[----:B------:R-:W1:Y:S01]  /*bc40*/  SHFL.BFLY PT, R7, R16, 0x2, 0x1f ;  /* 0x0c401f0010077f89 */ /* 0x000e6200000e0000 */
[----:B------:R-:W-:Y:S01]  /*bc50*/  ULOP3.LUT UR37, UR37, 0x3fff, URZ, 0xc0, !UPT ;  /* 0x00003fff25257892 */ /* 0x000fe2000f8ec03f */
[----:B------:R-:W-:Y:S02]  /*bc60*/  IMAD.U32 R12, RZ, RZ, UR7 ;  /* 0x00000007ff0c7e24 */ /* 0x000fe4000f8e00ff */
[----:B------:R-:W-:Y:S01]  /*bc70*/  IMAD.U32 R13, RZ, RZ, UR5 ;  /* 0x00000005ff0d7e24 */ /* 0x000fe2000f8e00ff */
[----:B------:R-:W-:-:S04]  /*bc80*/  ULOP3.LUT UR4, UR37, 0x2000000, URZ, 0xfc, !UPT ;  /* 0x0200000025047892 */ /* 0x000fc8000f8efc3f */
[----:B------:R-:W-:Y:S02]  /*bc90*/  ULEA UR4, UR36, UR4, 0xb ;  /* 0x0000000424047291 */ /* 0x000fe4000f8e583f */
[----:B------:R-:W-:Y:S02]  /*bca0*/  UIADD3 UR36, UR36, 0x1, URZ ;  /* 0x0000000124247890 */ /* 0x000fe4000fffe03f */
[----:B------:R-:W-:Y:S02]  /*bcb0*/  UIADD3 UR6, UR4, 0x80, URZ ;  /* 0x0000008004067890 */ /* 0x000fe4000fffe03f */
[----:B------:R-:W-:Y:S01]  /*bcc0*/  UIADD3 UR8, UR8, 0x1, URZ ;  /* 0x0000000108087890 */ /* 0x000fe2000fffe03f */
[----:B------:R-:W-:Y:S01]  /*bcd0*/  UMOV UR10, UR4 ;  /* 0x00000004000a7c82 */ /* 0x000fe20008000000 */
[----:B------:R-:W-:-:S07]  /*bce0*/  UISETP.NE.AND UP0, UPT, UR36, 0x2, UPT ;  /* 0x000000022400788c */ /* 0x000fce000bf05270 */
[----:B------:R-:W-:Y:S01]  /*bcf0*/  HGMMA.64x256x16.F32 R24, R196, gdesc[UR8].tnspB, R24, gsb0 ;  /* 0x43e00008c4187df0 */ /* 0x000fe20008000818 */
[----:B------:R-:W-:Y:S01]  /*bd00*/  UMOV UR10, UR6 ;  /* 0x00000006000a7c82 */ /* 0x000fe20008000000 */
[----:B------:R-:W-:Y:S01]  /*bd10*/  UMOV UR11, 0x40000040 ;  /* 0x40000040000b7882 */ /* 0x000fe20000000000 */
[----:B------:R-:W-:Y:S01]  /*bd20*/  UIADD3 UR6, UR4, 0x100, URZ ;  /* 0x0000010004067890 */ /* 0x000fe2000fffe03f */
[----:B0-----:R-:W-:Y:S01]  /*bd30*/  FADD.FTZ R2, R0, R5 ;  /* 0x0000000500027221 */ /* 0x001fe20000010000 */
[----:B------:R-:W-:Y:S01]  /*bd40*/  UIADD3 UR4, UR4, 0x180, URZ ;  /* 0x0000018004047890 */ /* 0x000fe2000fffe03f */
[----:B-1----:R-:W-:Y:S01]  /*bd50*/  FADD.FTZ R7, R7, R16 ;  /* 0x0000001007077221 */ /* 0x002fe20000010000 */
[----:B------:R-:W-:Y:S01]  /*bd60*/  IMAD.MOV.U32 R5, RZ, RZ, RZ ;  /* 0x000000ffff057224 */ /* 0x000fe200078e00ff */
[----:B------:R-:W-:Y:S01]  /*bd70*/  USEL UR36, UR36, URZ, UP0 ;  /* 0x0000003f24247287 */ /* 0x000fe20008000000 */
[----:B------:R-:W0:Y:S01]  /*bd80*/  SHFL.BFLY PT, R9, R2, 0x1, 0x1f ;  /* 0x0c201f0002097f89 */ /* 0x000e2200000e0000 */
[----:B------:R-:W-:-:S03]  /*bd90*/  IMAD.U32 R207, RZ, RZ, UR8 ;  /* 0x00000008ffcf7e24 */ /* 0x000fc6000f8e00ff */
[----:B------:R-:W1:Y:S01]  /*bda0*/  SHFL.BFLY PT, R0, R7, 0x1, 0x1f ;  /* 0x0c201f0007007f89 */ /* 0x000e6200000e0000 */
[----:B0-----:R-:W-:Y:S01]  /*bdb0*/  FADD.FTZ R11, R2, R9 ;  /* 0x00000009020b7221 */ /* 0x001fe20000010000 */
[----:B------:R-:W-:Y:S02]  /*bdc0*/  IMAD.MOV.U32 R2, RZ, RZ, -0x800000 ;  /* 0xff800000ff027424 */ /* 0x000fe400078e00ff */
[----:B-1----:R-:W-:Y:S02]  /*bdd0*/  FADD.FTZ R10, R7, R0 ;  /* 0x00000000070a7221 */ /* 0x002fe40000010000 */
[----:B------:R-:W-:Y:S01]  /*bde0*/  FSETP.NE.FTZ.AND P2, PT, R11, RZ, PT ;  /* 0x000000ff0b00720b */ /* 0x000fe20003f55000 */
[----:B------:R-:W-:Y:S02]  /*bdf0*/  IMAD.U32 R7, RZ, RZ, UR5 ;  /* 0x00000005ff077e24 */ /* 0x000fe4000f8e00ff */
[----:B------:R-:W-:Y:S01]  /*be00*/  IMAD.MOV.U32 R0, RZ, RZ, -0x800000 ;  /* 0xff800000ff007424 */ /* 0x000fe200078e00ff */
[----:B------:R-:W-:-:S09]  /*be10*/  FSETP.NE.FTZ.AND P0, PT, R10, RZ, PT ;  /* 0x000000ff0a00720b */ /* 0x000fd20003f15000 */
[----:B------:R-:W0:Y:S01]  /*be20*/  @P2 MUFU.LG2 R9, R11 ;  /* 0x0000000b00092308 */ /* 0x000e220000000c00 */
[----:B------:R-:W-:-:S03]  /*be30*/  @P2 FMUL.FTZ R13, R13, 0.69314718246459960938 ;  /* 0x3f3172180d0d2820 */ /* 0x000fc60000410000 */
[----:B------:R-:W-:-:S04]  /*be40*/  @P0 FMUL.FTZ R7, R7, 0.69314718246459960938 ;  /* 0x3f31721807070820 */ /* 0x000fc80000410000 */
[----:B------:R-:W-:Y:S08]  /*be50*/  @P0 MUFU.RCP R6, R10 ;  /* 0x0000000a00060308 */ /* 0x000ff00000001000 */
[----:B------:R0:W1:Y:S08]  /*be60*/  @P0 MUFU.LG2 R8, R10 ;  /* 0x0000000a00080308 */ /* 0x0000700000000c00 */
[----:B------:R-:W2:Y:S01]  /*be70*/  @P2 MUFU.RCP R5, R11 ;  /* 0x0000000b00052308 */ /* 0x000ea20000001000 */
[----:B0-----:R-:W-:Y:S01]  /*be80*/  @P2 FMUL.FTZ R10, R9, 0.69314718246459960938 ;  /* 0x3f317218090a2820 */ /* 0x001fe20000410000 */
[----:B------:R-:W-:-:S03]  /*be90*/  @!P1 VIADD R9, R12, 0x30860 ;  /* 0x000308600c099836 */ /* 0x000fc60000000000 */
[----:B------:R-:W-:Y:S02]  /*bea0*/  @P2 FFMA.FTZ R2, R13, R3, R10 ;  /* 0x000000030d022223 */ /* 0x000fe4000001000a */
[----:B------:R-:W-:Y:S01]  /*beb0*/  @!P1 PRMT R9, RZ, 0x654, R9 ;  /* 0x00000654ff099816 */ /* 0x000fe20000000009 */
[----:B-1----:R-:W-:-:S04]  /*bec0*/  @P0 FMUL.FTZ R8, R8, 0.69314718246459960938 ;  /* 0x3f31721808080820 */ /* 0x002fc80000410000 */
[----:B------:R-:W-:Y:S01]  /*bed0*/  @P0 FFMA.FTZ R0, R7, R4, R8 ;  /* 0x0000000407000223 */ /* 0x000fe20000010008 */
[----:B------:R-:W-:Y:S01]  /*bee0*/  PLOP3.LUT P0, PT, PT, PT, PT, 0x8, 0x0 ;  /* 0x000000000000781c */ /* 0x000fe20003f0e170 */
[----:B------:R-:W-:Y:S02]  /*bef0*/  WARPGROUP.DEPBAR.LE gsb0, 0x0 ;  /* 0x00008000000079c5 */ /* 0x000fe40000010000 */
[----:B------:R-:W-:-:S06]  /*bf00*/  WARPGROUP.ARRIVE ;  /* 0x00000000000079c5 */ /* 0x000fcc0000000000 */
[----:B------:R-:W-:Y:S01]  /*bf10*/  HGMMA.64x256x16.F32 R24, R192, gdesc[UR8].tnspB, R24, gsb0 ;  /* 0x43e00008c0187df0 */ /* 0x000fe20008000818 */
[----:B------:R-:W-:Y:S01]  /*bf20*/  UMOV UR10, UR6 ;  /* 0x00000006000a7c82 */ /* 0x000fe20008000000 */
[----:B------:R-:W-:Y:S01]  /*bf30*/  UMOV UR11, 0x40000040 ;  /* 0x40000040000b7882 */ /* 0x000fe20000000000 */
[----:B------:R-:W-:Y:S02]  /*bf40*/  WARPGROUP.DEPBAR.LE gsb0, 0x0 ;  /* 0x00008000000079c5 */ /* 0x000fe40000010000 */
[----:B------:R-:W-:-:S15]  /*bf50*/  WARPGROUP.ARRIVE ;  /* 0x00000000000079c5 */ /* 0x000fde0000000000 */
[----:B------:R-:W-:-:S08]  /*bf60*/  NOP ;  /* 0x0000000000007918 */ /* 0x000fd00000000000 */
[----:B------:R-:W-:Y:S01]  /*bf70*/  HGMMA.64x256x16.F32 R24, R188, gdesc[UR8].tnspB, R24, gsb0 ;  /* 0x43e00008bc187df0 */ /* 0x000fe20008000818 */
[----:B------:R-:W-:Y:S01]  /*bf80*/  UMOV UR10, UR4 ;  /* 0x00000004000a7c82 */ /* 0x000fe20008000000 */
[----:B------:R-:W-:Y:S01]  /*bf90*/  UMOV UR11, 0x40000040 ;  /* 0x40000040000b7882 */ /* 0x000fe20000000000 */
[----:B------:R-:W-:-:S04]  /*bfa0*/  USEL UR4, URZ, 0x1, UP0 ;  /* 0x000000013f047887 */ /* 0x000fc80008000000 */
[----:B------:R-:W-:Y:S01]  /*bfb0*/  ULOP3.LUT UR38, UR38, UR4, URZ, 0x3c, !UPT ;  /* 0x0000000426267292 */ /* 0x000fe2000f8e3c3f */
[----:B------:R-:W-:Y:S02]  /*bfc0*/  WARPGROUP.DEPBAR.LE gsb0, 0x0 ;  /* 0x00008000000079c5 */ /* 0x000fe40000010000 */
[----:B------:R-:W-:-:S15]  /*bfd0*/  WARPGROUP.ARRIVE ;  /* 0x00000000000079c5 */ /* 0x000fde0000000000 */
[----:B------:R-:W-:-:S03]  /*bfe0*/  NOP ;  /* 0x0000000000007918 */ /* 0x000fc60000000000 */
[----:B------:R-:W-:Y:S03]  /*bff0*/  HGMMA.64x256x16.F32 R24, R184, gdesc[UR8].tnspB, R24, gsb0 ;  /* 0x43e00008b8187df0 */ /* 0x000fe60008000818 */
[----:B------:R-:W-:Y:S02]  /*c000*/  WARPGROUP.DEPBAR.LE gsb0, 0x0 ;  /* 0x00008000000079c5 */ /* 0x000fe40000010000 */
        /* <DEDUP_REMOVED lines=129> */
.L_x_1160:
[----:B------:R-:W0:Y:S01]  /*c820*/  S2R R5, SR_CgaCtaId ;  /* 0x0000000000057919 */ /* 0x000e220000008800 */
[----:B------:R-:W-:Y:S01]  /*c830*/  MOV R198, 0x400 ;  /* 0x0000040000c67802 */ /* 0x000fe20000000f00 */
[----:B------:R-:W-:Y:S01]  /*c840*/  BSSY B0, `(.L_x_1231) ;  /* 0x00002a2000007945 */ /* 0x000fe20003800000 */
[----:B------:R-:W-:Y:S02]  /*c850*/  BAR.SYNC.DEFER_BLOCKING 0x5, 0x180 ;  /* 0x0146000000007b1d */ /* 0x000fe40000010000 */
[----:B0-----:R-:W-:-:S05]  /*c860*/  LEA R198, R5, R198, 0x18 ;  /* 0x000000c605c67211 */ /* 0x001fca00078ec0ff */
[----:B------:R-:W0:Y:S02]  /*c870*/  LDS R4, [R198+0x308d0] ;  /* 0x0308d000c6047984 */ /* 0x000e240000000800 */
[----:B0-----:R-:W-:Y:S01]  /*c880*/  R2UR UR4, R4 ;  /* 0x00000000040472ca */ /* 0x001fe200000e0000 */
[----:B------:R-:W-:Y:S06]  /*c890*/  BAR.ARV 0x4, 0x180 ;  /* 0x0106000000007b1d */ /* 0x000fec0000002000 */
[----:B------:R-:W-:Y:S08]  /*c8a0*/  @P0 BRA `(.L_x_1232) ;  /* 0x0000001c006c0947 */ /* 0x000ff00003800000 */
[----:B------:R-:W0:Y:S01]  /*c8b0*/  S2R R5, SR_SWINHI ;  /* 0x0000000000057919 */ /* 0x000e220000002f00 */
[----:B------:R-:W1:Y:S01]  /*c8c0*/  LDC R199, c[0x0][0xbe8] ;  /* 0x0002fa00ffc77b82 */ /* 0x000e620000000800 */
[----:B------:R-:W-:Y:S01]  /*c8d0*/  F2FP.F16.F32.PACK_AB R24, R25, R24 ;  /* 0x000000181918723e */ /* 0x000fe200000000ff */
[----:B------:R-:W-:Y:S01]  /*c8e0*/  ULDC.64 UR8, c[0x0][0xb90] ;  /* 0x0002e40000087ab9 */ /* 0x000fe20000000a00 */
[----:B------:R-:W-:Y:S01]  /*c8f0*/  R2UR UR11, R203 ;  /* 0x00000000cb0b72ca */ /* 0x000fe200000e0000 */
[----:B------:R-:W-:Y:S01]  /*c900*/  ULDC.64 UR14, c[0x0][0x208] ;  /* 0x00008200000e7ab9 */ /* 0x000fe20000000a00 */
[----:B------:R-:W-:Y:S02]  /*c910*/  F2FP.F16.F32.PACK_AB R25, R44, R26 ;  /* 0x0000001a2c19723e */ /* 0x000fe400000000ff */
[----:B------:R-:W-:Y:S02]  /*c920*/  F2FP.F16.F32.PACK_AB R26, R29, R28 ;  /* 0x0000001c1d1a723e */ /* 0x000fe400000000ff */
[----:B------:R-:W-:-:S02]  /*c930*/  F2FP.F16.F32.PACK_AB R27, R16, R27 ;  /* 0x0000001b101b723e */ /* 0x000fc400000000ff */
[----:B------:R-:W-:Y:S02]  /*c940*/  R2UR UR13, R204 ;  /* 0x00000000cc0d72ca */ /* 0x000fe400000e0000 */
[----:B------:R-:W-:Y:S02]  /*c950*/  F2FP.F16.F32.PACK_AB R32, R33, R32 ;  /* 0x000000202120723e */ /* 0x000fe400000000ff */
[----:B------:R-:W-:Y:S01]  /*c960*/  F2FP.F16.F32.PACK_AB R33, R35, R34 ;  /* 0x000000222321723e */ /* 0x000fe200000000ff */
[----:B------:R-:W-:Y:S01]  /*c970*/  USHF.R.S32.HI UR10, URZ, 0x1f, UR11 ;  /* 0x0000001f3f0a7899 */ /* 0x000fe2000801140b */
[----:B------:R-:W-:Y:S01]  /*c980*/  F2FP.F16.F32.PACK_AB R34, R37, R36 ;  /* 0x000000242522723e */ /* 0x000fe200000000ff */
[----:B------:R-:W-:Y:S01]  /*c990*/  VIADD R37, R19, UR60 ;  /* 0x0000003c13257c36 */ /* 0x000fe20008000000 */
[----:B------:R-:W-:Y:S01]  /*c9a0*/  F2FP.F16.F32.PACK_AB R40, R41, R40 ;  /* 0x000000282928723e */ /* 0x000fe200000000ff */
[----:B------:R-:W-:Y:S01]  /*c9b0*/  UIMAD UR5, UR10, UR8, URZ ;  /* 0x000000080a0572a4 */ /* 0x000fe2000f8e023f */
[----:B------:R-:W-:Y:S01]  /*c9c0*/  F2FP.F16.F32.PACK_AB R35, R39, R38 ;  /* 0x000000262723723e */ /* 0x000fe200000000ff */
[----:B------:R-:W-:Y:S01]  /*c9d0*/  UIMAD.WIDE.U32 UR6, UR11, UR8, URZ ;  /* 0x000000080b0672a5 */ /* 0x000fe2000f8e003f */
[----:B------:R-:W-:Y:S01]  /*c9e0*/  F2FP.F16.F32.PACK_AB R41, R43, R42 ;  /* 0x0000002a2b29723e */ /* 0x000fe200000000ff */
[----:B------:R-:W-:Y:S01]  /*c9f0*/  UIMAD UR5, UR11, UR9, UR5 ;  /* 0x000000090b0572a4 */ /* 0x000fe2000f8e0205 */
[----:B------:R-:W-:Y:S01]  /*ca00*/  F2FP.F16.F32.PACK_AB R42, R45, R177 ;  /* 0x000000b12d2a723e */ /* 0x000fe200000000ff */
[----:B------:R-:W-:Y:S01]  /*ca10*/  USHF.R.S32.HI UR12, URZ, 0x1f, UR13 ;  /* 0x0000001f3f0c7899 */ /* 0x000fe2000801140d */
[----:B------:R-:W-:Y:S01]  /*ca20*/  F2FP.F16.F32.PACK_AB R43, R47, R46 ;  /* 0x0000002e2f2b723e */ /* 0x000fe200000000ff */
[----:B------:R-:W-:Y:S01]  /*ca30*/  IMAD.MOV.U32 R36, RZ, RZ, R37 ;  /* 0x000000ffff247224 */ /* 0x000fe200078e0025 */
[----:B------:R-:W-:Y:S01]  /*ca40*/  ULDC.64 UR8, c[0x0][0xb98] ;  /* 0x0002e60000087ab9 */ /* 0x000fe20000000a00 */
[----:B------:R-:W-:Y:S01]  /*ca50*/  UIADD3 UR7, UR7, UR5, URZ ;  /* 0x0000000507077290 */ /* 0x000fe2000fffe03f */
[----:B------:R-:W-:-:S02]  /*ca60*/  MOV R168, R198 ;  /* 0x000000c600a87202 */ /* 0x000fc40000000f00 */
[----:B0-----:R-:W-:Y:S01]  /*ca70*/  MOV R169, R5 ;  /* 0x0000000500a97202 */ /* 0x001fe20000000f00 */
[----:B------:R-:W-:Y:S01]  /*ca80*/  IMAD R5, R206, 0x40, R18 ;  /* 0x00000040ce057824 */ /* 0x000fe200078e0212 */
[----:B------:R-:W-:Y:S02]  /*ca90*/  UIMAD UR5, UR12, UR8, URZ ;  /* 0x000000080c0572a4 */ /* 0x000fe4000f8e023f */
[----:B------:R-:W-:Y:S01]  /*caa0*/  UIMAD.WIDE.U32 UR6, UR13, UR8, UR6 ;  /* 0x000000080d0672a5 */ /* 0x000fe2000f8e0006 */
[----:B------:R-:W-:Y:S01]  /*cab0*/  IMAD.WIDE R12, R211, 0x2, R168 ;  /* 0x00000002d30c7825 */ /* 0x000fe200078e02a8 */
[----:B------:R-:W-:-:S03]  /*cac0*/  UIMAD UR5, UR13, UR9, UR5 ;  /* 0x000000090d0572a4 */ /* 0x000fc6000f8e0205 */
[----:B------:R-:W-:Y:S01]  /*cad0*/  IMAD.WIDE R168, R5, 0x2, R168 ;  /* 0x0000000205a87825 */ /* 0x000fe200078e02a8 */
[C---:B------:R-:W-:Y:S01]  /*cae0*/  IADD3 R7, P3, R12.reuse, 0xc060, RZ ;  /* 0x0000c0600c077810 */ /* 0x040fe20007f7e0ff */
[----:B------:R-:W-:Y:S01]  /*caf0*/  ULDC.64 UR8, c[0x0][0xae8] ;  /* 0x0002ba0000087ab9 */ /* 0x000fe20000000a00 */
[C---:B------:R-:W-:Y:S02]  /*cb00*/  LOP3.LUT R139, R12.reuse, 0x380, RZ, 0xc0, !PT ;  /* 0x000003800c8b7812 */ /* 0x040fe400078ec0ff */
[----:B------:R-:W-:Y:S01]  /*cb10*/  LOP3.LUT R4, R7, 0x380, RZ, 0xc0, !PT ;  /* 0x0000038007047812 */ /* 0x000fe200078ec0ff */
[----:B------:R-:W-:Y:S01]  /*cb20*/  IMAD.X R5, RZ, RZ, R13, P3 ;  /* 0x000000ffff057224 */ /* 0x000fe200018e060d */
[----:B------:R-:W-:Y:S02]  /*cb30*/  IADD3 R115, P4, R12, 0xc040, RZ ;  /* 0x0000c0400c737810 */ /* 0x000fe40007f9e0ff */
[----:B------:R-:W-:Y:S02]  /*cb40*/  SHF.R.U64 R4, R4, 0x3, RZ ;  /* 0x0000000304047819 */ /* 0x000fe400000012ff */
        /* <DEDUP_REMOVED lines=12> */
[----:B------:R-:W-:Y:S01]  /*cc10*/  LOP3.LUT R4, R4, R7, RZ, 0x3c, !PT ;  /* 0x0000000704047212 */ /* 0x000fe200078e3cff */
[--C-:B------:R-:W-:Y:S01]  /*cc20*/  IMAD.X R7, RZ, RZ, R13.reuse, P4 ;  /* 0x000000ffff077224 */ /* 0x100fe200020e060d */
[C---:B------:R-:W-:Y:S01]  /*cc30*/  IADD3 R30, P4, R12.reuse, 0x8000, RZ ;  /* 0x000080000c1e7810 */ /* 0x040fe20007f9e0ff */
[----:B------:R-:W-:Y:S01]  /*cc40*/  IMAD.X R155, RZ, RZ, R13, P3 ;  /* 0x000000ffff9b7224 */ /* 0x000fe200018e060d */
[----:B------:R-:W-:-:S02]  /*cc50*/  IADD3 R31, P5, R12, 0x4060, RZ ;  /* 0x000040600c1f7810 */ /* 0x000fc40007fbe0ff */
        /* <DEDUP_REMOVED lines=10> */
[----:B------:R-:W-:Y:S01]  /*cd00*/  LOP3.LUT R138, R139, R12, RZ, 0x3c, !PT ;  /* 0x0000000c8b8a7212 */ /* 0x000fe200078e3cff */
[--C-:B------:R-:W-:Y:S01]  /*cd10*/  IMAD.X R9, RZ, RZ, R13.reuse, P2 ;  /* 0x000000ffff097224 */ /* 0x100fe200010e060d */
[----:B------:R-:W-:Y:S01]  /*cd20*/  LOP3.LUT R12, R107, 0x380, RZ, 0xc0, !PT ;  /* 0x000003806b0c7812 */ /* 0x000fe200078ec0ff */
[--C-:B------:R-:W-:Y:S01]  /*cd30*/  IMAD.X R167, RZ, RZ, R13.reuse, P3 ;  /* 0x000000ffffa77224 */ /* 0x100fe200018e060d */
[----:B------:R-:W-:Y:S01]  /*cd40*/  LOP3.LUT R10, R111, 0x380, RZ, 0xc0, !PT ;  /* 0x000003806f0a7812 */ /* 0x000fe200078ec0ff */
[----:B------:R-:W-:Y:S01]  /*cd50*/  IMAD.MOV.U32 R139, RZ, RZ, R13 ;  /* 0x000000ffff8b7224 */ /* 0x000fe200078e000d */
[----:B------:R-:W-:-:S02]  /*cd60*/  SHF.R.U64 R12, R12, 0x3, RZ ;  /* 0x000000030c0c7819 */ /* 0x000fc400000012ff */
[----:B------:R-:W-:Y:S02]  /*cd70*/  LOP3.LUT R13, R98, 0x380, RZ, 0xc0, !PT ;  /* 0x00000380620d7812 */ /* 0x000fe400078ec0ff */
[----:B------:R-:W-:Y:S02]  /*cd80*/  LOP3.LUT R146, R12, R107, RZ, 0x3c, !PT ;  /* 0x0000006b0c927212 */ /* 0x000fe400078e3cff */
[----:B------:R-:W-:Y:S02]  /*cd90*/  IADD3 R107, P2, R168, 0x7000, RZ ;  /* 0x00007000a86b7810 */ /* 0x000fe40007f5e0ff */
[----:B------:R-:W-:Y:S02]  /*cda0*/  SHF.R.U64 R13, R13, 0x3, RZ ;  /* 0x000000030d0d7819 */ /* 0x000fe400000012ff */
[----:B------:R-:W-:Y:S02]  /*cdb0*/  LOP3.LUT R106, R107, 0x380, RZ, 0xc0, !PT ;  /* 0x000003806b6a7812 */ /* 0x000fe400078ec0ff */
[----:B------:R-:W-:-:S02]  /*cdc0*/  LOP3.LUT R142, R13, R98, RZ, 0x3c, !PT ;  /* 0x000000620d8e7212 */ /* 0x000fc400078e3cff */
[----:B------:R-:W-:Y:S02]  /*cdd0*/  LOP3.LUT R13, R30, 0x380, RZ, 0xc0, !PT ;  /* 0x000003801e0d7812 */ /* 0x000fe400078ec0ff */
[----:B------:R-:W-:Y:S02]  /*cde0*/  SHF.R.U64 R106, R106, 0x3, RZ ;  /* 0x000000036a6a7819 */ /* 0x000fe400000012ff */
[----:B------:R-:W-:Y:S02]  /*cdf0*/  LOP3.LUT R12, R15, 0x380, RZ, 0xc0, !PT ;  /* 0x000003800f0c7812 */ /* 0x000fe400078ec0ff */
[----:B------:R-:W-:Y:S02]  /*ce00*/  SHF.R.U64 R13, R13, 0x3, RZ ;  /* 0x000000030d0d7819 */ /* 0x000fe400000012ff */
[----:B------:R-:W-:Y:S01]  /*ce10*/  LOP3.LUT R106, R106, R107, RZ, 0x3c, !PT ;  /* 0x0000006b6a6a7212 */ /* 0x000fe200078e3cff */
[----:B------:R-:W-:Y:S01]  /*ce20*/  IMAD.X R107, RZ, RZ, R169, P2 ;  /* 0x000000ffff6b7224 */ /* 0x000fe200010e06a9 */
[----:B------:R-:W-:-:S02]  /*ce30*/  IADD3 R135, P2, R168, 0xe000, RZ ;  /* 0x0000e000a8877810 */ /* 0x000fc40007f5e0ff */
[----:B------:R-:W-:Y:S02]  /*ce40*/  SHF.R.U64 R12, R12, 0x3, RZ ;  /* 0x000000030c0c7819 */ /* 0x000fe400000012ff */
[----:B------:R-:W-:Y:S02]  /*ce50*/  LOP3.LUT R156, R13, R30, RZ, 0x3c, !PT ;  /* 0x0000001e0d9c7212 */ /* 0x000fe400078e3cff */
[----:B------:R-:W-:Y:S02]  /*ce60*/  LOP3.LUT R13, R20, 0x380, RZ, 0xc0, !PT ;  /* 0x00000380140d7812 */ /* 0x000fe400078ec0ff */
[----:B------:R-:W-:Y:S02]  /*ce70*/  LOP3.LUT R134, R135, 0x380, RZ, 0xc0, !PT ;  /* 0x0000038087867812 */ /* 0x000fe400078ec0ff */
[----:B------:R-:W-:Y:S02]  /*ce80*/  LOP3.LUT R150, R12, R15, RZ, 0x3c, !PT ;  /* 0x0000000f0c967212 */ /* 0x000fe400078e3cff */
[----:B------:R-:W-:-:S02]  /*ce90*/  LOP3.LUT R12, R21, 0x380, RZ, 0xc0, !PT ;  /* 0x00000380150c7812 */ /* 0x000fc400078ec0ff */
[----:B------:R-:W-:Y:S02]  /*cea0*/  SHF.R.U64 R13, R13, 0x3, RZ ;  /* 0x000000030d0d7819 */ /* 0x000fe400000012ff */
[----:B------:R-:W-:Y:S02]  /*ceb0*/  SHF.R.U64 R134, R134, 0x3, RZ ;  /* 0x0000000386867819 */ /* 0x000fe400000012ff */
[----:B------:R-:W-:Y:S02]  /*cec0*/  SHF.R.U64 R12, R12, 0x3, RZ ;  /* 0x000000030c0c7819 */ /* 0x000fe400000012ff */
[----:B------:R-:W-:Y:S02]  /*ced0*/  LOP3.LUT R164, R13, R20, RZ, 0x3c, !PT ;  /* 0x000000140da47212 */ /* 0x000fe400078e3cff */
[----:B------:R-:W-:Y:S02]  /*cee0*/  IADD3 R13, P3, R168, 0x1000, RZ ;  /* 0x00001000a80d7810 */ /* 0x000fe40007f7e0ff */
[----:B------:R-:W-:Y:S01]  /*cef0*/  LOP3.LUT R134, R134, R135, RZ, 0x3c, !PT ;  /* 0x0000008786867212 */ /* 0x000fe200078e3cff */
[----:B------:R-:W-:Y:S01]  /*cf00*/  IMAD.X R135, RZ, RZ, R169, P2 ;  /* 0x000000ffff877224 */ /* 0x000fe200010e06a9 */
[----:B-1----:R-:W-:-:S02]  /*cf10*/  ISETP.NE.AND P2, PT, R199, 0x1, PT ;  /* 0x00000001c700780c */ /* 0x002fc40003f45270 */
[----:B------:R-:W-:Y:S02]  /*cf20*/  LOP3.LUT R160, R12, R21, RZ, 0x3c, !PT ;  /* 0x000000150ca07212 */ /* 0x000fe400078e3cff */
[----:B------:R-:W-:Y:S02]  /*cf30*/  LOP3.LUT R12, R13, 0x380, RZ, 0xc0, !PT ;  /* 0x000003800d0c7812 */ /* 0x000fe400078ec0ff */
[----:B------:R-:W-:Y:S02]  /*cf40*/  SHF.R.U64 R10, R10, 0x3, RZ ;  /* 0x000000030a0a7819 */ /* 0x000fe400000012ff */
[----:B------:R-:W-:Y:S02]  /*cf50*/  SHF.R.U64 R12, R12, 0x3, RZ ;  /* 0x000000030c0c7819 */ /* 0x000fe400000012ff */
[----:B------:R-:W-:Y:S01]  /*cf60*/  MOV R203, R138 ;  /* 0x0000008a00cb7202 */ /* 0x000fe20000000f00 */
[----:B------:R-:W-:Y:S01]  /*cf70*/  BAR.SYNC.DEFER_BLOCKING 0x1, 0x100 ;  /* 0x0044000000007b1d */ /* 0x000fe20000010000 */
[----:B------:R-:W-:Y:S01]  /*cf80*/  LOP3.LUT R12, R12, R13, RZ, 0x3c, !PT ;  /* 0x0000000d0c0c7212 */ /* 0x000fe200078e3cff */
[----:B------:R-:W-:Y:S01]  /*cf90*/  IMAD.X R13, RZ, RZ, R169, P3 ;  /* 0x000000ffff0d7224 */ /* 0x000fe200018e06a9 */
[----:B------:R-:W-:-:S02]  /*cfa0*/  LOP3.LUT R10, R10, R111, RZ, 0x3c, !PT ;  /* 0x0000006f0a0a7212 */ /* 0x000fc400078e3cff */
[----:B------:R-:W-:Y:S02]  /*cfb0*/  IADD3 R111, P3, R168, 0x8000, RZ ;  /* 0x00008000a86f7810 */ /* 0x000fe40007f7e0ff */
[----:B------:R-:W-:Y:S02]  /*cfc0*/  LOP3.LUT R98, R99, 0x380, RZ, 0xc0, !PT ;  /* 0x0000038063627812 */ /* 0x000fe400078ec0ff */
[----:B------:R-:W-:Y:S02]  /*cfd0*/  LOP3.LUT R110, R111, 0x380, RZ, 0xc0, !PT ;  /* 0x000003806f6e7812 */ /* 0x000fe400078ec0ff */
[----:B------:R-:W-:Y:S02]  /*cfe0*/  LOP3.LUT R30, R31, 0x380, RZ, 0xc0, !PT ;  /* 0x000003801f1e7812 */ /* 0x000fe400078ec0ff */
[----:B------:R-:W-:Y:S02]  /*cff0*/  SHF.R.U64 R110, R110, 0x3, RZ ;  /* 0x000000036e6e7819 */ /* 0x000fe400000012ff */
[----:B------:R-:W-:-:S02]  /*d000*/  SHF.R.U64 R98, R98, 0x3, RZ ;  /* 0x0000000362627819 */ /* 0x000fc400000012ff */
[----:B------:R-:W-:Y:S02]  /*d010*/  SHF.R.U64 R30, R30, 0x3, RZ ;  /* 0x000000031e1e7819 */ /* 0x000fe400000012ff */
[----:B------:R-:W-:Y:S01]  /*d020*/  LOP3.LUT R110, R110, R111, RZ, 0x3c, !PT ;  /* 0x0000006f6e6e7212 */ /* 0x000fe200078e3cff */
[----:B------:R-:W-:Y:S01]  /*d030*/  IMAD.X R111, RZ, RZ, R169, P3 ;  /* 0x000000ffff6f7224 */ /* 0x000fe200018e06a9 */
[----:B------:R-:W-:Y:S02]  /*d040*/  LOP3.LUT R154, R98, R99, RZ, 0x3c, !PT ;  /* 0x00000063629a7212 */ /* 0x000fe400078e3cff */
[C---:B------:R-:W-:Y:S01]  /*d050*/  IADD3 R99, P0, R168.reuse, 0x5000, RZ ;  /* 0x00005000a8637810 */ /* 0x040fe20007f1e0ff */
[----:B------:R0:W-:Y:S01]  /*d060*/  STSM.16.M88.4 [R203], R24 ;  /* 0x00000018cb007844 */ /* 0x0001e20000000200 */
[----:B------:R-:W-:Y:S02]  /*d070*/  IADD3 R205, P3, R168, 0xf000, RZ ;  /* 0x0000f000a8cd7810 */ /* 0x000fe40007f7e0ff */
[----:B------:R-:W-:-:S02]  /*d080*/  LOP3.LUT R6, R115, 0x380, RZ, 0xc0, !PT ;  /* 0x0000038073067812 */ /* 0x000fc400078ec0ff */
[----:B------:R-:W-:Y:S01]  /*d090*/  LOP3.LUT R158, R30, R31, RZ, 0x3c, !PT ;  /* 0x0000001f1e9e7212 */ /* 0x000fe200078e3cff */
[----:B------:R-:W-:Y:S01]  /*d0a0*/  IMAD.X R139, RZ, RZ, R169, P3 ;  /* 0x000000ffff8b7224 */ /* 0x000fe200018e06a9 */
[----:B------:R-:W-:Y:S02]  /*d0b0*/  LOP3.LUT R31, R8, 0x380, RZ, 0xc0, !PT ;  /* 0x00000380081f7812 */ /* 0x000fe400078ec0ff */
[----:B------:R-:W-:Y:S02]  /*d0c0*/  LOP3.LUT R21, R14, 0x380, RZ, 0xc0, !PT ;  /* 0x000003800e157812 */ /* 0x000fe400078ec0ff */
[----:B------:R-:W-:Y:S02]  /*d0d0*/  LOP3.LUT R15, R22, 0x380, RZ, 0xc0, !PT ;  /* 0x00000380160f7812 */ /* 0x000fe400078ec0ff */
[----:B------:R-:W-:Y:S02]  /*d0e0*/  LOP3.LUT R98, R99, 0x380, RZ, 0xc0, !PT ;  /* 0x0000038063627812 */ /* 0x000fe400078ec0ff */
[----:B------:R-:W-:Y:S01]  /*d0f0*/  LOP3.LUT R16, R205, 0x380, RZ, 0xc0, !PT ;  /* 0x00000380cd107812 */ /* 0x000fe200078ec0ff */
[----:B0-----:R-:W0:Y:S01]  /*d100*/  @P2 LDC R24, c[0x0][0xbec] ;  /* 0x0002fb00ff182b82 */ /* 0x001e220000000800 */
[----:B------:R-:W-:-:S02]  /*d110*/  SHF.R.U64 R6, R6, 0x3, RZ ;  /* 0x0000000306067819 */ /* 0x000fc400000012ff */
[----:B------:R-:W-:Y:S02]  /*d120*/  SHF.R.U64 R31, R31, 0x3, RZ ;  /* 0x000000031f1f7819 */ /* 0x000fe400000012ff */
[----:B------:R-:W-:Y:S02]  /*d130*/  SHF.R.U64 R21, R21, 0x3, RZ ;  /* 0x0000000315157819 */ /* 0x000fe400000012ff */
[----:B------:R-:W-:Y:S01]  /*d140*/  SHF.R.U64 R15, R15, 0x3, RZ ;  /* 0x000000030f0f7819 */ /* 0x000fe200000012ff */
[----:B------:R-:W1:Y:S01]  /*d150*/  @P2 LDC R27, c[0x0][0xbf0] ;  /* 0x0002fc00ff1b2b82 */ /* 0x000e620000000800 */
[----:B------:R-:W-:Y:S02]  /*d160*/  SHF.R.U64 R98, R98, 0x3, RZ ;  /* 0x0000000362627819 */ /* 0x000fe400000012ff */
[----:B------:R-:W-:Y:S02]  /*d170*/  SHF.R.U64 R16, R16, 0x3, RZ ;  /* 0x0000000310107819 */ /* 0x000fe400000012ff */
[----:B------:R-:W-:-:S02]  /*d180*/  LOP3.LUT R6, R6, R115, RZ, 0x3c, !PT ;  /* 0x0000007306067212 */ /* 0x000fc400078e3cff */
[----:B------:R-:W-:Y:S02]  /*d190*/  LOP3.LUT R8, R31, R8, RZ, 0x3c, !PT ;  /* 0x000000081f087212 */ /* 0x000fe400078e3cff */
[----:B------:R-:W-:Y:S02]  /*d1a0*/  LOP3.LUT R166, R21, R14, RZ, 0x3c, !PT ;  /* 0x0000000e15a67212 */ /* 0x000fe400078e3cff */
[----:B------:R-:W-:Y:S02]  /*d1b0*/  LOP3.LUT R102, R103, 0x380, RZ, 0xc0, !PT ;  /* 0x0000038067667812 */ /* 0x000fe400078ec0ff */
[----:B------:R-:W-:Y:S02]  /*d1c0*/  LOP3.LUT R162, R15, R22, RZ, 0x3c, !PT ;  /* 0x000000160fa27212 */ /* 0x000fe400078e3cff */
[----:B------:R-:W-:Y:S01]  /*d1d0*/  LOP3.LUT R98, R98, R99, RZ, 0x3c, !PT ;  /* 0x0000006362627212 */ /* 0x000fe200078e3cff */
[----:B0-----:R-:W-:Y:S01]  /*d1e0*/  @P2 IMAD.HI.U32 R24, R37, R24, RZ ;  /* 0x0000001825182227 */ /* 0x001fe200078e00ff */
[----:B------:R-:W-:-:S02]  /*d1f0*/  LOP3.LUT R138, R16, R205, RZ, 0x3c, !PT ;  /* 0x000000cd108a7212 */ /* 0x000fc400078e3cff */
[----:B------:R-:W-:Y:S01]  /*d200*/  MOV R150, R150 ;  /* 0x0000009600967202 */ /* 0x000fe20000000f00 */
[----:B------:R-:W-:Y:S01]  /*d210*/  IMAD.X R99, RZ, RZ, R169, P0 ;  /* 0x000000ffff637224 */ /* 0x000fe200000e06a9 */
[----:B------:R-:W-:Y:S02]  /*d220*/  MOV R16, R4 ;  /* 0x0000000400107202 */ /* 0x000fe40000000f00 */
[----:B------:R-:W-:Y:S01]  /*d230*/  MOV R22, R6 ;  /* 0x0000000600167202 */ /* 0x000fe20000000f00 */
[----:B------:R0:W-:Y:S01]  /*d240*/  STSM.16.M88.4 [R150], R32 ;  /* 0x0000002096007844 */ /* 0x0001e20000000200 */
[----:B------:R-:W-:Y:S02]  /*d250*/  MOV R160, R160 ;  /* 0x000000a000a07202 */ /* 0x000fe40000000f00 */
[----:B------:R-:W-:Y:S02]  /*d260*/  IADD3 R127, P0, R168, 0xc000, RZ ;  /* 0x0000c000a87f7810 */ /* 0x000fe40007f1e0ff */
[----:B------:R-:W-:Y:S01]  /*d270*/  MOV R44, R10 ;  /* 0x0000000a002c7202 */ /* 0x000fe20000000f00 */
[----:B------:R-:W-:Y:S01]  /*d280*/  STSM.16.M88.4 [R160], R40 ;  /* 0x00000028a0007844 */ /* 0x000fe20000000200 */
[----:B------:R-:W-:-:S02]  /*d290*/  MOV R166, R166 ;  /* 0x000000a600a67202 */ /* 0x000fc40000000f00 */
[----:B------:R-:W-:Y:S02]  /*d2a0*/  F2FP.F16.F32.PACK_AB R4, R49, R179 ;  /* 0x000000b33104723e */ /* 0x000fe400000000ff */
[----:B------:R-:W-:Y:S02]  /*d2b0*/  F2FP.F16.F32.PACK_AB R5, R51, R50 ;  /* 0x000000323305723e */ /* 0x000fe400000000ff */
[----:B------:R-:W-:Y:S02]  /*d2c0*/  F2FP.F16.F32.PACK_AB R6, R53, R180 ;  /* 0x000000b43506723e */ /* 0x000fe400000000ff */
[----:B------:R-:W-:Y:S02]  /*d2d0*/  F2FP.F16.F32.PACK_AB R7, R55, R54 ;  /* 0x000000363707723e */ /* 0x000fe400000000ff */
[----:B------:R-:W-:Y:S02]  /*d2e0*/  MOV R25, R8 ;  /* 0x0000000800197202 */ /* 0x000fe40000000f00 */
[----:B------:R-:W-:Y:S01]  /*d2f0*/  F2FP.F16.F32.PACK_AB R8, R57, R181 ;  /* 0x000000b53908723e */ /* 0x000fe200000000ff */
[----:B------:R2:W-:Y:S01]  /*d300*/  STSM.16.M88.4 [R166], R4 ;  /* 0x00000004a6007844 */ /* 0x0005e20000000200 */
[----:B------:R-:W-:-:S02]  /*d310*/  F2FP.F16.F32.PACK_AB R9, R59, R58 ;  /* 0x0000003a3b09723e */ /* 0x000fc400000000ff */
[----:B------:R-:W-:Y:S02]  /*d320*/  F2FP.F16.F32.PACK_AB R10, R61, R182 ;  /* 0x000000b63d0a723e */ /* 0x000fe400000000ff */
[----:B------:R-:W-:Y:S02]  /*d330*/  F2FP.F16.F32.PACK_AB R11, R63, R62 ;  /* 0x0000003e3f0b723e */ /* 0x000fe400000000ff */
[----:B------:R-:W-:Y:S02]  /*d340*/  SHF.R.U64 R102, R102, 0x3, RZ ;  /* 0x0000000366667819 */ /* 0x000fe400000012ff */
[----:B-1----:R-:W-:Y:S01]  /*d350*/  @P2 SHF.R.U32.HI R36, RZ, R27, R24 ;  /* 0x0000001bff242219 */ /* 0x002fe20000011618 */
[----:B------:R1:W-:Y:S01]  /*d360*/  STSM.16.M88.4 [R25], R8 ;  /* 0x0000000819007844 */ /* 0x0003e20000000200 */
[----:B------:R-:W-:Y:S02]  /*d370*/  LOP3.LUT R126, R127, 0x380, RZ, 0xc0, !PT ;  /* 0x000003807f7e7812 */ /* 0x000fe400078ec0ff */
[----:B------:R-:W-:Y:S01]  /*d380*/  LOP3.LUT R152, R102, R103, RZ, 0x3c, !PT ;  /* 0x0000006766987212 */ /* 0x000fe200078e3cff */
[----:B0-----:R-:W-:Y:S01]  /*d390*/  IMAD.MOV R32, RZ, RZ, -R36 ;  /* 0x000000ffff207224 */ /* 0x001fe200078e0a24 */
[----:B------:R-:W-:-:S02]  /*d3a0*/  MOV R164, R164 ;  /* 0x000000a400a47202 */ /* 0x000fc40000000f00 */
[----:B--2---:R-:W-:Y:S01]  /*d3b0*/  F2FP.F16.F32.PACK_AB R4, R65, R183 ;  /* 0x000000b74104723e */ /* 0x004fe200000000ff */
[----:B------:R-:W-:Y:S01]  /*d3c0*/  IMAD R37, R199, R32, R37 ;  /* 0x00000020c7257224 */ /* 0x000fe200078e0225 */
[----:B------:R-:W-:Y:S02]  /*d3d0*/  F2FP.F16.F32.PACK_AB R5, R67, R66 ;  /* 0x000000424305723e */ /* 0x000fe400000000ff */
[----:B------:R-:W-:Y:S02]  /*d3e0*/  F2FP.F16.F32.PACK_AB R6, R69, R184 ;  /* 0x000000b84506723e */ /* 0x000fe400000000ff */
[----:B------:R-:W-:Y:S02]  /*d3f0*/  F2FP.F16.F32.PACK_AB R7, R71, R70 ;  /* 0x000000464707723e */ /* 0x000fe400000000ff */
[----:B------:R-:W-:Y:S02]  /*d400*/  IADD3 R103, P1, R168, 0x6000, RZ ;  /* 0x00006000a8677810 */ /* 0x000fe40007f3e0ff */
[----:B------:R-:W-:Y:S01]  /*d410*/  MOV R162, R162 ;  /* 0x000000a200a27202 */ /* 0x000fe20000000f00 */
[----:B------:R-:W-:Y:S01]  /*d420*/  STSM.16.M88.4 [R164], R4 ;  /* 0x00000004a4007844 */ /* 0x000fe20000000200 */
[----:B-1----:R-:W-:-:S02]  /*d430*/  F2FP.F16.F32.PACK_AB R8, R73, R185 ;  /* 0x000000b94908723e */ /* 0x002fc400000000ff */
[----:B------:R-:W-:Y:S02]  /*d440*/  F2FP.F16.F32.PACK_AB R9, R75, R74 ;  /* 0x0000004a4b09723e */ /* 0x000fe400000000ff */
[----:B------:R-:W-:Y:S02]  /*d450*/  F2FP.F16.F32.PACK_AB R10, R77, R186 ;  /* 0x000000ba4d0a723e */ /* 0x000fe400000000ff */
[----:B------:R-:W-:Y:S02]  /*d460*/  F2FP.F16.F32.PACK_AB R11, R79, R78 ;  /* 0x0000004e4f0b723e */ /* 0x000fe400000000ff */
[----:B------:R-:W-:Y:S02]  /*d470*/  SHF.R.U64 R126, R126, 0x3, RZ ;  /* 0x000000037e7e7819 */ /* 0x000fe400000012ff */
[----:B------:R-:W-:Y:S01]  /*d480*/  MOV R158, R158 ;  /* 0x0000009e009e7202 */ /* 0x000fe20000000f00 */
[----:B------:R0:W-:Y:S01]  /*d490*/  STSM.16.M88.4 [R162], R8 ;  /* 0x00000008a2007844 */ /* 0x0001e20000000200 */
[----:B------:R-:W-:-:S02]  /*d4a0*/  F2FP.F16.F32.PACK_AB R24, R81, R187 ;  /* 0x000000bb5118723e */ /* 0x000fc400000000ff */
[----:B------:R-:W-:Y:S02]  /*d4b0*/  F2FP.F16.F32.PACK_AB R25, R83, R82 ;  /* 0x000000525319723e */ /* 0x000fe400000000ff */
[----:B------:R-:W-:Y:S02]  /*d4c0*/  F2FP.F16.F32.PACK_AB R26, R85, R188 ;  /* 0x000000bc551a723e */ /* 0x000fe400000000ff */
[----:B------:R-:W-:Y:S02]  /*d4d0*/  F2FP.F16.F32.PACK_AB R27, R87, R86 ;  /* 0x00000056571b723e */ /* 0x000fe400000000ff */
[----:B------:R-:W-:Y:S02]  /*d4e0*/  LOP3.LUT R102, R103, 0x380, RZ, 0xc0, !PT ;  /* 0x0000038067667812 */ /* 0x000fe400078ec0ff */
[----:B------:R-:W-:Y:S01]  /*d4f0*/  LOP3.LUT R126, R126, R127, RZ, 0x3c, !PT ;  /* 0x0000007f7e7e7212 */ /* 0x000fe200078e3cff */
[----:B------:R-:W-:Y:S01]  /*d500*/  IMAD.X R127, RZ, RZ, R169, P0 ;  /* 0x000000ffff7f7224 */ /* 0x000fe200000e06a9 */
[----:B------:R1:W-:Y:S01]  /*d510*/  STSM.16.M88.4 [R158], R24 ;  /* 0x000000189e007844 */ /* 0x0003e20000000200 */
[----:B------:R-:W-:Y:S01]  /*d520*/  SHF.R.U64 R102, R102, 0x3, RZ ;  /* 0x0000000366667819 */ /* 0x000fe200000012ff */
[----:B0-----:R-:W-:Y:S01]  /*d530*/  IMAD.U32 R9, RZ, RZ, UR5 ;  /* 0x00000005ff097e24 */ /* 0x001fe2000f8e00ff */
[----:B------:R-:W-:Y:S01]  /*d540*/  SHF.R.S32.HI R8, RZ, 0x1f, R36 ;  /* 0x0000001fff087819 */ /* 0x000fe20000011424 */
[----:B------:R-:W-:Y:S01]  /*d550*/  ULDC UR5, c[0x0][0xa88] ;  /* 0x0002a20000057ab9 */ /* 0x000fe20000000800 */
[----:B------:R-:W-:-:S02]  /*d560*/  F2FP.F16.F32.PACK_AB R5, R48, R3 ;  /* 0x000000033005723e */ /* 0x000fc400000000ff */
[----:B------:R-:W-:Y:S02]  /*d570*/  SHF.R.S32.HI R3, RZ, 0x1f, R37 ;  /* 0x0000001fff037819 */ /* 0x000fe40000011425 */
[----:B------:R-:W-:Y:S01]  /*d580*/  LOP3.LUT R102, R102, R103, RZ, 0x3c, !PT ;  /* 0x0000006766667212 */ /* 0x000fe200078e3cff */
[----:B------:R-:W-:Y:S01]  /*d590*/  IMAD.X R103, RZ, RZ, R169, P1 ;  /* 0x000000ffff677224 */ /* 0x000fe200008e06a9 */
[----:B------:R-:W-:Y:S02]  /*d5a0*/  IADD3 R131, P1, R168, 0xd000, RZ ;  /* 0x0000d000a8837810 */ /* 0x000fe40007f3e0ff */
[----:B------:R-:W-:Y:S02]  /*d5b0*/  MOV R156, R156 ;  /* 0x0000009c009c7202 */ /* 0x000fe40000000f00 */
[----:B-1----:R-:W-:Y:S01]  /*d5c0*/  IADD3 R24, P0, R36, UR6, RZ ;  /* 0x0000000624187c10 */ /* 0x002fe2000ff1e0ff */
[----:B------:R-:W-:Y:S01]  /*d5d0*/  VIADD R26, R210, UR60 ;  /* 0x0000003cd21a7c36 */ /* 0x000fe20008000000 */
[----:B------:R-:W-:-:S02]  /*d5e0*/  F2FP.F16.F32.PACK_AB R32, R89, R189 ;  /* 0x000000bd5920723e */ /* 0x000fc400000000ff */
[----:B------:R-:W-:Y:S01]  /*d5f0*/  IADD3.X R25, R8, UR7, R9, P0, !PT ;  /* 0x0000000708197c10 */ /* 0x000fe200087fe409 */
[----:B------:R-:W-:Y:S01]  /*d600*/  ULDC.64 UR6, c[0x0][0xb88] ;  /* 0x0002e20000067ab9 */ /* 0x000fe20000000a00 */
[----:B------:R-:W-:Y:S01]  /*d610*/  F2FP.F16.F32.PACK_AB R33, R91, R90 ;  /* 0x0000005a5b21723e */ /* 0x000fe200000000ff */
[----:B------:R-:W-:Y:S01]  /*d620*/  IMAD R8, R3, UR6, RZ ;  /* 0x0000000603087c24 */ /* 0x000fe2000f8e02ff */
[----:B------:R-:W-:Y:S01]  /*d630*/  F2FP.F16.F32.PACK_AB R34, R93, R190 ;  /* 0x000000be5d22723e */ /* 0x000fe200000000ff */
[----:B------:R-:W-:Y:S01]  /*d640*/  IMAD.WIDE.U32 R24, R37, UR6, R24 ;  /* 0x0000000625187c25 */ /* 0x000fe2000f8e0018 */
[----:B------:R-:W-:Y:S02]  /*d650*/  F2FP.F16.F32.PACK_AB R35, R95, R94 ;  /* 0x0000005e5f23723e */ /* 0x000fe400000000ff */
[----:B------:R-:W-:Y:S01]  /*d660*/  MOV R154, R154 ;  /* 0x0000009a009a7202 */ /* 0x000fe20000000f00 */
[----:B------:R-:W-:Y:S01]  /*d670*/  IMAD R37, R37, UR7, R8 ;  /* 0x0000000725257c24 */ /* 0x000fe2000f8e0208 */
[----:B------:R-:W-:Y:S01]  /*d680*/  F2FP.F16.F32.PACK_AB R4, R97, R191 ;  /* 0x000000bf6104723e */ /* 0x000fe200000000ff */
[----:B------:R0:W-:Y:S01]  /*d690*/  STSM.16.M88.4 [R156], R32 ;  /* 0x000000209c007844 */ /* 0x0001e20000000200 */
[----:B------:R-:W-:Y:S01]  /*d6a0*/  F2FP.F16.F32.PACK_AB R6, R101, R192 ;  /* 0x000000c06506723e */ /* 0x000fe200000000ff */
[----:B------:R-:W-:Y:S01]  /*d6b0*/  ULDC.64 UR6, c[0x0][0xb50] ;  /* 0x0002d40000067ab9 */ /* 0x000fe20000000a00 */
[----:B------:R-:W-:Y:S01]  /*d6c0*/  F2FP.F16.F32.PACK_AB R7, R56, R52 ;  /* 0x000000343807723e */ /* 0x000fe200000000ff */
[----:B------:R-:W-:Y:S01]  /*d6d0*/  IMAD R3, R199, UR5, RZ ;  /* 0x00000005c7037c24 */ /* 0x000fe2000f8e02ff */
[----:B------:R-:W-:-:S02]  /*d6e0*/  LOP3.LUT R130, R131, 0x380, RZ, 0xc0, !PT ;  /* 0x0000038083827812 */ /* 0x000fc400078ec0ff */
[----:B------:R-:W-:Y:S01]  /*d6f0*/  LOP3.LUT P0, RZ, R208, 0x3, RZ, 0xc0, !PT ;  /* 0x00000003d0ff7812 */ /* 0x000fe2000780c0ff */
[----:B------:R1:W-:Y:S01]  /*d700*/  STSM.16.M88.4 [R154], R4 ;  /* 0x000000049a007844 */ /* 0x0003e20000000200 */
[----:B------:R-:W-:Y:S02]  /*d710*/  SHF.R.U64 R130, R130, 0x3, RZ ;  /* 0x0000000382827819 */ /* 0x000fe400000012ff */
[----:B------:R-:W-:Y:S02]  /*d720*/  MOV R152, R152 ;  /* 0x0000009800987202 */ /* 0x000fe40000000f00 */
[----:B------:R-:W-:Y:S02]  /*d730*/  F2FP.F16.F32.PACK_AB R8, R105, R193 ;  /* 0x000000c16908723e */ /* 0x000fe400000000ff */
[----:B------:R-:W-:Y:S02]  /*d740*/  F2FP.F16.F32.PACK_AB R9, R64, R60 ;  /* 0x0000003c4009723e */ /* 0x000fe400000000ff */
[----:B0-----:R-:W-:-:S02]  /*d750*/  LEA R34, P3, R24, UR6, 0x2 ;  /* 0x0000000618227c11 */ /* 0x001fc4000f8610ff */
[----:B------:R-:W-:Y:S02]  /*d760*/  F2FP.F16.F32.PACK_AB R10, R109, R194 ;  /* 0x000000c26d0a723e */ /* 0x000fe400000000ff */
[----:B------:R-:W-:Y:S01]  /*d770*/  F2FP.F16.F32.PACK_AB R11, R72, R68 ;  /* 0x00000044480b723e */ /* 0x000fe200000000ff */
[----:B------:R-:W-:Y:S01]  /*d780*/  SHFL.IDX PT, R46, R34, RZ, 0x1c1f ;  /* 0x001c1fff222e7589 */ /* 0x000fe200000e0000 */
[----:B------:R-:W-:Y:S01]  /*d790*/  LOP3.LUT R130, R130, R131, RZ, 0x3c, !PT ;  /* 0x0000008382827212 */ /* 0x000fe200078e3cff */
[----:B-1----:R-:W-:Y:S01]  /*d7a0*/  IMAD.IADD R5, R25, 0x1, R37 ;  /* 0x0000000119057824 */ /* 0x002fe200078e0225 */
[----:B------:R-:W-:Y:S01]  /*d7b0*/  MOV R146, R146 ;  /* 0x0000009200927202 */ /* 0x000fe20000000f00 */
[----:B------:R-:W-:Y:S01]  /*d7c0*/  VIADD R4, R26, 0x8 ;  /* 0x000000081a047836 */ /* 0x000fe20000000000 */
[----:B------:R0:W-:Y:S01]  /*d7d0*/  STSM.16.M88.4 [R152], R8 ;  /* 0x0000000898007844 */ /* 0x0001e20000000200 */
[----:B------:R-:W-:Y:S01]  /*d7e0*/  IMAD.X R131, RZ, RZ, R169, P1 ;  /* 0x000000ffff837224 */ /* 0x000fe200008e06a9 */
[----:B------:R-:W-:-:S02]  /*d7f0*/  LEA.HI.X R35, R24, UR7, R5, 0x2, P3 ;  /* 0x0000000718237c11 */ /* 0x000fc400098f1405 */
[-C--:B------:R-:W-:Y:S01]  /*d800*/  ISETP.GE.OR P1, PT, R26, R3.reuse, P0 ;  /* 0x000000031a00720c */ /* 0x080fe20000726670 */
[----:B------:R1:W-:Y:S01]  /*d810*/  SHFL.IDX PT, R56, R34, 0x1, 0x1c1f ;  /* 0x003c1f0022387f89 */ /* 0x0003e200000e0000 */
[----:B------:R-:W-:Y:S02]  /*d820*/  ISETP.GE.OR P0, PT, R4, R3, P0 ;  /* 0x000000030400720c */ /* 0x000fe40000706670 */
[----:B------:R-:W-:Y:S01]  /*d830*/  F2FP.F16.F32.PACK_AB R4, R113, R195 ;  /* 0x000000c37104723e */ /* 0x000fe200000000ff */
[----:B------:R-:W2:Y:S01]  /*d840*/  SHFL.IDX PT, R47, R35, RZ, 0x1c1f ;  /* 0x001c1fff232f7589 */ /* 0x000ea200000e0000 */
[----:B------:R-:W-:Y:S02]  /*d850*/  F2FP.F16.F32.PACK_AB R5, R80, R76 ;  /* 0x0000004c5005723e */ /* 0x000fe400000000ff */
[----:B------:R-:W-:Y:S01]  /*d860*/  F2FP.F16.F32.PACK_AB R6, R117, R196 ;  /* 0x000000c47506723e */ /* 0x000fe200000000ff */
[----:B------:R3:W4:Y:S01]  /*d870*/  SHFL.IDX PT, R57, R35, 0x1, 0x1c1f ;  /* 0x003c1f0023397f89 */ /* 0x00072200000e0000 */
[----:B------:R-:W-:-:S02]  /*d880*/  F2FP.F16.F32.PACK_AB R7, R88, R84 ;  /* 0x000000545807723e */ /* 0x000fc400000000ff */
[----:B------:R-:W-:Y:S02]  /*d890*/  MOV R142, R142 ;  /* 0x0000008e008e7202 */ /* 0x000fe40000000f00 */
[----:B0-----:R-:W-:Y:S01]  /*d8a0*/  F2FP.F16.F32.PACK_AB R8, R121, R197 ;  /* 0x000000c57908723e */ /* 0x001fe200000000ff */
[----:B------:R0:W-:Y:S01]  /*d8b0*/  STSM.16.M88.4 [R146], R4 ;  /* 0x0000000492007844 */ /* 0x0001e20000000200 */
[----:B------:R-:W-:Y:S02]  /*d8c0*/  F2FP.F16.F32.PACK_AB R9, R96, R92 ;  /* 0x0000005c6009723e */ /* 0x000fe400000000ff */
        /* <DEDUP_REMOVED lines=10> */
[----:B-1----:R-:W-:-:S02]  /*d970*/  F2FP.F16.F32.PACK_AB R34, R141, R140 ;  /* 0x0000008c8d22723e */ /* 0x002fc400000000ff */
[----:B---3--:R-:W-:Y:S02]  /*d980*/  F2FP.F16.F32.PACK_AB R35, R173, R172 ;  /* 0x000000acad23723e */ /* 0x008fe400000000ff */
[----:B------:R-:W-:Y:S02]  /*d990*/  F2FP.F16.F32.PACK_AB R52, R145, R144 ;  /* 0x000000909134723e */ /* 0x000fe400000000ff */
[----:B------:R-:W-:Y:S01]  /*d9a0*/  F2FP.F16.F32.PACK_AB R53, R175, R174 ;  /* 0x000000aeaf35723e */ /* 0x000fe200000000ff */
[----:B------:R-:W-:Y:S01]  /*d9b0*/  STSM.16.M88.4 [R22], R32 ;  /* 0x0000002016007844 */ /* 0x000fe20000000200 */
[----:B------:R-:W-:Y:S02]  /*d9c0*/  F2FP.F16.F32.PACK_AB R54, R149, R148 ;  /* 0x000000949536723e */ /* 0x000fe400000000ff */
[----:B------:R-:W-:Y:S02]  /*d9d0*/  F2FP.F16.F32.PACK_AB R55, R178, R176 ;  /* 0x000000b0b237723e */ /* 0x000fe400000000ff */
[----:B------:R-:W-:-:S02]  /*d9e0*/  IADD3 R20, P4, R168, 0x2000, RZ ;  /* 0x00002000a8147810 */ /* 0x000fc40007f9e0ff */
[----:B------:R-:W-:Y:S01]  /*d9f0*/  IADD3 R21, P5, R168, 0x3000, RZ ;  /* 0x00003000a8157810 */ /* 0x000fe20007fbe0ff */
[----:B------:R-:W-:Y:S01]  /*da00*/  STSM.16.M88.4 [R16], R52 ;  /* 0x0000003410007844 */ /* 0x000fe20000000200 */
[----:B------:R-:W-:Y:S02]  /*da10*/  LOP3.LUT R15, R20, 0x380, RZ, 0xc0, !PT ;  /* 0x00000380140f7812 */ /* 0x000fe400078ec0ff */
[----:B------:R-:W-:Y:S01]  /*da20*/  IADD3 R31, P6, R168, 0x4000, RZ ;  /* 0x00004000a81f7810 */ /* 0x000fe20007fde0ff */
[----:B------:R-:W-:Y:S01]  /*da30*/  BAR.SYNC.DEFER_BLOCKING 0x1, 0x100 ;  /* 0x0044000000007b1d */ /* 0x000fe20000010000 */
[----:B------:R-:W-:Y:S02]  /*da40*/  SHF.R.U64 R15, R15, 0x3, RZ ;  /* 0x000000030f0f7819 */ /* 0x000fe400000012ff */
[----:B------:R-:W-:Y:S02]  /*da50*/  LOP3.LUT R30, R31, 0x380, RZ, 0xc0, !PT ;  /* 0x000003801f1e7812 */ /* 0x000fe400078ec0ff */
[----:B------:R-:W-:Y:S01]  /*da60*/  LOP3.LUT R14, R15, R20, RZ, 0x3c, !PT ;  /* 0x000000140f0e7212 */ /* 0x000fe200078e3cff */
[----:B------:R-:W-:Y:S01]  /*da70*/  IMAD.X R15, RZ, RZ, R169, P4 ;  /* 0x000000ffff0f7224 */ /* 0x000fe200020e06a9 */
[----:B------:R-:W-:-:S02]  /*da80*/  LOP3.LUT R20, R21, 0x380, RZ, 0xc0, !PT ;  /* 0x0000038015147812 */ /* 0x000fc400078ec0ff */
[----:B------:R-:W-:Y:S02]  /*da90*/  SHF.R.U64 R30, R30, 0x3, RZ ;  /* 0x000000031e1e7819 */ /* 0x000fe400000012ff */
[----:B------:R-:W-:Y:S01]  /*daa0*/  SHF.R.U64 R20, R20, 0x3, RZ ;  /* 0x0000000314147819 */ /* 0x000fe200000012ff */
[----:B------:R-:W-:Y:S01]  /*dab0*/  UIMAD UR5, UR10, UR8, URZ ;  /* 0x000000080a0572a4 */ /* 0x000fe2000f8e023f */
[----:B------:R-:W-:Y:S01]  /*dac0*/  LOP3.LUT R30, R30, R31, RZ, 0x3c, !PT ;  /* 0x0000001f1e1e7212 */ /* 0x000fe200078e3cff */
[--C-:B------:R-:W-:Y:S01]  /*dad0*/  IMAD.X R31, RZ, RZ, R169.reuse, P6 ;  /* 0x000000ffff1f7224 */ /* 0x100fe200030e06a9 */
[----:B------:R-:W-:Y:S01]  /*dae0*/  LOP3.LUT R20, R20, R21, RZ, 0x3c, !PT ;  /* 0x0000001514147212 */ /* 0x000fe200078e3cff */
[----:B------:R-:W-:Y:S01]  /*daf0*/  IMAD.X R21, RZ, RZ, R169, P5 ;  /* 0x000000ffff157224 */ /* 0x000fe200028e06a9 */
[C---:B------:R-:W-:Y:S02]  /*db00*/  IADD3 R115, P4, R168.reuse, 0x9000, RZ ;  /* 0x00009000a8737810 */ /* 0x040fe40007f9e0ff */
[C---:B------:R-:W-:Y:S01]  /*db10*/  LOP3.LUT R29, R168.reuse, 0x380, RZ, 0xc0, !PT ;  /* 0x00000380a81d7812 */ /* 0x040fe200078ec0ff */
[----:B--2---:R1:W-:Y:S01]  /*db20*/  @!P1 ST.E desc[UR14][R46.64], R0 ;  /* 0x000000002e009985 */ /* 0x0043e2000c10190e */
[C---:B------:R-:W-:Y:S01]  /*db30*/  IADD3 R119, P5, R168.reuse, 0xa000, RZ ;  /* 0x0000a000a8777810 */ /* 0x040fe20007fbe0ff */
[----:B------:R-:W-:Y:S01]  /*db40*/  UIMAD.WIDE.U32 UR6, UR11, UR8, URZ ;  /* 0x000000080b0672a5 */ /* 0x000fe2000f8e003f */
[----:B------:R-:W-:Y:S01]  /*db50*/  IADD3 R123, P6, R168, 0xb000, RZ ;  /* 0x0000b000a87b7810 */ /* 0x000fe20007fde0ff */
[----:B----4-:R2:W-:Y:S01]  /*db60*/  @!P0 ST.E desc[UR14][R56.64], R2 ;  /* 0x0000000238008985 */ /* 0x0105e2000c10190e */
[----:B------:R-:W-:Y:S01]  /*db70*/  UIMAD UR5, UR11, UR9, UR5 ;  /* 0x000000090b0572a4 */ /* 0x000fe2000f8e0205 */
[----:B------:R-:W-:-:S02]  /*db80*/  LOP3.LUT R114, R115, 0x380, RZ, 0xc0, !PT ;  /* 0x0000038073727812 */ /* 0x000fc400078ec0ff */
[----:B------:R3:W5:Y:S01]  /*db90*/  LD.E.128 R40, desc[UR14][R12.64] ;  /* 0x0000000e0c287980 */ /* 0x000762000c101d00 */
[----:B------:R-:W-:Y:S01]  /*dba0*/  ULDC.64 UR10, c[0x0][0xaf0] ;  /* 0x0002bc00000a7ab9 */ /* 0x000fe20000000a00 */
[----:B------:R-:W-:Y:S02]  /*dbb0*/  LOP3.LUT R118, R119, 0x380, RZ, 0xc0, !PT ;  /* 0x0000038077767812 */ /* 0x000fe400078ec0ff */
[----:B0-----:R0:W5:Y:S01]  /*dbc0*/  LD.E.128 R4, desc[UR14][R20.64] ;  /* 0x0000000e14047980 */ /* 0x001162000c101d00 */
[----:B-1----:R-:W-:Y:S01]  /*dbd0*/  IMAD R0, R202, 0x20, R206 ;  /* 0x00000020ca007824 */ /* 0x002fe200078e02ce */
[----:B------:R-:W-:Y:S02]  /*dbe0*/  LOP3.LUT R122, R123, 0x380, RZ, 0xc0, !PT ;  /* 0x000003807b7a7812 */ /* 0x000fe400078ec0ff */
[----:B------:R1:W5:Y:S01]  /*dbf0*/  LD.E.128 R48, desc[UR14][R14.64] ;  /* 0x0000000e0e307980 */ /* 0x000362000c101d00 */
[----:B------:R-:W-:Y:S01]  /*dc00*/  UIADD3 UR7, UR7, UR5, URZ ;  /* 0x0000000507077290 */ /* 0x000fe2000fffe03f */
[----:B---3--:R-:W3:Y:S01]  /*dc10*/  @P2 LDC R13, c[0x0][0xbec] ;  /* 0x0002fb00ff0d2b82 */ /* 0x008ee20000000800 */
[----:B------:R-:W-:Y:S01]  /*dc20*/  UIMAD UR8, UR12, UR10, URZ ;  /* 0x0000000a0c0872a4 */ /* 0x000fe2000f8e023f */
[----:B------:R-:W-:Y:S01]  /*dc30*/  SHF.R.U64 R114, R114, 0x3, RZ ;  /* 0x0000000372727819 */ /* 0x000fe200000012ff */
[----:B------:R4:W5:Y:S01]  /*dc40*/  LD.E.128 R8, desc[UR14][R30.64] ;  /* 0x0000000e1e087980 */ /* 0x000962000c101d00 */
[----:B------:R-:W-:-:S02]  /*dc50*/  SHF.R.U64 R118, R118, 0x3, RZ ;  /* 0x0000000376767819 */ /* 0x000fc400000012ff */
[----:B------:R-:W-:Y:S01]  /*dc60*/  SHF.R.U64 R122, R122, 0x3, RZ ;  /* 0x000000037a7a7819 */ /* 0x000fe200000012ff */
[----:B------:R-:W5:Y:S01]  /*dc70*/  LD.E.128 R96, desc[UR14][R98.64] ;  /* 0x0000000e62607980 */ /* 0x000f62000c101d00 */
[----:B0-----:R-:W0:Y:S01]  /*dc80*/  @P2 LDC R21, c[0x0][0xbf0] ;  /* 0x0002fc00ff152b82 */ /* 0x001e220000000800 */
[----:B-1----:R-:W-:Y:S01]  /*dc90*/  VIADD R14, R0, UR60 ;  /* 0x0000003c000e7c36 */ /* 0x002fe20008000000 */
[----:B------:R-:W-:Y:S01]  /*dca0*/  UIMAD UR5, UR13, UR11, UR8 ;  /* 0x0000000b0d0572a4 */ /* 0x000fe2000f8e0208 */
[----:B------:R-:W-:Y:S01]  /*dcb0*/  SHF.R.U64 R29, R29, 0x3, RZ ;  /* 0x000000031d1d7819 */ /* 0x000fe200000012ff */
[----:B------:R-:W5:Y:S01]  /*dcc0*/  LD.E.128 R100, desc[UR14][R102.64] ;  /* 0x0000000e66647980 */ /* 0x000f62000c101d00 */
[----:B------:R-:W-:Y:S01]  /*dcd0*/  IMAD.MOV.U32 R15, RZ, RZ, R14 ;  /* 0x000000ffff0f7224 */ /* 0x000fe200078e000e */
[----:B------:R-:W-:Y:S01]  /*dce0*/  UIMAD.WIDE.U32 UR6, UR13, UR10, UR6 ;  /* 0x0000000a0d0672a5 */ /* 0x000fe2000f8e0006 */
[----:B------:R-:W-:Y:S01]  /*dcf0*/  LOP3.LUT R114, R114, R115, RZ, 0x3c, !PT ;  /* 0x0000007372727212 */ /* 0x000fe200078e3cff */
[----:B------:R-:W-:Y:S01]  /*dd00*/  IMAD.X R115, RZ, RZ, R169, P4 ;  /* 0x000000ffff737224 */ /* 0x000fe200020e06a9 */
[----:B------:R-:W-:Y:S01]  /*dd10*/  LOP3.LUT R118, R118, R119, RZ, 0x3c, !PT ;  /* 0x0000007776767212 */ /* 0x000fe200078e3cff */
[----:B------:R-:W5:Y:S01]  /*dd20*/  LD.E.128 R104, desc[UR14][R106.64] ;  /* 0x0000000e6a687980 */ /* 0x000f62000c101d00 */
[----:B------:R-:W-:-:S03]  /*dd30*/  LOP3.LUT R122, R122, R123, RZ, 0x3c, !PT ;  /* 0x0000007b7a7a7212 */ /* 0x000fc600078e3cff */
[----:B------:R-:W5:Y:S01]  /*dd40*/  LD.E.128 R108, desc[UR14][R110.64] ;  /* 0x0000000e6e6c7980 */ /* 0x000f62000c101d00 */
[----:B---3--:R-:W-:Y:S01]  /*dd50*/  @P2 IMAD.HI.U32 R0, R14, R13, RZ ;  /* 0x0000000d0e002227 */ /* 0x008fe200078e00ff */
[----:B------:R-:W-:Y:S01]  /*dd60*/  UIADD3 UR5, UR7, UR5, URZ ;  /* 0x0000000507057290 */ /* 0x000fe2000fffe03f */
[----:B------:R-:W-:Y:S01]  /*dd70*/  LOP3.LUT R28, R29, R168, RZ, 0x3c, !PT ;  /* 0x000000a81d1c7212 */ /* 0x000fe200078e3cff */
[----:B------:R-:W-:Y:S01]  /*dd80*/  ULDC.64 UR8, c[0x0][0xae0] ;  /* 0x0002b80000087ab9 */ /* 0x000fe20000000a00 */
[--C-:B------:R-:W-:Y:S01]  /*dd90*/  IMAD.X R119, RZ, RZ, R169.reuse, P5 ;  /* 0x000000ffff777224 */ /* 0x100fe200028e06a9 */
[----:B------:R-:W5:Y:S01]  /*dda0*/  LD.E.128 R112, desc[UR14][R114.64] ;  /* 0x0000000e72707980 */ /* 0x000f62000c101d00 */
[--C-:B------:R-:W-:Y:S01]  /*ddb0*/  IMAD.X R123, RZ, RZ, R169.reuse, P6 ;  /* 0x000000ffff7b7224 */ /* 0x100fe200030e06a9 */
[----:B0-----:R-:W-:Y:S01]  /*ddc0*/  @P2 SHF.R.U32.HI R15, RZ, R21, R0 ;  /* 0x00000015ff0f2219 */ /* 0x001fe20000011600 */
[----:B------:R-:W-:Y:S02]  /*ddd0*/  IMAD.MOV.U32 R29, RZ, RZ, R169 ;  /* 0x000000ffff1d7224 */ /* 0x000fe400078e00a9 */
[----:B------:R-:W5:Y:S01]  /*dde0*/  LD.E.128 R116, desc[UR14][R118.64] ;  /* 0x0000000e76747980 */ /* 0x000f62000c101d00 */
[--C-:B------:R-:W-:Y:S01]  /*ddf0*/  SHF.R.S32.HI R0, RZ, 0x1f, R15.reuse ;  /* 0x0000001fff007819 */ /* 0x100fe2000001140f */
[----:B--2---:R-:W-:-:S02]  /*de00*/  IMAD.MOV R2, RZ, RZ, -R15 ;  /* 0x000000ffff027224 */ /* 0x004fc400078e0a0f */
[----:B------:R4:W5:Y:S01]  /*de10*/  LD.E.128 R36, desc[UR14][R28.64] ;  /* 0x0000000e1c247980 */ /* 0x000962000c101d00 */
[----:B------:R-:W-:Y:S02]  /*de20*/  IMAD.U32 R13, RZ, RZ, UR7 ;  /* 0x00000007ff0d7e24 */ /* 0x000fe4000f8e00ff */
[----:B------:R-:W-:Y:S01]  /*de30*/  IMAD R0, R0, UR8, RZ ;  /* 0x0000000800007c24 */ /* 0x000fe2000f8e02ff */
[----:B------:R-:W5:Y:S01]  /*de40*/  LD.E.128 R120, desc[UR14][R122.64] ;  /* 0x0000000e7a787980 */ /* 0x000f62000c101d00 */
[----:B------:R-:W-:Y:S02]  /*de50*/  IMAD R199, R199, R2, R14 ;  /* 0x00000002c7c77224 */ /* 0x000fe400078e020e */
[----:B------:R-:W-:Y:S01]  /*de60*/  IMAD.U32 R12, RZ, RZ, UR6 ;  /* 0x00000006ff0c7e24 */ /* 0x000fe2000f8e00ff */
[----:B------:R-:W5:Y:S01]  /*de70*/  LD.E.128 R124, desc[UR14][R126.64] ;  /* 0x0000000e7e7c7980 */ /* 0x000f62000c101d00 */
[----:B------:R-:W-:Y:S01]  /*de80*/  IMAD.U32 R13, RZ, RZ, UR5 ;  /* 0x00000005ff0d7e24 */ /* 0x000fe2000f8e00ff */
[----:B------:R-:W-:Y:S01]  /*de90*/  ULDC.64 UR6, c[0x0][0xad8] ;  /* 0x0002b60000067ab9 */ /* 0x000fe20000000a00 */
[----:B------:R-:W-:Y:S01]  /*dea0*/  IMAD R21, R15, UR9, R0 ;  /* 0x000000090f157c24 */ /* 0x000fe2000f8e0200 */
[----:B------:R-:W5:Y:S01]  /*deb0*/  LD.E.128 R128, desc[UR14][R130.64] ;  /* 0x0000000e82807980 */ /* 0x000f62000c101d00 */
[----:B------:R-:W-:-:S03]  /*dec0*/  SHF.R.S32.HI R0, RZ, 0x1f, R199 ;  /* 0x0000001fff007819 */ /* 0x000fc600000114c7 */
[----:B------:R-:W5:Y:S01]  /*ded0*/  LD.E.128 R132, desc[UR14][R134.64] ;  /* 0x0000000e86847980 */ /* 0x000f62000c101d00 */
[----:B------:R-:W-:-:S03]  /*dee0*/  IMAD.WIDE.U32 R12, R15, UR8, R12 ;  /* 0x000000080f0c7c25 */ /* 0x000fc6000f8e000c */
[----:B------:R-:W5:Y:S01]  /*def0*/  LD.E.128 R136, desc[UR14][R138.64] ;  /* 0x0000000e8a887980 */ /* 0x000f62000c101d00 */
[----:B------:R-:W-:Y:S01]  /*df00*/  @!PT LDS RZ, [RZ] ;  /* 0x00000000fffff984 */ /* 0x000fe20000000800 */
[----:B------:R-:W-:Y:S01]  /*df10*/  @!PT LDS RZ, [RZ] ;  /* 0x00000000fffff984 */ /* 0x000fe20000000800 */
[----:B------:R-:W-:Y:S01]  /*df20*/  @!PT LDS RZ, [RZ] ;  /* 0x00000000fffff984 */ /* 0x000fe20000000800 */
[----:B------:R-:W-:Y:S01]  /*df30*/  @!PT LDS RZ, [RZ] ;  /* 0x00000000fffff984 */ /* 0x000fe20000000800 */
[----:B------:R0:W-:Y:S06]  /*df40*/  MEMBAR.ALL.CTA ;  /* 0x0000000000007992 */ /* 0x0001ec0000008000 */
[----:B0-----:R-:W0:Y:S01]  /*df50*/  FENCE.VIEW.ASYNC.S ;  /* 0x00000000000073c6 */ /* 0x001e220000000000 */
[----:B------:R-:W-:Y:S02]  /*df60*/  IMAD.IADD R13, R13, 0x1, R21 ;  /* 0x000000010d0d7824 */ /* 0x000fe400078e0215 */
[----:B------:R-:W-:-:S02]  /*df70*/  IMAD R2, R0, UR6, RZ ;  /* 0x0000000600027c24 */ /* 0x000fc4000f8e02ff */
[----:B------:R-:W-:Y:S02]  /*df80*/  VIADD R22, R206, UR60 ;  /* 0x0000003cce167c36 */ /* 0x000fe40008000000 */
[C---:B------:R-:W-:Y:S02]  /*df90*/  IMAD R15, R199.reuse, UR7, R2 ;  /* 0x00000007c70f7c24 */ /* 0x040fe4000f8e0202 */
[----:B------:R-:W-:Y:S01]  /*dfa0*/  IMAD.WIDE.U32 R12, R199, UR6, R12 ;  /* 0x00000006c70c7c25 */ /* 0x000fe2000f8e000c */
[C---:B------:R-:W-:Y:S01]  /*dfb0*/  ISETP.GE.AND P2, PT, R22.reuse, R3, PT ;  /* 0x000000031600720c */ /* 0x040fe20003f46270 */
[----:B------:R-:W-:Y:S02]  /*dfc0*/  ULDC.64 UR6, c[0x0][0xa80] ;  /* 0x0002a00000067ab9 */ /* 0x000fe40000000a00 */
[----:B------:R-:W-:Y:S01]  /*dfd0*/  VIADD R0, R22, 0x20 ;  /* 0x0000002016007836 */ /* 0x000fe20000000000 */
[----:B------:R-:W-:Y:S01]  /*dfe0*/  LEA R2, P3, R12, UR6, 0x1 ;  /* 0x000000060c027c11 */ /* 0x000fe2000f8608ff */
[----:B------:R-:W-:-:S02]  /*dff0*/  IMAD.IADD R13, R13, 0x1, R15 ;  /* 0x000000010d0d7824 */ /* 0x000fc400078e020f */
[----:B------:R-:W-:Y:S01]  /*e000*/  VIADD R198, R198, 0x30820 ;  /* 0x00030820c6c67836 */ /* 0x000fe20000000000 */
[-C--:B------:R-:W-:Y:S01]  /*e010*/  ISETP.GE.AND P1, PT, R0, R3.reuse, PT ;  /* 0x000000030000720c */ /* 0x080fe20003f26270 */
[----:B------:R-:W-:Y:S01]  /*e020*/  VIADD R0, R22, 0x40 ;  /* 0x0000004016007836 */ /* 0x000fe20000000000 */
[----:B------:R-:W-:Y:S02]  /*e030*/  LEA.HI.X R16, R12, UR7, R13, 0x1, P3 ;  /* 0x000000070c107c11 */ /* 0x000fe400098f0c0d */
[----:B------:R-:W-:Y:S01]  /*e040*/  PRMT R198, RZ, 0x654, R198 ;  /* 0x00000654ffc67816 */ /* 0x000fe200000000c6 */
[----:B0-----:R4:W0:Y:S01]  /*e050*/  SHFL.IDX PT, R24, R2, RZ, 0x181f ;  /* 0x00181fff02187589 */ /* 0x00182200000e0000 */
[----:B------:R-:W-:Y:S01]  /*e060*/  ISETP.GE.AND P0, PT, R0, R3, PT ;  /* 0x000000030000720c */ /* 0x000fe20003f06270 */
[----:B------:R-:W-:Y:S01]  /*e070*/  BSSY B1, `(.L_x_1233) ;  /* 0x0000016000017945 */ /* 0x000fe20003800000 */
[----:B------:R4:W-:Y:S01]  /*e080*/  SYNCS.ARRIVE.TRANS64.RED.A1T0 RZ, [R198+URZ], RZ ;  /* 0x000000ffc6ff79a7 */ /* 0x0009e2000810043f */
[----:B------:R4:W1:Y:S02]  /*e090*/  SHFL.IDX PT, R0, R16, RZ, 0x181f ;  /* 0x00181fff10007589 */ /* 0x00086400000e0000 */
[----:B------:R-:W-:Y:S08]  /*e0a0*/  @P2 BRA `(.L_x_1234) ;  /* 0x0000000000482947 */ /* 0x000ff00003800000 */
        /* <DEDUP_REMOVED lines=18> */
.L_x_1234:
[----:B------:R-:W-:Y:S05]  /*e1d0*/  BSYNC B1 ;  /* 0x0000000000017941 */ /* 0x000fea0003800000 */
.L_x_1233:
[----:B-1----:R1:W3:Y:S01]  /*e1e0*/  SHFL.IDX PT, R0, R16, 0x1, 0x181f ;  /* 0x00381f0010007f89 */ /* 0x0022e200000e0000 */
[----:B------:R-:W-:Y:S03]  /*e1f0*/  BSSY B1, `(.L_x_1235) ;  /* 0x0000015000017945 */ /* 0x000fe60003800000 */
[----:B--2---:R1:W2:Y:S01]  /*e200*/  SHFL.IDX PT, R14, R2, 0x1, 0x181f ;  /* 0x00381f00020e7f89 */ /* 0x0042a200000e0000 */
[----:B------:R-:W-:Y:S05]  /*e210*/  @P1 BRA `(.L_x_1236) ;  /* 0x0000000000481947 */ /* 0x000fea0003800000 */
[----:B------:R-:W-:Y:S01]  /*e220*/  ULDC UR5, c[0x0][0xac8] ;  /* 0x0002b20000057ab9 */ /* 0x000fe20000000800 */
[----:B------:R-:W-:Y:S01]  /*e230*/  ULDC.64 UR6, c[0x0][0x208] ;  /* 0x0000820000067ab9 */ /* 0x000fe20000000a00 */
[----:B------:R-:W-:Y:S02]  /*e240*/  ISETP.GE.AND P4, PT, R18, UR5, PT ;  /* 0x0000000512007c0c */ /* 0x000fe4000bf86270 */
[----:B------:R-:W-:Y:S02]  /*e250*/  ISETP.GE.AND P3, PT, R200, UR5, PT ;  /* 0x00000005c8007c0c */ /* 0x000fe4000bf66270 */
[----:B------:R-:W-:Y:S02]  /*e260*/  ISETP.GE.AND P2, PT, R23, UR5, PT ;  /* 0x0000000517007c0c */ /* 0x000fe4000bf46270 */
[----:B------:R-:W-:-:S07]  /*e270*/  ISETP.GE.AND P1, PT, R201, UR5, PT ;  /* 0x00000005c9007c0c */ /* 0x000fce000bf26270 */
[-C--:B--2--5:R-:W-:Y:S02]  /*e280*/  @!P4 LEA R8, P6, R18, R14.reuse, 0x1 ;  /* 0x0000000e1208c211 */ /* 0x0a4fe400078c08ff */
        /* <DEDUP_REMOVED lines=11> */
.L_x_1236:
[----:B------:R-:W-:Y:S05]  /*e340*/  BSYNC B1 ;  /* 0x0000000000017941 */ /* 0x000fea0003800000 */
.L_x_1235:
[----:B---3--:R3:W0:Y:S01]  /*e350*/  SHFL.IDX PT, R0, R16, 0x2, 0x181f ;  /* 0x00581f0010007f89 */ /* 0x00862200000e0000 */
        /* <DEDUP_REMOVED lines=21> */
.L_x_1238:
[----:B------:R-:W-:Y:S05]  /*e4b0*/  BSYNC B1 ;  /* 0x0000000000017941 */ /* 0x000fea0003800000 */
.L_x_1237:
[----:B0-----:R-:W-:Y:S01]  /*e4c0*/  VIADD R0, R22, 0x60 ;  /* 0x0000006016007836 */ /* 0x001fe20000000000 */
[----:B-1-34-:R-:W3:Y:S04]  /*e4d0*/  SHFL.IDX PT, R16, R16, 0x3, 0x181f ;  /* 0x00781f0010107f89 */ /* 0x01aee800000e0000 */
[----:B------:R-:W-:Y:S01]  /*e4e0*/  ISETP.GE.AND P0, PT, R0, R3, PT ;  /* 0x000000030000720c */ /* 0x000fe20003f06270 */
[----:B------:R4:W0:-:S12]  /*e4f0*/  SHFL.IDX PT, R12, R2, 0x3, 0x181f ;  /* 0x00781f00020c7f89 */ /* 0x00081800000e0000 */
[----:B----4-:R-:W-:Y:S05]  /*e500*/  @P0 BRA `(.L_x_1239) ;  /* 0x0000000c00540947 */ /* 0x010fea0003800000 */
[----:B------:R-:W-:Y:S01]  /*e510*/  ULDC UR5, c[0x0][0xac8] ;  /* 0x0002b20000057ab9 */ /* 0x000fe20000000800 */
[----:B------:R-:W-:Y:S01]  /*e520*/  ULDC.64 UR6, c[0x0][0x208] ;  /* 0x0000820000067ab9 */ /* 0x000fe20000000a00 */
[----:B------:R-:W-:Y:S02]  /*e530*/  ISETP.GE.AND P3, PT, R18, UR5, PT ;  /* 0x0000000512007c0c */ /* 0x000fe4000bf66270 */
[----:B------:R-:W-:Y:S02]  /*e540*/  ISETP.GE.AND P4, PT, R200, UR5, PT ;  /* 0x00000005c8007c0c */ /* 0x000fe4000bf86270 */
[----:B------:R-:W-:-:S09]  /*e550*/  ISETP.GE.AND P5, PT, R23, UR5, PT ;  /* 0x0000000517007c0c */ /* 0x000fd2000bfa6270 */
[-C--:B0-----:R-:W-:Y:S02]  /*e560*/  @!P3 LEA R2, P0, R18, R12.reuse, 0x1 ;  /* 0x0000000c1202b211 */ /* 0x081fe400078008ff */
[----:B-----5:R-:W-:Y:S02]  /*e570*/  @!P4 LEA R8, P1, R200, R12, 0x1 ;  /* 0x0000000cc808c211 */ /* 0x020fe400078208ff */
[----:B---3--:R-:W-:Y:S02]  /*e580*/  @!P3 LEA.HI.X R3, R18, R16, R216, 0x1, P0 ;  /* 0x000000101203b211 */ /* 0x008fe400000f0cd8 */
        /* <DEDUP_REMOVED lines=8> */
[----:B----4-:R-:W-:Y:S01]  /*e610*/  LEA R2, P0, R201, R12, 0x1 ;  /* 0x0000000cc9027211 */ /* 0x010fe200078008ff */
[----:B------:R-:W-:-:S03]  /*e620*/  ULDC.64 UR6, c[0x0][0x208] ;  /* 0x0000820000067ab9 */ /* 0x000fc60000000a00 */
[----:B------:R-:W-:-:S05]  /*e630*/  LEA.HI.X R3, R201, R16, R213, 0x1, P0 ;  /* 0x00000010c9037211 */ /* 0x000fca00000f0cd5 */
[----:B------:R0:W-:Y:S01]  /*e640*/  ST.E.128 desc[UR6][R2.64], R136 ;  /* 0x0000008802007985 */ /* 0x0001e2000c101d06 */
[----:B------:R-:W-:Y:S05]  /*e650*/  BRA `(.L_x_1239) ;  /* 0x0000000c00007947 */ /* 0x000fea0003800000 */
.L_x_1232:
[----:B------:R-:W0:Y:S01]  /*e660*/  LDC R8, c[0x0][0xbe8] ;  /* 0x0002fa00ff087b82 */ /* 0x000e220000000800 */
[----:B------:R-:W-:Y:S01]  /*e670*/  R2UR UR6, R203 ;  /* 0x00000000cb0672ca */ /* 0x000fe200000e0000 */
[----:B------:R-:W-:Y:S01]  /*e680*/  BSSY B1, `(.L_x_1240) ;  /* 0x0000035000017945 */ /* 0x000fe20003800000 */
[----:B------:R-:W-:Y:S01]  /*e690*/  R2UR UR5, R204 ;  /* 0x00000000cc0572ca */ /* 0x000fe200000e0000 */
[----:B------:R-:W-:Y:S01]  /*e6a0*/  IMAD R6, R202, 0x20, R206 ;  /* 0x00000020ca067824 */ /* 0x000fe200078e02ce */
[----:B------:R-:W-:-:S09]  /*e6b0*/  ISETP.GE.AND P0, PT, R217, 0x80, PT ;  /* 0x00000080d900780c */ /* 0x000fd20003f06270 */
[----:B------:R-:W-:Y:S02]  /*e6c0*/  USHF.R.S32.HI UR8, URZ, 0x1f, UR6 ;  /* 0x0000001f3f087899 */ /* 0x000fe40008011406 */
[----:B------:R-:W-:Y:S01]  /*e6d0*/  USHF.R.S32.HI UR9, URZ, 0x1f, UR5 ;  /* 0x0000001f3f097899 */ /* 0x000fe20008011405 */
[----:B0-----:R-:W-:-:S13]  /*e6e0*/  ISETP.NE.AND P1, PT, R8, 0x1, PT ;  /* 0x000000010800780c */ /* 0x001fda0003f25270 */
[----:B------:R-:W0:Y:S08]  /*e6f0*/  @P1 LDC R9, c[0x0][0xbec] ;  /* 0x0002fb00ff091b82 */ /* 0x000e300000000800 */
[----:B------:R-:W1:Y:S01]  /*e700*/  @P1 LDC R11, c[0x0][0xbf0] ;  /* 0x0002fc00ff0b1b82 */ /* 0x000e620000000800 */
[----:B------:R-:W-:Y:S05]  /*e710*/  @P0 BRA `(.L_x_1241) ;  /* 0x0000000000ac0947 */ /* 0x000fea0003800000 */
[----:B------:R-:W2:Y:S01]  /*e720*/  S2R R0, SR_TID.X ;  /* 0x0000000000007919 */ /* 0x000ea20000002100 */
[----:B------:R-:W3:Y:S01]  /*e730*/  LDC R3, c[0x0][0xbe8] ;  /* 0x0002fa00ff037b82 */ /* 0x000ee20000000800 */
[----:B------:R-:W-:Y:S01]  /*e740*/  IMAD.U32 R4, RZ, RZ, UR60 ;  /* 0x0000003cff047e24 */ /* 0x000fe2000f8e00ff */
[----:B------:R-:W-:Y:S02]  /*e750*/  ULDC UR5, c[0x0][0xa88] ;  /* 0x0002a20000057ab9 */ /* 0x000fe40000000800 */
[----:B---3--:R-:W-:Y:S02]  /*e760*/  IMAD R5, R3, UR5, RZ ;  /* 0x0000000503057c24 */ /* 0x008fe4000f8e02ff */
[----:B--2---:R-:W-:-:S04]  /*e770*/  IADD3 R4, R4, -0x80, R0 ;  /* 0xffffff8004047810 */ /* 0x004fc80007ffe000 */
[----:B------:R-:W-:-:S13]  /*e780*/  ISETP.GE.AND P0, PT, R4, R5, PT ;  /* 0x000000050400720c */ /* 0x000fda0003f06270 */
[----:B------:R-:W-:Y:S05]  /*e790*/  @P0 BRA `(.L_x_1241) ;  /* 0x00000000008c0947 */ /* 0x000fea0003800000 */
[----:B------:R-:W-:Y:S01]  /*e7a0*/  ISETP.NE.AND P0, PT, R3, 0x1, PT ;  /* 0x000000010300780c */ /* 0x000fe20003f05270 */
[----:B------:R-:W-:Y:S01]  /*e7b0*/  ULDC.64 UR10, c[0x0][0xb90] ;  /* 0x0002e400000a7ab9 */ /* 0x000fe20000000a00 */
[----:B------:R-:W-:Y:S01]  /*e7c0*/  R2UR UR13, R203 ;  /* 0x00000000cb0d72ca */ /* 0x000fe200000e0000 */
[----:B------:R-:W-:Y:S01]  /*e7d0*/  UIMAD UR5, UR8, UR10, URZ ;  /* 0x0000000a080572a4 */ /* 0x000fe2000f8e023f */
[----:B------:R-:W-:Y:S01]  /*e7e0*/  R2UR UR12, R204 ;  /* 0x00000000cc0c72ca */ /* 0x000fe200000e0000 */
[----:B------:R-:W-:-:S08]  /*e7f0*/  IMAD.MOV.U32 R2, RZ, RZ, R4 ;  /* 0x000000ffff027224 */ /* 0x000fd000078e0004 */
[----:B------:R-:W2:Y:S02]  /*e800*/  @P0 LDC R5, c[0x0][0xbec] ;  /* 0x0002fb00ff050b82 */ /* 0x000ea40000000800 */
[----:B------:R-:W-:Y:S02]  /*e810*/  UIMAD.WIDE.U32 UR6, UR13, UR10, URZ ;  /* 0x0000000a0d0672a5 */ /* 0x000fe4000f8e003f */
[----:B------:R-:W-:-:S03]  /*e820*/  UIMAD UR5, UR13, UR11, UR5 ;  /* 0x0000000b0d0572a4 */ /* 0x000fc6000f8e0205 */
[----:B------:R-:W-:Y:S01]  /*e830*/  ULDC.64 UR10, c[0x0][0xb98] ;  /* 0x0002e600000a7ab9 */ /* 0x000fe20000000a00 */
[----:B------:R-:W3:Y:S01]  /*e840*/  @P0 LDC R7, c[0x0][0xbf0] ;  /* 0x0002fc00ff070b82 */ /* 0x000ee20000000800 */
[----:B------:R-:W-:Y:S02]  /*e850*/  UIADD3 UR7, UR7, UR5, URZ ;  /* 0x0000000507077290 */ /* 0x000fe4000fffe03f */
[----:B------:R-:W-:Y:S02]  /*e860*/  UIMAD UR5, UR9, UR10, URZ ;  /* 0x0000000a090572a4 */ /* 0x000fe4000f8e023f */
[----:B------:R-:W-:Y:S02]  /*e870*/  UIMAD.WIDE.U32 UR6, UR12, UR10, UR6 ;  /* 0x0000000a0c0672a5 */ /* 0x000fe4000f8e0006 */
[----:B------:R-:W-:-:S03]  /*e880*/  UIMAD UR5, UR12, UR11, UR5 ;  /* 0x0000000b0c0572a4 */ /* 0x000fc6000f8e0205 */
[----:B------:R-:W-:Y:S01]  /*e890*/  ULDC.64 UR10, c[0x0][0xb88] ;  /* 0x0002e200000a7ab9 */ /* 0x000fe20000000a00 */
[----:B------:R-:W-:Y:S01]  /*e8a0*/  ULDC.64 UR12, c[0x0][0x208] ;  /* 0x00008200000c7ab9 */ /* 0x000fe20000000a00 */
[----:B--2---:R-:W-:-:S05]  /*e8b0*/  @P0 IMAD.HI.U32 R0, R4, R5, RZ ;  /* 0x0000000504000227 */ /* 0x004fca00078e00ff */
[----:B---3--:R-:W-:-:S05]  /*e8c0*/  @P0 SHF.R.U32.HI R2, RZ, R7, R0 ;  /* 0x00000007ff020219 */ /* 0x008fca0000011600 */
[----:B------:R-:W-:-:S04]  /*e8d0*/  IMAD.MOV R5, RZ, RZ, -R2 ;  /* 0x000000ffff057224 */ /* 0x000fc800078e0a02 */
[----:B------:R-:W-:Y:S01]  /*e8e0*/  IMAD R5, R3, R5, R4 ;  /* 0x0000000503057224 */ /* 0x000fe200078e0204 */
[----:B------:R-:W-:Y:S01]  /*e8f0*/  SHF.R.S32.HI R3, RZ, 0x1f, R2 ;  /* 0x0000001fff037819 */ /* 0x000fe20000011402 */
[----:B------:R-:W-:Y:S01]  /*e900*/  IMAD.U32 R4, RZ, RZ, UR5 ;  /* 0x00000005ff047e24 */ /* 0x000fe2000f8e00ff */
[----:B------:R-:W-:Y:S02]  /*e910*/  IADD3 R2, P0, R2, UR6, RZ ;  /* 0x0000000602027c10 */ /* 0x000fe4000ff1e0ff */
[----:B------:R-:W-:Y:S02]  /*e920*/  SHF.R.S32.HI R0, RZ, 0x1f, R5 ;  /* 0x0000001fff007819 */ /* 0x000fe40000011405 */
[----:B------:R-:W-:Y:S01]  /*e930*/  IADD3.X R3, R3, UR7, R4, P0, !PT ;  /* 0x0000000703037c10 */ /* 0x000fe200087fe404 */
[----:B------:R-:W-:Y:S02]  /*e940*/  ULDC.64 UR6, c[0x0][0xb50] ;  /* 0x0002d40000067ab9 */ /* 0x000fe40000000a00 */
[----:B------:R-:W-:-:S02]  /*e950*/  IMAD R0, R0, UR10, RZ ;  /* 0x0000000a00007c24 */ /* 0x000fc4000f8e02ff */
[----:B------:R-:W-:-:S04]  /*e960*/  IMAD.WIDE.U32 R2, R5, UR10, R2 ;  /* 0x0000000a05027c25 */ /* 0x000fc8000f8e0002 */
[----:B------:R-:W-:Y:S01]  /*e970*/  IMAD R7, R5, UR11, R0 ;  /* 0x0000000b05077c24 */ /* 0x000fe2000f8e0200 */
[----:B------:R-:W-:-:S03]  /*e980*/  LEA R4, P0, R2, UR6, 0x2 ;  /* 0x0000000602047c11 */ /* 0x000fc6000f8010ff */
[----:B------:R-:W-:-:S05]  /*e990*/  IMAD.IADD R3, R3, 0x1, R7 ;  /* 0x0000000103037824 */ /* 0x000fca00078e0207 */
[----:B------:R-:W-:Y:S01]  /*e9a0*/  LEA.HI.X R5, R2, UR7, R3, 0x2, P0 ;  /* 0x0000000702057c11 */ /* 0x000fe200080f1403 */
[----:B------:R-:W-:-:S05]  /*e9b0*/  IMAD.MOV.U32 R3, RZ, RZ, -0x800000 ;  /* 0xff800000ff037424 */ /* 0x000fca00078e00ff */
[----:B------:R2:W-:Y:S02]  /*e9c0*/  STG.E desc[UR12][R4.64], R3 ;  /* 0x0000000304007986 */ /* 0x0005e4000c10190c */
.L_x_1241:
[----:B------:R-:W-:Y:S05]  /*e9d0*/  BSYNC B1 ;  /* 0x0000000000017941 */ /* 0x000fea0003800000 */
.L_x_1240:
[----:B------:R-:W-:Y:S01]  /*e9e0*/  R2UR UR13, R203 ;  /* 0x00000000cb0d72ca */ /* 0x000fe200000e0000 */
[----:B------:R-:W-:Y:S01]  /*e9f0*/  ULDC.64 UR10, c[0x0][0xae8] ;  /* 0x0002ba00000a7ab9 */ /* 0x000fe20000000a00 */
[----:B------:R-:W-:Y:S01]  /*ea00*/  R2UR UR12, R204 ;  /* 0x00000000cc0c72ca */ /* 0x000fe200000e0000 */
[----:B------:R-:W-:Y:S01]  /*ea10*/  UIMAD UR5, UR8, UR10, URZ ;  /* 0x0000000a080572a4 */ /* 0x000fe2000f8e023f */
[----:B------:R-:W-:Y:S01]  /*ea20*/  VIADD R6, R6, UR60 ;  /* 0x0000003c06067c36 */ /* 0x000fe20008000000 */
[----:B------:R-:W-:Y:S03]  /*ea30*/  BSSY B1, `(.L_x_1242) ;  /* 0x000003d000017945 */ /* 0x000fe60003800000 */
[----:B0-----:R-:W-:-:S04]  /*ea40*/  @P1 IMAD.HI.U32 R0, R6, R9, RZ ;  /* 0x0000000906001227 */ /* 0x001fc800078e00ff */
[----:B--2---:R-:W-:Y:S01]  /*ea50*/  IMAD.MOV.U32 R5, RZ, RZ, R6 ;  /* 0x000000ffff057224 */ /* 0x004fe200078e0006 */
[----:B------:R-:W-:Y:S01]  /*ea60*/  UIMAD.WIDE.U32 UR6, UR13, UR10, URZ ;  /* 0x0000000a0d0672a5 */ /* 0x000fe2000f8e003f */
[----:B-1----:R-:W-:Y:S01]  /*ea70*/  @P1 SHF.R.U32.HI R5, RZ, R11, R0 ;  /* 0x0000000bff051219 */ /* 0x002fe20000011600 */
[----:B------:R-:W-:-:S03]  /*ea80*/  UIMAD UR5, UR13, UR11, UR5 ;  /* 0x0000000b0d0572a4 */ /* 0x000fc6000f8e0205 */
[----:B------:R-:W-:Y:S01]  /*ea90*/  ULDC.64 UR10, c[0x0][0xaf0] ;  /* 0x0002bc00000a7ab9 */ /* 0x000fe20000000a00 */
[----:B------:R-:W-:Y:S01]  /*eaa0*/  UIADD3 UR7, UR7, UR5, URZ ;  /* 0x0000000507077290 */ /* 0x000fe2000fffe03f */
[--C-:B------:R-:W-:Y:S01]  /*eab0*/  SHF.R.S32.HI R0, RZ, 0x1f, R5.reuse ;  /* 0x0000001fff007819 */ /* 0x100fe20000011405 */
[----:B------:R-:W-:Y:S01]  /*eac0*/  UIMAD UR5, UR9, UR10, URZ ;  /* 0x0000000a090572a4 */ /* 0x000fe2000f8e023f */
[----:B------:R-:W-:Y:S01]  /*ead0*/  IMAD.MOV R7, RZ, RZ, -R5 ;  /* 0x000000ffff077224 */ /* 0x000fe200078e0a05 */
[----:B------:R-:W-:Y:S02]  /*eae0*/  UIMAD.WIDE.U32 UR6, UR12, UR10, UR6 ;  /* 0x0000000a0c0672a5 */ /* 0x000fe4000f8e0006 */
[----:B------:R-:W-:Y:S01]  /*eaf0*/  UIMAD UR5, UR12, UR11, UR5 ;  /* 0x0000000b0c0572a4 */ /* 0x000fe2000f8e0205 */
[----:B------:R-:W-:Y:S01]  /*eb00*/  IMAD R7, R8, R7, R6 ;  /* 0x0000000708077224 */ /* 0x000fe200078e0206 */
[----:B------:R-:W-:Y:S01]  /*eb10*/  ULDC.64 UR8, c[0x0][0xae0] ;  /* 0x0002b80000087ab9 */ /* 0x000fe20000000a00 */
[----:B------:R-:W-:Y:S01]  /*eb20*/  VIADD R6, R206, UR60 ;  /* 0x0000003cce067c36 */ /* 0x000fe20008000000 */
[----:B------:R-:W-:Y:S01]  /*eb30*/  UIADD3 UR5, UR7, UR5, URZ ;  /* 0x0000000507057290 */ /* 0x000fe2000fffe03f */
[----:B------:R-:W-:-:S02]  /*eb40*/  IMAD R0, R0, UR8, RZ ;  /* 0x0000000800007c24 */ /* 0x000fc4000f8e02ff */
[----:B------:R-:W-:Y:S02]  /*eb50*/  IMAD.U32 R3, RZ, RZ, UR7 ;  /* 0x00000007ff037e24 */ /* 0x000fe4000f8e00ff */
[----:B------:R-:W-:Y:S01]  /*eb60*/  IMAD.U32 R2, RZ, RZ, UR6 ;  /* 0x00000006ff027e24 */ /* 0x000fe2000f8e00ff */
[----:B------:R-:W-:Y:S01]  /*eb70*/  ULDC.64 UR6, c[0x0][0xad8] ;  /* 0x0002b60000067ab9 */ /* 0x000fe20000000a00 */
[----:B------:R-:W-:Y:S01]  /*eb80*/  IMAD.U32 R3, RZ, RZ, UR5 ;  /* 0x00000005ff037e24 */ /* 0x000fe2000f8e00ff */
[----:B------:R-:W-:Y:S01]  /*eb90*/  ULDC UR5, c[0x0][0xa88] ;  /* 0x0002a20000057ab9 */ /* 0x000fe20000000800 */
[C---:B------:R-:W-:Y:S01]  /*eba0*/  IMAD R9, R5.reuse, UR9, R0 ;  /* 0x0000000905097c24 */ /* 0x040fe2000f8e0200 */
[----:B------:R-:W-:Y:S01]  /*ebb0*/  SHF.R.S32.HI R0, RZ, 0x1f, R7 ;  /* 0x0000001fff007819 */ /* 0x000fe20000011407 */
[----:B------:R-:W-:-:S04]  /*ebc0*/  IMAD.WIDE.U32 R2, R5, UR8, R2 ;  /* 0x0000000805027c25 */ /* 0x000fc8000f8e0002 */
[----:B------:R-:W-:Y:S02]  /*ebd0*/  IMAD.IADD R3, R3, 0x1, R9 ;  /* 0x0000000103037824 */ /* 0x000fe400078e0209 */
[----:B------:R-:W-:Y:S02]  /*ebe0*/  IMAD R4, R0, UR6, RZ ;  /* 0x0000000600047c24 */ /* 0x000fe4000f8e02ff */
[----:B------:R-:W-:Y:S02]  /*ebf0*/  IMAD R9, R8, UR5, RZ ;  /* 0x0000000508097c24 */ /* 0x000fe4000f8e02ff */
[C---:B------:R-:W-:Y:S02]  /*ec00*/  IMAD R5, R7.reuse, UR7, R4 ;  /* 0x0000000707057c24 */ /* 0x040fe4000f8e0204 */
[----:B------:R-:W-:Y:S01]  /*ec10*/  IMAD.WIDE.U32 R2, R7, UR6, R2 ;  /* 0x0000000607027c25 */ /* 0x000fe2000f8e0002 */
[----:B------:R-:W-:Y:S01]  /*ec20*/  ISETP.GE.AND P2, PT, R6, R9, PT ;  /* 0x000000090600720c */ /* 0x000fe20003f46270 */
[----:B------:R-:W-:-:S02]  /*ec30*/  ULDC.64 UR6, c[0x0][0xa80] ;  /* 0x0002a00000067ab9 */ /* 0x000fc40000000a00 */
[----:B------:R-:W-:Y:S01]  /*ec40*/  VIADD R0, R6, 0x20 ;  /* 0x0000002006007836 */ /* 0x000fe20000000000 */
[----:B------:R-:W-:Y:S01]  /*ec50*/  LEA R4, P3, R2, UR6, 0x1 ;  /* 0x0000000602047c11 */ /* 0x000fe2000f8608ff */
[----:B------:R-:W-:-:S03]  /*ec60*/  IMAD.IADD R3, R3, 0x1, R5 ;  /* 0x0000000103037824 */ /* 0x000fc600078e0205 */
[-C--:B------:R-:W-:Y:S01]  /*ec70*/  ISETP.GE.AND P1, PT, R0, R9.reuse, PT ;  /* 0x000000090000720c */ /* 0x080fe20003f26270 */
[----:B------:R-:W-:Y:S01]  /*ec80*/  VIADD R0, R6, 0x40 ;  /* 0x0000004006007836 */ /* 0x000fe20000000000 */
[----:B------:R-:W-:Y:S02]  /*ec90*/  LEA.HI.X R5, R2, UR7, R3, 0x1, P3 ;  /* 0x0000000702057c11 */ /* 0x000fe400098f0c03 */
[----:B------:R0:W1:Y:S02]  /*eca0*/  SHFL.IDX PT, R2, R4, RZ, 0x181f ;  /* 0x00181fff04027589 */ /* 0x00006400000e0000 */
[----:B------:R-:W-:Y:S02]  /*ecb0*/  ISETP.GE.AND P0, PT, R0, R9, PT ;  /* 0x000000090000720c */ /* 0x000fe40003f06270 */
[----:B------:R0:W2:Y:S01]  /*ecc0*/  SHFL.IDX PT, R0, R5, RZ, 0x181f ;  /* 0x00181fff05007589 */ /* 0x0000a200000e0000 */
[----:B------:R-:W-:Y:S10]  /*ecd0*/  @P2 BRA `(.L_x_1243) ;  /* 0x0000000000482947 */ /* 0x000ff40003800000 */
        /* <DEDUP_REMOVED lines=18> */
.L_x_1243:
[----:B------:R-:W-:Y:S05]  /*ee00*/  BSYNC B1 ;  /* 0x0000000000017941 */ /* 0x000fea0003800000 */
.L_x_1242:
[----:B--2---:R2:W4:Y:S01]  /*ee10*/  SHFL.IDX PT, R0, R5, 0x1, 0x181f ;  /* 0x00381f0005007f89 */ /* 0x00452200000e0000 */
[----:B------:R-:W-:Y:S03]  /*ee20*/  BSSY B1, `(.L_x_1244) ;  /* 0x0000015000017945 */ /* 0x000fe60003800000 */
[----:B-1-3--:R2:W1:Y:S01]  /*ee30*/  SHFL.IDX PT, R2, R4, 0x1, 0x181f ;  /* 0x00381f0004027f89 */ /* 0x00a46200000e0000 */
        /* <DEDUP_REMOVED lines=8> */
[----:B------:R-:W-:Y:S02]  /*eec0*/  @!P3 LEA R12, P5, R200, R2, 0x1 ;  /* 0x00000002c80cb211 */ /* 0x000fe400078a08ff */
[----:B----4-:R-:W-:Y:S02]  /*eed0*/  @!P4 LEA.HI.X R11, R18, R0, R216, 0x1, P6 ;  /* 0x00000000120bc211 */ /* 0x010fe400030f0cd8 */
        /* <DEDUP_REMOVED lines=9> */
.L_x_1245:
[----:B------:R-:W-:Y:S05]  /*ef70*/  BSYNC B1 ;  /* 0x0000000000017941 */ /* 0x000fea0003800000 */
.L_x_1244:
[----:B----4-:R4:W0:Y:S01]  /*ef80*/  SHFL.IDX PT, R0, R5, 0x2, 0x181f ;  /* 0x00581f0005007f89 */ /* 0x01082200000e0000 */
        /* <DEDUP_REMOVED lines=10> */
[-C--:B------:R-:W-:Y:S02]  /*f030*/  @!P2 LEA R12, P5, R200, R2.reuse, 0x1 ;  /* 0x00000002c80ca211 */ /* 0x080fe400078a08ff */
        /* <DEDUP_REMOVED lines=10> */
.L_x_1247:
[----:B------:R-:W-:Y:S05]  /*f0e0*/  BSYNC B1 ;  /* 0x0000000000017941 */ /* 0x000fea0003800000 */
.L_x_1246:
[----:B0-----:R-:W-:Y:S01]  /*f0f0*/  VIADD R0, R6, 0x60 ;  /* 0x0000006006007836 */ /* 0x001fe20000000000 */
[----:B--2-4-:R-:W0:Y:S04]  /*f100*/  SHFL.IDX PT, R5, R5, 0x3, 0x181f ;  /* 0x00781f0005057f89 */ /* 0x014e2800000e0000 */
[----:B------:R-:W-:Y:S01]  /*f110*/  ISETP.GE.AND P0, PT, R0, R9, PT ;  /* 0x000000090000720c */ /* 0x000fe20003f06270 */
[----:B-1-3--:R1:W2:-:S12]  /*f120*/  SHFL.IDX PT, R2, R4, 0x3, 0x181f ;  /* 0x00781f0004027f89 */ /* 0x00a29800000e0000 */
        /* <DEDUP_REMOVED lines=8> */
[-C--:B------:R-:W-:Y:S02]  /*f1b0*/  @!P2 LEA R8, P5, R200, R2.reuse, 0x1 ;  /* 0x00000002c808a211 */ /* 0x080fe400078a08ff */
[-C--:B------:R-:W-:Y:S02]  /*f1c0*/  @!P1 LEA R10, P4, R23, R2.reuse, 0x1 ;  /* 0x00000002170a9211 */ /* 0x080fe400078808ff */
[-C--:B0-----:R-:W-:Y:S02]  /*f1d0*/  @!P3 LEA.HI.X R7, R18, R5.reuse, R216, 0x1, P6 ;  /* 0x000000051207b211 */ /* 0x081fe400030f0cd8 */
        /* <DEDUP_REMOVED lines=8> */
.L_x_1239:
[----:B------:R-:W-:Y:S05]  /*f260*/  BSYNC B0 ;  /* 0x0000000000007941 */ /* 0x000fea0003800000 */
.L_x_1231:
[----:B------:R-:W-:Y:S02]  /*f270*/  ULDC UR5, c[0x0][0xc38] ;  /* 0x00030e0000057ab9 */ /* 0x000fe40000000800 */
[----:B------:R-:W-:-:S06]  /*f280*/  UISETP.GE.AND UP0, UPT, UR4, UR5, UPT ;  /* 0x000000050400728c */ /* 0x000fcc000bf06270 */
[----:B------:R-:W-:-:S13]  /*f290*/  PLOP3.LUT P0, PT, PT, PT, UP0, 0x80, 0x0 ;  /* 0x000000000000781c */ /* 0x000fda0003f0f008 */
[----:B------:R-:W-:Y:S05]  /*f2a0*/  @!P0 BRA `(.L_x_1248) ;  /* 0xffffff1800d48947 */ /* 0x000fea000383ffff */
[----:B------:R-:W-:Y:S05]  /*f2b0*/  EXIT ;  /* 0x000000000000794d */ /* 0x000fea0003800000 */
.L_x_1150:
[----:B------:R-:W-:-:S08]  /*f2c0*/  NOP ;  /* 0x0000000000007918 */ /* 0x000fd00000000000 */
[----:B0-----:R-:W0:-:S00]  /*f2d0*/  USETMAXREG.DEALLOC.CTAPOOL 0x18 ;  /* 0x00000018000079c8 */ /* 0x001e0000080e0500 */
[----:B0-----:R-:W-:-:S06]  /*f2e0*/  LOP3.LUT R0, R0, 0x3, RZ, 0xc0, !PT ;  /* 0x0000000300007812 */ /* 0x001fcc00078ec0ff */
[----:B------:R-:W0:Y:S01]  /*f2f0*/  S2UR UR6, SR_CTAID.X ;  /* 0x00000000000679c3 */ /* 0x000e220000002500 */
[----:B------:R-:W-:Y:S01]  /*f300*/  LOP3.LUT R19, R19, 0xfffffffb, RZ, 0xc0, !PT ;  /* 0xfffffffb13137812 */ /* 0x000fe200078ec0ff */
[----:B------:R-:W-:Y:S01]  /*f310*/  STL [R1+0x18], RZ ;  /* 0x000018ff01007387 */ /* 0x000fe20000100800 */
[----:B------:R-:W-:-:S03]  /*f320*/  IMAD.MOV.U32 R18, RZ, RZ, RZ ;  /* 0x000000ffff127224 */ /* 0x000fc600078e00ff */
[----:B------:R-:W1:Y:S02]  /*f330*/  SHFL.IDX PT, R0, R0, RZ, 0x1f ;  /* 0x00001fff00007589 */ /* 0x000e6400000e0000 */
[----:B-1----:R-:W-:Y:S02]  /*f340*/  ISETP.NE.AND P0, PT, R0, RZ, PT ;  /* 0x000000ff0000720c */ /* 0x002fe40003f05270 */
[----:B------:R-:W0:Y:S11]  /*f350*/  LDC R0, c[0x0][0xc38] ;  /* 0x00030e00ff007b82 */ /* 0x000e360000000800 */
[----:B------:R-:W-:Y:S01]  /*f360*/  @P0 LOP3.LUT R19, R19, 0x4, RZ, 0xfc, !PT ;  /* 0x0000000413130812 */ /* 0x000fe200078efcff */
[----:B------:R-:W-:Y:S06]  /*f370*/  @P0 BAR.ARV 0x4, 0x180 ;  /* 0x0106000000000b1d */ /* 0x000fec0000002000 */
[----:B0-----:R-:W-:Y:S01]  /*f380*/  ISETP.LE.AND P0, PT, R0, UR6, PT ;  /* 0x0000000600007c0c */ /* 0x001fe2000bf03270 */
[----:B------:R-:W-:-:S05]  /*f390*/  IMAD.MOV.U32 R0, RZ, RZ, 0x1 ;  /* 0x00000001ff007424 */ /* 0x000fca00078e00ff */
[----:B------:R0:W-:Y:S07]  /*f3a0*/  STL [R1+0x8], R0 ;  /* 0x0000080001007387 */ /* 0x0001ee0000100800 */
[----:B------:R-:W-:Y:S05]  /*f3b0*/  @P0 BRA `(.L_x_1249) ;  /* 0x0000005400780947 */ /* 0x000fea0003800000 */
[----:B------:R-:W1:Y:S01]  /*f3c0*/  S2R R6, SR_TID.X ;  /* 0x0000000000067919 */ /* 0x000e620000002100 */
[----:B------:R-:W2:Y:S01]  /*f3d0*/  S2UR UR5, SR_CgaCtaId ;  /* 0x00000000000579c3 */ /* 0x000ea20000008800 */
[----:B------:R-:W-:Y:S01]  /*f3e0*/  UMOV UR4, 0x400 ;  /* 0x0000040000047882 */ /* 0x000fe20000000000 */
[----:B------:R-:W-:Y:S01]  /*f3f0*/  IMAD.MOV.U32 R18, RZ, RZ, RZ ;  /* 0x000000ffff127224 */ /* 0x000fe200078e00ff */
[----:B------:R-:W-:Y:S01]  /*f400*/  ULDC UR44, c[0x0][0xc] ;  /* 0x00000300002c7ab9 */ /* 0x000fe20000000800 */
[----:B------:R-:W-:Y:S01]  /*f410*/  ULDC.64 UR38, c[0x0][0x198] ;  /* 0x0000660000267ab9 */ /* 0x000fe20000000a00 */
[----:B--2---:R-:W-:-:S06]  /*f420*/  ULEA UR4, UR5, UR4, 0x18 ;  /* 0x0000000405047291 */ /* 0x004fcc000f8ec03f */
[----:B------:R-:W-:Y:S01]  /*f430*/  IMAD.U32 R17, RZ, RZ, UR4 ;  /* 0x00000004ff117e24 */ /* 0x000fe2000f8e00ff */
[C---:B-1----:R-:W-:Y:S01]  /*f440*/  LOP3.LUT R5, R6.reuse, 0x7f, RZ, 0xc0, !PT ;  /* 0x0000007f06057812 */ /* 0x042fe200078ec0ff */
[----:B0-----:R-:W-:-:S05]  /*f450*/  IMAD.SHL.U32 R0, R6, 0x8, RZ ;  /* 0x0000000806007824 */ /* 0x001fca00078e00ff */
[C---:B------:R-:W-:Y:S02]  /*f460*/  LOP3.LUT R2, R0.reuse, 0x1f8, RZ, 0xc0, !PT ;  /* 0x000001f800027812 */ /* 0x040fe400078ec0ff */
[----:B------:R-:W-:Y:S02]  /*f470*/  LOP3.LUT R0, R0, 0x38, RZ, 0xc0, !PT ;  /* 0x0000003800007812 */ /* 0x000fe400078ec0ff */
[----:B------:R-:W-:Y:S01]  /*f480*/  LOP3.LUT R3, R2, 0x38, R6, 0x78, !PT ;  /* 0x0000003802037812 */ /* 0x000fe200078e7806 */
[----:B------:R-:W-:-:S05]  /*f490*/  IMAD.SHL.U32 R2, R5, 0x8, RZ ;  /* 0x0000000805027824 */ /* 0x000fca00078e00ff */
[----:B------:R-:W-:Y:S01]  /*f4a0*/  LOP3.LUT R4, R3, 0x200, R2, 0xf8, !PT ;  /* 0x0000020003047812 */ /* 0x000fe200078ef802 */
[----:B------:R-:W-:Y:S01]  /*f4b0*/  IMAD.SHL.U32 R2, R6, 0x10, RZ ;  /* 0x0000001006027824 */ /* 0x000fe200078e00ff */
[----:B------:R-:W-:-:S03]  /*f4c0*/  SHF.R.U32.HI R3, RZ, 0x3, R5 ;  /* 0x00000003ff037819 */ /* 0x000fc60000011605 */
[----:B------:R-:W-:Y:S01]  /*f4d0*/  IMAD R4, R4, 0x2, R17 ;  /* 0x0000000204047824 */ /* 0x000fe200078e0211 */
[----:B------:R-:W-:Y:S01]  /*f4e0*/  LOP3.LUT R2, R3, 0x70, R2, 0xf8, !PT ;  /* 0x0000007003027812 */ /* 0x000fe200078ef802 */
[----:B------:R-:W-:Y:S02]  /*f4f0*/  IMAD.U32 R3, RZ, RZ, UR6 ;  /* 0x00000006ff037e24 */ /* 0x000fe4000f8e00ff */
[----:B------:R-:W-:Y:S01]  /*f500*/  IMAD.MOV.U32 R2, RZ, RZ, 0x1 ;  /* 0x00000001ff027424 */ /* 0x000fe200078e00ff */
[----:B------:R-:W-:Y:S04]  /*f510*/  STL [R1+0x10], R4 ;  /* 0x0000100401007387 */ /* 0x000fe80000100800 */
[----:B------:R0:W-:Y:S04]  /*f520*/  STL [R1+0x14], R3 ;  /* 0x0000140301007387 */ /* 0x0001e80000100800 */
[----:B------:R-:W-:Y:S04]  /*f530*/  STL [R1+0x18], RZ ;  /* 0x000018ff01007387 */ /* 0x000fe80000100800 */
[----:B------:R1:W-:Y:S01]  /*f540*/  STL [R1+0x8], R2 ;  /* 0x0000080201007387 */ /* 0x0003e20000100800 */
[----:B0-----:R-:W-:-:S02]  /*f550*/  LOP3.LUT R3, R0, 0x40, RZ, 0xfc, !PT ;  /* 0x0000004000037812 */ /* 0x001fc400078efcff */
[C---:B-1----:R-:W-:Y:S02]  /*f560*/  LOP3.LUT R2, R0.reuse, 0x80, RZ, 0xfc, !PT ;  /* 0x0000008000027812 */ /* 0x042fe400078efcff */
[----:B------:R-:W-:-:S07]  /*f570*/  LOP3.LUT R0, R0, 0xc0, RZ, 0xfc, !PT ;  /* 0x000000c000007812 */ /* 0x000fce00078efcff */
.L_x_1356:
[----:B--2---:R-:W2:Y:S01]  /*f580*/  LDL R0, [R1+0x14] ;  /* 0x0000140001007983 */ /* 0x004ea20000100800 */
[----:B------:R-:W-:Y:S02]  /*f590*/  ULDC UR8, c[0x0][0xc60] ;  /* 0x0003180000087ab9 */ /* 0x000fe40000000800 */
[----:B------:R-:W-:-:S11]  /*f5a0*/  UISETP.NE.AND UP0, UPT, UR8, 0x1, UPT ;  /* 0x000000010800788c */ /* 0x000fd6000bf05270 */
[----:B------:R-:W-:Y:S01]  /*f5b0*/  @UP0 ULDC UR4, c[0x0][0xc64] ;  /* 0x0003190000040ab9 */ /* 0x000fe20000000800 */
[----:B------:R-:W-:Y:S01]  /*f5c0*/  @UP0 ULDC UR9, c[0x0][0xc68] ;  /* 0x00031a0000090ab9 */ /* 0x000fe20000000800 */
[C---:B--2---:R-:W-:Y:S02]  /*f5d0*/  R2UR UR7, R0.reuse ;  /* 0x00000000000772ca */ /* 0x044fe400000e0000 */
[----:B------:R-:W-:-:S11]  /*f5e0*/  R2UR UR6, R0 ;  /* 0x00000000000672ca */ /* 0x000fd600000e0000 */
[----:B------:R-:W-:-:S04]  /*f5f0*/  UIMAD.WIDE.U32 UR4, UR7, UR4, URZ ;  /* 0x00000004070472a5 */ /* 0x000fc8000f8e003f */
[----:B------:R-:W-:-:S03]  /*f600*/  @UP0 USHF.R.U32.HI UR7, URZ, UR9, UR5 ;  /* 0x000000093f070299 */ /* 0x000fc60008011605 */
[----:B------:R-:W-:Y:S02]  /*f610*/  ULDC UR4, c[0x0][0xc78] ;  /* 0x00031e0000047ab9 */ /* 0x000fe40000000800 */
[----:B------:R-:W-:Y:S02]  /*f620*/  UISETP.GE.AND UP0, UPT, UR7, UR4, UPT ;  /* 0x000000040700728c */ /* 0x000fe4000bf06270 */
[----:B------:R-:W-:-:S04]  /*f630*/  UIADD3 UR4, -UR7, URZ, URZ ;  /* 0x0000003f07047290 */ /* 0x000fc8000fffe13f */
[----:B------:R-:W-:Y:S01]  /*f640*/  PLOP3.LUT P0, PT, PT, PT, UP0, 0x80, 0x0 ;  /* 0x000000000000781c */ /* 0x000fe20003f0f008 */
[----:B------:R-:W-:-:S12]  /*f650*/  UIMAD UR8, UR8, UR4, UR6 ;  /* 0x00000004080872a4 */ /* 0x000fd8000f8e0206 */
[----:B01--4-:R-:W-:Y:S05]  /*f660*/  @!P0 BRA `(.L_x_1250) ;  /* 0x0000000000208947 */ /* 0x013fea0003800000 */
        /* <DEDUP_REMOVED lines=8> */
.L_x_1250:
[----:B------:R-:W-:Y:S01]  /*f6f0*/  ULDC UR9, c[0x0][0xc54] ;  /* 0x0003150000097ab9 */ /* 0x000fe20000000800 */
[----:B------:R-:W-:Y:S01]  /*f700*/  UMOV UR6, UR8 ;  /* 0x0000000800067c82 */ /* 0x000fe20008000000 */
[----:B------:R-:W-:-:S11]  /*f710*/  UISETP.NE.AND UP0, UPT, UR9, 0x1, UPT ;  /* 0x000000010900788c */ /* 0x000fd6000bf05270 */
[----:B------:R-:W-:Y:S02]  /*f720*/  @UP0 ULDC.64 UR10, c[0x0][0xc58] ;  /* 0x00031600000a0ab9 */ /* 0x000fe40000000a00 */
[----:B------:R-:W-:-:S04]  /*f730*/  UIMAD.WIDE.U32 UR4, UR8, UR10, URZ ;  /* 0x0000000a080472a5 */ /* 0x000fc8000f8e003f */
[----:B------:R-:W-:-:S04]  /*f740*/  @UP0 USHF.R.U32.HI UR6, URZ, UR11, UR5 ;  /* 0x0000000b3f060299 */ /* 0x000fc80008011605 */
[----:B------:R-:W-:-:S12]  /*f750*/  UIMAD UR4, UR6, UR9, URZ ;  /* 0x00000009060472a4 */ /* 0x000fd8000f8e023f */
.L_x_1251:
[----:B------:R-:W-:Y:S02]  /*f760*/  UIADD3 UR4, UR8, -UR4, URZ ;  /* 0x8000000408047290 */ /* 0x000fe4000fffe03f */
        /* <DEDUP_REMOVED lines=8> */
[----:B------:R-:W-:Y:S01]  /*f7f0*/  ULDC UR13, c[0x0][0xc54] ;  /* 0x00031500000d7ab9 */ /* 0x000fe20000000800 */
[----:B------:R-:W-:-:S02]  /*f800*/  UISETP.NE.U32.AND UP0, UPT, UR10, URZ, UPT ;  /* 0x0000003f0a00728c */ /* 0x000fc4000bf05070 */
[----:B------:R-:W-:Y:S02]  /*f810*/  UIMAD UR13, UR7, UR13, UR4 ;  /* 0x0000000d070d72a4 */ /* 0x000fe4000f8e0204 */
[----:B------:R-:W-:Y:S01]  /*f820*/  USHF.L.U32 UR43, UR43, 0x7, URZ ;  /* 0x000000072b2b7899 */ /* 0x000fe2000800063f */
[----:B------:R-:W-:Y:S01]  /*f830*/  ULDC.64 UR4, c[0x0][0x9e0] ;  /* 0x0002780000047ab9 */ /* 0x000fe20000000a00 */
[----:B------:R-:W-:Y:S02]  /*f840*/  UISETP.NE.AND.EX UP0, UPT, UR11, URZ, UPT, UP0 ;  /* 0x0000003f0b00728c */ /* 0x000fe4000bf05300 */
[----:B------:R-:W-:Y:S02]  /*f850*/  UISETP.GE.AND UP3, UPT, UR5, 0x1, UPT ;  /* 0x000000010500788c */ /* 0x000fe4000bf66270 */
[----:B------:R-:W-:Y:S01]  /*f860*/  UIADD3 UR12, UR43, 0x7f, URZ ;  /* 0x0000007f2b0c7890 */ /* 0x000fe2000fffe03f */
[----:B------:R-:W-:Y:S01]  /*f870*/  ULDC UR10, c[0x0][0x424] ;  /* 0x00010900000a7ab9 */ /* 0x000fe20000000800 */
[----:B------:R-:W-:Y:S01]  /*f880*/  ULDC UR6, c[0x0][0x288] ;  /* 0x0000a20000067ab9 */ /* 0x000fe20000000800 */
[----:B------:R-:W-:Y:S01]  /*f890*/  @UP2 ULDC UR8, c[0x0][0xc4c] ;  /* 0x0003130000082ab9 */ /* 0x000fe20000000800 */
[----:B------:R-:W-:Y:S01]  /*f8a0*/  @UP1 ULDC UR11, c[0x0][0x44c] ;  /* 0x00011300000b1ab9 */ /* 0x000fe20000000800 */
[----:B------:R-:W-:Y:S01]  /*f8b0*/  USEL UR15, UR10, 0x1, UP0 ;  /* 0x000000010a0f7887 */ /* 0x000fe20008000000 */
[----:B------:R-:W-:Y:S01]  /*f8c0*/  PLOP3.LUT P1, PT, PT, PT, UP3, 0x80, 0x0 ;  /* 0x000000000000781c */ /* 0x000fe20003f2f038 */
[----:B------:R-:W-:-:S02]  /*f8d0*/  UIADD3 UR16, -UR6, 0x1, URZ ;  /* 0x0000000106107890 */ /* 0x000fc4000fffe13f */
[----:B------:R-:W-:Y:S02]  /*f8e0*/  UIMAD.WIDE.U32 UR8, UR13, UR8, URZ ;  /* 0x000000080d0872a5 */ /* 0x000fe4000f8e003f */
[----:B------:R-:W-:Y:S01]  /*f8f0*/  UIMAD.WIDE.U32 UR10, UR12, UR11, URZ ;  /* 0x0000000b0c0a72a5 */ /* 0x000fe2000f8e003f */
[----:B------:R-:W-:Y:S01]  /*f900*/  ULDC UR7, c[0x0][0x2f0] ;  /* 0x0000bc0000077ab9 */ /* 0x000fe20000000800 */
[----:B------:R-:W-:Y:S01]  /*f910*/  @UP2 ULDC UR17, c[0x0][0xc50] ;  /* 0x0003140000112ab9 */ /* 0x000fe20000000800 */
[----:B------:R-:W-:Y:S01]  /*f920*/  @UP1 ULDC UR18, c[0x0][0x450] ;  /* 0x0001140000121ab9 */ /* 0x000fe20000000800 */
[----:B------:R-:W-:Y:S01]  /*f930*/  UMOV UR42, UR13 ;  /* 0x0000000d002a7c82 */ /* 0x000fe20008000000 */
[----:B------:R-:W-:Y:S02]  /*f940*/  UIMAD UR16, UR15, UR7, UR16 ;  /* 0x000000070f1072a4 */ /* 0x000fe4000f8e0210 */
[----:B------:R-:W-:Y:S02]  /*f950*/  @UP2 USHF.R.U32.HI UR42, URZ, UR17, UR9 ;  /* 0x000000113f2a2299 */ /* 0x000fe40008011609 */
[----:B------:R-:W-:-:S02]  /*f960*/  @UP1 USHF.R.U32.HI UR12, URZ, UR18, UR11 ;  /* 0x000000123f0c1299 */ /* 0x000fc4000801160b */
[----:B------:R-:W-:Y:S02]  /*f970*/  UIADD3 UR36, -UR42, URZ, URZ ;  /* 0x0000003f2a247290 */ /* 0x000fe4000fffe13f */
[----:B------:R-:W-:Y:S02]  /*f980*/  UIADD3 UR12, UR16, UR12, URZ ;  /* 0x0000000c100c7290 */ /* 0x000fe4000fffe03f */
[----:B------:R-:W-:Y:S02]  /*f990*/  UIMAD UR36, UR14, UR36, UR13 ;  /* 0x000000240e2472a4 */ /* 0x000fe4000f8e020d */
[----:B------:R-:W-:Y:S01]  /*f9a0*/  UIADD3 UR4, UR12, UR4, URZ ;  /* 0x000000040c047290 */ /* 0x000fe2000fffe03f */
[----:B------:R-:W-:Y:S11]  /*f9b0*/  @!P1 BRA `(.L_x_1252) ;  /* 0x0000000000449947 */ /* 0x000ff60003800000 */
        /* <DEDUP_REMOVED lines=10> */
.L_x_1253:
[----:B------:R-:W-:-:S11]  /*fa60*/  UISETP.NE.AND UP0, UPT, UR5, 0x1, UPT ;  /* 0x000000010500788c */ /* 0x000fd6000bf05270 */
[----:B------:R-:W-:Y:S02]  /*fa70*/  @UP0 ULDC.64 UR12, c[0x0][0x9e8] ;  /* 0x00027a00000c0ab9 */ /* 0x000fe40000000a00 */
[----:B------:R-:W-:-:S04]  /*fa80*/  UIMAD.WIDE.U32 UR8, UR10, UR12, URZ ;  /* 0x0000000c0a0872a5 */ /* 0x000fc8000f8e003f */
[----:B------:R-:W-:-:S12]  /*fa90*/  @UP0 USHF.R.U32.HI UR10, URZ, UR13, UR9 ;  /* 0x0000000d3f0a0299 */ /* 0x000fd80008011609 */
.L_x_1254:
[----:B------:R-:W-:-:S04]  /*faa0*/  UIMAD UR10, UR10, UR5, UR5 ;  /* 0x000000050a0a72a4 */ /* 0x000fc8000f8e0205 */
[----:B------:R-:W-:-:S04]  /*fab0*/  UISETP.LT.AND UP0, UPT, UR4, UR10, UPT ;  /* 0x0000000a0400728c */ /* 0x000fc8000bf01270 */
[----:B------:R-:W-:-:S12]  /*fac0*/  USEL UR4, UR4, UR10, UP0 ;  /* 0x0000000a04047287 */ /* 0x000fd80008000000 */
.L_x_1252:
[----:B------:R-:W-:Y:S02]  /*fad0*/  UIMAD UR12, UR15, UR7, 0x3f ;  /* 0x0000003f0f0c74a4 */ /* 0x000fe4000f8e0207 */
[----:B------:R-:W-:Y:S02]  /*fae0*/  UIADD3 UR4, UR4, 0x3f, URZ ;  /* 0x0000003f04047890 */ /* 0x000fe4000fffe03f */
[----:B------:R-:W-:Y:S02]  /*faf0*/  USHF.R.S32.HI UR13, URZ, 0x1f, UR12 ;  /* 0x0000001f3f0d7899 */ /* 0x000fe4000801140c */
[----:B------:R-:W-:Y:S01]  /*fb00*/  USHF.R.S32.HI UR10, URZ, 0x1f, UR4 ;  /* 0x0000001f3f0a7899 */ /* 0x000fe20008011404 */
[----:B------:R-:W-:Y:S01]  /*fb10*/  @UP1 ULDC UR8, c[0x0][0x44c] ;  /* 0x0001130000081ab9 */ /* 0x000fe20000000800 */
[----:B------:R-:W-:Y:S02]  /*fb20*/  ULEA.HI UR13, UR13, UR12, URZ, 0x6 ;  /* 0x0000000c0d0d7291 */ /* 0x000fe4000f8f303f */
[----:B------:R-:W-:-:S02]  /*fb30*/  UIMAD.WIDE.U32 UR8, UR43, UR8, URZ ;  /* 0x000000082b0872a5 */ /* 0x000fc4000f8e003f */
[----:B------:R-:W-:Y:S01]  /*fb40*/  ULEA.HI UR10, UR10, UR4, URZ, 0x6 ;  /* 0x000000040a0a7291 */ /* 0x000fe2000f8f303f */
[----:B------:R-:W-:Y:S01]  /*fb50*/  @UP1 ULDC UR14, c[0x0][0x450] ;  /* 0x00011400000e1ab9 */ /* 0x000fe20000000800 */
[----:B------:R-:W-:Y:S01]  /*fb60*/  UMOV UR11, UR43 ;  /* 0x0000002b000b7c82 */ /* 0x000fe20008000000 */
[----:B------:R-:W-:Y:S02]  /*fb70*/  UIMAD UR4, UR15, UR7, -UR6 ;  /* 0x000000070f0472a4 */ /* 0x000fe4000f8e0a06 */
[----:B------:R-:W-:Y:S02]  /*fb80*/  USHF.R.S32.HI UR13, URZ, 0x6, UR13 ;  /* 0x000000063f0d7899 */ /* 0x000fe4000801140d */
[----:B------:R-:W-:Y:S02]  /*fb90*/  USHF.R.S32.HI UR10, URZ, 0x6, UR10 ;  /* 0x000000063f0a7899 */ /* 0x000fe4000801140a */
[----:B------:R-:W-:Y:S02]  /*fba0*/  @UP1 USHF.R.U32.HI UR11, URZ, UR14, UR9 ;  /* 0x0000000e3f0b1299 */ /* 0x000fe40008011609 */
[----:B------:R-:W-:-:S02]  /*fbb0*/  UISETP.LT.AND UP0, UPT, UR13, UR10, UPT ;  /* 0x0000000a0d00728c */ /* 0x000fc4000bf01270 */
[----:B------:R-:W-:Y:S01]  /*fbc0*/  UIADD3 UR4, UR4, UR11, URZ ;  /* 0x0000000b04047290 */ /* 0x000fe2000fffe03f */
[----:B------:R-:W-:Y:S01]  /*fbd0*/  ULDC UR8, c[0x0][0x9dc] ;  /* 0x0002770000087ab9 */ /* 0x000fe20000000800 */
[----:B------:R-:W-:Y:S02]  /*fbe0*/  USEL UR41, UR13, UR10, UP0 ;  /* 0x0000000a0d297287 */ /* 0x000fe40008000000 */
        /* <DEDUP_REMOVED lines=12> */
.L_x_1256:
[----:B------:R-:W-:-:S11]  /*fcb0*/  UISETP.NE.AND UP0, UPT, UR5, 0x1, UPT ;  /* 0x000000010500788c */ /* 0x000fd6000bf05270 */
[----:B------:R-:W-:Y:S02]  /*fcc0*/  @UP0 ULDC.64 UR10, c[0x0][0x9e8] ;  /* 0x00027a00000a0ab9 */ /* 0x000fe40000000a00 */
[----:B------:R-:W-:-:S04]  /*fcd0*/  UIMAD.WIDE.U32 UR6, UR4, UR10, URZ ;  /* 0x0000000a040672a5 */ /* 0x000fc8000f8e003f */
[----:B------:R-:W-:-:S12]  /*fce0*/  @UP0 USHF.R.U32.HI UR4, URZ, UR11, UR7 ;  /* 0x0000000b3f040299 */ /* 0x000fd80008011607 */
.L_x_1257:
[----:B------:R-:W-:-:S04]  /*fcf0*/  UIMAD UR4, UR4, UR5, URZ ;  /* 0x00000005040472a4 */ /* 0x000fc8000f8e023f */
[----:B------:R-:W-:-:S04]  /*fd00*/  UISETP.LT.AND UP0, UPT, UR8, UR4, UPT ;  /* 0x000000040800728c */ /* 0x000fc8000bf01270 */
[----:B------:R-:W-:-:S12]  /*fd10*/  USEL UR8, UR8, UR4, !UP0 ;  /* 0x0000000408087287 */ /* 0x000fd8000c000000 */
.L_x_1255:
[----:B------:R-:W-:Y:S01]  /*fd20*/  USHF.R.S32.HI UR4, URZ, 0x1f, UR8 ;  /* 0x0000001f3f047899 */ /* 0x000fe20008011408 */
[----:B------:R-:W-:Y:S03]  /*fd30*/  BSSY B7, `(.L_x_1258) ;  /* 0x00004aa000077945 */ /* 0x000fe60003800000 */
[----:B------:R-:W-:-:S04]  /*fd40*/  ULEA.HI UR4, UR4, UR8, URZ, 0x6 ;  /* 0x0000000804047291 */ /* 0x000fc8000f8f303f */
[----:B------:R-:W-:-:S04]  /*fd50*/  USHF.R.S32.HI UR4, URZ, 0x6, UR4 ;  /* 0x000000063f047899 */ /* 0x000fc80008011404 */
[----:B------:R-:W-:-:S04]  /*fd60*/  UISETP.LT.AND UP0, UPT, URZ, UR4, UPT ;  /* 0x000000043f00728c */ /* 0x000fc8000bf01270 */
[----:B------:R-:W-:-:S04]  /*fd70*/  USEL UR40, URZ, UR4, !UP0 ;  /* 0x000000043f287287 */ /* 0x000fc8000c000000 */
[----:B------:R-:W-:-:S06]  /*fd80*/  UISETP.GT.AND UP0, UPT, UR41, UR40, UPT ;  /* 0x000000282900728c */ /* 0x000fcc000bf04270 */
[----:B------:R-:W-:-:S13]  /*fd90*/  PLOP3.LUT P0, PT, PT, PT, UP0, 0x80, 0x0 ;  /* 0x000000000000781c */ /* 0x000fda0003f0f008 */
[----:B------:R-:W-:Y:S05]  /*fda0*/  @P0 BRA `(.L_x_1259) ;  /* 0x00000000004c0947 */ /* 0x000fea0003800000 */
[----:B------:R-:W0:Y:S02]  /*fdb0*/  S2R R0, SR_TID.X ;  /* 0x0000000000007919 */ /* 0x000e240000002100 */
[----:B0-----:R-:W-:-:S04]  /*fdc0*/  LOP3.LUT R0, R0, 0x7f, RZ, 0xc0, !PT ;  /* 0x0000007f00007812 */ /* 0x001fc800078ec0ff */
[----:B------:R-:W-:-:S13]  /*fdd0*/  ISETP.NE.AND P1, PT, R0, RZ, PT ;  /* 0x000000ff0000720c */ /* 0x000fda0003f25270 */
[----:B------:R-:W-:Y:S05]  /*fde0*/  @P1 BRA `(.L_x_1260) ;  /* 0x0000004800781947 */ /* 0x000fea0003800000 */
[----:B------:R-:W0:Y:S01]  /*fdf0*/  S2R R5, SR_LANEID ;  /* 0x0000000000057919 */ /* 0x000e220000000000 */
[----:B------:R-:W-:Y:S01]  /*fe00*/  VOTEU.ANY UR4, UPT, PT ;  /* 0x0000000000047886 */ /* 0x000fe200038e0100 */
[----:B------:R-:W1:Y:S01]  /*fe10*/  LDC.64 R2, c[0x0][0xc80] ;  /* 0x00032000ff027b82 */ /* 0x000e620000000a00 */
[----:B------:R-:W0:Y:S01]  /*fe20*/  FLO.U32 R0, UR4 ;  /* 0x0000000400007d00 */ /* 0x000e2200080e0000 */
[----:B------:R-:W-:Y:S01]  /*fe30*/  ULDC.64 UR6, c[0x0][0x208] ;  /* 0x0000820000067ab9 */ /* 0x000fe20000000a00 */
[----:B0-----:R-:W-:-:S06]  /*fe40*/  ISETP.EQ.U32.AND P0, PT, R0, R5, PT ;  /* 0x000000050000720c */ /* 0x001fcc0003f02070 */
[----:B------:R-:W1:Y:S07]  /*fe50*/  POPC R5, UR4 ;  /* 0x0000000400057d09 */ /* 0x000e6e0008000000 */
[----:B-1----:R-:W2:Y:S01]  /*fe60*/  @P0 ATOMG.E.ADD.STRONG.GPU PT, R3, desc[UR6][R2.64], R5 ;  /* 0x00000005020309a8 */ /* 0x002ea200081ee1c6 */
[----:B------:R-:W0:Y:S02]  /*fe70*/  S2R R4, SR_LTMASK ;  /* 0x0000000000047919 */ /* 0x000e240000003900 */
[----:B0-----:R-:W-:-:S04]  /*fe80*/  LOP3.LUT R4, R4, UR4, RZ, 0xc0, !PT ;  /* 0x0000000404047c12 */ /* 0x001fc8000f8ec0ff */
[----:B------:R-:W0:Y:S01]  /*fe90*/  POPC R7, R4 ;  /* 0x0000000400077309 */ /* 0x000e220000000000 */
[----:B--2---:R-:W0:Y:S02]  /*fea0*/  SHFL.IDX PT, R0, R3, R0, 0x1f ;  /* 0x00001f0003007589 */ /* 0x004e2400000e0000 */
[----:B0-----:R-:W-:-:S05]  /*feb0*/  IADD3 R0, R0, UR44, R7 ;  /* 0x0000002c00007c10 */ /* 0x001fca000fffe007 */
[----:B------:R3:W-:Y:S01]  /*fec0*/  STL [R1+0x14], R0 ;  /* 0x0000140001007387 */ /* 0x0007e20000100800 */
[----:B------:R-:W-:Y:S05]  /*fed0*/  BRA `(.L_x_1260) ;  /* 0x00000048003c7947 */ /* 0x000fea0003800000 */
.L_x_1259:
[----:B------:R-:W-:Y:S01]  /*fee0*/  VIADD R0, R17, 0x20400 ;  /* 0x0002040011007836 */ /* 0x000fe20000000000 */
[----:B------:R-:W-:Y:S04]  /*fef0*/  BSSY B6, `(.L_x_1261) ;  /* 0x0000013000067945 */ /* 0x000fe80003800000 */
[----:B------:R-:W-:-:S13]  /*ff00*/  LOP3.LUT P0, RZ, R0, 0x3ff, RZ, 0xc0, !PT ;  /* 0x000003ff00ff7812 */ /* 0x000fda000780c0ff */
[----:B------:R-:W-:Y:S05]  /*ff10*/  @!P0 BRA `(.L_x_1262) ;  /* 0x0000000000408947 */ /* 0x000fea0003800000 */
        /* <DEDUP_REMOVED lines=16> */
.L_x_1262:
[----:B------:R-:W-:Y:S05]  /*10020*/  BSYNC B6 ;  /* 0x0000000000067941 */ /* 0x000fea0003800000 */
.L_x_1261:
        /* <DEDUP_REMOVED lines=8> */
[----:B------:R0:W1:Y:S01]  /*100b0*/  LDC.64 R2, c[0x4][R16] ;  /* 0x0100000010027b82 */ /* 0x0000620000000a00 */
        /* <DEDUP_REMOVED lines=11> */
.L_x_1265:
        /* <DEDUP_REMOVED lines=15> */
.L_x_1264:
[----:B------:R-:W-:Y:S05]  /*10260*/  BSYNC B6 ;  /* 0x0000000000067941 */ /* 0x000fea0003800000 */
.L_x_1263:
[----:B------:R-:W-:Y:S01]  /*10270*/  ULDC.64 UR4, c[0x0][0x9f8] ;  /* 0x00027e0000047ab9 */ /* 0x000fe20000000a00 */
[----:B------:R-:W-:Y:S01]  /*10280*/  IMAD.U32 R7, RZ, RZ, UR42 ;  /* 0x0000002aff077e24 */ /* 0x000fe2000f8e00ff */
[----:B------:R-:W-:Y:S01]  /*10290*/  UISETP.NE.U32.AND UP0, UPT, UR4, URZ, UPT ;  /* 0x0000003f0400728c */ /* 0x000fe2000bf05070 */
[----:B------:R-:W-:-:S03]  /*102a0*/  ULDC.64 UR6, c[0x0][0x208] ;  /* 0x0000820000067ab9 */ /* 0x000fc60000000a00 */
[----:B------:R-:W-:-:S06]  /*102b0*/  UISETP.NE.AND.EX UP0, UPT, UR5, URZ, UPT, UP0 ;  /* 0x0000003f0500728c */ /* 0x000fcc000bf05300 */
[----:B------:R-:W-:-:S05]  /*102c0*/  PLOP3.LUT P0, PT, PT, PT, UP0, 0x80, 0x0 ;  /* 0x000000000000781c */ /* 0x000fca0003f0f008 */
[----:B------:R-:W-:Y:S02]  /*102d0*/  @UP0 ULDC.64 UR4, c[0x0][0x9f8] ;  /* 0x00027e0000040ab9 */ /* 0x000fe40000000a00 */
[----:B------:R-:W-:-:S06]  /*102e0*/  @UP0 UIMAD.WIDE UR4, UR42, 0x4, UR4 ;  /* 0x000000042a0408a5 */ /* 0x000fcc000f8e0204 */
[----:B------:R-:W-:Y:S02]  /*102f0*/  IMAD.U32 R2, RZ, RZ, UR4 ;  /* 0x00000004ff027e24 */ /* 0x000fe4000f8e00ff */
[----:B------:R-:W-:-:S05]  /*10300*/  IMAD.U32 R3, RZ, RZ, UR5 ;  /* 0x00000005ff037e24 */ /* 0x000fca000f8e00ff */
[----:B------:R0:W2:Y:S01]  /*10310*/  @P0 LDG.E R7, desc[UR6][R2.64] ;  /* 0x0000000602070981 */ /* 0x0000a2000c1e1900 */
[----:B------:R-:W-:Y:S01]  /*10320*/  UMOV UR4, 0xffffffff ;  /* 0xffffffff00047882 */ /* 0x000fe20000000000 */
[----:B------:R-:W-:Y:S01]  /*10330*/  IMAD.U32 R0, RZ, RZ, UR41 ;  /* 0x00000029ff007e24 */ /* 0x000fe2000f8e00ff */
[----:B------:R-:W-:Y:S01]  /*10340*/  LOP3.LUT R19, R19, 0xfffffffe, RZ, 0xc0, !PT ;  /* 0xfffffffe13137812 */ /* 0x000fe200078ec0ff */
[----:B------:R-:W1:Y:S02]  /*10350*/  S2R R4, SR_TID.X ;  /* 0x0000000000047919 */ /* 0x000e640000002100 */
[----:B------:R-:W-:Y:S01]  /*10360*/  VIADD R0, R0, 0xffffffff ;  /* 0xffffffff00007836 */ /* 0x000fe20000000000 */
[----:B0-----:R-:W0:Y:S02]  /*10370*/  LDC.64 R2, c[0x0][0x418] ;  /* 0x00010600ff027b82 */ /* 0x001e240000000a00 */
[----:B0-----:R-:W-:Y:S02]  /*10380*/  ISETP.NE.U32.AND P0, PT, R2, RZ, PT ;  /* 0x000000ff0200720c */ /* 0x001fe40003f05070 */
[----:B-1----:R-:W-:-:S02]  /*10390*/  SHF.R.U32.HI R4, RZ, 0x5, R4 ;  /* 0x00000005ff047819 */ /* 0x002fc40000011604 */
[----:B------:R-:W-:Y:S02]  /*103a0*/  ISETP.NE.AND.EX P1, PT, R3, RZ, PT, P0 ;  /* 0x000000ff0300720c */ /* 0x000fe40003f25300 */
[----:B------:R-:W-:-:S11]  /*103b0*/  LOP3.LUT R4, R4, 0x3, RZ, 0xc0, !PT ;  /* 0x0000000304047812 */ /* 0x000fd600078ec0ff */
[----:B------:R-:W-:Y:S02]  /*103c0*/  @P1 LOP3.LUT R19, R19, 0x1, RZ, 0xfc, !PT ;  /* 0x0000000113131812 */ /* 0x000fe400078efcff */
[----:B--2---:R-:W-:Y:S01]  /*103d0*/  SHF.R.S32.HI R8, RZ, 0x1f, R7 ;  /* 0x0000001fff087819 */ /* 0x004fe20000011407 */
[----:B------:R0:W-:Y:S01]  /*103e0*/  STL [R1+0x4], R7 ;  /* 0x0000040701007387 */ /* 0x0001e20000100800 */
[----:B------:R-:W-:-:S03]  /*103f0*/  SEL R16, R7, RZ, !P1 ;  /* 0x000000ff07107207 */ /* 0x000fc60004800000 */
[----:B------:R0:W-:Y:S01]  /*10400*/  STL [R1+0xc], R8 ;  /* 0x00000c0801007387 */ /* 0x0001e20000100800 */
[----:B------:R-:W-:Y:S05]  /*10410*/  BRA.DIV UR4, `(.L_x_1266) ;  /* 0x0000004e04287947 */ /* 0x000fea000b800000 */
[----:B------:R1:W2:Y:S02]  /*10420*/  SHFL.IDX PT, R14, R4, RZ, 0x1f ;  /* 0x00001fff040e7589 */ /* 0x0002a400000e0000 */
.L_x_1371:
[----:B------:R3:W-:Y:S01]  /*10430*/  STL [R1], R0 ;  /* 0x0000000001007387 */ /* 0x0007e20000100800 */
[----:B--2---:R-:W-:Y:S02]  /*10440*/  ISETP.NE.AND P0, PT, R14, RZ, PT ;  /* 0x000000ff0e00720c */ /* 0x004fe40003f05270 */
[----:B------:R-:W-:Y:S02]  /*10450*/  PLOP3.LUT P2, PT, PT, PT, PT, 0x8, 0x0 ;  /* 0x000000000000781c */ /* 0x000fe40003f4e170 */
[----:B------:R-:W-:-:S11]  /*10460*/  LOP3.LUT R19, R19, 0xfffffffd, RZ, 0xc0, !PT ;  /* 0xfffffffd13137812 */ /* 0x000fd600078ec0ff */
[----:B------:R-:W-:Y:S01]  /*10470*/  @P2 LOP3.LUT R19, R19, 0x2, RZ, 0xfc, !PT ;  /* 0x0000000213132812 */ /* 0x000fe200078efcff */
[----:B---3--:R-:W-:Y:S06]  /*10480*/  @P0 BRA `(.L_x_1267) ;  /* 0x0000000400480947 */ /* 0x008fec0003800000 */
[----:B------:R-:W-:-:S03]  /*10490*/  UMOV UR4, 0xffffffff ;  /* 0xffffffff00047882 */ /* 0x000fc60000000000 */
[----:B------:R-:W-:Y:S05]  /*104a0*/  BRA.DIV UR4, `(.L_x_1268) ;  /* 0x0000004e04247947 */ /* 0x000fea000b800000 */
[----:B------:R-:W-:-:S13]  /*104b0*/  ELECT P6, URZ, PT ;  /* 0x00000000003f782f */ /* 0x000fda00038c0000 */
.L_x_1374:
[----:B------:R-:W-:Y:S05]  /*104c0*/  @!P6 BRA `(.L_x_1267) ;  /* 0x000000040038e947 */ /* 0x000fea0003800000 */
[----:B------:R-:W-:Y:S01]  /*104d0*/  IMAD.MOV.U32 R16, RZ, RZ, R7 ;  /* 0x000000ffff107224 */ /* 0x000fe200078e0007 */
[----:B------:R-:W-:Y:S06]  /*104e0*/  @!P1 BRA `(.L_x_1269) ;  /* 0x0000000000509947 */ /* 0x000fec0003800000 */
[----:B------:R-:W2:Y:S01]  /*104f0*/  LDC R6, c[0x0][0x43c] ;  /* 0x00010f00ff067b82 */ /* 0x000ea20000000800 */
[----:B------:R-:W-:Y:S01]  /*10500*/  IMAD.MOV.U32 R9, RZ, RZ, R0 ;  /* 0x000000ffff097224 */ /* 0x000fe200078e0000 */
[----:B------:R-:W-:Y:S01]  /*10510*/  ULDC.64 UR4, c[0x0][0x428] ;  /* 0x00010a0000047ab9 */ /* 0x000fe20000000a00 */
[----:B------:R-:W-:Y:S01]  /*10520*/  ULDC.64 UR6, c[0x0][0x208] ;  /* 0x0000820000067ab9 */ /* 0x000fe20000000a00 */
[----:B--2---:R-:W-:-:S13]  /*10530*/  ISETP.NE.AND P0, PT, R6, 0x1, PT ;  /* 0x000000010600780c */ /* 0x004fda0003f05270 */
[----:B-1----:R-:W1:Y:S02]  /*10540*/  @P0 LDC.64 R4, c[0x0][0x440] ;  /* 0x00011000ff040b82 */ /* 0x002e640000000a00 */
[----:B-1----:R-:W-:-:S04]  /*10550*/  @P0 IMAD.HI.U32 R0, R9, R4, RZ ;  /* 0x0000000409000227 */ /* 0x002fc800078e00ff */
[----:B------:R-:W-:Y:S01]  /*10560*/  IMAD.MOV.U32 R4, RZ, RZ, R9 ;  /* 0x000000ffff047224 */ /* 0x000fe200078e0009 */
[----:B------:R-:W-:-:S04]  /*10570*/  @P0 SHF.R.U32.HI R4, RZ, R5, R0 ;  /* 0x00000005ff040219 */ /* 0x000fc80000011600 */
[--C-:B------:R-:W-:Y:S01]  /*10580*/  SHF.R.S32.HI R5, RZ, 0x1f, R4.reuse ;  /* 0x0000001fff057819 */ /* 0x100fe20000011404 */
[----:B------:R-:W-:-:S04]  /*10590*/  IMAD.MOV R0, RZ, RZ, -R4 ;  /* 0x000000ffff007224 */ /* 0x000fc800078e0a04 */
[----:B------:R-:W-:Y:S02]  /*105a0*/  IMAD R9, R6, R0, R9 ;  /* 0x0000000006097224 */ /* 0x000fe400078e0209 */
[----:B------:R-:W-:Y:S02]  /*105b0*/  IMAD R0, R8, UR4, RZ ;  /* 0x0000000408007c24 */ /* 0x000fe4000f8e02ff */
[C---:B------:R-:W-:Y:S01]  /*105c0*/  IMAD.WIDE.U32 R4, R7.reuse, UR4, R4 ;  /* 0x0000000407047c25 */ /* 0x040fe2000f8e0004 */
[----:B------:R2:W-:Y:S03]  /*105d0*/  STL [R1], R9 ;  /* 0x0000000901007387 */ /* 0x0005e60000100800 */
[----:B------:R-:W-:Y:S01]  /*105e0*/  IMAD R0, R7, UR5, R0 ;  /* 0x0000000507007c24 */ /* 0x000fe2000f8e0200 */
[----:B------:R-:W-:-:S03]  /*105f0*/  LEA R2, P0, R4, R2, 0x2 ;  /* 0x0000000204027211 */ /* 0x000fc600078010ff */
[----:B------:R-:W-:-:S05]  /*10600*/  IMAD.IADD R0, R5, 0x1, R0 ;  /* 0x0000000105007824 */ /* 0x000fca00078e0200 */
[----:B------:R-:W-:-:S05]  /*10610*/  LEA.HI.X R3, R4, R3, R0, 0x2, P0 ;  /* 0x0000000304037211 */ /* 0x000fca00000f1400 */
[----:B------:R2:W5:Y:S02]  /*10620*/  LDG.E R16, desc[UR6][R2.64] ;  /* 0x0000000602107981 */ /* 0x000564000c1e1900 */
.L_x_1269:
[----:B--2---:R-:W2:Y:S01]  /*10630*/  LDL R2, [R1+0x8] ;  /* 0x0000080001027983 */ /* 0x004ea20000100800 */
[----:B------:R-:W-:Y:S01]  /*10640*/  IMAD R0, R18, 0x8, R17 ;  /* 0x0000000812007824 */ /* 0x000fe200078e0211 */
[----:B--2---:R-:W-:-:S04]  /*10650*/  SHF.L.U32 R2, R2, 0x1f, RZ ;  /* 0x0000001f02027819 */ /* 0x004fc800000006ff */
[----:B------:R-:W2:Y:S02]  /*10660*/  SYNCS.PHASECHK.TRANS64.TRYWAIT P0, [R0+URZ+0x30840], R2 ;  /* 0x03084002000075a7 */ /* 0x000ea4000800017f */
[----:B--2---:R-:W-:Y:S05]  /*10670*/  @!P0 BRA `(.L_x_1270) ;  /* 0x0000004800d08947 */ /* 0x004fea0003800000 */
.L_x_1375:
[----:B------:R-:W3:Y:S02]  /*10680*/  S2R R3, SR_TID.X ;  /* 0x0000000000037919 */ /* 0x000ee40000002100 */
[----:B---3--:R-:W-:-:S04]  /*10690*/  LOP3.LUT R3, R3, 0x7f, RZ, 0xc0, !PT ;  /* 0x0000007f03037812 */ /* 0x008fc800078ec0ff */
[----:B------:R-:W-:-:S13]  /*106a0*/  ISETP.NE.AND P0, PT, R3, RZ, PT ;  /* 0x000000ff0300720c */ /* 0x000fda0003f05270 */
[----:B------:R-:W-:Y:S05]  /*106b0*/  @P0 BRA `(.L_x_1271) ;  /* 0x00000000001c0947 */ /* 0x000fea0003800000 */
[----:B------:R-:W3:Y:S01]  /*106c0*/  S2R R3, SR_TID.X ;  /* 0x0000000000037919 */ /* 0x000ee20000002100 */
[----:B--2---:R-:W-:-:S04]  /*106d0*/  IMAD.MOV.U32 R2, RZ, RZ, 0x8000 ;  /* 0x00008000ff027424 */ /* 0x004fc800078e00ff */
[----:B------:R4:W-:Y:S01]  /*106e0*/  SYNCS.ARRIVE.TRANS64 RZ, [R0+URZ+0x30830], R2 ;  /* 0x0308300200ff79a7 */ /* 0x0009e2000800003f */
[----:B---3--:R-:W-:-:S04]  /*106f0*/  LOP3.LUT R3, R3, 0x1f, RZ, 0xc0, !PT ;  /* 0x0000001f03037812 */ /* 0x008fc800078ec0ff */
[----:B------:R-:W-:-:S13]  /*10700*/  ISETP.NE.AND P0, PT, R3, RZ, PT ;  /* 0x000000ff0300720c */ /* 0x000fda0003f05270 */
[----:B----4-:R-:W-:Y:S05]  /*10710*/  @!P0 BRA `(.L_x_1271) ;  /* 0x0000000000048947 */ /* 0x010fea0003800000 */
[----:B------:R-:W-:Y:S01]  /*10720*/  BPT.TRAP 0x1 ;  /* 0x000000040000795c */ /* 0x000fe20000300000 */
.L_x_1271:
[----:B--2---:R-:W2:Y:S01]  /*10730*/  LDL R2, [R1] ;  /* 0x0000000001027983 */ /* 0x004ea20000100800 */
[----:B------:R-:W-:Y:S01]  /*10740*/  R2UR UR33, R0 ;  /* 0x00000000002172ca */ /* 0x000fe200000e0000 */
[----:B------:R-:W-:Y:S01]  /*10750*/  IMAD R0, R18, 0x8000, R17 ;  /* 0x0000800012007824 */ /* 0x000fe200078e0211 */
[----:B-----5:R-:W-:Y:S01]  /*10760*/  R2UR UR37, R16 ;  /* 0x00000000102572ca */ /* 0x020fe200000e0000 */
[----:B------:R-:W-:Y:S01]  /*10770*/  UIADD3 UR4, UP0, UR38, 0x370, URZ ;  /* 0x0000037026047890 */ /* 0x000fe2000ff1e03f */
[----:B------:R-:W-:Y:S01]  /*10780*/  PLOP3.LUT P0, PT, PT, PT, PT, 0x80, 0x0 ;  /* 0x000000000000781c */ /* 0x000fe20003f0f070 */
[----:B------:R-:W-:Y:S01]  /*10790*/  UMOV UR6, 0x0 ;  /* 0x0000000000067882 */ /* 0x000fe20000000000 */
[----:B------:R-:W-:Y:S01]  /*107a0*/  R2UR UR8, R0 ;  /* 0x00000000000872ca */ /* 0x000fe200000e0000 */
[----:B------:R-:W-:Y:S01]  /*107b0*/  UIADD3.X UR5, URZ, UR39, URZ, UP0, !UPT ;  /* 0x000000273f057290 */ /* 0x000fe200087fe43f */
[----:B------:R-:W-:Y:S01]  /*107c0*/  LOP3.LUT R19, R19, 0xfffffffd, RZ, 0xc0, !PT ;  /* 0xfffffffd13137812 */ /* 0x000fe200078ec0ff */
[----:B------:R-:W-:Y:S01]  /*107d0*/  UMOV UR7, 0x14f00000 ;  /* 0x14f0000000077882 */ /* 0x000fe20000000000 */
[----:B------:R-:W-:Y:S01]  /*107e0*/  UMOV UR34, URZ ;  /* 0x0000003f00227c82 */ /* 0x000fe20008000000 */
[----:B------:R-:W-:Y:S01]  /*107f0*/  UMOV UR26, 0x40 ;  /* 0x00000040001a7882 */ /* 0x000fe20000000000 */
[----:B------:R-:W-:Y:S01]  /*10800*/  UMOV UR28, UR36 ;  /* 0x00000024001c7c82 */ /* 0x000fe20008000000 */
[----:B------:R-:W-:-:S02]  /*10810*/  UIADD3 UR33, UR33, 0x30830, URZ ;  /* 0x0003083021217890 */ /* 0x000fc4000fffe03f */
[----:B------:R-:W-:Y:S01]  /*10820*/  UMOV UR29, UR37 ;  /* 0x00000025001d7c82 */ /* 0x000fe20008000000 */
[----:B------:R-:W-:Y:S01]  /*10830*/  UMOV UR18, 0x80 ;  /* 0x0000008000127882 */ /* 0x000fe20000000000 */
[----:B------:R-:W-:Y:S01]  /*10840*/  UMOV UR20, UR36 ;  /* 0x0000002400147c82 */ /* 0x000fe20008000000 */
[----:B------:R-:W-:Y:S01]  /*10850*/  UMOV UR21, UR37 ;  /* 0x0000002500157c82 */ /* 0x000fe20008000000 */
[----:B------:R-:W-:Y:S01]  /*10860*/  UIADD3 UR32, UR8, 0x20400, URZ ;  /* 0x0002040008207890 */ /* 0x000fe2000fffe03f */
[----:B------:R-:W-:Y:S01]  /*10870*/  @P0 LOP3.LUT R19, R19, 0x2, RZ, 0xfc, !PT ;  /* 0x0000000213130812 */ /* 0x000fe200078efcff */
[----:B------:R-:W-:Y:S02]  /*10880*/  UIADD3 UR24, UR8, 0x22400, URZ ;  /* 0x0002240008187890 */ /* 0x000fe4000fffe03f */
[----:B------:R-:W-:Y:S02]  /*10890*/  UIADD3 UR16, UR8, 0x24400, URZ ;  /* 0x0002440008107890 */ /* 0x000fe4000fffe03f */
[----:B------:R-:W-:Y:S01]  /*108a0*/  UIADD3 UR8, UR8, 0x26400, URZ ;  /* 0x0002640008087890 */ /* 0x000fe2000fffe03f */
[----:B------:R-:W-:Y:S01]  /*108b0*/  UMOV UR25, UR33 ;  /* 0x0000002100197c82 */ /* 0x000fe20008000000 */
[----:B------:R-:W-:Y:S01]  /*108c0*/  UMOV UR17, UR33 ;  /* 0x0000002100117c82 */ /* 0x000fe20008000000 */
[----:B------:R-:W-:Y:S01]  /*108d0*/  UMOV UR10, 0xc0 ;  /* 0x000000c0000a7882 */ /* 0x000fe20000000000 */
[----:B------:R-:W-:Y:S01]  /*108e0*/  UMOV UR12, UR36 ;  /* 0x00000024000c7c82 */ /* 0x000fe20008000000 */
[----:B------:R-:W-:Y:S01]  /*108f0*/  UMOV UR13, UR37 ;  /* 0x00000025000d7c82 */ /* 0x000fe20008000000 */
[----:B------:R-:W-:Y:S01]  /*10900*/  UMOV UR9, UR33 ;  /* 0x0000002100097c82 */ /* 0x000fe20008000000 */
[----:B--2---:R-:W-:-:S13]  /*10910*/  R2UR UR35, R2 ;  /* 0x00000000022372ca */ /* 0x004fda00000e0000 */
[----:B------:R-:W-:-:S07]  /*10920*/  USHF.L.U32 UR35, UR35, 0x6, URZ ;  /* 0x0000000623237899 */ /* 0x000fce000800063f */
[----:B------:R-:W-:Y:S01]  /*10930*/  UMOV UR27, UR35 ;  /* 0x00000023001b7c82 */ /* 0x000fe20008000000 */
[----:B------:R-:W-:Y:S01]  /*10940*/  UMOV UR19, UR35 ;  /* 0x0000002300137c82 */ /* 0x000fe20008000000 */
[----:B------:R2:W-:Y:S01]  /*10950*/  UTMALDG.4D [UR32], [UR4], desc[UR6] ;  /* 0x00000620040075b4 */ /* 0x0005e20008019000 */
[----:B------:R-:W-:Y:S01]  /*10960*/  UMOV UR11, UR35 ;  /* 0x00000023000b7c82 */ /* 0x000fe20008000000 */
[----:B------:R2:W-:Y:S01]  /*10970*/  UTMALDG.4D [UR24], [UR4], desc[UR6] ;  /* 0x00000618040075b4 */ /* 0x0005e20008019000 */
[----:B------:R2:W-:Y:S01]  /*10980*/  UTMALDG.4D [UR16], [UR4], desc[UR6] ;  /* 0x00000610040075b4 */ /* 0x0005e20008019000 */
[----:B------:R2:W-:Y:S02]  /*10990*/  UTMALDG.4D [UR8], [UR4], desc[UR6] ;  /* 0x00000608040075b4 */ /* 0x0005e40008019000 */
[----:B--2---:R-:W-:Y:S01]  /*109a0*/  NOP ;  /* 0x0000000000007918 */ /* 0x004fe20000000000 */
.L_x_1267:
[----:B------:R-:W-:Y:S01]  /*109b0*/  VIADD R0, R17, 0x10400 ;  /* 0x0001040011007836 */ /* 0x000fe20000000000 */
[----:B------:R-:W-:Y:S05]  /*109c0*/  WARPSYNC.ALL ;  /* 0x0000000000007948 */ /* 0x000fea0003800000 */
[----:B------:R-:W-:Y:S01]  /*109d0*/  BAR.SYNC.DEFER_BLOCKING 0x8, 0x180 ;  /* 0x0206000000007b1d */ /* 0x000fe20000010000 */
[----:B------:R-:W-:-:S05]  /*109e0*/  LOP3.LUT P0, RZ, R0, 0x3ff, RZ, 0xc0, !PT ;  /* 0x000003ff00ff7812 */ /* 0x000fca000780c0ff */
[----:B------:R-:W-:Y:S08]  /*109f0*/  BSSY B6, `(.L_x_1272) ;  /* 0x0000012000067945 */ /* 0x000ff00003800000 */
[----:B------:R-:W-:Y:S05]  /*10a00*/  @!P0 BRA `(.L_x_1273) ;  /* 0x0000000000408947 */ /* 0x000fea0003800000 */
[----:B------:R-:W-:Y:S01]  /*10a10*/  MOV R2, 0x0 ;  /* 0x0000000000027802 */ /* 0x000fe20000000f00 */
[----:B------:R-:W-:Y:S01]  /*10a20*/  ULDC.64 UR6, c[0x4][0xa8] ;  /* 0x01002a0000067ab9 */ /* 0x000fe20000000a00 */
[----:B------:R-:W-:Y:S01]  /*10a30*/  ULDC.64 UR8, c[0x4][0xb0] ;  /* 0x01002c0000087ab9 */ /* 0x000fe20000000a00 */
[----:B------:R-:W-:Y:S01]  /*10a40*/  ULDC.64 UR4, c[0x4][0x20] ;  /* 0x0100080000047ab9 */ /* 0x000fe20000000a00 */
[----:B-1----:R-:W-:Y:S02]  /*10a50*/  IMAD.U32 R4, RZ, RZ, UR6 ;  /* 0x00000006ff047e24 */ /* 0x002fe4000f8e00ff */
[----:B------:R-:W1:Y:S01]  /*10a60*/  LDC.64 R2, c[0x4][R2] ;  /* 0x0100000002027b82 */ /* 0x000e620000000a00 */
[----:B------:R-:W-:Y:S02]  /*10a70*/  IMAD.U32 R5, RZ, RZ, UR7 ;  /* 0x00000007ff057e24 */ /* 0x000fe4000f8e00ff */
[----:B------:R-:W-:Y:S02]  /*10a80*/  IMAD.U32 R6, RZ, RZ, UR8 ;  /* 0x00000008ff067e24 */ /* 0x000fe4000f8e00ff */
[----:B0-----:R-:W-:-:S02]  /*10a90*/  IMAD.U32 R7, RZ, RZ, UR9 ;  /* 0x00000009ff077e24 */ /* 0x001fc4000f8e00ff */
[----:B------:R-:W-:Y:S02]  /*10aa0*/  IMAD.U32 R10, RZ, RZ, UR4 ;  /* 0x00000004ff0a7e24 */ /* 0x000fe4000f8e00ff */
[----:B------:R-:W-:Y:S02]  /*10ab0*/  IMAD.U32 R11, RZ, RZ, UR5 ;  /* 0x00000005ff0b7e24 */ /* 0x000fe4000f8e00ff */
[----:B------:R-:W-:Y:S02]  /*10ac0*/  IMAD.MOV.U32 R8, RZ, RZ, 0x70 ;  /* 0x00000070ff087424 */ /* 0x000fe400078e00ff */
[----:B------:R-:W-:Y:S02]  /*10ad0*/  IMAD.MOV.U32 R12, RZ, RZ, 0x1 ;  /* 0x00000001ff0c7424 */ /* 0x000fe400078e00ff */
[----:B------:R-:W-:-:S07]  /*10ae0*/  IMAD.MOV.U32 R13, RZ, RZ, RZ ;  /* 0x000000ffff0d7224 */ /* 0x000fce00078e00ff */
[----:B------:R-:W-:-:S07]  /*10af0*/  LEPC R20, `(.L_x_1273) ;  /* 0x000000001014794e */ /* 0x000fce0000000000 */
[----:B-1----:R-:W-:Y:S05]  /*10b00*/  CALL.ABS.NOINC R2 ;  /* 0x0000000002007343 */ /* 0x002fea0003c00000 */
.L_x_1273:
[----:B------:R-:W-:Y:S05]  /*10b10*/  BSYNC B6 ;  /* 0x0000000000067941 */ /* 0x000fea0003800000 */
.L_x_1272:
[----:B------:R-:W2:Y:S01]  /*10b20*/  S2R R2, SR_TID.X ;  /* 0x0000000000027919 */ /* 0x000ea20000002100 */
[----:B0-----:R-:W0:Y:S01]  /*10b30*/  LDC R7, c[0x0][0x448] ;  /* 0x00011200ff077b82 */ /* 0x001e220000000800 */
[----:B------:R-:W-:Y:S01]  /*10b40*/  USHF.R.S32.HI UR4, URZ, 0x1f, UR36 ;  /* 0x0000001f3f047899 */ /* 0x000fe20008011424 */
[----:B------:R-:W-:Y:S01]  /*10b50*/  ULDC.64 UR8, c[0x0][0x2d8] ;  /* 0x0000b60000087ab9 */ /* 0x000fe20000000a00 */
[----:B------:R-:W3:Y:S02]  /*10b60*/  S2R R10, SR_TID.X ;  /* 0x00000000000a7919 */ /* 0x000ee40000002100 */
[----:B------:R-:W-:Y:S02]  /*10b70*/  UIMAD UR6, UR4, UR8, URZ ;  /* 0x00000008040672a4 */ /* 0x000fe4000f8e023f */
[----:B------:R-:W-:Y:S01]  /*10b80*/  UIMAD.WIDE.U32 UR4, UR36, UR8, URZ ;  /* 0x00000008240472a5 */ /* 0x000fe2000f8e003f */
[----:B------:R-:W4:Y:S01]  /*10b90*/  S2R R8, SR_TID.X ;  /* 0x0000000000087919 */ /* 0x000f220000002100 */
[----:B------:R-:W-:-:S02]  /*10ba0*/  UIMAD UR6, UR36, UR9, UR6 ;  /* 0x00000009240672a4 */ /* 0x000fc4000f8e0206 */
[----:B------:R-:W-:Y:S02]  /*10bb0*/  USHF.R.S32.HI UR7, URZ, 0x1f, UR42 ;  /* 0x0000001f3f077899 */ /* 0x000fe4000801142a */
[----:B------:R-:W-:Y:S01]  /*10bc0*/  UIADD3 UR5, UR5, UR6, URZ ;  /* 0x0000000605057290 */ /* 0x000fe2000fffe03f */
[----:B------:R-:W-:-:S03]  /*10bd0*/  ULDC.64 UR8, c[0x0][0x2e0] ;  /* 0x0000b80000087ab9 */ /* 0x000fc60000000a00 */
[----:B------:R-:W-:Y:S02]  /*10be0*/  UIMAD.WIDE.U32 UR4, UR42, UR8, UR4 ;  /* 0x000000082a0472a5 */ /* 0x000fe4000f8e0004 */
[----:B------:R-:W-:-:S04]  /*10bf0*/  UIMAD UR6, UR7, UR8, URZ ;  /* 0x00000008070672a4 */ /* 0x000fc8000f8e023f */
[----:B------:R-:W-:Y:S01]  /*10c00*/  UIMAD UR6, UR42, UR9, UR6 ;  /* 0x000000092a0672a4 */ /* 0x000fe2000f8e0206 */
[----:B0-----:R-:W-:Y:S01]  /*10c10*/  ISETP.NE.AND P0, PT, R7, 0x1, PT ;  /* 0x000000010700780c */ /* 0x001fe20003f05270 */
[----:B-1----:R-:W-:Y:S02]  /*10c20*/  IMAD.U32 R4, RZ, RZ, UR4 ;  /* 0x00000004ff047e24 */ /* 0x002fe4000f8e00ff */
[----:B------:R-:W-:Y:S02]  /*10c30*/  UIADD3 UR6, UR5, UR6, URZ ;  /* 0x0000000605067290 */ /* 0x000fe4000fffe03f */
[----:B------:R-:W-:Y:S01]  /*10c40*/  IMAD.U32 R5, RZ, RZ, UR5 ;  /* 0x00000005ff057e24 */ /* 0x000fe2000f8e00ff */
[----:B------:R-:W-:Y:S01]  /*10c50*/  ULDC.64 UR4, c[0x0][0x2d0] ;  /* 0x0000b40000047ab9 */ /* 0x000fe20000000a00 */
[C---:B--2---:R-:W-:Y:S01]  /*10c60*/  LOP3.LUT R0, R2.reuse, 0x7f, RZ, 0xc0, !PT ;  /* 0x0000007f02007812 */ /* 0x044fe200078ec0ff */
[----:B------:R-:W-:-:S03]  /*10c70*/  IMAD.SHL.U32 R2, R2, 0x10, RZ ;  /* 0x0000001002027824 */ /* 0x000fc600078e00ff */
[----:B------:R-:W-:Y:S01]  /*10c80*/  SHF.R.U32.HI R0, RZ, 0x3, R0 ;  /* 0x00000003ff007819 */ /* 0x000fe20000011600 */
[----:B---3--:R-:W-:Y:S01]  /*10c90*/  IMAD.SHL.U32 R10, R10, 0x8, RZ ;  /* 0x000000080a0a7824 */ /* 0x008fe200078e00ff */
[----:B------:R-:W0:Y:S02]  /*10ca0*/  @P0 LDC R3, c[0x0][0x44c] ;  /* 0x00011300ff030b82 */ /* 0x000e240000000800 */
[----:B------:R-:W-:Y:S01]  /*10cb0*/  LOP3.LUT R2, R0, 0x70, R2, 0xf8, !PT ;  /* 0x0000007000027812 */ /* 0x000fe200078ef802 */
[----:B----4-:R-:W-:Y:S01]  /*10cc0*/  IMAD.SHL.U32 R9, R8, 0x8, RZ ;  /* 0x0000000808097824 */ /* 0x010fe200078e00ff */
[----:B------:R-:W-:-:S03]  /*10cd0*/  LOP3.LUT R10, R10, 0x38, RZ, 0xc0, !PT ;  /* 0x000000380a0a7812 */ /* 0x000fc600078ec0ff */
[----:B------:R-:W-:Y:S01]  /*10ce0*/  VIADD R2, R2, UR43 ;  /* 0x0000002b02027c36 */ /* 0x000fe20008000000 */
[----:B------:R-:W1:Y:S01]  /*10cf0*/  @P0 LDC R0, c[0x0][0x450] ;  /* 0x00011400ff000b82 */ /* 0x000e620000000800 */
[C---:B------:R-:W-:Y:S02]  /*10d00*/  LOP3.LUT R12, R10.reuse, 0x40, RZ, 0xfc, !PT ;  /* 0x000000400a0c7812 */ /* 0x040fe400078efcff */
[----:B------:R-:W-:Y:S01]  /*10d10*/  IMAD.MOV.U32 R6, RZ, RZ, R2 ;  /* 0x000000ffff067224 */ /* 0x000fe200078e0002 */
[C---:B------:R-:W-:Y:S02]  /*10d20*/  LOP3.LUT R11, R10.reuse, 0x80, RZ, 0xfc, !PT ;  /* 0x000000800a0b7812 */ /* 0x040fe400078efcff */
[----:B------:R-:W-:Y:S02]  /*10d30*/  LOP3.LUT R10, R10, 0xc0, RZ, 0xfc, !PT ;  /* 0x000000c00a0a7812 */ /* 0x000fe400078efcff */
[----:B------:R-:W-:Y:S01]  /*10d40*/  LOP3.LUT R9, R9, 0x38, RZ, 0xc0, !PT ;  /* 0x0000003809097812 */ /* 0x000fe200078ec0ff */
[----:B0-----:R-:W-:-:S05]  /*10d50*/  @P0 IMAD.HI.U32 R3, R2, R3, RZ ;  /* 0x0000000302030227 */ /* 0x001fca00078e00ff */
[----:B-1----:R-:W-:Y:S01]  /*10d60*/  @P0 SHF.R.U32.HI R6, RZ, R0, R3 ;  /* 0x00000000ff060219 */ /* 0x002fe20000011603 */
[----:B------:R-:W-:-:S04]  /*10d70*/  IMAD.U32 R3, RZ, RZ, UR6 ;  /* 0x00000006ff037e24 */ /* 0x000fc8000f8e00ff */
[----:B------:R-:W-:-:S04]  /*10d80*/  IMAD.MOV R0, RZ, RZ, -R6 ;  /* 0x000000ffff007224 */ /* 0x000fc800078e0a06 */
[----:B------:R-:W-:Y:S02]  /*10d90*/  IMAD R0, R7, R0, R2 ;  /* 0x0000000007007224 */ /* 0x000fe400078e0202 */
[----:B------:R-:W-:Y:S01]  /*10da0*/  IMAD.MOV.U32 R2, RZ, RZ, R4 ;  /* 0x000000ffff027224 */ /* 0x000fe200078e0004 */
[----:B------:R-:W-:-:S03]  /*10db0*/  SHF.R.S32.HI R4, RZ, 0x1f, R6 ;  /* 0x0000001fff047819 */ /* 0x000fc60000011406 */
[----:B------:R-:W-:-:S04]  /*10dc0*/  IMAD.WIDE.U32 R2, R6, UR4, R2 ;  /* 0x0000000406027c25 */ /* 0x000fc8000f8e0002 */
[----:B------:R-:W-:-:S04]  /*10dd0*/  IMAD R4, R4, UR4, RZ ;  /* 0x0000000404047c24 */ /* 0x000fc8000f8e02ff */
[----:B------:R-:W-:Y:S01]  /*10de0*/  IMAD R4, R6, UR5, R4 ;  /* 0x0000000506047c24 */ /* 0x000fe2000f8e0204 */
[----:B------:R-:W-:-:S03]  /*10df0*/  ULDC.64 UR4, c[0x0][0x2c8] ;  /* 0x0000b20000047ab9 */ /* 0x000fc60000000a00 */
[----:B------:R-:W-:Y:S01]  /*10e00*/  IMAD.IADD R3, R3, 0x1, R4 ;  /* 0x0000000103037824 */ /* 0x000fe200078e0204 */
[----:B------:R-:W-:Y:S01]  /*10e10*/  SHF.R.S32.HI R4, RZ, 0x1f, R0 ;  /* 0x0000001fff047819 */ /* 0x000fe20000011400 */
[----:B------:R-:W-:-:S04]  /*10e20*/  IMAD.WIDE.U32 R2, R0, UR4, R2 ;  /* 0x0000000400027c25 */ /* 0x000fc8000f8e0002 */
[----:B------:R-:W-:-:S04]  /*10e30*/  IMAD R4, R4, UR4, RZ ;  /* 0x0000000404047c24 */ /* 0x000fc8000f8e02ff */
[----:B------:R-:W-:Y:S01]  /*10e40*/  IMAD R4, R0, UR5, R4 ;  /* 0x0000000500047c24 */ /* 0x000fe2000f8e0204 */
[----:B------:R-:W-:Y:S02]  /*10e50*/  ULDC.64 UR4, c[0x0][0x280] ;  /* 0x0000a00000047ab9 */ /* 0x000fe40000000a00 */
[----:B------:R-:W-:Y:S01]  /*10e60*/  LEA R6, P0, R2, UR4, 0x1 ;  /* 0x0000000402067c11 */ /* 0x000fe2000f8008ff */
[----:B------:R-:W-:Y:S01]  /*10e70*/  ULDC UR4, c[0x0][0x2b8] ;  /* 0x0000ae0000047ab9 */ /* 0x000fe20000000800 */
[----:B------:R-:W-:Y:S01]  /*10e80*/  IMAD.IADD R5, R3, 0x1, R4 ;  /* 0x0000000103057824 */ /* 0x000fe200078e0204 */
[----:B------:R-:W-:Y:S02]  /*10e90*/  ISETP.GE.AND P3, PT, R10, UR4, PT ;  /* 0x000000040a007c0c */ /* 0x000fe4000bf66270 */
[----:B------:R-:W-:Y:S02]  /*10ea0*/  LOP3.LUT R10, R8, 0x7f, RZ, 0xc0, !PT ;  /* 0x0000007f080a7812 */ /* 0x000fe400078ec0ff */
[----:B------:R0:W5:Y:S01]  /*10eb0*/  LDL R8, [R1+0x10] ;  /* 0x0000100001087983 */ /* 0x0001620000100800 */
[----:B------:R-:W-:-:S02]  /*10ec0*/  LEA.HI.X R5, R2, UR5, R5, 0x1, P0 ;  /* 0x0000000502057c11 */ /* 0x000fc400080f0c05 */
[----:B------:R-:W-:Y:S02]  /*10ed0*/  ISETP.GE.AND P0, PT, R9, UR4, PT ;  /* 0x0000000409007c0c */ /* 0x000fe4000bf06270 */
[----:B------:R-:W-:Y:S02]  /*10ee0*/  ISETP.GE.AND P1, PT, R12, UR4, PT ;  /* 0x000000040c007c0c */ /* 0x000fe4000bf26270 */
[----:B------:R-:W-:Y:S01]  /*10ef0*/  ISETP.GE.AND P2, PT, R11, UR4, PT ;  /* 0x000000040b007c0c */ /* 0x000fe2000bf46270 */
[----:B------:R-:W-:Y:S01]  /*10f00*/  UMOV UR4, 0xffffffff ;  /* 0xffffffff00047882 */ /* 0x000fe20000000000 */
[----:B------:R-:W-:Y:S02]  /*10f10*/  SHF.R.U32.HI R10, RZ, 0x3, R10 ;  /* 0x00000003ff0a7819 */ /* 0x000fe4000001160a */
[----:B0-----:R-:W-:Y:S09]  /*10f20*/  BRA.DIV UR4, `(.L_x_1274) ;  /* 0x0000004204b87947 */ /* 0x001ff2000b800000 */
[----:B------:R-:W0:Y:S01]  /*10f30*/  SHFL.IDX PT, R3, R6, RZ, 0x181f ;  /* 0x00181fff06037589 */ /* 0x000e2200000e0000 */
[----:B------:R-:W-:Y:S01]  /*10f40*/  ULDC UR4, c[0x0][0x288] ;  /* 0x0000a20000047ab9 */ /* 0x000fe20000000800 */
[----:B------:R-:W-:Y:S01]  /*10f50*/  VIADD R0, R10, UR43 ;  /* 0x0000002b0a007c36 */ /* 0x000fe20008000000 */
[----:B------:R-:W-:Y:S01]  /*10f60*/  ULDC.64 UR6, c[0x0][0x208] ;  /* 0x0000820000067ab9 */ /* 0x000fe20000000a00 */
[----:B------:R-:W1:Y:S01]  /*10f70*/  SHFL.IDX PT, R2, R5, RZ, 0x181f ;  /* 0x00181fff05027589 */ /* 0x000e6200000e0000 */
[----:B------:R-:W-:-:S03]  /*10f80*/  IMAD R4, R7, UR4, RZ ;  /* 0x0000000407047c24 */ /* 0x000fc6000f8e02ff */
[----:B------:R-:W-:Y:S02]  /*10f90*/  SHFL.IDX PT, R7, R5, 0x7, 0x181f ;  /* 0x00f81f0005077f89 */ /* 0x000fe400000e0000 */
[----:B------:R-:W-:-:S13]  /*10fa0*/  ISETP.GE.AND P4, PT, R0, R4, PT ;  /* 0x000000040000720c */ /* 0x000fda0003f86270 */
        /* <DEDUP_REMOVED lines=8> */
[----:B------:R0:W-:Y:S02]  /*11030*/  @!P4 LDGSTS.E.BYPASS.LTC128B.128 [R8+0x1c400], desc[UR6][R2.64+0x180], !P3 ;  /* 0x1c4001800208cfae */ /* 0x0001e4000d901d46 */
[----:B0-----:R-:W-:-:S02]  /*11040*/  VIADD R2, R0, 0x10 ;  /* 0x0000001000027836 */ /* 0x001fc40000000000 */
[----:B------:R-:W0:Y:S03]  /*11050*/  SHFL.IDX PT, R3, R6, 0x1, 0x181f ;  /* 0x00381f0006037f89 */ /* 0x000e2600000e0000 */
[----:B------:R-:W-:Y:S02]  /*11060*/  ISETP.GE.AND P4, PT, R2, R4, PT ;  /* 0x000000040200720c */ /* 0x000fe40003f86270 */
[----:B------:R-:W1:Y:S11]  /*11070*/  SHFL.IDX PT, R2, R5, 0x1, 0x181f ;  /* 0x00381f0005027f89 */ /* 0x000e7600000e0000 */
        /* <DEDUP_REMOVED lines=73> */
[----:B------:R0:W-:Y:S04]  /*11510*/  @!P4 LDGSTS.E.BYPASS.LTC128B.128 [R8+0x1f400], desc[UR6][R2.64+0x180], !P3 ;  /* 0x1f4001800208cfae */ /* 0x0001e8000d901d46 */
[----:B0-----:R0:W1:Y:S02]  /*11520*/  SHFL.IDX PT, R2, R6, 0x7, 0x181f ;  /* 0x00f81f0006027f89 */ /* 0x00106400000e0000 */
.L_x_1392:
[----:B------:R-:W-:Y:S01]  /*11530*/  VIADD R0, R0, 0x70 ;  /* 0x0000007000007836 */ /* 0x000fe20000000000 */
[----:B------:R-:W-:Y:S04]  /*11540*/  BSSY B0, `(.L_x_1275) ;  /* 0x000000d000007945 */ /* 0x000fe80003800000 */
[----:B------:R-:W-:-:S13]  /*11550*/  ISETP.GE.AND P4, PT, R0, R4, PT ;  /* 0x000000040000720c */ /* 0x000fda0003f86270 */
[----:B------:R-:W-:Y:S05]  /*11560*/  @P4 BRA `(.L_x_1276) ;  /* 0x0000000000284947 */ /* 0x000fea0003800000 */
[----:B-1----:R-:W-:Y:S01]  /*11570*/  LEA R2, P4, R9, R2, 0x1 ;  /* 0x0000000209027211 */ /* 0x002fe200078808ff */
[----:B------:R-:W-:-:S04]  /*11580*/  ULDC.64 UR4, c[0x0][0x208] ;  /* 0x0000820000047ab9 */ /* 0x000fc80000000a00 */
[----:B------:R-:W-:-:S05]  /*11590*/  IMAD.X R3, RZ, RZ, R7, P4 ;  /* 0x000000ffff037224 */ /* 0x000fca00020e0607 */
[----:B------:R-:W-:Y:S01]  /*115a0*/  @!PT LDS RZ, [RZ] ;  /* 0x00000000fffff984 */ /* 0x000fe20000000800 */
[----:B------:R-:W-:Y:S01]  /*115b0*/  @!PT LDS RZ, [RZ] ;  /* 0x00000000fffff984 */ /* 0x000fe20000000800 */
[----:B------:R-:W-:Y:S01]  /*115c0*/  @!PT LDS RZ, [RZ] ;  /* 0x00000000fffff984 */ /* 0x000fe20000000800 */
[----:B------:R2:W-:Y:S04]  /*115d0*/  LDGSTS.E.BYPASS.LTC128B.128 [R8+0x13c00], desc[UR4][R2.64], !P0 ;  /* 0x13c0000002087fae */ /* 0x0005e8000c101d44 */
[----:B------:R2:W-:Y:S04]  /*115e0*/  LDGSTS.E.BYPASS.LTC128B.128 [R8+0x17c00], desc[UR4][R2.64+0x80], !P1 ;  /* 0x17c0008002087fae */ /* 0x0005e8000c901d44 */
[----:B------:R2:W-:Y:S04]  /*115f0*/  LDGSTS.E.BYPASS.LTC128B.128 [R8+0x1bc00], desc[UR4][R2.64+0x100], !P2 ;  /* 0x1bc0010002087fae */ /* 0x0005e8000d101d44 */
[----:B------:R2:W-:Y:S02]  /*11600*/  LDGSTS.E.BYPASS.LTC128B.128 [R8+0x1fc00], desc[UR4][R2.64+0x180], !P3 ;  /* 0x1fc0018002087fae */ /* 0x0005e4000d901d44 */
.L_x_1276:
[----:B------:R-:W-:Y:S05]  /*11610*/  BSYNC B0 ;  /* 0x0000000000007941 */ /* 0x000fea0003800000 */
.L_x_1275:
[----:B------:R-:W-:Y:S01]  /*11620*/  NOP ;  /* 0x0000000000007918 */ /* 0x000fe20000000000 */
[----:B------:R-:W-:Y:S01]  /*11630*/  PLOP3.LUT P0, PT, PT, PT, PT, 0x80, 0x0 ;  /* 0x000000000000781c */ /* 0x000fe20003f0f070 */
[----:B0-----:R-:W-:-:S12]  /*11640*/  VIADD R6, R17, 0x30800 ;  /* 0x0003080011067836 */ /* 0x001fd80000000000 */
.L_x_1277:
[----:B------:R-:W-:Y:S02]  /*11650*/  PLOP3.LUT P1, PT, P1, P0, PT, 0xa2, 0x0 ;  /* 0x000000000000781c */ /* 0x000fe40000f21472 */
[----:B------:R-:W-:-:S08]  /*11660*/  @P0 R2UR P1, UR4, R17 ;  /* 0x00000000110402ca */ /* 0x000fd00000020000 */
[----:B------:R-:W-:-:S05]  /*11670*/  @P0 PLOP3.LUT P0, PT, P1, PT, PT, 0x80, 0x0 ;  /* 0x000000000000081c */ /* 0x000fca0000f0f070 */
[----:B------:R-:W-:Y:S01]  /*11680*/  @!P1 SYNCS.ARRIVE.TRANS64.RED.A0T1 RZ, [UR4+0x30800], RZ ;  /* 0x030800ffffff99a7 */ /* 0x000fe20008200404 */
[----:B------:R-:W-:Y:S07]  /*11690*/  @!P1 ARRIVES.LDGSTSBAR.64.TRANSCNT [UR4+0x30800] ;  /* 0x03080000ff0099b0 */ /* 0x000fee0008000a84 */
[----:B------:R-:W-:Y:S05]  /*116a0*/  @P0 BRA.U.ANY `(.L_x_1277) ;  /* 0xfffffffd00e80947 */ /* 0x000fea000393ffff */
[----:B-12---:R-:W2:Y:S02]  /*116b0*/  LDL.LU R2, [R1+0x18] ;  /* 0x0000180001027983 */ /* 0x006ea40000300800 */
        /* <DEDUP_REMOVED lines=9> */
[----:B------:R-:W1:Y:S03]  /*11750*/  SYNCS.PHASECHK.TRANS64.TRYWAIT P0, [R17+URZ+0x30820], R0 ;  /* 0x03082000110075a7 */ /* 0x000e66000800017f */
[----:B01----:R-:W-:Y:S05]  /*11760*/  @!P0 BRA `(.L_x_1279) ;  /* 0x0000004400c08947 */ /* 0x003fea0003800000 */
.L_x_1393:
[----:B------:R-:W-:Y:S05]  /*11770*/  BSYNC B0 ;  /* 0x0000000000007941 */ /* 0x000fea0003800000 */
.L_x_1278:
[----:B------:R-:W-:-:S04]  /*11780*/  UIADD3 UR4, UR41, -0x2, URZ ;  /* 0xfffffffe29047890 */ /* 0x000fc8000fffe03f */
[----:B------:R-:W-:-:S06]  /*11790*/  UISETP.GE.AND UP0, UPT, UR4, UR40, UPT ;  /* 0x000000280400728c */ /* 0x000fcc000bf06270 */
[----:B------:R-:W-:-:S13]  /*117a0*/  PLOP3.LUT P0, PT, PT, PT, UP0, 0x80, 0x0 ;  /* 0x000000000000781c */ /* 0x000fda0003f0f008 */
[----:B------:R-:W-:Y:S05]  /*117b0*/  @!P0 BRA `(.L_x_1280) ;  /* 0x0000002800388947 */ /* 0x000fea0003800000 */
[----:B0-----:R-:W-:Y:S01]  /*117c0*/  IMAD R0, RZ, RZ, -UR41 ;  /* 0x80000029ff007e24 */ /* 0x001fe2000f8e02ff */
[----:B------:R-:W-:Y:S01]  /*117d0*/  LOP3.LUT R5, RZ, UR40, RZ, 0x33, !PT ;  /* 0x00000028ff057c12 */ /* 0x000fe2000f8e33ff */
[----:B------:R-:W-:-:S03]  /*117e0*/  IMAD.U32 R4, RZ, RZ, UR4 ;  /* 0x00000004ff047e24 */ /* 0x000fc6000f8e00ff */
[----:B------:R-:W-:-:S05]  /*117f0*/  VIADDMNMX R5, R0, 0x1, R5, !PT ;  /* 0x0000000100057846 */ /* 0x000fca0007800105 */
[----:B------:R-:W-:-:S05]  /*11800*/  VIADD R0, R5, UR41 ;  /* 0x0000002905007c36 */ /* 0x000fca0008000000 */
[----:B------:R-:W-:-:S04]  /*11810*/  LOP3.LUT R0, R0, 0x1, RZ, 0xc0, !PT ;  /* 0x0000000100007812 */ /* 0x000fc800078ec0ff */
[----:B------:R-:W-:-:S13]  /*11820*/  ISETP.NE.U32.AND P0, PT, R0, 0x1, PT ;  /* 0x000000010000780c */ /* 0x000fda0003f05070 */
[----:B------:R-:W-:Y:S05]  /*11830*/  @P0 BRA `(.L_x_1281) ;  /* 0x0000000c00600947 */ /* 0x000fea0003800000 */
[----:B------:R-:W2:Y:S01]  /*11840*/  LDL R2, [R1+0x8] ;  /* 0x0000080001027983 */ /* 0x000ea20000100800 */
[----:B------:R-:W-:Y:S01]  /*11850*/  LOP3.LUT P1, RZ, R19, 0x2, RZ, 0xc0, !PT ;  /* 0x0000000213ff7812 */ /* 0x000fe2000782c0ff */
[----:B------:R-:W-:Y:S01]  /*11860*/  VIADD R0, R18, 0x1 ;  /* 0x0000000112007836 */ /* 0x000fe20000000000 */
[----:B------:R-:W-:Y:S04]  /*11870*/  BSSY B0, `(.L_x_1282) ;  /* 0x00000d0000007945 */ /* 0x000fe80003800000 */
[----:B------:R-:W-:-:S04]  /*11880*/  ISETP.NE.AND P0, PT, R0, 0x2, PT ;  /* 0x000000020000780c */ /* 0x000fc80003f05270 */
[----:B------:R-:W-:Y:S02]  /*11890*/  SEL R10, RZ, 0x1, P0 ;  /* 0x00000001ff0a7807 */ /* 0x000fe40000000000 */
[----:B------:R-:W-:Y:S02]  /*118a0*/  SEL R0, R0, RZ, P0 ;  /* 0x000000ff00007207 */ /* 0x000fe40000000000 */
[----:B--2---:R-:W-:Y:S01]  /*118b0*/  LOP3.LUT R10, R2, R10, RZ, 0x3c, !PT ;  /* 0x0000000a020a7212 */ /* 0x004fe200078e3cff */
[----:B------:R-:W-:Y:S06]  /*118c0*/  @!P1 BRA `(.L_x_1283) ;  /* 0x0000000c00289947 */ /* 0x000fec0003800000 */
[----:B------:R-:W-:Y:S01]  /*118d0*/  LOP3.LUT P1, RZ, R19, 0x1, RZ, 0xc0, !PT ;  /* 0x0000000113ff7812 */ /* 0x000fe2000782c0ff */
[----:B------:R-:W-:-:S12]  /*118e0*/  IMAD.MOV.U32 R8, RZ, RZ, R16 ;  /* 0x000000ffff087224 */ /* 0x000fd800078e0010 */
[----:B------:R-:W-:Y:S05]  /*118f0*/  @!P1 BRA `(.L_x_1284) ;  /* 0x0000000000589947 */ /* 0x000fea0003800000 */
[----:B------:R-:W2:Y:S01]  /*11900*/  LDL R9, [R1+0xc] ;  /* 0x00000c0001097983 */ /* 0x000ea20000100800 */
[----:B------:R-:W0:Y:S03]  /*11910*/  LDC R8, c[0x0][0x43c] ;  /* 0x00010f00ff087b82 */ /* 0x000e260000000800 */
[----:B------:R-:W3:Y:S01]  /*11920*/  LDL R12, [R1+0x4] ;  /* 0x00000400010c7983 */ /* 0x000ee20000100800 */
[----:B------:R-:W-:Y:S01]  /*11930*/  IMAD.MOV.U32 R7, RZ, RZ, R4 ;  /* 0x000000ffff077224 */ /* 0x000fe200078e0004 */
[----:B------:R-:W-:Y:S01]  /*11940*/  ULDC.64 UR4, c[0x0][0x428] ;  /* 0x00010a0000047ab9 */ /* 0x000fe20000000a00 */
[----:B------:R-:W-:Y:S01]  /*11950*/  ULDC.64 UR6, c[0x0][0x208] ;  /* 0x0000820000067ab9 */ /* 0x000fe20000000a00 */
[----:B0-----:R-:W-:-:S13]  /*11960*/  ISETP.NE.AND P0, PT, R8, 0x1, PT ;  /* 0x000000010800780c */ /* 0x001fda0003f05270 */
[----:B------:R-:W0:Y:S02]  /*11970*/  @P0 LDC.64 R2, c[0x0][0x440] ;  /* 0x00011000ff020b82 */ /* 0x000e240000000a00 */
[----:B0-----:R-:W-:-:S05]  /*11980*/  @P0 IMAD.HI.U32 R2, R4, R2, RZ ;  /* 0x0000000204020227 */ /* 0x001fca00078e00ff */
[----:B------:R-:W-:-:S05]  /*11990*/  @P0 SHF.R.U32.HI R7, RZ, R3, R2 ;  /* 0x00000003ff070219 */ /* 0x000fca0000011602 */
[----:B------:R-:W-:-:S04]  /*119a0*/  IMAD.MOV R2, RZ, RZ, -R7 ;  /* 0x000000ffff027224 */ /* 0x000fc800078e0a07 */
[----:B------:R-:W-:Y:S02]  /*119b0*/  IMAD R4, R8, R2, R4 ;  /* 0x0000000208047224 */ /* 0x000fe400078e0204 */
[----:B------:R-:W0:Y:S01]  /*119c0*/  LDC.64 R2, c[0x0][0x418] ;  /* 0x00010600ff027b82 */ /* 0x000e220000000a00 */
[----:B--2---:R-:W-:Y:S01]  /*119d0*/  IMAD R8, R9, UR4, RZ ;  /* 0x0000000409087c24 */ /* 0x004fe2000f8e02ff */
[----:B------:R-:W-:-:S03]  /*119e0*/  SHF.R.S32.HI R9, RZ, 0x1f, R7 ;  /* 0x0000001fff097819 */ /* 0x000fc60000011407 */
[----:B---3--:R-:W-:Y:S02]  /*119f0*/  IMAD R11, R12, UR5, R8 ;  /* 0x000000050c0b7c24 */ /* 0x008fe4000f8e0208 */
[----:B------:R-:W-:-:S04]  /*11a00*/  IMAD.MOV.U32 R8, RZ, RZ, R7 ;  /* 0x000000ffff087224 */ /* 0x000fc800078e0007 */
[----:B------:R-:W-:-:S04]  /*11a10*/  IMAD.WIDE.U32 R8, R12, UR4, R8 ;  /* 0x000000040c087c25 */ /* 0x000fc8000f8e0008 */
[----:B------:R-:W-:Y:S01]  /*11a20*/  IMAD.IADD R7, R11, 0x1, R9 ;  /* 0x000000010b077824 */ /* 0x000fe200078e0209 */
[----:B0-----:R-:W-:-:S04]  /*11a30*/  LEA R2, P0, R8, R2, 0x2 ;  /* 0x0000000208027211 */ /* 0x001fc800078010ff */
[----:B------:R-:W-:-:S05]  /*11a40*/  LEA.HI.X R3, R8, R3, R7, 0x2, P0 ;  /* 0x0000000308037211 */ /* 0x000fca00000f1407 */
[----:B------:R0:W5:Y:S04]  /*11a50*/  LDG.E R8, desc[UR6][R2.64] ;  /* 0x0000000602087981 */ /* 0x000168000c1e1900 */
.L_x_1284:
[----:B0-----:R-:W-:Y:S01]  /*11a60*/  IMAD R3, R0, 0x8, R17 ;  /* 0x0000000800037824 */ /* 0x001fe200078e0211 */
[----:B------:R-:W-:Y:S01]  /*11a70*/  SHF.L.U32 R2, R10, 0x1f, RZ ;  /* 0x0000001f0a027819 */ /* 0x000fe200000006ff */
[----:B------:R-:W-:Y:S03]  /*11a80*/  BSSY B1, `(.L_x_1285) ;  /* 0x0000003000017945 */ /* 0x000fe60003800000 */
[----:B------:R-:W0:Y:S02]  /*11a90*/  SYNCS.PHASECHK.TRANS64.TRYWAIT P0, [R3+URZ+0x30840], R2 ;  /* 0x03084002030075a7 */ /* 0x000e24000800017f */
[----:B0-----:R-:W-:Y:S05]  /*11aa0*/  @!P0 BRA `(.L_x_1286) ;  /* 0x0000004400048947 */ /* 0x001fea0003800000 */
.L_x_1394:
[----:B------:R-:W-:Y:S05]  /*11ab0*/  BSYNC B1 ;  /* 0x0000000000017941 */ /* 0x000fea0003800000 */
.L_x_1285:
[----:B------:R-:W1:Y:S01]  /*11ac0*/  S2R R7, SR_TID.X ;  /* 0x0000000000077919 */ /* 0x000e620000002100 */
[----:B------:R-:W-:Y:S01]  /*11ad0*/  BSSY B1, `(.L_x_1287) ;  /* 0x000000b000017945 */ /* 0x000fe20003800000 */
[----:B-1----:R-:W-:-:S04]  /*11ae0*/  LOP3.LUT R7, R7, 0x7f, RZ, 0xc0, !PT ;  /* 0x0000007f07077812 */ /* 0x002fc800078ec0ff */
[----:B------:R-:W-:-:S13]  /*11af0*/  ISETP.NE.AND P1, PT, R7, RZ, PT ;  /* 0x000000ff0700720c */ /* 0x000fda0003f25270 */
[----:B------:R-:W-:Y:S05]  /*11b00*/  @P1 BRA `(.L_x_1288) ;  /* 0x00000000001c1947 */ /* 0x000fea0003800000 */
[----:B------:R-:W1:Y:S01]  /*11b10*/  S2R R7, SR_TID.X ;  /* 0x0000000000077919 */ /* 0x000e620000002100 */
[----:B0-----:R-:W-:-:S04]  /*11b20*/  IMAD.MOV.U32 R2, RZ, RZ, 0x8000 ;  /* 0x00008000ff027424 */ /* 0x001fc800078e00ff */
[----:B------:R2:W-:Y:S01]  /*11b30*/  SYNCS.ARRIVE.TRANS64 RZ, [R3+URZ+0x30830], R2 ;  /* 0x0308300203ff79a7 */ /* 0x0005e2000800003f */
[----:B-1----:R-:W-:-:S04]  /*11b40*/  LOP3.LUT R7, R7, 0x1f, RZ, 0xc0, !PT ;  /* 0x0000001f07077812 */ /* 0x002fc800078ec0ff */
[----:B------:R-:W-:-:S13]  /*11b50*/  ISETP.NE.AND P0, PT, R7, RZ, PT ;  /* 0x000000ff0700720c */ /* 0x000fda0003f05270 */
[----:B--2---:R-:W-:Y:S05]  /*11b60*/  @!P0 BRA `(.L_x_1288) ;  /* 0x0000000000048947 */ /* 0x004fea0003800000 */
[----:B------:R-:W-:Y:S01]  /*11b70*/  BPT.TRAP 0x1 ;  /* 0x000000040000795c */ /* 0x000fe20000300000 */
.L_x_1288:
[----:B------:R-:W-:Y:S05]  /*11b80*/  BSYNC B1 ;  /* 0x0000000000017941 */ /* 0x000fea0003800000 */
.L_x_1287:
[----:B------:R-:W-:Y:S01]  /*11b90*/  IMAD.MOV.U32 R11, RZ, RZ, RZ ;  /* 0x000000ffff0b7224 */ /* 0x000fe200078e00ff */
[----:B------:R-:W-:Y:S01]  /*11ba0*/  UIADD3 UR4, UP0, UR38, 0x370, URZ ;  /* 0x0000037026047890 */ /* 0x000fe2000ff1e03f */
[----:B------:R-:W-:Y:S01]  /*11bb0*/  IMAD R7, R0, 0x8000, R17 ;  /* 0x0000800000077824 */ /* 0x000fe200078e0211 */
[----:B------:R-:W-:Y:S01]  /*11bc0*/  PLOP3.LUT P0, PT, PT, PT, PT, 0x80, 0x0 ;  /* 0x000000000000781c */ /* 0x000fe20003f0f070 */
[----:B0-----:R-:W-:Y:S01]  /*11bd0*/  VIADD R3, R3, 0x30830 ;  /* 0x0003083003037836 */ /* 0x001fe20000000000 */
[----:B------:R-:W-:Y:S01]  /*11be0*/  R2UR UR10, R11 ;  /* 0x000000000b0a72ca */ /* 0x000fe200000e0000 */
[----:B------:R-:W-:Y:S01]  /*11bf0*/  IMAD.SHL.U32 R2, R4, 0x40, RZ ;  /* 0x0000004004027824 */ /* 0x000fe200078e00ff */
[----:B------:R-:W-:Y:S01]  /*11c00*/  UIADD3.X UR5, URZ, UR39, URZ, UP0, !UPT ;  /* 0x000000273f057290 */ /* 0x000fe200087fe43f */
[----:B------:R-:W-:Y:S01]  /*11c10*/  VIADD R9, R7, 0x20400 ;  /* 0x0002040007097836 */ /* 0x000fe20000000000 */
[----:B------:R-:W-:Y:S01]  /*11c20*/  UMOV UR6, 0x0 ;  /* 0x0000000000067882 */ /* 0x000fe20000000000 */
[----:B------:R-:W-:-:S10]  /*11c30*/  UMOV UR7, 0x14f00000 ;  /* 0x14f0000000077882 */ /* 0x000fd40000000000 */
.L_x_1289:
[----:B------:R-:W-:-:S13]  /*11c40*/  @P0 ELECT P2, URZ, PT ;  /* 0x00000000003f082f */ /* 0x000fda0003840000 */
[----:B-----5:R-:W-:Y:S01]  /*11c50*/  @P2 R2UR UR13, R8 ;  /* 0x00000000080d22ca */ /* 0x020fe200000e0000 */
[----:B------:R-:W-:Y:S01]  /*11c60*/  UMOV UR12, UR36 ;  /* 0x00000024000c7c82 */ /* 0x000fe20008000000 */
[----:B------:R-:W-:Y:S02]  /*11c70*/  @P2 R2UR UR11, R2 ;  /* 0x00000000020b22ca */ /* 0x000fe400000e0000 */
[----:B------:R-:W-:Y:S02]  /*11c80*/  @P2 R2UR UR9, R3 ;  /* 0x00000000030922ca */ /* 0x000fe400000e0000 */
[----:B------:R-:W-:Y:S02]  /*11c90*/  @P2 R2UR UR8, R9 ;  /* 0x00000000090822ca */ /* 0x000fe400000e0000 */
[----:B------:R-:W-:Y:S02]  /*11ca0*/  @P2 PLOP3.LUT P0, PT, P2, PT, PT, 0x8, 0x0 ;  /* 0x000000000000281c */ /* 0x000fe4000170e170 */
        /* <DEDUP_REMOVED lines=9> */
.L_x_1290:
[----:B------:R-:W-:-:S13]  /*11d40*/  @P0 ELECT P2, URZ, PT ;  /* 0x00000000003f082f */ /* 0x000fda0003840000 */
[----:B------:R-:W-:Y:S01]  /*11d50*/  @P2 R2UR UR13, R8 ;  /* 0x00000000080d22ca */ /* 0x000fe200000e0000 */
        /* <DEDUP_REMOVED lines=14> */
.L_x_1291:
        /* <DEDUP_REMOVED lines=16> */
.L_x_1292:
        /* <DEDUP_REMOVED lines=10> */
[----:B------:R-:W2:Y:S01]  /*11fe0*/  LDL.LU R9, [R1+0x8] ;  /* 0x0000080001097983 */ /* 0x000ea20000300800 */
[----:B------:R-:W-:Y:S01]  /*11ff0*/  IMAD R3, R18, 0x8, R6 ;  /* 0x0000000812037824 */ /* 0x000fe200078e0206 */
[----:B------:R-:W-:Y:S01]  /*12000*/  BSSY B1, `(.L_x_1293) ;  /* 0x0000004000017945 */ /* 0x000fe20003800000 */
[----:B--2---:R-:W-:-:S04]  /*12010*/  SHF.L.U32 R2, R9, 0x1f, RZ ;  /* 0x0000001f09027819 */ /* 0x004fc800000006ff */
[----:B------:R-:W0:Y:S02]  /*12020*/  SYNCS.PHASECHK.TRANS64.TRYWAIT P0, [R3+URZ+0x60], R2 ;  /* 0x00006002030075a7 */ /* 0x000e24000800017f */
[----:B0-----:R-:W-:Y:S05]  /*12030*/  @!P0 BRA `(.L_x_1294) ;  /* 0x0000003c00b48947 */ /* 0x001fea0003800000 */
.L_x_1395:
[----:B------:R-:W-:Y:S05]  /*12040*/  BSYNC B1 ;  /* 0x0000000000017941 */ /* 0x000fea0003800000 */
.L_x_1293:
[----:B------:R-:W-:Y:S01]  /*12050*/  BSSY B1, `(.L_x_1295) ;  /* 0x000000c000017945 */ /* 0x000fe20003800000 */
[----:B------:R-:W-:Y:S02]  /*12060*/  IMAD.MOV.U32 R12, RZ, RZ, 0x0 ;  /* 0x00000000ff0c7424 */ /* 0x000fe400078e00ff */
[----:B------:R-:W-:Y:S01]  /*12070*/  IMAD.MOV.U32 R13, RZ, RZ, 0x14f00000 ;  /* 0x14f00000ff0d7424 */ /* 0x000fe200078e00ff */
[----:B------:R-:W-:Y:S06]  /*12080*/  @P1 BRA `(.L_x_1296) ;  /* 0x0000000000201947 */ /* 0x000fec0003800000 */
[----:B------:R-:W1:Y:S01]  /*12090*/  S2R R7, SR_TID.X ;  /* 0x0000000000077919 */ /* 0x000e620000002100 */
[----:B0-----:R-:W-:Y:S02]  /*120a0*/  IMAD R2, R18, 0x8, R17 ;  /* 0x0000000812027824 */ /* 0x001fe400078e0211 */
[----:B------:R-:W-:-:S04]  /*120b0*/  IMAD.MOV.U32 R3, RZ, RZ, 0x8000 ;  /* 0x00008000ff037424 */ /* 0x000fc800078e00ff */
[----:B------:R2:W-:Y:S01]  /*120c0*/  SYNCS.ARRIVE.TRANS64 RZ, [R2+URZ+0x30850], R3 ;  /* 0x0308500302ff79a7 */ /* 0x0005e2000800003f */
[----:B-1----:R-:W-:-:S04]  /*120d0*/  LOP3.LUT R7, R7, 0x1f, RZ, 0xc0, !PT ;  /* 0x0000001f07077812 */ /* 0x002fc800078ec0ff */
[----:B------:R-:W-:-:S13]  /*120e0*/  ISETP.NE.AND P0, PT, R7, RZ, PT ;  /* 0x000000ff0700720c */ /* 0x000fda0003f05270 */
[----:B--2---:R-:W-:Y:S05]  /*120f0*/  @!P0 BRA `(.L_x_1296) ;  /* 0x0000000000048947 */ /* 0x004fea0003800000 */
[----:B------:R-:W-:Y:S01]  /*12100*/  BPT.TRAP 0x1 ;  /* 0x000000040000795c */ /* 0x000fe20000300000 */
.L_x_1296:
[----:B------:R-:W-:Y:S05]  /*12110*/  BSYNC B1 ;  /* 0x0000000000017941 */ /* 0x000fea0003800000 */
.L_x_1295:
[----:B------:R-:W2:Y:S01]  /*12120*/  LDL.LU R7, [R1] ;  /* 0x0000000001077983 */ /* 0x000ea20000300800 */
[----:B------:R-:W-:Y:S01]  /*12130*/  R2UR UR10, R11 ;  /* 0x000000000b0a72ca */ /* 0x000fe200000e0000 */
[--C-:B0-----:R-:W-:Y:S01]  /*12140*/  IMAD R2, R18, 0x8, R17.reuse ;  /* 0x0000000812027824 */ /* 0x101fe200078e0211 */
[----:B------:R-:W-:Y:S01]  /*12150*/  R2UR UR6, R12 ;  /* 0x000000000c0672ca */ /* 0x000fe200000e0000 */
[----:B------:R-:W-:Y:S01]  /*12160*/  IMAD R3, R18, 0x8000, R17 ;  /* 0x0000800012037824 */ /* 0x000fe200078e0211 */
[----:B------:R-:W-:Y:S01]  /*12170*/  R2UR UR7, R13 ;  /* 0x000000000d0772ca */ /* 0x000fe200000e0000 */
[----:B------:R-:W-:Y:S01]  /*12180*/  UIADD3 UR4, UP0, UR38, 0x470, URZ ;  /* 0x0000047026047890 */ /* 0x000fe2000ff1e03f */
[----:B------:R-:W-:Y:S01]  /*12190*/  PLOP3.LUT P0, PT, PT, PT, PT, 0x80, 0x0 ;  /* 0x000000000000781c */ /* 0x000fe20003f0f070 */
[----:B------:R-:W-:Y:S02]  /*121a0*/  VIADD R2, R2, 0x30850 ;  /* 0x0003085002027836 */ /* 0x000fe40000000000 */
[----:B------:R-:W-:Y:S01]  /*121b0*/  VIADD R9, R3, 0x400 ;  /* 0x0000040003097836 */ /* 0x000fe20000000000 */
[----:B------:R-:W-:Y:S01]  /*121c0*/  UIADD3.X UR5, URZ, UR39, URZ, UP0, !UPT ;  /* 0x000000273f057290 */ /* 0x000fe200087fe43f */
[----:B--2---:R-:W-:-:S11]  /*121d0*/  IMAD.SHL.U32 R7, R7, 0x40, RZ ;  /* 0x0000004007077824 */ /* 0x004fd600078e00ff */
.L_x_1297:
        /* <DEDUP_REMOVED lines=15> */
.L_x_1298:
        /* <DEDUP_REMOVED lines=15> */
.L_x_1299:
        /* <DEDUP_REMOVED lines=15> */
.L_x_1300:
        /* <DEDUP_REMOVED lines=10> */
[----:B------:R0:W-:Y:S01]  /*12550*/  STL [R1], R4 ;  /* 0x0000000401007387 */ /* 0x0001e20000100800 */
[----:B------:R-:W-:-:S07]  /*12560*/  IMAD.MOV.U32 R16, RZ, RZ, R8 ;  /* 0x000000ffff107224 */ /* 0x000fce00078e0008 */
.L_x_1283:
[----:B------:R-:W-:Y:S05]  /*12570*/  BSYNC B0 ;  /* 0x0000000000007941 */ /* 0x000fea0003800000 */
.L_x_1282:
[----:B------:R1:W-:Y:S01]  /*12580*/  STL [R1+0x8], R10 ;  /* 0x0000080a01007387 */ /* 0x0003e20000100800 */
[----:B------:R-:W-:Y:S01]  /*12590*/  UIADD3 UR4, UR41, -0x3, URZ ;  /* 0xfffffffd29047890 */ /* 0x000fe2000fffe03f */
[----:B------:R-:W-:-:S05]  /*125a0*/  IMAD.MOV.U32 R18, RZ, RZ, R0 ;  /* 0x000000ffff127224 */ /* 0x000fca00078e0000 */
[----:B0-----:R-:W-:-:S07]  /*125b0*/  IMAD.U32 R4, RZ, RZ, UR4 ;  /* 0x00000004ff047e24 */ /* 0x001fce000f8e00ff */
.L_x_1281:
[----:B------:R-:W-:Y:S01]  /*125c0*/  ULOP3.LUT UR4, URZ, UR41, URZ, 0x33, !UPT ;  /* 0x000000293f047292 */ /* 0x000fe2000f8e333f */
[----:B------:R-:W-:Y:S01]  /*125d0*/  VIADD R5, R5, 0xfffffffe ;  /* 0xfffffffe05057836 */ /* 0x000fe20000000000 */
[----:B------:R-:W-:Y:S04]  /*125e0*/  BSSY B0, `(.L_x_1280) ;  /* 0x00001ab000007945 */ /* 0x000fe80003800000 */
[----:B------:R-:W-:-:S13]  /*125f0*/  ISETP.NE.AND P0, PT, R5, UR4, PT ;  /* 0x0000000405007c0c */ /* 0x000fda000bf05270 */
[----:B------:R-:W-:Y:S05]  /*12600*/  @!P0 BRA `(.L_x_1301) ;  /* 0x0000001800a08947 */ /* 0x000fea0003800000 */
[----:B------:R-:W-:-:S07]  /*12610*/  IMAD.MOV.U32 R8, RZ, RZ, R16 ;  /* 0x000000ffff087224 */ /* 0x000fce00078e0010 */
.L_x_1340:
[----:B--2---:R-:W2:Y:S01]  /*12620*/  LDL R2, [R1+0x8] ;  /* 0x0000080001027983 */ /* 0x004ea20000100800 */
[----:B------:R-:W-:Y:S01]  /*12630*/  LOP3.LUT P1, RZ, R19, 0x2, RZ, 0xc0, !PT ;  /* 0x0000000213ff7812 */ /* 0x000fe2000782c0ff */
[----:B------:R-:W-:Y:S01]  /*12640*/  VIADD R0, R18, 0x1 ;  /* 0x0000000112007836 */ /* 0x000fe20000000000 */
[----:B------:R-:W-:Y:S05]  /*12650*/  YIELD ;  /* 0x0000000000007946 */ /* 0x000fea0003800000 */
[----:B------:R-:W-:Y:S01]  /*12660*/  ISETP.NE.AND P0, PT, R0, 0x2, PT ;  /* 0x000000020000780c */ /* 0x000fe20003f05270 */
[----:B------:R-:W-:Y:S03]  /*12670*/  BSSY B1, `(.L_x_1302) ;  /* 0x00000cc000017945 */ /* 0x000fe60003800000 */
[----:B------:R-:W-:-:S02]  /*12680*/  SEL R5, RZ, 0x1, P0 ;  /* 0x00000001ff057807 */ /* 0x000fc40000000000 */
[----:B------:R-:W-:Y:S02]  /*12690*/  SEL R0, R0, RZ, P0 ;  /* 0x000000ff00007207 */ /* 0x000fe40000000000 */
[----:B--2---:R-:W-:Y:S01]  /*126a0*/  LOP3.LUT R5, R2, R5, RZ, 0x3c, !PT ;  /* 0x0000000502057212 */ /* 0x004fe200078e3cff */
[----:B0-----:R-:W-:Y:S06]  /*126b0*/  @!P1 BRA `(.L_x_1303) ;  /* 0x0000000c001c9947 */ /* 0x001fec0003800000 */
[----:B------:R-:W-:Y:S01]  /*126c0*/  LOP3.LUT P1, RZ, R19, 0x1, RZ, 0xc0, !PT ;  /* 0x0000000113ff7812 */ /* 0x000fe2000782c0ff */
[----:B------:R-:W-:-:S12]  /*126d0*/  IMAD.MOV.U32 R7, RZ, RZ, R4 ;  /* 0x000000ffff077224 */ /* 0x000fd800078e0004 */
[----:B------:R-:W-:Y:S05]  /*126e0*/  @!P1 BRA `(.L_x_1304) ;  /* 0x0000000000549947 */ /* 0x000fea0003800000 */
[----:B-1----:R-:W2:Y:S01]  /*126f0*/  LDL R10, [R1+0xc] ;  /* 0x00000c00010a7983 */ /* 0x002ea20000100800 */
[----:B------:R-:W0:Y:S01]  /*12700*/  LDC R8, c[0x0][0x43c] ;  /* 0x00010f00ff087b82 */ /* 0x000e220000000800 */
[----:B------:R-:W-:Y:S02]  /*12710*/  ULDC.64 UR4, c[0x0][0x428] ;  /* 0x00010a0000047ab9 */ /* 0x000fe40000000a00 */
[----:B------:R-:W3:Y:S01]  /*12720*/  LDL R9, [R1+0x4] ;  /* 0x0000040001097983 */ /* 0x000ee20000100800 */
[----:B------:R-:W-:Y:S01]  /*12730*/  ULDC.64 UR6, c[0x0][0x208] ;  /* 0x0000820000067ab9 */ /* 0x000fe20000000a00 */
[----:B0-----:R-:W-:-:S13]  /*12740*/  ISETP.NE.AND P0, PT, R8, 0x1, PT ;  /* 0x000000010800780c */ /* 0x001fda0003f05270 */
[----:B------:R-:W0:Y:S02]  /*12750*/  @P0 LDC.64 R2, c[0x0][0x440] ;  /* 0x00011000ff020b82 */ /* 0x000e240000000a00 */
[----:B0-----:R-:W-:-:S04]  /*12760*/  @P0 IMAD.HI.U32 R7, R4, R2, RZ ;  /* 0x0000000204070227 */ /* 0x001fc800078e00ff */
[----:B------:R-:W-:Y:S01]  /*12770*/  IMAD.MOV.U32 R2, RZ, RZ, R4 ;  /* 0x000000ffff027224 */ /* 0x000fe200078e0004 */
[----:B------:R-:W-:-:S04]  /*12780*/  @P0 SHF.R.U32.HI R2, RZ, R3, R7 ;  /* 0x00000003ff020219 */ /* 0x000fc80000011607 */
[--C-:B------:R-:W-:Y:S01]  /*12790*/  SHF.R.S32.HI R3, RZ, 0x1f, R2.reuse ;  /* 0x0000001fff037819 */ /* 0x100fe20000011402 */
[----:B------:R-:W-:-:S04]  /*127a0*/  IMAD.MOV R7, RZ, RZ, -R2 ;  /* 0x000000ffff077224 */ /* 0x000fc800078e0a02 */
[----:B------:R-:W-:Y:S02]  /*127b0*/  IMAD R7, R8, R7, R4 ;  /* 0x0000000708077224 */ /* 0x000fe400078e0204 */
[----:B--2---:R-:W-:-:S04]  /*127c0*/  IMAD R8, R10, UR4, RZ ;  /* 0x000000040a087c24 */ /* 0x004fc8000f8e02ff */
[C---:B---3--:R-:W-:Y:S02]  /*127d0*/  IMAD R8, R9.reuse, UR5, R8 ;  /* 0x0000000509087c24 */ /* 0x048fe4000f8e0208 */
[----:B------:R-:W-:Y:S01]  /*127e0*/  IMAD.WIDE.U32 R2, R9, UR4, R2 ;  /* 0x0000000409027c25 */ /* 0x000fe2000f8e0002 */
[----:B------:R-:W-:-:S03]  /*127f0*/  ULDC.64 UR4, c[0x0][0x418] ;  /* 0x0001060000047ab9 */ /* 0x000fc60000000a00 */
[----:B------:R-:W-:Y:S01]  /*12800*/  IMAD.IADD R3, R8, 0x1, R3 ;  /* 0x0000000108037824 */ /* 0x000fe200078e0203 */
[----:B------:R-:W-:-:S04]  /*12810*/  LEA R8, P0, R2, UR4, 0x2 ;  /* 0x0000000402087c11 */ /* 0x000fc8000f8010ff */
[----:B------:R-:W-:-:S05]  /*12820*/  LEA.HI.X R9, R2, UR5, R3, 0x2, P0 ;  /* 0x0000000502097c11 */ /* 0x000fca00080f1403 */
[----:B------:R0:W5:Y:S04]  /*12830*/  LDG.E R8, desc[UR6][R8.64] ;  /* 0x0000000608087981 */ /* 0x000168000c1e1900 */
.L_x_1304:
[----:B------:R-:W-:Y:S01]  /*12840*/  IMAD R3, R0, 0x8, R17 ;  /* 0x0000000800037824 */ /* 0x000fe200078e0211 */
[----:B------:R-:W-:Y:S01]  /*12850*/  SHF.L.U32 R2, R5, 0x1f, RZ ;  /* 0x0000001f05027819 */ /* 0x000fe200000006ff */
[----:B------:R-:W-:Y:S03]  /*12860*/  BSSY B2, `(.L_x_1305) ;  /* 0x0000003000027945 */ /* 0x000fe60003800000 */
[----:B------:R-:W2:Y:S02]  /*12870*/  SYNCS.PHASECHK.TRANS64.TRYWAIT P0, [R3+URZ+0x30840], R2 ;  /* 0x03084002030075a7 */ /* 0x000ea4000800017f */
[----:B--2---:R-:W-:Y:S05]  /*12880*/  @!P0 BRA `(.L_x_1306) ;  /* 0x0000003400b48947 */ /* 0x004fea0003800000 */
.L_x_1396:
[----:B------:R-:W-:Y:S05]  /*12890*/  BSYNC B2 ;  /* 0x0000000000027941 */ /* 0x000fea0003800000 */
.L_x_1305:
[----:B0-----:R-:W0:Y:S01]  /*128a0*/  S2R R9, SR_TID.X ;  /* 0x0000000000097919 */ /* 0x001e220000002100 */
        /* <DEDUP_REMOVED lines=9> */
[----:B---3--:R-:W-:Y:S05]  /*12940*/  @!P0 BRA `(.L_x_1308) ;  /* 0x0000000000048947 */ /* 0x008fea0003800000 */
[----:B------:R-:W-:Y:S01]  /*12950*/  BPT.TRAP 0x1 ;  /* 0x000000040000795c */ /* 0x000fe20000300000 */
.L_x_1308:
[----:B------:R-:W-:Y:S05]  /*12960*/  BSYNC B2 ;  /* 0x0000000000027941 */ /* 0x000fea0003800000 */
.L_x_1307:
[----:B------:R-:W-:Y:S01]  /*12970*/  IMAD.MOV.U32 R11, RZ, RZ, RZ ;  /* 0x000000ffff0b7224 */ /* 0x000fe200078e00ff */
[----:B------:R-:W-:Y:S01]  /*12980*/  UIADD3 UR4, UP0, UR38, 0x370, URZ ;  /* 0x0000037026047890 */ /* 0x000fe2000ff1e03f */
[----:B------:R-:W-:Y:S01]  /*12990*/  IMAD R9, R0, 0x8000, R17 ;  /* 0x0000800000097824 */ /* 0x000fe200078e0211 */
[----:B------:R-:W-:Y:S01]  /*129a0*/  PLOP3.LUT P0, PT, PT, PT, PT, 0x80, 0x0 ;  /* 0x000000000000781c */ /* 0x000fe20003f0f070 */
[----:B--2---:R-:W-:Y:S01]  /*129b0*/  VIADD R3, R3, 0x30830 ;  /* 0x0003083003037836 */ /* 0x004fe20000000000 */
[----:B------:R-:W-:Y:S01]  /*129c0*/  R2UR UR10, R11 ;  /* 0x000000000b0a72ca */ /* 0x000fe200000e0000 */
[----:B------:R-:W-:Y:S01]  /*129d0*/  IMAD.SHL.U32 R2, R7, 0x40, RZ ;  /* 0x0000004007027824 */ /* 0x000fe200078e00ff */
[----:B------:R-:W-:Y:S01]  /*129e0*/  UIADD3.X UR5, URZ, UR39, URZ, UP0, !UPT ;  /* 0x000000273f057290 */ /* 0x000fe200087fe43f */
[----:B-1----:R-:W-:Y:S01]  /*129f0*/  VIADD R10, R9, 0x20400 ;  /* 0x00020400090a7836 */ /* 0x002fe20000000000 */
[----:B------:R-:W-:Y:S01]  /*12a00*/  UMOV UR6, 0x0 ;  /* 0x0000000000067882 */ /* 0x000fe20000000000 */
[----:B------:R-:W-:-:S10]  /*12a10*/  UMOV UR7, 0x14f00000 ;  /* 0x14f0000000077882 */ /* 0x000fd40000000000 */
.L_x_1309:
        /* <DEDUP_REMOVED lines=16> */
.L_x_1310:
        /* <DEDUP_REMOVED lines=16> */
.L_x_1311:
        /* <DEDUP_REMOVED lines=16> */
.L_x_1312:
        /* <DEDUP_REMOVED lines=16> */
.L_x_1397:
[----:B------:R-:W-:Y:S05]  /*12e20*/  BSYNC B2 ;  /* 0x0000000000027941 */ /* 0x000fea0003800000 */
.L_x_1313:
[----:B------:R-:W-:Y:S01]  /*12e30*/  BSSY B2, `(.L_x_1315) ;  /* 0x000000b000027945 */ /* 0x000fe20003800000 */
[----:B0-----:R-:W-:Y:S02]  /*12e40*/  IMAD.MOV.U32 R2, RZ, RZ, 0x0 ;  /* 0x00000000ff027424 */ /* 0x001fe400078e00ff */
[----:B------:R-:W-:Y:S01]  /*12e50*/  IMAD.MOV.U32 R3, RZ, RZ, 0x14f00000 ;  /* 0x14f00000ff037424 */ /* 0x000fe200078e00ff */
[----:B------:R-:W-:Y:S06]  /*12e60*/  @P1 BRA `(.L_x_1316) ;  /* 0x00000000001c1947 */ /* 0x000fec0003800000 */
[----:B------:R-:W0:Y:S02]  /*12e70*/  S2R R10, SR_TID.X ;  /* 0x00000000000a7919 */ /* 0x000e240000002100 */
[----:B0-----:R-:W-:Y:S01]  /*12e80*/  LOP3.LUT R15, R10, 0x1f, RZ, 0xc0, !PT ;  /* 0x0000001f0a0f7812 */ /* 0x001fe200078ec0ff */
[----:B------:R-:W-:-:S03]  /*12e90*/  IMAD.MOV.U32 R10, RZ, RZ, 0x8000 ;  /* 0x00008000ff0a7424 */ /* 0x000fc600078e00ff */
[----:B------:R-:W-:Y:S01]  /*12ea0*/  ISETP.NE.AND P0, PT, R15, RZ, PT ;  /* 0x000000ff0f00720c */ /* 0x000fe20003f05270 */
[----:B------:R0:W-:-:S12]  /*12eb0*/  SYNCS.ARRIVE.TRANS64 RZ, [R9+URZ+0x50], R10 ;  /* 0x0000500a09ff79a7 */ /* 0x0001d8000800003f */
[----:B0-----:R-:W-:Y:S05]  /*12ec0*/  @!P0 BRA `(.L_x_1316) ;  /* 0x0000000000048947 */ /* 0x001fea0003800000 */
[----:B------:R-:W-:Y:S01]  /*12ed0*/  BPT.TRAP 0x1 ;  /* 0x000000040000795c */ /* 0x000fe20000300000 */
.L_x_1316:
[----:B------:R-:W-:Y:S05]  /*12ee0*/  BSYNC B2 ;  /* 0x0000000000027941 */ /* 0x000fea0003800000 */
.L_x_1315:
[----:B------:R-:W2:Y:S01]  /*12ef0*/  LDL.LU R10, [R1] ;  /* 0x00000000010a7983 */ /* 0x000ea20000300800 */
        /* <DEDUP_REMOVED lines=9> */
[----:B--2---:R-:W-:-:S11]  /*12f90*/  IMAD.SHL.U32 R10, R10, 0x40, RZ ;  /* 0x000000400a0a7824 */ /* 0x004fd600078e00ff */
.L_x_1317:
        /* <DEDUP_REMOVED lines=15> */
.L_x_1318:
        /* <DEDUP_REMOVED lines=15> */
.L_x_1319:
        /* <DEDUP_REMOVED lines=15> */
.L_x_1320:
        /* <DEDUP_REMOVED lines=12> */
.L_x_1303:
[----:B------:R-:W-:Y:S05]  /*13330*/  BSYNC B1 ;  /* 0x0000000000017941 */ /* 0x000fea0003800000 */
.L_x_1302:
[----:B------:R-:W-:Y:S01]  /*13340*/  VIADD R18, R0, 0x1 ;  /* 0x0000000100127836 */ /* 0x000fe20000000000 */
[----:B------:R-:W-:Y:S01]  /*13350*/  LOP3.LUT P1, RZ, R19, 0x2, RZ, 0xc0, !PT ;  /* 0x0000000213ff7812 */ /* 0x000fe2000782c0ff */
[----:B------:R-:W-:Y:S01]  /*13360*/  BSSY B1, `(.L_x_1321) ;  /* 0x00000cf000017945 */ /* 0x000fe20003800000 */
[----:B0-----:R-:W-:Y:S02]  /*13370*/  VIADD R7, R4, 0xffffffff ;  /* 0xffffffff04077836 */ /* 0x001fe40000000000 */
[----:B------:R-:W-:-:S04]  /*13380*/  ISETP.NE.AND P0, PT, R18, 0x2, PT ;  /* 0x000000021200780c */ /* 0x000fc80003f05270 */
[----:B------:R-:W-:Y:S02]  /*13390*/  SEL R2, RZ, 0x1, P0 ;  /* 0x00000001ff027807 */ /* 0x000fe40000000000 */
[----:B------:R-:W-:Y:S02]  /*133a0*/  SEL R18, R18, RZ, P0 ;  /* 0x000000ff12127207 */ /* 0x000fe40000000000 */
[----:B------:R-:W-:-:S05]  /*133b0*/  LOP3.LUT R11, R5, R2, RZ, 0x3c, !PT ;  /* 0x00000002050b7212 */ /* 0x000fca00078e3cff */
[----:B------:R0:W-:Y:S01]  /*133c0*/  STL [R1+0x8], R11 ;  /* 0x0000080b01007387 */ /* 0x0001e20000100800 */
[----:B------:R-:W-:Y:S05]  /*133d0*/  @!P1 BRA `(.L_x_1322) ;  /* 0x0000000c001c9947 */ /* 0x000fea0003800000 */
[----:B------:R-:W-:Y:S01]  /*133e0*/  LOP3.LUT P1, RZ, R19, 0x1, RZ, 0xc0, !PT ;  /* 0x0000000113ff7812 */ /* 0x000fe2000782c0ff */
[----:B-1----:R-:W-:-:S12]  /*133f0*/  IMAD.MOV.U32 R10, RZ, RZ, R7 ;  /* 0x000000ffff0a7224 */ /* 0x002fd800078e0007 */
[----:B------:R-:W-:Y:S05]  /*13400*/  @!P1 BRA `(.L_x_1323) ;  /* 0x0000000000549947 */ /* 0x000fea0003800000 */
[----:B------:R-:W2:Y:S01]  /*13410*/  LDL R13, [R1+0xc] ;  /* 0x00000c00010d7983 */ /* 0x000ea20000100800 */
[----:B------:R-:W1:Y:S01]  /*13420*/  LDC R9, c[0x0][0x43c] ;  /* 0x00010f00ff097b82 */ /* 0x000e620000000800 */
        /* <DEDUP_REMOVED lines=19> */
.L_x_1323:
[----:B------:R-:W-:Y:S01]  /*13560*/  IMAD R2, R18, 0x8, R17 ;  /* 0x0000000812027824 */ /* 0x000fe200078e0211 */
[----:B------:R-:W-:Y:S01]  /*13570*/  SHF.L.U32 R3, R11, 0x1f, RZ ;  /* 0x0000001f0b037819 */ /* 0x000fe200000006ff */
[----:B------:R-:W-:Y:S03]  /*13580*/  BSSY B2, `(.L_x_1324) ;  /* 0x0000003000027945 */ /* 0x000fe60003800000 */
[----:B------:R-:W2:Y:S02]  /*13590*/  SYNCS.PHASECHK.TRANS64.TRYWAIT P0, [R2+URZ+0x30840], R3 ;  /* 0x03084003020075a7 */ /* 0x000ea4000800017f */
[----:B--2---:R-:W-:Y:S05]  /*135a0*/  @!P0 BRA `(.L_x_1325) ;  /* 0x0000002800948947 */ /* 0x004fea0003800000 */
.L_x_1398:
[----:B------:R-:W-:Y:S05]  /*135b0*/  BSYNC B2 ;  /* 0x0000000000027941 */ /* 0x000fea0003800000 */
.L_x_1324:
        /* <DEDUP_REMOVED lines=12> */
.L_x_1327:
[----:B------:R-:W-:Y:S05]  /*13680*/  BSYNC B2 ;  /* 0x0000000000027941 */ /* 0x000fea0003800000 */
.L_x_1326:
[----:B------:R-:W-:Y:S01]  /*13690*/  IMAD.MOV.U32 R14, RZ, RZ, RZ ;  /* 0x000000ffff0e7224 */ /* 0x000fe200078e00ff */
[----:B------:R-:W-:Y:S01]  /*136a0*/  UIADD3 UR4, UP0, UR38, 0x370, URZ ;  /* 0x0000037026047890 */ /* 0x000fe2000ff1e03f */
[C---:B--2---:R-:W-:Y:S01]  /*136b0*/  IMAD R3, R18.reuse, 0x8, R6 ;  /* 0x0000000812037824 */ /* 0x044fe200078e0206 */
[----:B------:R-:W-:Y:S01]  /*136c0*/  PLOP3.LUT P0, PT, PT, PT, PT, 0x80, 0x0 ;  /* 0x000000000000781c */ /* 0x000fe20003f0f070 */
[----:B------:R-:W-:Y:S01]  /*136d0*/  IMAD R9, R18, 0x8000, R17 ;  /* 0x0000800012097824 */ /* 0x000fe200078e0211 */
[----:B------:R-:W-:Y:S01]  /*136e0*/  R2UR UR10, R14 ;  /* 0x000000000e0a72ca */ /* 0x000fe200000e0000 */
[----:B------:R-:W-:Y:S01]  /*136f0*/  VIADD R3, R3, 0x30 ;  /* 0x0000003003037836 */ /* 0x000fe20000000000 */
[----:B------:R-:W-:Y:S01]  /*13700*/  UIADD3.X UR5, URZ, UR39, URZ, UP0, !UPT ;  /* 0x000000273f057290 */ /* 0x000fe200087fe43f */
[----:B------:R-:W-:Y:S01]  /*13710*/  IMAD.SHL.U32 R2, R10, 0x40, RZ ;  /* 0x000000400a027824 */ /* 0x000fe200078e00ff */
[----:B------:R-:W-:Y:S01]  /*13720*/  UMOV UR6, 0x0 ;  /* 0x0000000000067882 */ /* 0x000fe20000000000 */
[----:B0-----:R-:W-:Y:S01]  /*13730*/  VIADD R11, R9, 0x20400 ;  /* 0x00020400090b7836 */ /* 0x001fe20000000000 */
[----:B------:R-:W-:-:S09]  /*13740*/  UMOV UR7, 0x14f00000 ;  /* 0x14f0000000077882 */ /* 0x000fd20000000000 */
.L_x_1328:
        /* <DEDUP_REMOVED lines=16> */
.L_x_1329:
        /* <DEDUP_REMOVED lines=16> */
.L_x_1330:
        /* <DEDUP_REMOVED lines=16> */
.L_x_1331:
        /* <DEDUP_REMOVED lines=15> */
.L_x_1399:
[----:B------:R-:W-:Y:S05]  /*13b40*/  BSYNC B2 ;  /* 0x0000000000027941 */ /* 0x000fea0003800000 */
.L_x_1332:
[----:B------:R-:W-:Y:S01]  /*13b50*/  BSSY B2, `(.L_x_1334) ;  /* 0x000000b000027945 */ /* 0x000fe20003800000 */
[----:B------:R-:W-:Y:S02]  /*13b60*/  IMAD.MOV.U32 R12, RZ, RZ, 0x0 ;  /* 0x00000000ff0c7424 */ /* 0x000fe400078e00ff */
[----:B------:R-:W-:Y:S01]  /*13b70*/  IMAD.MOV.U32 R13, RZ, RZ, 0x14f00000 ;  /* 0x14f00000ff0d7424 */ /* 0x000fe200078e00ff */
[----:B------:R-:W-:Y:S06]  /*13b80*/  @P1 BRA `(.L_x_1335) ;  /* 0x00000000001c1947 */ /* 0x000fec0003800000 */
[----:B------:R-:W1:Y:S02]  /*13b90*/  S2R R3, SR_TID.X ;  /* 0x0000000000037919 */ /* 0x000e640000002100 */
[----:B-1----:R-:W-:Y:S01]  /*13ba0*/  LOP3.LUT R9, R3, 0x1f, RZ, 0xc0, !PT ;  /* 0x0000001f03097812 */ /* 0x002fe200078ec0ff */
[----:B------:R-:W-:-:S03]  /*13bb0*/  IMAD.MOV.U32 R3, RZ, RZ, 0x8000 ;  /* 0x00008000ff037424 */ /* 0x000fc600078e00ff */
[----:B------:R-:W-:Y:S01]  /*13bc0*/  ISETP.NE.AND P0, PT, R9, RZ, PT ;  /* 0x000000ff0900720c */ /* 0x000fe20003f05270 */
[----:B------:R1:W-:-:S12]  /*13bd0*/  SYNCS.ARRIVE.TRANS64 RZ, [R2+URZ+0x50], R3 ;  /* 0x0000500302ff79a7 */ /* 0x0003d8000800003f */
[----:B-1----:R-:W-:Y:S05]  /*13be0*/  @!P0 BRA `(.L_x_1335) ;  /* 0x0000000000048947 */ /* 0x002fea0003800000 */
[----:B------:R-:W-:Y:S01]  /*13bf0*/  BPT.TRAP 0x1 ;  /* 0x000000040000795c */ /* 0x000fe20000300000 */
.L_x_1335:
[----:B------:R-:W-:Y:S05]  /*13c00*/  BSYNC B2 ;  /* 0x0000000000027941 */ /* 0x000fea0003800000 */
.L_x_1334:
[----:B------:R-:W2:Y:S01]  /*13c10*/  LDL.LU R3, [R1] ;  /* 0x0000000001037983 */ /* 0x000ea20000300800 */
[----:B------:R-:W-:Y:S01]  /*13c20*/  R2UR UR10, R14 ;  /* 0x000000000e0a72ca */ /* 0x000fe200000e0000 */
[----:B------:R-:W-:Y:S01]  /*13c30*/  IMAD R0, R0, 0x8000, R17 ;  /* 0x0000800000007824 */ /* 0x000fe200078e0211 */
[----:B------:R-:W-:Y:S01]  /*13c40*/  R2UR UR6, R12 ;  /* 0x000000000c0672ca */ /* 0x000fe200000e0000 */
[----:B------:R-:W-:Y:S01]  /*13c50*/  UIADD3 UR4, UP0, UR38, 0x470, URZ ;  /* 0x0000047026047890 */ /* 0x000fe2000ff1e03f */
[----:B------:R-:W-:Y:S01]  /*13c60*/  R2UR UR7, R13 ;  /* 0x000000000d0772ca */ /* 0x000fe200000e0000 */
[----:B0-----:R-:W-:Y:S01]  /*13c70*/  VIADD R2, R2, 0x50 ;  /* 0x0000005002027836 */ /* 0x001fe20000000000 */
[----:B------:R-:W-:Y:S01]  /*13c80*/  PLOP3.LUT P0, PT, PT, PT, PT, 0x80, 0x0 ;  /* 0x000000000000781c */ /* 0x000fe20003f0f070 */
[----:B------:R-:W-:Y:S01]  /*13c90*/  VIADD R5, R0, 0x400 ;  /* 0x0000040000057836 */ /* 0x000fe20000000000 */
[----:B------:R-:W-:Y:S01]  /*13ca0*/  UIADD3.X UR5, URZ, UR39, URZ, UP0, !UPT ;  /* 0x000000273f057290 */ /* 0x000fe200087fe43f */
[----:B--2---:R-:W-:-:S11]  /*13cb0*/  IMAD.SHL.U32 R3, R3, 0x40, RZ ;  /* 0x0000004003037824 */ /* 0x004fd600078e00ff */
.L_x_1336:
        /* <DEDUP_REMOVED lines=15> */
.L_x_1337:
        /* <DEDUP_REMOVED lines=15> */
.L_x_1338:
        /* <DEDUP_REMOVED lines=15> */
.L_x_1339:
        /* <DEDUP_REMOVED lines=12> */
.L_x_1322:
[----:B------:R-:W-:Y:S05]  /*14050*/  BSYNC B1 ;  /* 0x0000000000017941 */ /* 0x000fea0003800000 */
.L_x_1321:
[----:B------:R-:W-:Y:S01]  /*14060*/  ISETP.GT.AND P0, PT, R7, UR40, PT ;  /* 0x0000002807007c0c */ /* 0x000fe2000bf04270 */
[----:B------:R-:W-:-:S12]  /*14070*/  VIADD R4, R4, 0xfffffffe ;  /* 0xfffffffe04047836 */ /* 0x000fd80000000000 */
[----:B------:R-:W-:Y:S05]  /*14080*/  @P0 BRA `(.L_x_1340) ;  /* 0xffffffe400640947 */ /* 0x000fea000383ffff */
.L_x_1301:
[----:B------:R-:W-:Y:S05]  /*14090*/  BSYNC B0 ;  /* 0x0000000000007941 */ /* 0x000fea0003800000 */
.L_x_1280:
[----:B0-----:R-:W0:Y:S01]  /*140a0*/  S2R R0, SR_TID.X ;  /* 0x0000000000007919 */ /* 0x001e220000002100 */
[----:B------:R-:W-:Y:S01]  /*140b0*/  BSSY B0, `(.L_x_1341) ;  /* 0x0000012000007945 */ /* 0x000fe20003800000 */
[----:B0-----:R-:W-:-:S04]  /*140c0*/  LOP3.LUT R6, R0, 0x7f, RZ, 0xc0, !PT ;  /* 0x0000007f00067812 */ /* 0x001fc800078ec0ff */
[----:B------:R-:W-:-:S13]  /*140d0*/  ISETP.NE.AND P1, PT, R6, RZ, PT ;  /* 0x000000ff0600720c */ /* 0x000fda0003f25270 */
[----:B------:R-:W-:Y:S05]  /*140e0*/  @P1 BRA `(.L_x_1342) ;  /* 0x0000000000381947 */ /* 0x000fea0003800000 */
[----:B------:R-:W0:Y:S01]  /*140f0*/  S2R R3, SR_LANEID ;  /* 0x0000000000037919 */ /* 0x000e220000000000 */
[----:B------:R-:W-:Y:S01]  /*14100*/  VOTEU.ANY UR4, UPT, PT ;  /* 0x0000000000047886 */ /* 0x000fe200038e0100 */
[----:B------:R-:W3:Y:S01]  /*14110*/  LDC.64 R4, c[0x0][0xc80] ;  /* 0x00032000ff047b82 */ /* 0x000ee20000000a00 */
[----:B------:R-:W0:Y:S01]  /*14120*/  FLO.U32 R0, UR4 ;  /* 0x0000000400007d00 */ /* 0x000e2200080e0000 */
[----:B------:R-:W-:-:S07]  /*14130*/  ULDC.64 UR6, c[0x0][0x208] ;  /* 0x0000820000067ab9 */ /* 0x000fce0000000a00 */
[----:B------:R-:W3:Y:S01]  /*14140*/  POPC R2, UR4 ;  /* 0x0000000400027d09 */ /* 0x000ee20008000000 */
[----:B0-----:R-:W-:-:S13]  /*14150*/  ISETP.EQ.U32.AND P0, PT, R0, R3, PT ;  /* 0x000000030000720c */ /* 0x001fda0003f02070 */
[----:B---3--:R-:W3:Y:S01]  /*14160*/  @P0 ATOMG.E.ADD.STRONG.GPU PT, R5, desc[UR6][R4.64], R2 ;  /* 0x00000002040509a8 */ /* 0x008ee200081ee1c6 */
[----:B------:R-:W0:Y:S02]  /*14170*/  S2R R3, SR_LTMASK ;  /* 0x0000000000037919 */ /* 0x000e240000003900 */
[----:B0-----:R-:W-:-:S06]  /*14180*/  LOP3.LUT R3, R3, UR4, RZ, 0xc0, !PT ;  /* 0x0000000403037c12 */ /* 0x001fcc000f8ec0ff */
[----:B------:R-:W0:Y:S01]  /*14190*/  POPC R3, R3 ;  /* 0x0000000300037309 */ /* 0x000e220000000000 */
[----:B---3--:R-:W0:Y:S02]  /*141a0*/  SHFL.IDX PT, R0, R5, R0, 0x1f ;  /* 0x00001f0005007589 */ /* 0x008e2400000e0000 */
[----:B0-----:R-:W-:-:S05]  /*141b0*/  IADD3 R0, R0, UR44, R3 ;  /* 0x0000002c00007c10 */ /* 0x001fca000fffe003 */
[----:B------:R0:W-:Y:S02]  /*141c0*/  STL [R1+0x14], R0 ;  /* 0x0000140001007387 */ /* 0x0001e40000100800 */
.L_x_1342:
[----:B------:R-:W-:Y:S05]  /*141d0*/  BSYNC B0 ;  /* 0x0000000000007941 */ /* 0x000fea0003800000 */
.L_x_1341:
[----:B------:R-:W-:Y:S01]  /*141e0*/  LOP3.LUT P0, RZ, R19, 0x2, RZ, 0xc0, !PT ;  /* 0x0000000213ff7812 */ /* 0x000fe2000780c0ff */
[----:B------:R-:W-:-:S12]  /*141f0*/  BSSY B0, `(.L_x_1343) ;  /* 0x0000056000007945 */ /* 0x000fd80003800000 */
[----:B------:R-:W-:Y:S05]  /*14200*/  @!P0 BRA `(.L_x_1344) ;  /* 0x0000000400508947 */ /* 0x000fea0003800000 */
[----:B------:R-:W3:Y:S01]  /*14210*/  LDL R2, [R1+0x8] ;  /* 0x0000080001027983 */ /* 0x000ee20000100800 */
[----:B0-----:R-:W-:Y:S01]  /*14220*/  IMAD R0, R18, 0x8, R17 ;  /* 0x0000000812007824 */ /* 0x001fe200078e0211 */
[----:B------:R-:W-:Y:S01]  /*14230*/  BSSY B1, `(.L_x_1345) ;  /* 0x0000005000017945 */ /* 0x000fe20003800000 */
[----:B------:R-:W-:Y:S02]  /*14240*/  ISETP.NE.AND P2, PT, R6, RZ, PT ;  /* 0x000000ff0600720c */ /* 0x000fe40003f45270 */
[----:B---3--:R-:W-:-:S04]  /*14250*/  SHF.L.U32 R3, R2, 0x1f, RZ ;  /* 0x0000001f02037819 */ /* 0x008fc800000006ff */
[----:B------:R-:W0:Y:S02]  /*14260*/  SYNCS.PHASECHK.TRANS64.TRYWAIT P0, [R0+URZ+0x30860], R3 ;  /* 0x03086003000075a7 */ /* 0x000e24000800017f */
[----:B0-----:R-:W-:Y:S05]  /*14270*/  @!P0 BRA `(.L_x_1346) ;  /* 0x0000001c00888947 */ /* 0x001fea0003800000 */
.L_x_1400:
[----:B------:R-:W-:Y:S05]  /*14280*/  BSYNC B1 ;  /* 0x0000000000017941 */ /* 0x000fea0003800000 */
.L_x_1345:
[----:B------:R-:W-:Y:S04]  /*14290*/  BSSY B1, `(.L_x_1347) ;  /* 0x0000009000017945 */ /* 0x000fe80003800000 */
[----:B------:R-:W-:Y:S05]  /*142a0*/  @P2 BRA `(.L_x_1348) ;  /* 0x00000000001c2947 */ /* 0x000fea0003800000 */
[----:B------:R-:W3:Y:S01]  /*142b0*/  S2R R2, SR_TID.X ;  /* 0x0000000000027919 */ /* 0x000ee20000002100 */
[----:B0-----:R-:W-:-:S04]  /*142c0*/  IMAD.MOV.U32 R3, RZ, RZ, 0x8000 ;  /* 0x00008000ff037424 */ /* 0x001fc800078e00ff */
[----:B------:R4:W-:Y:S01]  /*142d0*/  SYNCS.ARRIVE.TRANS64 RZ, [R0+URZ+0x30850], R3 ;  /* 0x0308500300ff79a7 */ /* 0x0009e2000800003f */
[----:B---3--:R-:W-:-:S04]  /*142e0*/  LOP3.LUT R2, R2, 0x1f, RZ, 0xc0, !PT ;  /* 0x0000001f02027812 */ /* 0x008fc800078ec0ff */
[----:B------:R-:W-:-:S13]  /*142f0*/  ISETP.NE.AND P0, PT, R2, RZ, PT ;  /* 0x000000ff0200720c */ /* 0x000fda0003f05270 */
[----:B----4-:R-:W-:Y:S05]  /*14300*/  @!P0 BRA `(.L_x_1348) ;  /* 0x0000000000048947 */ /* 0x010fea0003800000 */
[----:B------:R-:W-:Y:S01]  /*14310*/  BPT.TRAP 0x1 ;  /* 0x000000040000795c */ /* 0x000fe20000300000 */
.L_x_1348:
[----:B------:R-:W-:Y:S05]  /*14320*/  BSYNC B1 ;  /* 0x0000000000017941 */ /* 0x000fea0003800000 */
.L_x_1347:
[----:B------:R-:W3:Y:S01]  /*14330*/  LDL.LU R2, [R1] ;  /* 0x0000000001027983 */ /* 0x000ee20000300800 */
[----:B------:R-:W-:Y:S01]  /*14340*/  UIADD3 UR4, UP0, UR38, 0x470, URZ ;  /* 0x0000047026047890 */ /* 0x000fe2000ff1e03f */
[----:B------:R-:W-:Y:S01]  /*14350*/  PLOP3.LUT P0, PT, PT, PT, PT, 0x80, 0x0 ;  /* 0x000000000000781c */ /* 0x000fe20003f0f070 */
[----:B0-----:R-:W-:Y:S01]  /*14360*/  VIADD R0, R0, 0x30850 ;  /* 0x0003085000007836 */ /* 0x001fe20000000000 */
[----:B------:R-:W-:Y:S01]  /*14370*/  UMOV UR6, 0x0 ;  /* 0x0000000000067882 */ /* 0x000fe20000000000 */
[----:B------:R-:W-:Y:S01]  /*14380*/  UIADD3.X UR5, URZ, UR39, URZ, UP0, !UPT ;  /* 0x000000273f057290 */ /* 0x000fe200087fe43f */
[----:B------:R-:W-:Y:S01]  /*14390*/  UMOV UR7, 0x14f00000 ;  /* 0x14f0000000077882 */ /* 0x000fe20000000000 */
[----:B------:R-:W-:Y:S01]  /*143a0*/  UMOV UR10, URZ ;  /* 0x0000003f000a7c82 */ /* 0x000fe20008000000 */
[----:B---3--:R-:W-:Y:S02]  /*143b0*/  IMAD.SHL.U32 R3, R2, 0x40, RZ ;  /* 0x0000004002037824 */ /* 0x008fe400078e00ff */
[----:B------:R-:W-:-:S04]  /*143c0*/  IMAD R2, R18, 0x8000, R17 ;  /* 0x0000800012027824 */ /* 0x000fc800078e0211 */
[----:B------:R-:W-:-:S07]  /*143d0*/  VIADD R4, R2, 0x400 ;  /* 0x0000040002047836 */ /* 0x000fce0000000000 */
.L_x_1349:
        /* <DEDUP_REMOVED lines=15> */
.L_x_1350:
        /* <DEDUP_REMOVED lines=15> */
.L_x_1351:
        /* <DEDUP_REMOVED lines=15> */
.L_x_1352:
        /* <DEDUP_REMOVED lines=9> */
[----:B---3--:R-:W-:Y:S05]  /*14740*/  @P0 BRA.U.ANY `(.L_x_1352) ;  /* 0xfffffffd00d80947 */ /* 0x008fea000393ffff */
.L_x_1344:
[----:B------:R-:W-:Y:S05]  /*14750*/  BSYNC B0 ;  /* 0x0000000000007941 */ /* 0x000fea0003800000 */
.L_x_1343:
[----:B------:R-:W3:Y:S01]  /*14760*/  LDL.LU R4, [R1+0x8] ;  /* 0x0000080001047983 */ /* 0x000ee20000300800 */
[----:B------:R-:W-:-:S05]  /*14770*/  VIADD R18, R18, 0x1 ;  /* 0x0000000112127836 */ /* 0x000fca0000000000 */
[----:B------:R-:W-:-:S04]  /*14780*/  ISETP.NE.AND P0, PT, R18, 0x2, PT ;  /* 0x000000021200780c */ /* 0x000fc80003f05270 */
[----:B0-----:R-:W-:Y:S02]  /*14790*/  SEL R0, RZ, 0x1, P0 ;  /* 0x00000001ff007807 */ /* 0x001fe40000000000 */
[----:B------:R-:W-:Y:S02]  /*147a0*/  SEL R18, R18, RZ, P0 ;  /* 0x000000ff12127207 */ /* 0x000fe40000000000 */
[----:B---3--:R-:W-:-:S05]  /*147b0*/  LOP3.LUT R4, R4, R0, RZ, 0x3c, !PT ;  /* 0x0000000004047212 */ /* 0x008fca00078e3cff */
[----:B------:R0:W-:Y:S02]  /*147c0*/  STL [R1+0x8], R4 ;  /* 0x0000080401007387 */ /* 0x0001e40000100800 */
.L_x_1260:
[----:B------:R-:W-:Y:S05]  /*147d0*/  BSYNC B7 ;  /* 0x0000000000077941 */ /* 0x000fea0003800000 */
.L_x_1258:
[----:B------:R4:W5:Y:S01]  /*147e0*/  LDL R2, [R1+0x14] ;  /* 0x0000140001027983 */ /* 0x0009620000100800 */
[----:B------:R-:W-:-:S13]  /*147f0*/  LOP3.LUT P0, RZ, R19, 0x4, RZ, 0xc0, !PT ;  /* 0x0000000413ff7812 */ /* 0x000fda000780c0ff */
[----:B----4-:R-:W-:Y:S05]  /*14800*/  @!P0 BRA `(.L_x_1353) ;  /* 0x0000000000288947 */ /* 0x010fea0003800000 */
[----:B------:R-:W-:Y:S05]  /*14810*/  WARPSYNC.ALL ;  /* 0x0000000000007948 */ /* 0x000fea0003800000 */
[----:B------:R-:W4:Y:S08]  /*14820*/  S2UR UR5, SR_CgaCtaId ;  /* 0x00000000000579c3 */ /* 0x000f300000008800 */
[----:B------:R-:W-:Y:S06]  /*14830*/  BAR.SYNC.DEFER_BLOCKING 0x5, 0x180 ;  /* 0x0146000000007b1d */ /* 0x000fec0000010000 */
[----:B------:R-:W-:-:S02]  /*14840*/  UMOV UR4, 0x400 ;  /* 0x0000040000047882 */ /* 0x000fc40000000000 */
[----:B----4-:R-:W-:-:S06]  /*14850*/  ULEA UR4, UR5, UR4, 0x18 ;  /* 0x0000000405047291 */ /* 0x010fcc000f8ec03f */
[----:B------:R-:W-:-:S05]  /*14860*/  IMAD.U32 R17, RZ, RZ, UR4 ;  /* 0x00000004ff117e24 */ /* 0x000fca000f8e00ff */
[----:B-----5:R-:W4:Y:S04]  /*14870*/  LDS R2, [R17+0x308d0] ;  /* 0x0308d00011027984 */ /* 0x020f280000000800 */
[----:B----4-:R4:W-:Y:S01]  /*14880*/  STL [R1+0x14], R2 ;  /* 0x0000140201007387 */ /* 0x0109e20000100800 */
[----:B------:R-:W-:Y:S06]  /*14890*/  BAR.ARV 0x4, 0x180 ;  /* 0x0106000000007b1d */ /* 0x000fec0000002000 */
[----:B------:R-:W-:Y:S05]  /*148a0*/  BRA `(.L_x_1354) ;  /* 0x00000000002c7947 */ /* 0x000fea0003800000 */
.L_x_1353:
[----:B------:R-:W-:-:S03]  /*148b0*/  UMOV UR4, 0xffffffff ;  /* 0xffffffff00047882 */ /* 0x000fc60000000000 */
[----:B------:R-:W-:Y:S05]  /*148c0*/  BRA.DIV UR4, `(.L_x_1355) ;  /* 0x0000001a04087947 */ /* 0x000fea000b800000 */
[----:B-----5:R4:W0:Y:S02]  /*148d0*/  SHFL.IDX PT, R14, R2, RZ, 0x1f ;  /* 0x00001fff020e7589 */ /* 0x02082400000e0000 */
.L_x_1403:
[----:B------:R-:W5:Y:S01]  /*148e0*/  @!P1 S2R R3, SR_CgaCtaId ;  /* 0x0000000000039919 */ /* 0x000f620000008800 */
[----:B------:R-:W-:Y:S05]  /*148f0*/  WARPSYNC.ALL ;  /* 0x0000000000007948 */ /* 0x000fea0003800000 */
[----:B------:R-:W-:Y:S01]  /*14900*/  BAR.SYNC.DEFER_BLOCKING 0x4, 0x180 ;  /* 0x0106000000007b1d */ /* 0x000fe20000010000 */
[----:B---3--:R-:W-:-:S05]  /*14910*/  @!P1 MOV R0, 0x400 ;  /* 0x0000040000009802 */ /* 0x008fca0000000f00 */
[----:B0-----:R0:W-:Y:S01]  /*14920*/  STL [R1+0x14], R14 ;  /* 0x0000140e01007387 */ /* 0x0011e20000100800 */
[----:B-----5:R-:W-:-:S05]  /*14930*/  @!P1 LEA R17, R3, R0, 0x18 ;  /* 0x0000000003119211 */ /* 0x020fca00078ec0ff */
[----:B------:R0:W-:Y:S01]  /*14940*/  @!P1 STS [R17+0x308d0], R2 ;  /* 0x0308d00211009388 */ /* 0x0001e20000000800 */
[----:B------:R-:W-:Y:S06]  /*14950*/  BAR.ARV 0x5, 0x180 ;  /* 0x0146000000007b1d */ /* 0x000fec0000002000 */
.L_x_1354:
[----:B---3--:R-:W3:Y:S01]  /*14960*/  LDL R0, [R1+0x14] ;  /* 0x0000140001007983 */ /* 0x008ee20000100800 */
[----:B------:R-:W-:Y:S02]  /*14970*/  ULDC UR4, c[0x0][0xc38] ;  /* 0x00030e0000047ab9 */ /* 0x000fe40000000800 */
[----:B---3--:R-:W-:-:S13]  /*14980*/  ISETP.GE.AND P0, PT, R0, UR4, PT ;  /* 0x0000000400007c0c */ /* 0x008fda000bf06270 */
[----:B------:R-:W-:Y:S05]  /*14990*/  @!P0 BRA `(.L_x_1356) ;  /* 0xffffffa800f88947 */ /* 0x000fea000383ffff */
.L_x_1249:
[----:B0-----:R-:W3:Y:S01]  /*149a0*/  LDL.LU R0, [R1+0x18] ;  /* 0x0000180001007983 */ /* 0x001ee20000300800 */
[----:B------:R-:W-:Y:S01]  /*149b0*/  BSSY B0, `(.L_x_1357) ;  /* 0x000000b000007945 */ /* 0x000fe20003800000 */
[----:B------:R-:W0:Y:S01]  /*149c0*/  S2R R5, SR_CgaCtaId ;  /* 0x0000000000057919 */ /* 0x000e220000008800 */
[----:B---3--:R-:W-:-:S05]  /*149d0*/  VIADD R0, R0, 0x1 ;  /* 0x0000000100007836 */ /* 0x008fca0000000000 */
[----:B----4-:R-:W-:-:S04]  /*149e0*/  LEA.HI R2, R0, R0, RZ, 0x1 ;  /* 0x0000000000027211 */ /* 0x010fc800078f08ff */
[----:B------:R-:W-:-:S05]  /*149f0*/  LOP3.LUT R3, R2, 0xfffffffe, RZ, 0xc0, !PT ;  /* 0xfffffffe02037812 */ /* 0x000fca00078ec0ff */
[----:B------:R-:W-:Y:S01]  /*14a00*/  IMAD.IADD R3, R0, 0x1, -R3 ;  /* 0x0000000100037824 */ /* 0x000fe200078e0a03 */
[----:B------:R-:W-:-:S04]  /*14a10*/  MOV R0, 0x400 ;  /* 0x0000040000007802 */ /* 0x000fc80000000f00 */
[----:B0-----:R-:W-:Y:S02]  /*14a20*/  LEA R0, R5, R0, 0x18 ;  /* 0x0000000005007211 */ /* 0x001fe400078ec0ff */
[----:B------:R-:W-:-:S04]  /*14a30*/  SHF.L.U32 R3, R3, 0x1f, RZ ;  /* 0x0000001f03037819 */ /* 0x000fc800000006ff */
[----:B------:R-:W0:Y:S02]  /*14a40*/  SYNCS.PHASECHK.TRANS64.TRYWAIT P0, [R0+URZ+0x30820], R3 ;  /* 0x03082003000075a7 */ /* 0x000e24000800017f */
[----:B0-----:R-:W-:Y:S05]  /*14a50*/  @!P0 BRA `(.L_x_1358) ;  /* 0x0000001400cc8947 */ /* 0x001fea0003800000 */
.L_x_1404:
[----:B------:R-:W-:Y:S05]  /*14a60*/  BSYNC B0 ;  /* 0x0000000000007941 */ /* 0x000fea0003800000 */
.L_x_1357:
[----:B------:R-:W-:-:S03]  /*14a70*/  UMOV UR4, 0xffffffff ;  /* 0xffffffff00047882 */ /* 0x000fc60000000000 */
[----:B------:R-:W-:Y:S05]  /*14a80*/  BRA.DIV UR4, `(.L_x_1359) ;  /* 0x0000001604d47947 */ /* 0x000fea000b800000 */
[----:B------:R-:W3:Y:S02]  /*14a90*/  S2R R2, SR_TID.X ;  /* 0x0000000000027919 */ /* 0x000ee40000002100 */
[----:B---3--:R-:W-:-:S04]  /*14aa0*/  SHF.R.U32.HI R2, RZ, 0x5, R2 ;  /* 0x00000005ff027819 */ /* 0x008fc80000011602 */
[----:B------:R-:W-:-:S05]  /*14ab0*/  LOP3.LUT R2, R2, 0x3, RZ, 0xc0, !PT ;  /* 0x0000000302027812 */ /* 0x000fca00078ec0ff */
[----:B------:R3:W4:Y:S02]  /*14ac0*/  SHFL.IDX PT, R14, R2, RZ, 0x1f ;  /* 0x00001fff020e7589 */ /* 0x00072400000e0000 */
.L_x_1407:
[----:B----4-:R-:W-:Y:S01]  /*14ad0*/  ISETP.NE.AND P0, PT, R14, RZ, PT ;  /* 0x000000ff0e00720c */ /* 0x010fe20003f05270 */
[----:B------:R-:W-:-:S12]  /*14ae0*/  BSSY B0, `(.L_x_1360) ;  /* 0x0000027000007945 */ /* 0x000fd80003800000 */
[----:B------:R-:W-:Y:S05]  /*14af0*/  @P0 BRA `(.L_x_1361) ;  /* 0x0000000000940947 */ /* 0x000fea0003800000 */
[----:B------:R-:W-:-:S03]  /*14b00*/  UMOV UR4, 0xffffffff ;  /* 0xffffffff00047882 */ /* 0x000fc60000000000 */
[----:B------:R-:W-:Y:S05]  /*14b10*/  BRA.DIV UR4, `(.L_x_1362) ;  /* 0x0000001604e47947 */ /* 0x000fea000b800000 */
[----:B------:R-:W-:-:S13]  /*14b20*/  ELECT P6, URZ, PT ;  /* 0x00000000003f782f */ /* 0x000fda00038c0000 */
.L_x_1410:
        /* <DEDUP_REMOVED lines=8> */
.L_x_1363:
[----:B------:R-:W3:Y:S01]  /*14bb0*/  LDL.LU R7, [R1+0x8] ;  /* 0x0000080001077983 */ /* 0x000ee20000300800 */
[----:B0-----:R-:W-:Y:S02]  /*14bc0*/  VIADD R3, R0, 0x30840 ;  /* 0x0003084000037836 */ /* 0x001fe40000000000 */
[C---:B------:R-:W-:Y:S02]  /*14bd0*/  VIADD R2, R18.reuse, 0x1 ;  /* 0x0000000112027836 */ /* 0x040fe40000000000 */
[----:B------:R-:W-:-:S03]  /*14be0*/  IMAD R6, R18, 0x8, R3 ;  /* 0x0000000812067824 */ /* 0x000fc600078e0203 */
[----:B------:R-:W-:-:S04]  /*14bf0*/  ISETP.NE.AND P1, PT, R2, 0x2, PT ;  /* 0x000000020200780c */ /* 0x000fc80003f25270 */
[----:B------:R-:W-:Y:S02]  /*14c00*/  SEL R4, RZ, 0x1, P1 ;  /* 0x00000001ff047807 */ /* 0x000fe40000800000 */
[C---:B---3--:R-:W-:Y:S02]  /*14c10*/  SHF.L.U32 R5, R7.reuse, 0x1f, RZ ;  /* 0x0000001f07057819 */ /* 0x048fe400000006ff */
[----:B------:R-:W-:Y:S02]  /*14c20*/  LOP3.LUT R7, R7, R4, RZ, 0x3c, !PT ;  /* 0x0000000407077212 */ /* 0x000fe400078e3cff */
[----:B------:R-:W0:Y:S01]  /*14c30*/  SYNCS.PHASECHK.TRANS64.TRYWAIT P0, [R6+URZ], R5 ;  /* 0x00000005060075a7 */ /* 0x000e22000800017f */
[----:B------:R-:W-:Y:S02]  /*14c40*/  SEL R4, R2, RZ, P1 ;  /* 0x000000ff02047207 */ /* 0x000fe40000800000 */
[----:B------:R-:W-:-:S03]  /*14c50*/  SHF.L.U32 R2, R7, 0x1f, RZ ;  /* 0x0000001f07027819 */ /* 0x000fc600000006ff */
[----:B------:R-:W-:Y:S01]  /*14c60*/  IMAD R3, R4, 0x8, R3 ;  /* 0x0000000804037824 */ /* 0x000fe200078e0203 */
[----:B0-----:R-:W-:Y:S06]  /*14c70*/  @!P0 BRA `(.L_x_1364) ;  /* 0x0000001400ac8947 */ /* 0x001fec0003800000 */
.L_x_1411:
[----:B------:R-:W3:Y:S02]  /*14c80*/  SYNCS.PHASECHK.TRANS64.TRYWAIT P0, [R3+URZ], R2 ;  /* 0x00000002030075a7 */ /* 0x000ee4000800017f */
[----:B---3--:R-:W-:Y:S05]  /*14c90*/  @!P0 BRA `(.L_x_1365) ;  /* 0x0000001400b88947 */ /* 0x008fea0003800000 */
.L_x_1412:
[----:B------:R-:W-:Y:S05]  /*14ca0*/  @!P2 BRA `(.L_x_1366) ;  /* 0x000000000004a947 */ /* 0x000fea0003800000 */
[----:B------:R-:W-:Y:S01]  /*14cb0*/  BPT.TRAP 0x1 ;  /* 0x000000040000795c */ /* 0x000fe20000300000 */
.L_x_1366:
[----:B---3--:R-:W-:-:S04]  /*14cc0*/  VIADD R3, R0, 0x30860 ;  /* 0x0003086000037836 */ /* 0x008fc80000000000 */
[----:B------:R-:W-:-:S04]  /*14cd0*/  IMAD R18, R18, 0x8, R3 ;  /* 0x0000000812127824 */ /* 0x000fc800078e0203 */
[----:B------:R-:W3:Y:S02]  /*14ce0*/  SYNCS.PHASECHK.TRANS64.TRYWAIT P0, [R18+URZ], R5 ;  /* 0x00000005120075a7 */ /* 0x000ee4000800017f */
[----:B---3--:R-:W-:Y:S05]  /*14cf0*/  @!P0 BRA `(.L_x_1367) ;  /* 0x0000001400b48947 */ /* 0x008fea0003800000 */
.L_x_1413:
[----:B------:R-:W-:-:S07]  /*14d00*/  IMAD R3, R4, 0x8, R3 ;  /* 0x0000000804037824 */ /* 0x000fce00078e0203 */
.L_x_1368:
[----:B----4-:R4:W0:Y:S02]  /*14d10*/  SYNCS.PHASECHK.TRANS64.TRYWAIT P0, [R3+URZ], R2 ;  /* 0x00000002030075a7 */ /* 0x010824000800017f */
[----:B0-----:R-:W-:Y:S05]  /*14d20*/  @!P0 NANOSLEEP.SYNCS 0x989680 ;  /* 0x009896800000895d */ /* 0x001fea0003900000 */
[----:B------:R-:W0:Y:S02]  /*14d30*/  @!P0 SYNCS.PHASECHK.TRANS64 P0, [R3+URZ], R2 ;  /* 0x00000002030085a7 */ /* 0x000e24000800007f */
[----:B0-----:R-:W-:Y:S05]  /*14d40*/  @!P0 BRA `(.L_x_1368) ;  /* 0xfffffffc00f08947 */ /* 0x001fea000383ffff */
.L_x_1361:
[----:B------:R-:W-:Y:S05]  /*14d50*/  BSYNC B0 ;  /* 0x0000000000007941 */ /* 0x000fea0003800000 */
.L_x_1360:
[----:B------:R-:W-:Y:S05]  /*14d60*/  EXIT ;  /* 0x000000000000794d */ /* 0x000fea0003800000 */
.L_x_1162:
[----:B0-----:R-:W-:-:S04]  /*14d70*/  IMAD.U32 R3, RZ, RZ, UR37 ;  /* 0x00000025ff037e24 */ /* 0x001fc8000f8e00ff */
[----:B------:R0:W1:Y:S03]  /*14d80*/  SYNCS.PHASECHK.TRANS64.TRYWAIT P1, [R3+URZ+0x30800], R0 ;  /* 0x03080000030075a7 */ /* 0x000066000802017f */
[----:B-1----:R-:W-:Y:S05]  /*14d90*/  @!P1 NANOSLEEP.SYNCS 0x989680 ;  /* 0x009896800000995d */ /* 0x002fea0003900000 */
[----:B------:R-:W1:Y:S02]  /*14da0*/  @!P1 SYNCS.PHASECHK.TRANS64 P1, [R3+URZ+0x30800], R0 ;  /* 0x03080000030095a7 */ /* 0x000e64000802007f */
[----:B-1----:R-:W-:Y:S05]  /*14db0*/  @!P1 BRA `(.L_x_1162) ;  /* 0xfffffffc00ec9947 */ /* 0x002fea000383ffff */
[----:B------:R-:W-:Y:S05]  /*14dc0*/  BRA `(.L_x_1369) ;  /* 0xfffffecc00c47947 */ /* 0x000fea000383ffff */
.L_x_1166:
[----:B-1----:R1:W2:Y:S02]  /*14dd0*/  SYNCS.PHASECHK.TRANS64.TRYWAIT P2, [R3+URZ+0x30830], R0 ;  /* 0x03083000030075a7 */ /* 0x0022a4000804017f */
[----:B--2---:R-:W-:Y:S05]  /*14de0*/  @!P2 NANOSLEEP.SYNCS 0x989680 ;  /* 0x009896800000a95d */ /* 0x004fea0003900000 */
[----:B------:R-:W2:Y:S02]  /*14df0*/  @!P2 SYNCS.PHASECHK.TRANS64 P2, [R3+URZ+0x30830], R0 ;  /* 0x030830000300a5a7 */ /* 0x000ea4000804007f */
[----:B--2---:R-:W-:Y:S05]  /*14e00*/  @!P2 BRA `(.L_x_1166) ;  /* 0xfffffffc00f0a947 */ /* 0x004fea000383ffff */
[----:B------:R-:W-:Y:S05]  /*14e10*/  BRA `(.L_x_1165) ;  /* 0xfffffecc00e87947 */ /* 0x000fea000383ffff */
.L_x_1182:
[----:B-1----:R-:W-:-:S04]  /*14e20*/  IMAD.U32 R21, RZ, RZ, UR6 ;  /* 0x00000006ff157e24 */ /* 0x002fc8000f8e00ff */
[----:B------:R1:W2:Y:S03]  /*14e30*/  SYNCS.PHASECHK.TRANS64.TRYWAIT P2, [R21+URZ+0x30830], R20 ;  /* 0x03083014150075a7 */ /* 0x0002a6000804017f */
[----:B--2---:R-:W-:Y:S05]  /*14e40*/  @!P2 NANOSLEEP.SYNCS 0x989680 ;  /* 0x009896800000a95d */ /* 0x004fea0003900000 */
[----:B------:R-:W2:Y:S02]  /*14e50*/  @!P2 SYNCS.PHASECHK.TRANS64 P2, [R21+URZ+0x30830], R20 ;  /* 0x030830141500a5a7 */ /* 0x000ea4000804007f */
[----:B--2---:R-:W-:Y:S05]  /*14e60*/  @!P2 BRA `(.L_x_1182) ;  /* 0xfffffffc00eca947 */ /* 0x004fea000383ffff */
[----:B------:R-:W-:Y:S05]  /*14e70*/  BRA `(.L_x_1181) ;  /* 0xfffffef400c07947 */ /* 0x000fea000383ffff */
.L_x_1186:
[----:B-1----:R-:W-:-:S04]  /*14e80*/  IMAD.U32 R21, RZ, RZ, UR10 ;  /* 0x0000000aff157e24 */ /* 0x002fc8000f8e00ff */
[----:B------:R1:W3:Y:S03]  /*14e90*/  SYNCS.PHASECHK.TRANS64.TRYWAIT P2, [R21+URZ+0x30850], R0 ;  /* 0x03085000150075a7 */ /* 0x0002e6000804017f */
[----:B---3--:R-:W-:Y:S05]  /*14ea0*/  @!P2 NANOSLEEP.SYNCS 0x989680 ;  /* 0x009896800000a95d */ /* 0x008fea0003900000 */
[----:B------:R-:W3:Y:S02]  /*14eb0*/  @!P2 SYNCS.PHASECHK.TRANS64 P2, [R21+URZ+0x30850], R0 ;  /* 0x030850001500a5a7 */ /* 0x000ee4000804007f */
[----:B---3--:R-:W-:Y:S05]  /*14ec0*/  @!P2 BRA `(.L_x_1186) ;  /* 0xfffffffc00eca947 */ /* 0x008fea000383ffff */
[----:B------:R-:W-:Y:S05]  /*14ed0*/  BRA `(.L_x_1185) ;  /* 0xffffff0400487947 */ /* 0x000fea000383ffff */
.L_x_1203:
[----:B-1----:R-:W-:-:S04]  /*14ee0*/  IMAD.U32 R4, RZ, RZ, UR5 ;  /* 0x00000005ff047e24 */ /* 0x002fc8000f8e00ff */
[----:B------:R1:W2:Y:S03]  /*14ef0*/  SYNCS.PHASECHK.TRANS64.TRYWAIT P2, [R4+URZ+0x30830], R3 ;  /* 0x03083003040075a7 */ /* 0x0002a6000804017f */
[----:B--2---:R-:W-:Y:S05]  /*14f00*/  @!P2 NANOSLEEP.SYNCS 0x989680 ;  /* 0x009896800000a95d */ /* 0x004fea0003900000 */
[----:B------:R-:W2:Y:S02]  /*14f10*/  @!P2 SYNCS.PHASECHK.TRANS64 P2, [R4+URZ+0x30830], R3 ;  /* 0x030830030400a5a7 */ /* 0x000ea4000804007f */
[----:B--2---:R-:W-:Y:S05]  /*14f20*/  @!P2 BRA `(.L_x_1203) ;  /* 0xfffffffc00eca947 */ /* 0x004fea000383ffff */
[----:B------:R-:W-:Y:S05]  /*14f30*/  BRA `(.L_x_1202) ;  /* 0xffffff20002c7947 */ /* 0x000fea000383ffff */
.L_x_1207:
[----:B01----:R-:W-:-:S04]  /*14f40*/  IMAD.U32 R3, RZ, RZ, UR14 ;  /* 0x0000000eff037e24 */ /* 0x003fc8000f8e00ff */
[----:B------:R0:W1:Y:S03]  /*14f50*/  SYNCS.PHASECHK.TRANS64.TRYWAIT P2, [R3+URZ+0x30850], R0 ;  /* 0x03085000030075a7 */ /* 0x000066000804017f */
[----:B-1----:R-:W-:Y:S05]  /*14f60*/  @!P2 NANOSLEEP.SYNCS 0x989680 ;  /* 0x009896800000a95d */ /* 0x002fea0003900000 */
[----:B------:R-:W1:Y:S02]  /*14f70*/  @!P2 SYNCS.PHASECHK.TRANS64 P2, [R3+URZ+0x30850], R0 ;  /* 0x030850000300a5a7 */ /* 0x000e64000804007f */
[----:B-1----:R-:W-:Y:S05]  /*14f80*/  @!P2 BRA `(.L_x_1207) ;  /* 0xfffffffc00eca947 */ /* 0x002fea000383ffff */
[----:B------:R-:W-:Y:S05]  /*14f90*/  BRA `(.L_x_1206) ;  /* 0xffffff2c00b47947 */ /* 0x000fea000383ffff */
.L_x_1213:
[----:B-1----:R-:W-:-:S04]  /*14fa0*/  IMAD.U32 R4, RZ, RZ, UR5 ;  /* 0x00000005ff047e24 */ /* 0x002fc8000f8e00ff */
[----:B------:R1:W2:Y:S03]  /*14fb0*/  SYNCS.PHASECHK.TRANS64.TRYWAIT P2, [R4+URZ+0x30830], R3 ;  /* 0x03083003040075a7 */ /* 0x0002a6000804017f */
[----:B--2---:R-:W-:Y:S05]  /*14fc0*/  @!P2 NANOSLEEP.SYNCS 0x989680 ;  /* 0x009896800000a95d */ /* 0x004fea0003900000 */
[----:B------:R-:W2:Y:S02]  /*14fd0*/  @!P2 SYNCS.PHASECHK.TRANS64 P2, [R4+URZ+0x30830], R3 ;  /* 0x030830030400a5a7 */ /* 0x000ea4000804007f */
[----:B--2---:R-:W-:Y:S05]  /*14fe0*/  @!P2 BRA `(.L_x_1213) ;  /* 0xfffffffc00eca947 */ /* 0x004fea000383ffff */
[----:B------:R-:W-:Y:S05]  /*14ff0*/  BRA `(.L_x_1212) ;  /* 0xffffff3c00347947 */ /* 0x000fea000383ffff */
.L_x_1217:
[----:B01----:R-:W-:-:S04]  /*15000*/  IMAD.U32 R3, RZ, RZ, UR14 ;  /* 0x0000000eff037e24 */ /* 0x003fc8000f8e00ff */
[----:B------:R0:W1:Y:S03]  /*15010*/  SYNCS.PHASECHK.TRANS64.TRYWAIT P2, [R3+URZ+0x30850], R0 ;  /* 0x03085000030075a7 */ /* 0x000066000804017f */
[----:B-1----:R-:W-:Y:S05]  /*15020*/  @!P2 NANOSLEEP.SYNCS 0x989680 ;  /* 0x009896800000a95d */ /* 0x002fea0003900000 */
[----:B------:R-:W1:Y:S02]  /*15030*/  @!P2 SYNCS.PHASECHK.TRANS64 P2, [R3+URZ+0x30850], R0 ;  /* 0x030850000300a5a7 */ /* 0x000e64000804007f */
[----:B-1----:R-:W-:Y:S05]  /*15040*/  @!P2 BRA `(.L_x_1217) ;  /* 0xfffffffc00eca947 */ /* 0x002fea000383ffff */
[----:B------:R-:W-:Y:S05]  /*15050*/  BRA `(.L_x_1216) ;  /* 0xffffff4800bc7947 */ /* 0x000fea000383ffff */
.L_x_1230:
[----:B-1----:R-:W-:-:S04]  /*15060*/  IMAD.U32 R7, RZ, RZ, UR7 ;  /* 0x00000007ff077e24 */ /* 0x002fc8000f8e00ff */
[----:B------:R1:W2:Y:S03]  /*15070*/  SYNCS.PHASECHK.TRANS64.TRYWAIT P0, [R7+URZ+0x30850], R0 ;  /* 0x03085000070075a7 */ /* 0x0002a6000800017f */
[----:B--2---:R-:W-:Y:S05]  /*15080*/  @!P0 NANOSLEEP.SYNCS 0x989680 ;  /* 0x009896800000895d */ /* 0x004fea0003900000 */
[----:B------:R-:W2:Y:S02]  /*15090*/  @!P0 SYNCS.PHASECHK.TRANS64 P0, [R7+URZ+0x30850], R0 ;  /* 0x03085000070085a7 */ /* 0x000ea4000800007f */
[----:B--2---:R-:W-:Y:S05]  /*150a0*/  @!P0 BRA `(.L_x_1230) ;  /* 0xfffffffc00ec8947 */ /* 0x004fea000383ffff */
[----:B------:R-:W-:Y:S05]  /*150b0*/  BRA `(.L_x_1229) ;  /* 0xffffff6800c47947 */ /* 0x000fea000383ffff */
.L_x_1266:
[----:B------:R-:W-:Y:S02]  /*150c0*/  IMAD.MOV.U32 R13, RZ, RZ, R4 ;  /* 0x000000ffff0d7224 */ /* 0x000fe400078e0004 */
[----:B------:R-:W-:Y:S02]  /*150d0*/  IMAD.MOV.U32 R12, RZ, RZ, RZ ;  /* 0x000000ffff0c7224 */ /* 0x000fe400078e00ff */
[----:B------:R-:W-:Y:S02]  /*150e0*/  IMAD.MOV.U32 R11, RZ, RZ, 0x1f ;  /* 0x0000001fff0b7424 */ /* 0x000fe400078e00ff */
[----:B------:R-:W-:-:S07]  /*150f0*/  IMAD.MOV.U32 R15, RZ, RZ, -0x1 ;  /* 0xffffffffff0f7424 */ /* 0x000fce00078e00ff */
[----:B0-----:R-:W-:Y:S05]  /*15100*/  WARPSYNC.COLLECTIVE R15, `(.L_x_1370) ;  /* 0x000000000f087348 */ /* 0x001fea0003c00000 */
[----:B------:R1:W2:Y:S02]  /*15110*/  SHFL.IDX P6, R14, R13, R12, R11 ;  /* 0x0000000c0d0e7389 */ /* 0x0002a400000c000b */
[----:B012---:R-:W-:Y:S01]  /*15120*/  ENDCOLLECTIVE ;  /* 0x000000000000791b */ /* 0x007fe20003800000 */
.L_x_1370:
[----:B------:R-:W-:Y:S05]  /*15130*/  BRA `(.L_x_1371) ;  /* 0xffffffb000bc7947 */ /* 0x000fea000383ffff */
.L_x_1268:
[----:B------:R-:W-:Y:S01]  /*15140*/  BSSY B0, `(.L_x_1372) ;  /* 0x0000006000007945 */ /* 0x000fe20003800000 */
[----:B------:R-:W-:-:S07]  /*15150*/  IMAD.MOV.U32 R15, RZ, RZ, -0x1 ;  /* 0xffffffffff0f7424 */ /* 0x000fce00078e00ff */
[----:B01----:R-:W-:Y:S05]  /*15160*/  WARPSYNC.COLLECTIVE R15, `(.L_x_1373) ;  /* 0x000000000f0c7348 */ /* 0x003fea0003c00000 */
[----:B------:R-:W-:Y:S02]  /*15170*/  ELECT P6, UR62, PT ;  /* 0x00000000003e782f */ /* 0x000fe400038c0000 */
[----:B------:R-:W-:Y:S01]  /*15180*/  MOV R14, UR62 ;  /* 0x0000003e000e7c02 */ /* 0x000fe20008000f00 */
[----:B01----:R-:W-:Y:S10]  /*15190*/  ENDCOLLECTIVE ;  /* 0x000000000000791b */ /* 0x003ff40003800000 */
.L_x_1373:
[----:B------:R-:W-:Y:S05]  /*151a0*/  BSYNC B0 ;  /* 0x0000000000007941 */ /* 0x000fea0003800000 */
.L_x_1372:
[----:B------:R-:W-:Y:S05]  /*151b0*/  BRA `(.L_x_1374) ;  /* 0xffffffb000c07947 */ /* 0x000fea000383ffff */
.L_x_1270:
[----:B--2---:R2:W3:Y:S02]  /*151c0*/  SYNCS.PHASECHK.TRANS64.TRYWAIT P0, [R0+URZ+0x30840], R2 ;  /* 0x03084002000075a7 */ /* 0x0044e4000800017f */
[----:B---3--:R-:W-:Y:S05]  /*151d0*/  @!P0 NANOSLEEP.SYNCS 0x989680 ;  /* 0x009896800000895d */ /* 0x008fea0003900000 */
[----:B------:R-:W3:Y:S02]  /*151e0*/  @!P0 SYNCS.PHASECHK.TRANS64 P0, [R0+URZ+0x30840], R2 ;  /* 0x03084002000085a7 */ /* 0x000ee4000800007f */
[----:B---3--:R-:W-:Y:S05]  /*151f0*/  @!P0 BRA `(.L_x_1270) ;  /* 0xfffffffc00f08947 */ /* 0x008fea000383ffff */
[----:B------:R-:W-:Y:S05]  /*15200*/  BRA `(.L_x_1375) ;  /* 0xffffffb4001c7947 */ /* 0x000fea000383ffff */
.L_x_1274:
[----:B------:R-:W-:Y:S02]  /*15210*/  IMAD.MOV.U32 R13, RZ, RZ, R5 ;  /* 0x000000ffff0d7224 */ /* 0x000fe400078e0005 */
[----:B------:R-:W-:Y:S02]  /*15220*/  IMAD.MOV.U32 R12, RZ, RZ, RZ ;  /* 0x000000ffff0c7224 */ /* 0x000fe400078e00ff */
[----:B------:R-:W-:Y:S02]  /*15230*/  IMAD.MOV.U32 R11, RZ, RZ, 0x181f ;  /* 0x0000181fff0b7424 */ /* 0x000fe400078e00ff */
[----:B------:R-:W-:Y:S02]  /*15240*/  IMAD.MOV.U32 R15, RZ, RZ, -0x1 ;  /* 0xffffffffff0f7424 */ /* 0x000fe400078e00ff */
[----:B------:R-:W-:-:S07]  /*15250*/  VIADD R0, R10, UR43 ;  /* 0x0000002b0a007c36 */ /* 0x000fce0008000000 */
[----:B-----5:R-:W-:Y:S05]  /*15260*/  WARPSYNC.COLLECTIVE R15, `(.L_x_1376) ;  /* 0x000000000f087348 */ /* 0x020fea0003c00000 */
[----:B------:R0:W1:Y:S02]  /*15270*/  SHFL.IDX P6, R14, R13, R12, R11 ;  /* 0x0000000c0d0e7389 */ /* 0x00006400000c000b */
[----:B01---5:R-:W-:Y:S01]  /*15280*/  ENDCOLLECTIVE ;  /* 0x000000000000791b */ /* 0x023fe20003800000 */
.L_x_1376:
[----:B------:R-:W-:Y:S02]  /*15290*/  IMAD.MOV.U32 R13, RZ, RZ, R6 ;  /* 0x000000ffff0d7224 */ /* 0x000fe400078e0006 */
[----:B------:R-:W-:-:S07]  /*152a0*/  IMAD.MOV.U32 R2, RZ, RZ, R14 ;  /* 0x000000ffff027224 */ /* 0x000fce00078e000e */
[----:B------:R-:W-:Y:S05]  /*152b0*/  WARPSYNC.COLLECTIVE R15, `(.L_x_1377) ;  /* 0x000000000f087348 */ /* 0x000fea0003c00000 */
[----:B------:R0:W1:Y:S02]  /*152c0*/  SHFL.IDX P6, R14, R13, R12, R11 ;  /* 0x0000000c0d0e7389 */ /* 0x00006400000c000b */
[----:B01----:R-:W-:Y:S01]  /*152d0*/  ENDCOLLECTIVE ;  /* 0x000000000000791b */ /* 0x003fe20003800000 */
.L_x_1377:
[----:B------:R-:W-:Y:S01]  /*152e0*/  ULDC UR4, c[0x0][0x288] ;  /* 0x0000a20000047ab9 */ /* 0x000fe20000000800 */
[----:B------:R-:W-:Y:S01]  /*152f0*/  ULDC.64 UR6, c[0x0][0x208] ;  /* 0x0000820000067ab9 */ /* 0x000fe20000000a00 */
[----:B------:R-:W-:Y:S02]  /*15300*/  IMAD R4, R7, UR4, RZ ;  /* 0x0000000407047c24 */ /* 0x000fe4000f8e02ff */
[----:B------:R-:W-:-:S03]  /*15310*/  VIADD R7, R0, 0x10 ;  /* 0x0000001000077836 */ /* 0x000fc60000000000 */
        /* <DEDUP_REMOVED lines=20> */
.L_x_1378:
[----:B------:R-:W-:Y:S02]  /*15460*/  IMAD.MOV.U32 R13, RZ, RZ, R6 ;  /* 0x000000ffff0d7224 */ /* 0x000fe400078e0006 */
[----:B------:R-:W-:-:S07]  /*15470*/  IMAD.MOV.U32 R2, RZ, RZ, R14 ;  /* 0x000000ffff027224 */ /* 0x000fce00078e000e */
[----:B------:R-:W-:Y:S05]  /*15480*/  WARPSYNC.COLLECTIVE R15, `(.L_x_1379) ;  /* 0x000000000f087348 */ /* 0x000fea0003c00000 */
[----:B------:R0:W1:Y:S02]  /*15490*/  SHFL.IDX P6, R14, R13, R12, R11 ;  /* 0x0000000c0d0e7389 */ /* 0x00006400000c000b */
[----:B01----:R-:W-:Y:S01]  /*154a0*/  ENDCOLLECTIVE ;  /* 0x000000000000791b */ /* 0x003fe20003800000 */
.L_x_1379:
        /* <DEDUP_REMOVED lines=19> */
.L_x_1380:
[----:B------:R-:W-:-:S05]  /*155e0*/  VIADD R2, R0, 0x20 ;  /* 0x0000002000027836 */ /* 0x000fca0000000000 */
[----:B------:R-:W-:Y:S01]  /*155f0*/  ISETP.GE.AND P4, PT, R2, R4, PT ;  /* 0x000000040200720c */ /* 0x000fe20003f86270 */
[----:B------:R-:W-:Y:S02]  /*15600*/  IMAD.MOV.U32 R13, RZ, RZ, R6 ;  /* 0x000000ffff0d7224 */ /* 0x000fe400078e0006 */
[----:B------:R-:W-:-:S10]  /*15610*/  IMAD.MOV.U32 R2, RZ, RZ, R14 ;  /* 0x000000ffff027224 */ /* 0x000fd400078e000e */
[----:B------:R-:W-:Y:S05]  /*15620*/  WARPSYNC.COLLECTIVE R15, `(.L_x_1381) ;  /* 0x000000000f087348 */ /* 0x000fea0003c00000 */
[----:B------:R0:W1:Y:S02]  /*15630*/  SHFL.IDX P6, R14, R13, R12, R11 ;  /* 0x0000000c0d0e7389 */ /* 0x00006400000c000b */
[----:B01----:R-:W-:Y:S01]  /*15640*/  ENDCOLLECTIVE ;  /* 0x000000000000791b */ /* 0x003fe20003800000 */
.L_x_1381:
        /* <DEDUP_REMOVED lines=19> */
.L_x_1382:
[----:B------:R-:W-:-:S05]  /*15780*/  VIADD R2, R0, 0x30 ;  /* 0x0000003000027836 */ /* 0x000fca0000000000 */
[----:B------:R-:W-:Y:S01]  /*15790*/  ISETP.GE.AND P4, PT, R2, R4, PT ;  /* 0x000000040200720c */ /* 0x000fe20003f86270 */
[----:B------:R-:W-:Y:S02]  /*157a0*/  IMAD.MOV.U32 R13, RZ, RZ, R6 ;  /* 0x000000ffff0d7224 */ /* 0x000fe400078e0006 */
[----:B------:R-:W-:-:S10]  /*157b0*/  IMAD.MOV.U32 R2, RZ, RZ, R14 ;  /* 0x000000ffff027224 */ /* 0x000fd400078e000e */
[----:B------:R-:W-:Y:S05]  /*157c0*/  WARPSYNC.COLLECTIVE R15, `(.L_x_1383) ;  /* 0x000000000f087348 */ /* 0x000fea0003c00000 */
[----:B------:R0:W1:Y:S02]  /*157d0*/  SHFL.IDX P6, R14, R13, R12, R11 ;  /* 0x0000000c0d0e7389 */ /* 0x00006400000c000b */
[----:B01----:R-:W-:Y:S01]  /*157e0*/  ENDCOLLECTIVE ;  /* 0x000000000000791b */ /* 0x003fe20003800000 */
.L_x_1383:
        /* <DEDUP_REMOVED lines=19> */
.L_x_1384:
[----:B------:R-:W-:-:S05]  /*15920*/  VIADD R2, R0, 0x40 ;  /* 0x0000004000027836 */ /* 0x000fca0000000000 */
[----:B------:R-:W-:Y:S01]  /*15930*/  ISETP.GE.AND P4, PT, R2, R4, PT ;  /* 0x000000040200720c */ /* 0x000fe20003f86270 */
[----:B------:R-:W-:Y:S02]  /*15940*/  IMAD.MOV.U32 R13, RZ, RZ, R6 ;  /* 0x000000ffff0d7224 */ /* 0x000fe400078e0006 */
[----:B------:R-:W-:-:S10]  /*15950*/  IMAD.MOV.U32 R2, RZ, RZ, R14 ;  /* 0x000000ffff027224 */ /* 0x000fd400078e000e */
[----:B------:R-:W-:Y:S05]  /*15960*/  WARPSYNC.COLLECTIVE R15, `(.L_x_1385) ;  /* 0x000000000f087348 */ /* 0x000fea0003c00000 */
[----:B------:R0:W1:Y:S02]  /*15970*/  SHFL.IDX P6, R14, R13, R12, R11 ;  /* 0x0000000c0d0e7389 */ /* 0x00006400000c000b */
[----:B01----:R-:W-:Y:S01]  /*15980*/  ENDCOLLECTIVE ;  /* 0x000000000000791b */ /* 0x003fe20003800000 */
.L_x_1385:
        /* <DEDUP_REMOVED lines=19> */
.L_x_1386:
[----:B------:R-:W-:-:S05]  /*15ac0*/  VIADD R2, R0, 0x50 ;  /* 0x0000005000027836 */ /* 0x000fca0000000000 */
[----:B------:R-:W-:Y:S01]  /*15ad0*/  ISETP.GE.AND P4, PT, R2, R4, PT ;  /* 0x000000040200720c */ /* 0x000fe20003f86270 */
[----:B------:R-:W-:Y:S02]  /*15ae0*/  IMAD.MOV.U32 R13, RZ, RZ, R6 ;  /* 0x000000ffff0d7224 */ /* 0x000fe400078e0006 */
[----:B------:R-:W-:-:S10]  /*15af0*/  IMAD.MOV.U32 R2, RZ, RZ, R14 ;  /* 0x000000ffff027224 */ /* 0x000fd400078e000e */
[----:B------:R-:W-:Y:S05]  /*15b00*/  WARPSYNC.COLLECTIVE R15, `(.L_x_1387) ;  /* 0x000000000f087348 */ /* 0x000fea0003c00000 */
[----:B------:R0:W1:Y:S02]  /*15b10*/  SHFL.IDX P6, R14, R13, R12, R11 ;  /* 0x0000000c0d0e7389 */ /* 0x00006400000c000b */
[----:B01----:R-:W-:Y:S01]  /*15b20*/  ENDCOLLECTIVE ;  /* 0x000000000000791b */ /* 0x003fe20003800000 */
.L_x_1387:
        /* <DEDUP_REMOVED lines=19> */
.L_x_1388:
[----:B------:R-:W-:-:S05]  /*15c60*/  VIADD R2, R0, 0x60 ;  /* 0x0000006000027836 */ /* 0x000fca0000000000 */
[----:B------:R-:W-:Y:S01]  /*15c70*/  ISETP.GE.AND P4, PT, R2, R4, PT ;  /* 0x000000040200720c */ /* 0x000fe20003f86270 */
[----:B------:R-:W-:Y:S02]  /*15c80*/  IMAD.MOV.U32 R13, RZ, RZ, R6 ;  /* 0x000000ffff0d7224 */ /* 0x000fe400078e0006 */
[----:B------:R-:W-:-:S10]  /*15c90*/  IMAD.MOV.U32 R2, RZ, RZ, R14 ;  /* 0x000000ffff027224 */ /* 0x000fd400078e000e */
[----:B------:R-:W-:Y:S05]  /*15ca0*/  WARPSYNC.COLLECTIVE R15, `(.L_x_1389) ;  /* 0x000000000f087348 */ /* 0x000fea0003c00000 */
[----:B------:R0:W1:Y:S02]  /*15cb0*/  SHFL.IDX P6, R14, R13, R12, R11 ;  /* 0x0000000c0d0e7389 */ /* 0x00006400000c000b */
[----:B01----:R-:W-:Y:S01]  /*15cc0*/  ENDCOLLECTIVE ;  /* 0x000000000000791b */ /* 0x003fe20003800000 */
.L_x_1389:
        /* <DEDUP_REMOVED lines=19> */
.L_x_1390:
[----:B------:R-:W-:Y:S02]  /*15e00*/  IMAD.MOV.U32 R13, RZ, RZ, R6 ;  /* 0x000000ffff0d7224 */ /* 0x000fe400078e0006 */
[----:B------:R-:W-:-:S07]  /*15e10*/  IMAD.MOV.U32 R7, RZ, RZ, R14 ;  /* 0x000000ffff077224 */ /* 0x000fce00078e000e */
[----:B------:R-:W-:Y:S05]  /*15e20*/  WARPSYNC.COLLECTIVE R15, `(.L_x_1391) ;  /* 0x000000000f087348 */ /* 0x000fea0003c00000 */
[----:B------:R0:W1:Y:S02]  /*15e30*/  SHFL.IDX P6, R14, R13, R12, R11 ;  /* 0x0000000c0d0e7389 */ /* 0x00006400000c000b */
[----:B01----:R-:W-:Y:S01]  /*15e40*/  ENDCOLLECTIVE ;  /* 0x000000000000791b */ /* 0x003fe20003800000 */
.L_x_1391:
[----:B------:R-:W-:Y:S01]  /*15e50*/  IMAD.MOV.U32 R2, RZ, RZ, R14 ;  /* 0x000000ffff027224 */ /* 0x000fe200078e000e */
[----:B------:R-:W-:Y:S06]  /*15e60*/  BRA `(.L_x_1392) ;  /* 0xffffffb400b07947 */ /* 0x000fec000383ffff */
.L_x_1279:
[----:B0-----:R0:W1:Y:S02]  /*15e70*/  SYNCS.PHASECHK.TRANS64.TRYWAIT P0, [R17+URZ+0x30820], R0 ;  /* 0x03082000110075a7 */ /* 0x001064000800017f */
[----:B-1----:R-:W-:Y:S05]  /*15e80*/  @!P0 NANOSLEEP.SYNCS 0x989680 ;  /* 0x009896800000895d */ /* 0x002fea0003900000 */
[----:B------:R-:W1:Y:S02]  /*15e90*/  @!P0 SYNCS.PHASECHK.TRANS64 P0, [R17+URZ+0x30820], R0 ;  /* 0x03082000110085a7 */ /* 0x000e64000800007f */
[----:B-1----:R-:W-:Y:S05]  /*15ea0*/  @!P0 BRA `(.L_x_1279) ;  /* 0xfffffffc00f08947 */ /* 0x002fea000383ffff */
[----:B------:R-:W-:Y:S05]  /*15eb0*/  BRA `(.L_x_1393) ;  /* 0xffffffb8002c7947 */ /* 0x000fea000383ffff */
.L_x_1286:
[----:B0-----:R0:W1:Y:S02]  /*15ec0*/  SYNCS.PHASECHK.TRANS64.TRYWAIT P0, [R3+URZ+0x30840], R2 ;  /* 0x03084002030075a7 */ /* 0x001064000800017f */
[----:B-1----:R-:W-:Y:S05]  /*15ed0*/  @!P0 NANOSLEEP.SYNCS 0x989680 ;  /* 0x009896800000895d */ /* 0x002fea0003900000 */
[----:B------:R-:W1:Y:S02]  /*15ee0*/  @!P0 SYNCS.PHASECHK.TRANS64 P0, [R3+URZ+0x30840], R2 ;  /* 0x03084002030085a7 */ /* 0x000e64000800007f */
[----:B-1----:R-:W-:Y:S05]  /*15ef0*/  @!P0 BRA `(.L_x_1286) ;  /* 0xfffffffc00f08947 */ /* 0x002fea000383ffff */
[----:B------:R-:W-:Y:S05]  /*15f00*/  BRA `(.L_x_1394) ;  /* 0xffffffb800e87947 */ /* 0x000fea000383ffff */
.L_x_1294:
[----:B0-----:R0:W1:Y:S02]  /*15f10*/  SYNCS.PHASECHK.TRANS64.TRYWAIT P0, [R3+URZ+0x60], R2 ;  /* 0x00006002030075a7 */ /* 0x001064000800017f */
[----:B-1----:R-:W-:Y:S05]  /*15f20*/  @!P0 NANOSLEEP.SYNCS 0x989680 ;  /* 0x009896800000895d */ /* 0x002fea0003900000 */
[----:B------:R-:W1:Y:S02]  /*15f30*/  @!P0 SYNCS.PHASECHK.TRANS64 P0, [R3+URZ+0x60], R2 ;  /* 0x00006002030085a7 */ /* 0x000e64000800007f */
[----:B-1----:R-:W-:Y:S05]  /*15f40*/  @!P0 BRA `(.L_x_1294) ;  /* 0xfffffffc00f08947 */ /* 0x002fea000383ffff */
[----:B------:R-:W-:Y:S05]  /*15f50*/  BRA `(.L_x_1395) ;  /* 0xffffffc000387947 */ /* 0x000fea000383ffff */
.L_x_1306:
[----:B--2---:R2:W3:Y:S02]  /*15f60*/  SYNCS.PHASECHK.TRANS64.TRYWAIT P0, [R3+URZ+0x30840], R2 ;  /* 0x03084002030075a7 */ /* 0x0044e4000800017f */
[----:B---3--:R-:W-:Y:S05]  /*15f70*/  @!P0 NANOSLEEP.SYNCS 0x989680 ;  /* 0x009896800000895d */ /* 0x008fea0003900000 */
[----:B------:R-:W3:Y:S02]  /*15f80*/  @!P0 SYNCS.PHASECHK.TRANS64 P0, [R3+URZ+0x30840], R2 ;  /* 0x03084002030085a7 */ /* 0x000ee4000800007f */
[----:B---3--:R-:W-:Y:S05]  /*15f90*/  @!P0 BRA `(.L_x_1306) ;  /* 0xfffffffc00f08947 */ /* 0x008fea000383ffff */
[----:B------:R-:W-:Y:S05]  /*15fa0*/  BRA `(.L_x_1396) ;  /* 0xffffffc800387947 */ /* 0x000fea000383ffff */
.L_x_1314:
[----:B0-----:R0:W1:Y:S02]  /*15fb0*/  SYNCS.PHASECHK.TRANS64.TRYWAIT P0, [R9+URZ+0x60], R2 ;  /* 0x00006002090075a7 */ /* 0x001064000800017f */
[----:B-1----:R-:W-:Y:S05]  /*15fc0*/  @!P0 NANOSLEEP.SYNCS 0x989680 ;  /* 0x009896800000895d */ /* 0x002fea0003900000 */
[----:B------:R-:W1:Y:S02]  /*15fd0*/  @!P0 SYNCS.PHASECHK.TRANS64 P0, [R9+URZ+0x60], R2 ;  /* 0x00006002090085a7 */ /* 0x000e64000800007f */
[----:B-1----:R-:W-:Y:S05]  /*15fe0*/  @!P0 BRA `(.L_x_1314) ;  /* 0xfffffffc00f08947 */ /* 0x002fea000383ffff */
[----:B------:R-:W-:Y:S05]  /*15ff0*/  BRA `(.L_x_1397) ;  /* 0xffffffcc00887947 */ /* 0x000fea000383ffff */
.L_x_1325:
[----:B--2---:R2:W3:Y:S02]  /*16000*/  SYNCS.PHASECHK.TRANS64.TRYWAIT P0, [R2+URZ+0x30840], R3 ;  /* 0x03084003020075a7 */ /* 0x0044e4000800017f */
[----:B---3--:R-:W-:Y:S05]  /*16010*/  @!P0 NANOSLEEP.SYNCS 0x989680 ;  /* 0x009896800000895d */ /* 0x008fea0003900000 */
[----:B------:R-:W3:Y:S02]  /*16020*/  @!P0 SYNCS.PHASECHK.TRANS64 P0, [R2+URZ+0x30840], R3 ;  /* 0x03084003020085a7 */ /* 0x000ee4000800007f */
[----:B---3--:R-:W-:Y:S05]  /*16030*/  @!P0 BRA `(.L_x_1325) ;  /* 0xfffffffc00f08947 */ /* 0x008fea000383ffff */
[----:B------:R-:W-:Y:S05]  /*16040*/  BRA `(.L_x_1398) ;  /* 0xffffffd400587947 */ /* 0x000fea000383ffff */
.L_x_1333:
[----:B0-----:R0:W1:Y:S02]  /*16050*/  SYNCS.PHASECHK.TRANS64.TRYWAIT P0, [R2+URZ+0x60], R5 ;  /* 0x00006005020075a7 */ /* 0x001064000800017f */
[----:B-1----:R-:W-:Y:S05]  /*16060*/  @!P0 NANOSLEEP.SYNCS 0x989680 ;  /* 0x009896800000895d */ /* 0x002fea0003900000 */
[----:B------:R-:W1:Y:S02]  /*16070*/  @!P0 SYNCS.PHASECHK.TRANS64 P0, [R2+URZ+0x60], R5 ;  /* 0x00006005020085a7 */ /* 0x000e64000800007f */
[----:B-1----:R-:W-:Y:S05]  /*16080*/  @!P0 BRA `(.L_x_1333) ;  /* 0xfffffffc00f08947 */ /* 0x002fea000383ffff */
[----:B------:R-:W-:Y:S05]  /*16090*/  BRA `(.L_x_1399) ;  /* 0xffffffd800a87947 */ /* 0x000fea000383ffff */
.L_x_1346:
[----:B0-----:R0:W3:Y:S02]  /*160a0*/  SYNCS.PHASECHK.TRANS64.TRYWAIT P0, [R0+URZ+0x30860], R3 ;  /* 0x03086003000075a7 */ /* 0x0010e4000800017f */
[----:B---3--:R-:W-:Y:S05]  /*160b0*/  @!P0 NANOSLEEP.SYNCS 0x989680 ;  /* 0x009896800000895d */ /* 0x008fea0003900000 */
[----:B------:R-:W3:Y:S02]  /*160c0*/  @!P0 SYNCS.PHASECHK.TRANS64 P0, [R0+URZ+0x30860], R3 ;  /* 0x03086003000085a7 */ /* 0x000ee4000800007f */
[----:B---3--:R-:W-:Y:S05]  /*160d0*/  @!P0 BRA `(.L_x_1346) ;  /* 0xfffffffc00f08947 */ /* 0x008fea000383ffff */
[----:B------:R-:W-:Y:S05]  /*160e0*/  BRA `(.L_x_1400) ;  /* 0xffffffe000647947 */ /* 0x000fea000383ffff */
.L_x_1355:
[----:B------:R-:W-:Y:S01]  /*160f0*/  BSSY B0, `(.L_x_1401) ;  /* 0x0000008000007945 */ /* 0x000fe20003800000 */
[----:B-----5:R-:W-:Y:S02]  /*16100*/  IMAD.MOV.U32 R13, RZ, RZ, R2 ;  /* 0x000000ffff0d7224 */ /* 0x020fe400078e0002 */
[----:B------:R-:W-:Y:S02]  /*16110*/  IMAD.MOV.U32 R12, RZ, RZ, RZ ;  /* 0x000000ffff0c7224 */ /* 0x000fe400078e00ff */
[----:B------:R-:W-:Y:S02]  /*16120*/  IMAD.MOV.U32 R11, RZ, RZ, 0x1f ;  /* 0x0000001fff0b7424 */ /* 0x000fe400078e00ff */
[----:B------:R-:W-:-:S07]  /*16130*/  IMAD.MOV.U32 R15, RZ, RZ, -0x1 ;  /* 0xffffffffff0f7424 */ /* 0x000fce00078e00ff */
[----:B0123--:R-:W-:Y:S05]  /*16140*/  WARPSYNC.COLLECTIVE R15, `(.L_x_1402) ;  /* 0x000000000f087348 */ /* 0x00ffea0003c00000 */
[----:B------:R4:W0:Y:S02]  /*16150*/  SHFL.IDX P6, R14, R13, R12, R11 ;  /* 0x0000000c0d0e7389 */ /* 0x00082400000c000b */
[----:B01234-:R-:W-:Y:S01]  /*16160*/  ENDCOLLECTIVE ;  /* 0x000000000000791b */ /* 0x01ffe20003800000 */
.L_x_1402:
[----:B------:R-:W-:Y:S05]  /*16170*/  BSYNC B0 ;  /* 0x0000000000007941 */ /* 0x000fea0003800000 */
.L_x_1401:
[----:B------:R-:W-:Y:S05]  /*16180*/  BRA `(.L_x_1403) ;  /* 0xffffffe400d47947 */ /* 0x000fea000383ffff */
.L_x_1358:
[----:B0-----:R0:W3:Y:S02]  /*16190*/  SYNCS.PHASECHK.TRANS64.TRYWAIT P0, [R0+URZ+0x30820], R3 ;  /* 0x03082003000075a7 */ /* 0x0010e4000800017f */
[----:B---3--:R-:W-:Y:S05]  /*161a0*/  @!P0 NANOSLEEP.SYNCS 0x989680 ;  /* 0x009896800000895d */ /* 0x008fea0003900000 */
[----:B------:R-:W3:Y:S02]  /*161b0*/  @!P0 SYNCS.PHASECHK.TRANS64 P0, [R0+URZ+0x30820], R3 ;  /* 0x03082003000085a7 */ /* 0x000ee4000800007f */
[----:B---3--:R-:W-:Y:S05]  /*161c0*/  @!P0 BRA `(.L_x_1358) ;  /* 0xfffffffc00f08947 */ /* 0x008fea000383ffff */
[----:B------:R-:W-:Y:S05]  /*161d0*/  BRA `(.L_x_1404) ;  /* 0xffffffe800207947 */ /* 0x000fea000383ffff */
.L_x_1359:
        /* <DEDUP_REMOVED lines=8> */
[----:B012---:R-:W-:Y:S05]  /*16260*/  WARPSYNC.COLLECTIVE R15, `(.L_x_1406) ;  /* 0x000000000f087348 */ /* 0x007fea0003c00000 */
[----:B------:R3:W4:Y:S02]  /*16270*/  SHFL.IDX P6, R14, R13, R12, R11 ;  /* 0x0000000c0d0e7389 */ /* 0x00072400000c000b */
[----:B01234-:R-:W-:Y:S01]  /*16280*/  ENDCOLLECTIVE ;  /* 0x000000000000791b */ /* 0x01ffe20003800000 */
.L_x_1406:
[----:B------:R-:W-:Y:S05]  /*16290*/  BSYNC B0 ;  /* 0x0000000000007941 */ /* 0x000fea0003800000 */
.L_x_1405:
[----:B------:R-:W-:Y:S05]  /*162a0*/  BRA `(.L_x_1407) ;  /* 0xffffffe800087947 */ /* 0x000fea000383ffff */
.L_x_1362:
[----:B------:R-:W-:Y:S01]  /*162b0*/  BSSY B1, `(.L_x_1408) ;  /* 0x0000006000017945 */ /* 0x000fe20003800000 */
[----:B------:R-:W-:-:S07]  /*162c0*/  IMAD.MOV.U32 R15, RZ, RZ, -0x1 ;  /* 0xffffffffff0f7424 */ /* 0x000fce00078e00ff */
[----:B0123--:R-:W-:Y:S05]  /*162d0*/  WARPSYNC.COLLECTIVE R15, `(.L_x_1409) ;  /* 0x000000000f0c7348 */ /* 0x00ffea0003c00000 */
[----:B------:R-:W-:Y:S02]  /*162e0*/  ELECT P6, UR62, PT ;  /* 0x00000000003e782f */ /* 0x000fe400038c0000 */
[----:B------:R-:W-:Y:S01]  /*162f0*/  MOV R14, UR62 ;  /* 0x0000003e000e7c02 */ /* 0x000fe20008000f00 */
[----:B0123--:R-:W-:Y:S10]  /*16300*/  ENDCOLLECTIVE ;  /* 0x000000000000791b */ /* 0x00fff40003800000 */
.L_x_1409:
[----:B------:R-:W-:Y:S05]  /*16310*/  BSYNC B1 ;  /* 0x0000000000017941 */ /* 0x000fea0003800000 */
.L_x_1408:
[----:B------:R-:W-:Y:S05]  /*16320*/  BRA `(.L_x_1410) ;  /* 0xffffffe800007947 */ /* 0x000fea000383ffff */
.L_x_1364:
[----:B0-----:R0:W3:Y:S02]  /*16330*/  SYNCS.PHASECHK.TRANS64.TRYWAIT P0, [R6+URZ], R5 ;  /* 0x00000005060075a7 */ /* 0x0010e4000800017f */
[----:B---3--:R-:W-:Y:S05]  /*16340*/  @!P0 NANOSLEEP.SYNCS 0x989680 ;  /* 0x009896800000895d */ /* 0x008fea0003900000 */
[----:B------:R-:W3:Y:S02]  /*16350*/  @!P0 SYNCS.PHASECHK.TRANS64 P0, [R6+URZ], R5 ;  /* 0x00000005060085a7 */ /* 0x000ee4000800007f */
[----:B---3--:R-:W-:Y:S05]  /*16360*/  @!P0 BRA `(.L_x_1364) ;  /* 0xfffffffc00f08947 */ /* 0x008fea000383ffff */
[----:B------:R-:W-:Y:S05]  /*16370*/  BRA `(.L_x_1411) ;  /* 0xffffffe800407947 */ /* 0x000fea000383ffff */
.L_x_1365:
[----:B---3--:R3:W4:Y:S02]  /*16380*/  SYNCS.PHASECHK.TRANS64.TRYWAIT P0, [R3+URZ], R2 ;  /* 0x00000002030075a7 */ /* 0x008724000800017f */
[----:B----4-:R-:W-:Y:S05]  /*16390*/  @!P0 NANOSLEEP.SYNCS 0x989680 ;  /* 0x009896800000895d */ /* 0x010fea0003900000 */
[----:B------:R-:W4:Y:S02]  /*163a0*/  @!P0 SYNCS.PHASECHK.TRANS64 P0, [R3+URZ], R2 ;  /* 0x00000002030085a7 */ /* 0x000f24000800007f */
[----:B----4-:R-:W-:Y:S05]  /*163b0*/  @!P0 BRA `(.L_x_1365) ;  /* 0xfffffffc00f08947 */ /* 0x010fea000383ffff */
[----:B------:R-:W-:Y:S05]  /*163c0*/  BRA `(.L_x_1412) ;  /* 0xffffffe800347947 */ /* 0x000fea000383ffff */
.L_x_1367:
[----:B---3--:R3:W4:Y:S02]  /*163d0*/  SYNCS.PHASECHK.TRANS64.TRYWAIT P0, [R18+URZ], R5 ;  /* 0x00000005120075a7 */ /* 0x008724000800017f */
[----:B----4-:R-:W-:Y:S05]  /*163e0*/  @!P0 NANOSLEEP.SYNCS 0x989680 ;  /* 0x009896800000895d */ /* 0x010fea0003900000 */
[----:B------:R-:W4:Y:S02]  /*163f0*/  @!P0 SYNCS.PHASECHK.TRANS64 P0, [R18+URZ], R5 ;  /* 0x00000005120085a7 */ /* 0x000f24000800007f */
[----:B----4-:R-:W-:Y:S05]  /*16400*/  @!P0 BRA `(.L_x_1367) ;  /* 0xfffffffc00f08947 */ /* 0x010fea000383ffff */
[----:B------:R-:W-:Y:S05]  /*16410*/  BRA `(.L_x_1413) ;  /* 0xffffffe800387947 */ /* 0x000fea000383ffff */
.L_x_1414:
        /* <DEDUP_REMOVED lines=14> */
.L_x_3428:


//--------------------- .text._ZN7cutlass13device_kernelIN5flash11enable_sm90INS1_16FlashAttnFwdSm90INS1_25CollectiveMainloopFwdSm90ILi2EN4cute5tupleIJNS5_1CILi1EEES8_S8_EEENS6_IJNS7_ILi128EEENS7_ILi64EEENS7_ILi256EEEEEELi256ENS_6half_tEfNS_4arch4Sm90ELb0ELb1ELb0ELb1ELb0ELb0ELb0ELb1ELb1ELb1ELb0ELb0EEENS1_21CollectiveEpilogueFwdINS6_IJSA_SC_SB_EEES9_SE_SG_Li256ELb1ELb1ELb0ELb0EEENS1_36VarlenDynamicPersistentTileSchedulerILi128ELi64ELi256ELi128ELb0ELb1ELb1ELb1ELb0ELb1EEEEEEEEEvNT_6ParamsE --------------------------
	.section	.text._ZN7cutlass13device_kernelIN5flash11enable_sm90INS1_16FlashAttnFwdSm90INS1_25CollectiveMainloopFwdSm90ILi2EN4cute5tupleIJNS5_1CILi1EEES8_S8_EEENS6_IJNS7_ILi128EEENS7_ILi64EEENS7_ILi256EEEEEELi256ENS_6half_tEfNS_4arch4Sm90ELb0ELb1ELb0ELb1ELb0ELb0ELb0ELb1ELb1ELb1ELb0ELb0EEENS1_21CollectiveEpilogueFwdINS6_IJSA_SC_SB_EEES9_SE_SG_Li256ELb1ELb1ELb0ELb0EEENS1_36VarlenDynamicPersistentTileSchedulerILi128ELi64ELi256ELi128ELb0ELb1ELb1ELb1ELb0ELb1EEEEEEEEEvNT_6ParamsE,"ax",@progbits
	.align	128
.text._ZN7cutlass13device_kernelIN5flash11enable_sm90INS1_16FlashAttnFwdSm90INS1_25CollectiveMainloopFwdSm90ILi2EN4cute5tupleIJNS5_1CILi1EEES8_S8_EEENS6_IJNS7_ILi128EEENS7_ILi64EEENS7_ILi256EEEEEELi256ENS_6half_tEfNS_4arch4Sm90ELb0ELb1ELb0ELb1ELb0ELb0ELb0ELb1ELb1ELb1ELb0ELb0EEENS1_21CollectiveEpilogueFwdINS6_IJSA_SC_SB_EEES9_SE_SG_Li256ELb1ELb1ELb0ELb0EEENS1_36VarlenDynamicPersistentTileSchedulerILi128ELi64ELi256ELi128ELb0ELb1ELb1ELb1ELb0ELb1EEEEEEEEEvNT_6ParamsE:
        .type           _ZN7cutlass13device_kernelIN5flash11enable_sm90INS1_16FlashAttnFwdSm90INS1_25CollectiveMainloopFwdSm90ILi2EN4cute5tupleIJNS5_1CILi1EEES8_S8_EEENS6_IJNS7_ILi128EEENS7_ILi64EEENS7_ILi256EEEEEELi256ENS_6half_tEfNS_4arch4Sm90ELb0ELb1ELb0ELb1ELb0ELb0ELb0ELb1ELb1ELb1ELb0ELb0EEENS1_21CollectiveEpilogueFwdINS6_IJSA_SC_SB_EEES9_SE_SG_Li256ELb1ELb1ELb0ELb0EEENS1_36VarlenDynamicPersistentTileSchedulerILi128ELi64ELi256ELi128ELb0ELb1ELb1ELb1ELb0ELb1EEEEEEEEEvNT_6ParamsE,@function
        .size           _ZN7cutlass13device_kernelIN5flash11enable_sm90INS1_16FlashAttnFwdSm90INS1_25CollectiveMainloopFwdSm90ILi2EN4cute5tupleIJNS5_1CILi1EEES8_S8_EEENS6_IJNS7_ILi128EEENS7_ILi64EEENS7_ILi256EEEEEELi256ENS_6half_tEfNS_4arch4Sm90ELb0ELb1ELb0ELb1ELb0ELb0ELb0ELb1ELb1ELb1ELb0ELb0EEENS1_21CollectiveEpilogueFwdINS6_IJSA_SC_SB_EEES9_SE_SG_Li256ELb1ELb1ELb0ELb0EEENS1_36VarlenDynamicPersistentTileSchedulerILi128ELi64ELi256ELi128ELb0ELb1ELb1ELb1ELb0ELb1EEEEEEEEEvNT_6ParamsE,(.L_x_3429 - _ZN7cutlass13device_kernelIN5flash11enable_sm90INS1_16FlashAttnFwdSm90INS1_25CollectiveMainloopFwdSm90ILi2EN4cute5tupleIJNS5_1CILi1EEES8_S8_EEENS6_IJNS7_ILi128EEENS7_ILi64EEENS7_ILi256EEEEEELi256ENS_6half_tEfNS_4arch4Sm90ELb0ELb1ELb0ELb1ELb0ELb0ELb0ELb1ELb1ELb1ELb0ELb0EEENS1_21CollectiveEpilogueFwdINS6_IJSA_SC_SB_EEES9_SE_SG_Li256ELb1ELb1ELb0ELb0EEENS1_36VarlenDynamicPersistentTileSchedulerILi128ELi64ELi256ELi128ELb0ELb1ELb1ELb1ELb0ELb1EEEEEEEEEvNT_6ParamsE)
        .other          _ZN7cutlass13device_kernelIN5flash11enable_sm90INS1_16FlashAttnFwdSm90INS1_25CollectiveMainloopFwdSm90ILi2EN4cute5tupleIJNS5_1CILi1EEES8_S8_EEENS6_IJNS7_ILi128EEENS7_ILi64EEENS7_ILi256EEEEEELi256ENS_6half_tEfNS_4arch4Sm90ELb0ELb1ELb0ELb1ELb0ELb0ELb0ELb1ELb1ELb1ELb0ELb0EEENS1_21CollectiveEpilogueFwdINS6_IJSA_SC_SB_EEES9_SE_SG_Li256ELb1ELb1ELb0ELb0EEENS1_36VarlenDynamicPersistentTileSchedulerILi128ELi64ELi256ELi128ELb0ELb1ELb1ELb1ELb0ELb1EEEEEEEEEvNT_6ParamsE,@"STO_CUDA_ENTRY STV_DEFAULT"
_ZN7cutlass13device_kernelIN5flash11enable_sm90INS1_16FlashAttnFwdSm90INS1_25CollectiveMainloopFwdSm90ILi2EN4cute5tupleIJNS5_1CILi1EEES8_S8_EEENS6_IJNS7_ILi128EEENS7_ILi64EEENS7_ILi256EEEEEELi256ENS_6half_tEfNS_4arch4Sm90ELb0ELb1ELb0ELb1ELb0ELb0ELb0ELb1ELb1ELb1ELb0ELb0EEENS1_21CollectiveEpilogueFwdINS6_IJSA_SC_SB_EEES9_SE_SG_Li256ELb1ELb1ELb0ELb0EEENS1_36VarlenDynamicPersistentTileSchedulerILi128ELi64ELi256ELi128ELb0ELb1ELb1ELb1ELb0ELb1EEEEEEEEEvNT_6ParamsE:
        /* <DEDUP_REMOVED lines=18> */
.L_x_1416:
[----:B------:R-:W-:Y:S05]  /*0120*/  BSYNC B0 ;  /* 0x0000000000007941 */ /* 0x000fea0003800000 */
.L_x_1415:
        /* <DEDUP_REMOVED lines=41> */
.L_x_1417:
        /* <DEDUP_REMOVED lines=22> */
.L_x_1418:
        /* <DEDUP_REMOVED lines=18> */
.L_x_1419:
        /* <DEDUP_REMOVED lines=22> */
.L_x_1420:
        /* <DEDUP_REMOVED lines=22> */
.L_x_1421:
        /* <DEDUP_REMOVED lines=8> */
.L_x_1423:
        /* <DEDUP_REMOVED lines=16> */
[----:B------:R-:W-:Y:S01]  /*0a80*/  UMOV UR38, URZ ;  /* 0x0000003f00267c82 */ /* 0x000fe20008000000 */
[----:B------:R-:W-:Y:S01]  /*0a90*/  R2UR UR5, R9 ;  /* 0x00000000090572ca */ /* 0x000fe200000e0000 */
[----:B------:R-:W0:Y:S01]  /*0aa0*/  S2R R0, SR_TID.X ;  /* 0x0000000000007919 */ /* 0x000e220000002100 */
[----:B------:R-:W-:Y:S01]  /*0ab0*/  R2UR UR7, R10 ;  /* 0x000000000a0772ca */ /* 0x000fe200000e0000 */
[----:B------:R-:W-:Y:S01]  /*0ac0*/  UMOV UR36, URZ ;  /* 0x0000003f00247c82 */ /* 0x000fe20008000000 */
[----:B0-----:R-:W-:-:S05]  /*0ad0*/  VIADD R217, R0, 0xffffff80 ;  /* 0xffffff8000d97836 */ /* 0x001fca0000000000 */
[----:B------:R-:W-:-:S04]  /*0ae0*/  SHF.R.S32.HI R0, RZ, 0x1f, R217 ;  /* 0x0000001fff007819 */ /* 0x000fc800000114d9 */
[CC--:B------:R-:W-:Y:S02]  /*0af0*/  LEA.HI R3, R0.reuse, R217.reuse, RZ, 0x4 ;  /* 0x000000d900037211 */ /* 0x0c0fe400078f20ff */
[CC--:B------:R-:W-:Y:S02]  /*0b00*/  LEA.HI R4, R0.reuse, R217.reuse, RZ, 0x5 ;  /* 0x000000d900047211 */ /* 0x0c0fe400078f28ff */
[----:B------:R-:W-:Y:S02]  /*0b10*/  SHF.R.S32.HI R6, RZ, 0x4, R3 ;  /* 0x00000004ff067819 */ /* 0x000fe40000011403 */
[----:B------:R-:W-:Y:S01]  /*0b20*/  LEA.HI R11, R0, R217, RZ, 0x2 ;  /* 0x000000d9000b7211 */ /* 0x000fe200078f10ff */
[----:B------:R-:W-:Y:S01]  /*0b30*/  IMAD.SHL.U32 R5, R4, 0x20, RZ ;  /* 0x0000002004057824 */ /* 0x000fe200078e00ff */
[C---:B------:R-:W-:Y:S02]  /*0b40*/  LOP3.LUT R4, R3.reuse, 0x3fffff0, RZ, 0xc0, !PT ;  /* 0x03fffff003047812 */ /* 0x040fe400078ec0ff */
[----:B------:R-:W-:-:S02]  /*0b50*/  LEA.HI R3, R3, R6, RZ, 0x1 ;  /* 0x0000000603037211 */ /* 0x000fc400078f08ff */
[----:B------:R-:W-:Y:S01]  /*0b60*/  LOP3.LUT R5, R5, 0xfffffc00, RZ, 0xc0, !PT ;  /* 0xfffffc0005057812 */ /* 0x000fe200078ec0ff */
[----:B------:R-:W-:Y:S01]  /*0b70*/  IMAD.IADD R4, R217, 0x1, -R4 ;  /* 0x00000001d9047824 */ /* 0x000fe200078e0a04 */
[----:B------:R-:W-:-:S03]  /*0b80*/  LOP3.LUT R3, R3, 0x1ffffffe, RZ, 0xc0, !PT ;  /* 0x1ffffffe03037812 */ /* 0x000fc600078ec0ff */
[----:B------:R-:W-:Y:S02]  /*0b90*/  IMAD R4, R4, 0x40, R5 ;  /* 0x0000004004047824 */ /* 0x000fe400078e0205 */
[----:B------:R-:W-:Y:S01]  /*0ba0*/  IMAD.IADD R3, R6, 0x1, -R3 ;  /* 0x0000000106037824 */ /* 0x000fe200078e0a03 */
[----:B------:R-:W-:-:S03]  /*0bb0*/  LOP3.LUT R6, R11, 0xfffffffc, RZ, 0xc0, !PT ;  /* 0xfffffffc0b067812 */ /* 0x000fc600078ec0ff */
[----:B------:R-:W-:Y:S02]  /*0bc0*/  IMAD R211, R3, 0x8, R4 ;  /* 0x0000000803d37824 */ /* 0x000fe400078e0204 */
[----:B------:R-:W-:Y:S01]  /*0bd0*/  IMAD.IADD R5, R217, 0x1, -R6 ;  /* 0x00000001d9057824 */ /* 0x000fe200078e0a06 */
[----:B--2---:R-:W-:Y:S02]  /*0be0*/  R2UR UR4, R2 ;  /* 0x00000000020472ca */ /* 0x004fe400000e0000 */
[CC--:B------:R-:W-:Y:S02]  /*0bf0*/  LEA.HI R2, R0.reuse, R217.reuse, RZ, 0x7 ;  /* 0x000000d900027211 */ /* 0x0c0fe400078f38ff */
[----:B------:R-:W-:Y:S02]  /*0c00*/  LEA.HI R0, R0, R217, RZ, 0x3 ;  /* 0x000000d900007211 */ /* 0x000fe400078f18ff */
[----:B------:R-:W-:Y:S02]  /*0c10*/  LOP3.LUT R208, R2, 0xffffff80, RZ, 0xc0, !PT ;  /* 0xffffff8002d07812 */ /* 0x000fe400078ec0ff */
[----:B------:R-:W-:-:S02]  /*0c20*/  SHF.R.S32.HI R209, RZ, 0x7, R2 ;  /* 0x00000007ffd17819 */ /* 0x000fc40000011402 */
[----:B------:R-:W-:Y:S01]  /*0c30*/  SHF.R.S32.HI R205, RZ, 0x3, R0 ;  /* 0x00000003ffcd7819 */ /* 0x000fe20000011400 */
[----:B------:R-:W-:Y:S01]  /*0c40*/  IMAD.IADD R208, R217, 0x1, -R208 ;  /* 0x00000001d9d07824 */ /* 0x000fe200078e0ad0 */
[----:B------:R-:W-:Y:S01]  /*0c50*/  LEA.HI R2, R2, R209, RZ, 0x1 ;  /* 0x000000d102027211 */ /* 0x000fe200078f08ff */
[----:B------:R-:W-:-:S03]  /*0c60*/  ULOP3.LUT UR8, UR4, 0x1, URZ, 0xfc, !UPT ;  /* 0x0000000104087892 */ /* 0x000fc6000f8efc3f */
[----:B------:R-:W-:Y:S01]  /*0c70*/  SHF.R.S32.HI R7, RZ, 0x1f, R208 ;  /* 0x0000001fff077819 */ /* 0x000fe200000114d0 */
[----:B------:R-:W-:Y:S01]  /*0c80*/  UMOV UR4, URZ ;  /* 0x0000003f00047c82 */ /* 0x000fe20008000000 */
[----:B------:R-:W-:Y:S01]  /*0c90*/  LOP3.LUT R6, R2, 0x3fffffe, RZ, 0xc0, !PT ;  /* 0x03fffffe02067812 */ /* 0x000fe200078ec0ff */
[----:B------:R-:W-:Y:S01]  /*0ca0*/  IMAD.U32 R212, RZ, RZ, UR8 ;  /* 0x00000008ffd47e24 */ /* 0x000fe2000f8e00ff */
[CC--:B------:R-:W-:Y:S01]  /*0cb0*/  LEA.HI R8, R7.reuse, R208.reuse, RZ, 0x2 ;  /* 0x000000d007087211 */ /* 0x0c0fe200078f10ff */
[----:B------:R-:W-:Y:S01]  /*0cc0*/  IMAD.U32 R207, RZ, RZ, UR4 ;  /* 0x00000004ffcf7e24 */ /* 0x000fe2000f8e00ff */
        /* <DEDUP_REMOVED lines=11> */
[----:B------:R-:W-:Y:S01]  /*0d80*/  IMAD.IADD R10, R9, 0x1, -R10 ;  /* 0x00000001090a7824 */ /* 0x000fe200078e0a0a */
[----:B------:R-:W-:Y:S01]  /*0d90*/  LEA.HI R9, R5, R5, RZ, 0x1 ;  /* 0x0000000505097211 */ /* 0x000fe200078f08ff */
[----:B------:R-:W-:Y:S01]  /*0da0*/  VIADD R201, R19, 0x40 ;  /* 0x0000004013c97836 */ /* 0x000fe20000000000 */
[----:B------:R-:W-:Y:S01]  /*0db0*/  SHF.R.S32.HI R216, RZ, 0x1f, R19 ;  /* 0x0000001fffd87819 */ /* 0x000fe20000011413 */
[----:B------:R-:W-:Y:S01]  /*0dc0*/  IMAD R7, R7, 0x10, R10 ;  /* 0x0000001007077824 */ /* 0x000fe200078e020a */
[----:B------:R-:W-:Y:S01]  /*0dd0*/  LOP3.LUT R10, R9, 0x1ffffffe, RZ, 0xc0, !PT ;  /* 0x1ffffffe090a7812 */ /* 0x000fe200078ec0ff */
[C---:B------:R-:W-:Y:S01]  /*0de0*/  VIADD R200, R19.reuse, 0x80 ;  /* 0x0000008013c87836 */ /* 0x040fe20000000000 */
[----:B------:R-:W-:Y:S01]  /*0df0*/  SHF.R.S32.HI R215, RZ, 0x1f, R201 ;  /* 0x0000001fffd77819 */ /* 0x000fe200000114c9 */
[----:B------:R-:W-:-:S02]  /*0e00*/  VIADD R202, R19, 0xc0 ;  /* 0x000000c013ca7836 */ /* 0x000fc40000000000 */
[----:B------:R-:W-:Y:S01]  /*0e10*/  IMAD.IADD R5, R5, 0x1, -R10 ;  /* 0x0000000105057824 */ /* 0x000fe200078e0a0a */
[----:B------:R-:W-:Y:S01]  /*0e20*/  SHF.R.S32.HI R214, RZ, 0x1f, R200 ;  /* 0x0000001fffd67819 */ /* 0x000fe200000114c8 */
[----:B------:R-:W-:Y:S01]  /*0e30*/  IMAD R210, R6, 0x40, R7 ;  /* 0x0000004006d27824 */ /* 0x000fe200078e0207 */
[----:B------:R-:W-:Y:S01]  /*0e40*/  SHF.R.S32.HI R213, RZ, 0x1f, R202 ;  /* 0x0000001fffd57819 */ /* 0x000fe200000114ca */
[----:B------:R-:W-:Y:S02]  /*0e50*/  IMAD.IADD R17, R208, 0x1, -R17 ;  /* 0x00000001d0117824 */ /* 0x000fe400078e0a11 */
[----:B------:R-:W-:-:S07]  /*0e60*/  IMAD R22, R5, 0x8, R210 ;  /* 0x0000000805167824 */ /* 0x000fce00078e02d2 */
.L_x_1523:
[----:B------:R-:W-:Y:S01]  /*0e70*/  ULDC.64 UR8, c[0x0][0xa28] ;  /* 0x00028a0000087ab9 */ /* 0x000fe20000000a00 */
[----:B------:R-:W-:Y:S01]  /*0e80*/  ULDC.64 UR12, c[0x0][0x208] ;  /* 0x00008200000c7ab9 */ /* 0x000fe20000000a00 */
[----:B------:R-:W-:Y:S01]  /*0e90*/  UISETP.NE.U32.AND UP0, UPT, UR8, URZ, UPT ;  /* 0x0000003f0800728c */ /* 0x000fe2000bf05070 */
[----:B------:R-:W-:-:S03]  /*0ea0*/  ULDC UR4, c[0x0][0x424] ;  /* 0x0001090000047ab9 */ /* 0x000fc60000000800 */
[----:B------:R-:W-:-:S03]  /*0eb0*/  UISETP.NE.AND.EX UP0, UPT, UR9, URZ, UPT, UP0 ;  /* 0x0000003f0900728c */ /* 0x000fc6000bf05300 */
[----:B------:R-:W-:Y:S02]  /*0ec0*/  ULDC.64 UR8, c[0x0][0xa18] ;  /* 0x0002860000087ab9 */ /* 0x000fe40000000a00 */
[----:B------:R-:W-:Y:S01]  /*0ed0*/  UISETP.NE.U32.AND UP1, UPT, UR8, URZ, UPT ;  /* 0x0000003f0800728c */ /* 0x000fe2000bf25070 */
[----:B------:R-:W-:-:S03]  /*0ee0*/  PLOP3.LUT P0, PT, PT, PT, UP0, 0x80, 0x0 ;  /* 0x000000000000781c */ /* 0x000fc60003f0f008 */
[----:B------:R-:W-:-:S03]  /*0ef0*/  UISETP.NE.AND.EX UP1, UPT, UR9, URZ, UPT, UP1 ;  /* 0x0000003f0900728c */ /* 0x000fc6000bf25310 */
[----:B------:R-:W-:Y:S02]  /*0f00*/  @UP0 ULDC.64 UR8, c[0x0][0xa28] ;  /* 0x00028a0000080ab9 */ /* 0x000fe40000000a00 */
[----:B------:R-:W-:Y:S01]  /*0f10*/  @UP0 UIMAD.WIDE UR8, UR6, 0x4, UR8 ;  /* 0x00000004060808a5 */ /* 0x000fe2000f8e0208 */
[----:B------:R-:W-:-:S05]  /*0f20*/  PLOP3.LUT P2, PT, PT, PT, UP1, 0x80, 0x0 ;  /* 0x000000000000781c */ /* 0x000fca0003f4f018 */
[----:B------:R-:W-:Y:S01]  /*0f30*/  @UP1 ULDC.64 UR10, c[0x0][0xa18] ;  /* 0x00028600000a1ab9 */ /* 0x000fe20000000a00 */
[----:B0-2-4-:R-:W-:Y:S02]  /*0f40*/  IMAD.U32 R2, RZ, RZ, UR8 ;  /* 0x00000008ff027e24 */ /* 0x015fe4000f8e00ff */
[----:B------:R-:W-:Y:S01]  /*0f50*/  IMAD.U32 R3, RZ, RZ, UR9 ;  /* 0x00000009ff037e24 */ /* 0x000fe2000f8e00ff */
[----:B------:R-:W-:-:S04]  /*0f60*/  @UP1 UIMAD.WIDE UR8, UR6, 0x4, UR10 ;  /* 0x00000004060818a5 */ /* 0x000fc8000f8e020a */
[----:B------:R-:W2:Y:S02]  /*0f70*/  @P0 LDG.E R2, desc[UR12][R2.64] ;  /* 0x0000000c02020981 */ /* 0x000ea4000c1e1900 */
[----:B------:R-:W-:Y:S02]  /*0f80*/  IMAD.U32 R4, RZ, RZ, UR8 ;  /* 0x00000008ff047e24 */ /* 0x000fe4000f8e00ff */
[----:B------:R-:W-:Y:S01]  /*0f90*/  IMAD.U32 R5, RZ, RZ, UR9 ;  /* 0x00000009ff057e24 */ /* 0x000fe2000f8e00ff */
[----:B------:R-:W-:-:S04]  /*0fa0*/  ULDC.64 UR8, c[0x0][0x418] ;  /* 0x0001060000087ab9 */ /* 0x000fc80000000a00 */
[----:B---3--:R-:W3:Y:S01]  /*0fb0*/  @P2 LDG.E R4, desc[UR12][R4.64] ;  /* 0x0000000c04042981 */ /* 0x008ee2000c1e1900 */
[----:B------:R-:W-:Y:S01]  /*0fc0*/  UISETP.NE.U32.AND UP0, UPT, UR8, URZ, UPT ;  /* 0x0000003f0800728c */ /* 0x000fe2000bf05070 */
[----:B------:R-:W-:Y:S01]  /*0fd0*/  IMAD.U32 R204, RZ, RZ, UR7 ;  /* 0x00000007ffcc7e24 */ /* 0x000fe2000f8e00ff */
[----:B------:R-:W-:Y:S01]  /*0fe0*/  UMOV UR60, URZ ;  /* 0x0000003f003c7c82 */ /* 0x000fe20008000000 */
[----:B------:R-:W-:Y:S01]  /*0ff0*/  ULDC UR39, c[0x0][0x288] ;  /* 0x0000a20000277ab9 */ /* 0x000fe20000000800 */
[----:B------:R-:W-:-:S03]  /*1000*/  UISETP.NE.AND.EX UP0, UPT, UR9, URZ, UPT, UP0 ;  /* 0x0000003f0900728c */ /* 0x000fc6000bf05300 */
[----:B------:R-:W-:Y:S01]  /*1010*/  ULDC.64 UR8, c[0x0][0xa20] ;  /* 0x0002880000087ab9 */ /* 0x000fe20000000a00 */
[----:B------:R-:W-:Y:S01]  /*1020*/  USEL UR4, UR4, 0x1, UP0 ;  /* 0x0000000104047887 */ /* 0x000fe20008000000 */
[----:B------:R-:W-:Y:S01]  /*1030*/  ISETP.NE.U32.AND P1, PT, RZ, UR8, PT ;  /* 0x00000008ff007c0c */ /* 0x000fe2000bf25070 */
[----:B------:R-:W-:Y:S02]  /*1040*/  ULDC UR8, c[0x0][0x2f0] ;  /* 0x0000bc0000087ab9 */ /* 0x000fe40000000800 */
[----:B------:R-:W-:Y:S01]  /*1050*/  UIMAD UR4, UR4, UR8, URZ ;  /* 0x00000008040472a4 */ /* 0x000fe2000f8e023f */
[----:B------:R-:W-:Y:S02]  /*1060*/  ISETP.NE.AND.EX P1, PT, RZ, UR9, PT, P1 ;  /* 0x00000009ff007c0c */ /* 0x000fe4000bf25310 */
[----:B--2---:R-:W-:Y:S02]  /*1070*/  @P0 R2UR UR60, R2 ;  /* 0x00000000023c02ca */ /* 0x004fe400000e0000 */
[----:B---3--:R-:W-:Y:S01]  /*1080*/  @P2 R2UR UR39, R4 ;  /* 0x00000000042722ca */ /* 0x008fe200000e0000 */
[----:B-1----:R-:W-:-:S14]  /*1090*/  @P2 BRA `(.L_x_1424) ;  /* 0x0000000000382947 */ /* 0x002fdc0003800000 */
[----:B------:R-:W-:Y:S02]  /*10a0*/  ULDC.64 UR8, c[0x0][0xa00] ;  /* 0x0002800000087ab9 */ /* 0x000fe40000000a00 */
[----:B------:R-:W-:-:S04]  /*10b0*/  ISETP.NE.U32.AND P0, PT, RZ, UR8, PT ;  /* 0x00000008ff007c0c */ /* 0x000fc8000bf05070 */
[----:B------:R-:W-:-:S13]  /*10c0*/  ISETP.NE.AND.EX P0, PT, RZ, UR9, PT, P0 ;  /* 0x00000009ff007c0c */ /* 0x000fda000bf05300 */
[----:B------:R-:W-:Y:S05]  /*10d0*/  @!P0 BRA `(.L_x_1424) ;  /* 0x0000000000288947 */ /* 0x000fea0003800000 */
[----:B------:R-:W-:Y:S01]  /*10e0*/  ULDC.64 UR8, c[0x0][0xa00] ;  /* 0x0002800000087ab9 */ /* 0x000fe20000000a00 */
[----:B------:R-:W-:Y:S01]  /*10f0*/  ULDC.64 UR10, c[0x0][0x208] ;  /* 0x00008200000a7ab9 */ /* 0x000fe20000000a00 */
        /* <DEDUP_REMOVED lines=8> */
.L_x_1424:
[----:B------:R-:W-:Y:S01]  /*1180*/  IMAD.U32 R206, RZ, RZ, UR6 ;  /* 0x00000006ffce7e24 */ /* 0x000fe2000f8e00ff */
[----:B------:R-:W-:Y:S06]  /*1190*/  @!P1 BRA `(.L_x_1425) ;  /* 0x0000000000209947 */ /* 0x000fec0003800000 */
[----:B------:R-:W-:Y:S01]  /*11a0*/  ULDC.64 UR8, c[0x0][0xa20] ;  /* 0x0002880000087ab9 */ /* 0x000fe20000000a00 */
[----:B------:R-:W-:Y:S01]  /*11b0*/  ULDC.64 UR10, c[0x0][0x208] ;  /* 0x00008200000a7ab9 */ /* 0x000fe20000000a00 */
[----:B------:R-:W-:-:S06]  /*11c0*/  UIMAD.WIDE UR6, UR6, 0x4, UR8 ;  /* 0x00000004060678a5 */ /* 0x000fcc000f8e0208 */
[----:B------:R-:W-:Y:S02]  /*11d0*/  IMAD.U32 R2, RZ, RZ, UR6 ;  /* 0x00000006ff027e24 */ /* 0x000fe4000f8e00ff */
[----:B------:R-:W-:-:S05]  /*11e0*/  IMAD.U32 R3, RZ, RZ, UR7 ;  /* 0x00000007ff037e24 */ /* 0x000fca000f8e00ff */
[----:B------:R-:W2:Y:S02]  /*11f0*/  LDG.E R2, desc[UR10][R2.64] ;  /* 0x0000000a02027981 */ /* 0x000ea4000c1e1900 */
[----:B--2---:R-:W-:Y:S01]  /*1200*/  R2UR UR4, R2 ;  /* 0x00000000020472ca */ /* 0x004fe200000e0000 */
[----:B------:R-:W-:-:S14]  /*1210*/  BRA `(.L_x_1426) ;  /* 0x0000000000387947 */ /* 0x000fdc0003800000 */
.L_x_1425:
        /* <DEDUP_REMOVED lines=14> */
.L_x_1426:
[----:B------:R-:W-:Y:S01]  /*1300*/  ULDC UR6, c[0x0][0x448] ;  /* 0x0001120000067ab9 */ /* 0x000fe20000000800 */
[----:B------:R-:W-:Y:S02]  /*1310*/  USHF.L.U32 UR61, UR5, 0x7, URZ ;  /* 0x00000007053d7899 */ /* 0x000fe4000800063f */
[----:B------:R-:W-:Y:S02]  /*1320*/  UISETP.NE.AND UP0, UPT, UR6, 0x1, UPT ;  /* 0x000000010600788c */ /* 0x000fe4000bf05270 */
[----:B------:R-:W-:Y:S02]  /*1330*/  UIADD3 UR8, UR61, 0x7f, URZ ;  /* 0x0000007f3d087890 */ /* 0x000fe4000fffe03f */
[----:B------:R-:W-:-:S03]  /*1340*/  UIADD3 UR60, -UR60, UR4, URZ ;  /* 0x000000043c3c7290 */ /* 0x000fc6000fffe13f */
[----:B------:R-:W-:Y:S01]  /*1350*/  ULDC.64 UR4, c[0x0][0x9e0] ;  /* 0x0002780000047ab9 */ /* 0x000fe20000000a00 */
[----:B------:R-:W-:Y:S02]  /*1360*/  UIADD3 UR9, UR60, 0x1, -UR39 ;  /* 0x000000013c097890 */ /* 0x000fe4000fffe827 */
[----:B------:R-:W-:Y:S01]  /*1370*/  UISETP.GE.AND UP1, UPT, UR5, 0x1, UPT ;  /* 0x000000010500788c */ /* 0x000fe2000bf26270 */
[----:B------:R-:W-:Y:S01]  /*1380*/  @UP0 ULDC UR6, c[0x0][0x44c] ;  /* 0x0001130000060ab9 */ /* 0x000fe20000000800 */
[----:B------:R-:W-:Y:S01]  /*1390*/  @UP0 ULDC UR10, c[0x0][0x450] ;  /* 0x00011400000a0ab9 */ /* 0x000fe20000000800 */
[----:B------:R-:W-:-:S03]  /*13a0*/  UIMAD.WIDE.U32 UR6, UR8, UR6, URZ ;  /* 0x00000006080672a5 */ /* 0x000fc6000f8e003f */
[----:B------:R-:W-:Y:S01]  /*13b0*/  PLOP3.LUT P1, PT, PT, PT, UP1, 0x80, 0x0 ;  /* 0x000000000000781c */ /* 0x000fe20003f2f018 */
[----:B------:R-:W-:-:S04]  /*13c0*/  @UP0 USHF.R.U32.HI UR8, URZ, UR10, UR7 ;  /* 0x0000000a3f080299 */ /* 0x000fc80008011607 */
[----:B------:R-:W-:-:S04]  /*13d0*/  UIADD3 UR8, UR9, UR8, URZ ;  /* 0x0000000809087290 */ /* 0x000fc8000fffe03f */
[----:B------:R-:W-:-:S06]  /*13e0*/  UIADD3 UR4, UR8, UR4, URZ ;  /* 0x0000000408047290 */ /* 0x000fcc000fffe03f */
        /* <DEDUP_REMOVED lines=12> */
.L_x_1428:
[----:B------:R-:W-:-:S11]  /*14b0*/  UISETP.NE.AND UP1, UPT, UR5, 0x1, UPT ;  /* 0x000000010500788c */ /* 0x000fd6000bf25270 */
[----:B------:R-:W-:Y:S02]  /*14c0*/  @UP1 ULDC.64 UR8, c[0x0][0x9e8] ;  /* 0x00027a0000081ab9 */ /* 0x000fe40000000a00 */
[----:B------:R-:W-:-:S04]  /*14d0*/  UIMAD.WIDE.U32 UR6, UR4, UR8, URZ ;  /* 0x00000008040672a5 */ /* 0x000fc8000f8e003f */
[----:B------:R-:W-:-:S12]  /*14e0*/  @UP1 USHF.R.U32.HI UR4, URZ, UR9, UR7 ;  /* 0x000000093f041299 */ /* 0x000fd80008011607 */
.L_x_1429:
[----:B------:R-:W-:-:S06]  /*14f0*/  UIMAD UR4, UR4, UR5, UR5 ;  /* 0x00000005040472a4 */ /* 0x000fcc000f8e0205 */
[----:B------:R-:W-:-:S07]  /*1500*/  VIMNMX R0, R0, UR4, PT ;  /* 0x0000000400007c48 */ /* 0x000fce000bfe0100 */
.L_x_1427:
[----:B------:R-:W-:Y:S01]  /*1510*/  UIADD3 UR4, UR60, 0x3f, URZ ;  /* 0x0000003f3c047890 */ /* 0x000fe2000fffe03f */
        /* <DEDUP_REMOVED lines=10> */
[----:B------:R-:W-:-:S02]  /*15c0*/  UIADD3 UR52, UR60, -UR39, URZ ;  /* 0x800000273c347290 */ /* 0x000fc4000fffe03f */
        /* <DEDUP_REMOVED lines=17> */
.L_x_1431:
[----:B------:R-:W-:-:S11]  /*16e0*/  UISETP.NE.AND UP0, UPT, UR5, 0x1, UPT ;  /* 0x000000010500788c */ /* 0x000fd6000bf05270 */
[----:B------:R-:W-:Y:S02]  /*16f0*/  @UP0 ULDC.64 UR10, c[0x0][0x9e8] ;  /* 0x00027a00000a0ab9 */ /* 0x000fe40000000a00 */
[----:B------:R-:W-:-:S04]  /*1700*/  UIMAD.WIDE.U32 UR6, UR4, UR10, URZ ;  /* 0x0000000a040672a5 */ /* 0x000fc8000f8e003f */
[----:B------:R-:W-:-:S12]  /*1710*/  @UP0 USHF.R.U32.HI UR4, URZ, UR11, UR7 ;  /* 0x0000000b3f040299 */ /* 0x000fd80008011607 */
.L_x_1432:
[----:B------:R-:W-:-:S04]  /*1720*/  UIMAD UR4, UR4, UR5, URZ ;  /* 0x00000005040472a4 */ /* 0x000fc8000f8e023f */
[----:B------:R-:W-:-:S04]  /*1730*/  UISETP.LT.AND UP0, UPT, UR9, UR4, UPT ;  /* 0x000000040900728c */ /* 0x000fc8000bf01270 */
[----:B------:R-:W-:-:S12]  /*1740*/  USEL UR9, UR9, UR4, !UP0 ;  /* 0x0000000409097287 */ /* 0x000fd8000c000000 */
.L_x_1430:
        /* <DEDUP_REMOVED lines=45> */
[----:B------:R-:W-:Y:S01]  /*1a20*/  CS2R R80, SRZ ;  /* 0x0000000000507805 */ /* 0x000fe2000001ff00 */
        /* <DEDUP_REMOVED lines=61> */
.L_x_1434:
        /* <DEDUP_REMOVED lines=11> */
.L_x_1667:
[----:B------:R-:W-:Y:S05]  /*1eb0*/  @!P0 BRA `(.L_x_1436) ;  /* 0x0000000000048947 */ /* 0x000fea0003800000 */
[----:B------:R-:W-:Y:S01]  /*1ec0*/  BPT.TRAP 0x1 ;  /* 0x000000040000795c */ /* 0x000fe20000300000 */
.L_x_1436:
[----:B------:R-:W-:Y:S02]  /*1ed0*/  IMAD.U32 R5, RZ, RZ, UR36 ;  /* 0x00000024ff057e24 */ /* 0x000fe4000f8e00ff */
[----:B0-----:R-:W-:-:S03]  /*1ee0*/  IMAD.U32 R0, RZ, RZ, UR38 ;  /* 0x00000026ff007e24 */ /* 0x001fc6000f8e00ff */
[----:B------:R-:W-:Y:S02]  /*1ef0*/  LEA R5, R5, UR37, 0x3 ;  /* 0x0000002505057c11 */ /* 0x000fe4000f8e18ff */
[----:B------:R-:W-:-:S04]  /*1f00*/  SHF.L.U32 R0, R0, 0x1f, RZ ;  /* 0x0000001f00007819 */ /* 0x000fc800000006ff */
[----:B------:R0:W1:Y:S01]  /*1f10*/  SYNCS.PHASECHK.TRANS64.TRYWAIT P2, [R5+URZ+0x30830], R0 ;  /* 0x03083000050075a7 */ /* 0x000062000804017f */
[----:B------:R-:W-:Y:S05]  /*1f20*/  @!P0 BRA `(.L_x_1437) ;  /* 0x0000000000048947 */ /* 0x000fea0003800000 */
[----:B------:R-:W-:Y:S01]  /*1f30*/  BPT.TRAP 0x1 ;  /* 0x000000040000795c */ /* 0x000fe20000300000 */
.L_x_1437:
[----:B------:R-:W2:Y:S02]  /*1f40*/  S2R R2, SR_TID.X ;  /* 0x0000000000027919 */ /* 0x000ea40000002100 */
[----:B--2---:R-:W-:Y:S01]  /*1f50*/  LOP3.LUT P1, RZ, R2, 0x7f, RZ, 0xc0, !PT ;  /* 0x0000007f02ff7812 */ /* 0x004fe2000782c0ff */
[----:B-1----:R-:W-:-:S12]  /*1f60*/  @P2 BRA `(.L_x_1438) ;  /* 0x0000000000082947 */ /* 0x002fd80003800000 */
[----:B------:R-:W1:Y:S02]  /*1f70*/  SYNCS.PHASECHK.TRANS64.TRYWAIT P2, [R5+URZ+0x30830], R0 ;  /* 0x03083000050075a7 */ /* 0x000e64000804017f */
[----:B-1----:R-:W-:Y:S05]  /*1f80*/  @!P2 BRA `(.L_x_1439) ;  /* 0x0000014c00d8a947 */ /* 0x002fea0003800000 */
.L_x_1438:
        /* <DEDUP_REMOVED lines=14> */
[----:B------:R-:W-:Y:S01]  /*2070*/  IMAD.MOV.U32 R2, RZ, RZ, R0 ;  /* 0x000000ffff027224 */ /* 0x000fe200078e0000 */
[----:B------:R-:W-:Y:S01]  /*2080*/  ULOP3.LUT UR4, UR40, 0x10000, URZ, 0xfc, !UPT ;  /* 0x0001000028047892 */ /* 0x000fe2000f8efc3f */
[----:B------:R-:W-:Y:S01]  /*2090*/  UMOV UR21, 0x40000040 ;  /* 0x4000004000157882 */ /* 0x000fe20000000000 */
[----:B------:R-:W-:-:S02]  /*20a0*/  UMOV UR23, 0x40000040 ;  /* 0x4000004000177882 */ /* 0x000fc40000000000 */
[----:B------:R-:W-:Y:S01]  /*20b0*/  IMAD.U32 R18, RZ, RZ, UR5 ;  /* 0x00000005ff127e24 */ /* 0x000fe2000f8e00ff */
[----:B------:R-:W-:Y:S02]  /*20c0*/  ULEA UR5, UR36, UR5, 0xb ;  /* 0x0000000524057291 */ /* 0x000fe4000f8e583f */
[----:B------:R-:W-:Y:S01]  /*20d0*/  UMOV UR8, UR4 ;  /* 0x0000000400087c82 */ /* 0x000fe20008000000 */
[----:B------:R-:W-:Y:S01]  /*20e0*/  UIADD3 UR6, UR4, 0x2, URZ ;  /* 0x0000000204067890 */ /* 0x000fe2000fffe03f */
[----:B------:R-:W-:Y:S01]  /*20f0*/  IMAD.U32 R14, RZ, RZ, UR8 ;  /* 0x00000008ff0e7e24 */ /* 0x000fe2000f8e00ff */
[----:B------:R-:W-:Y:S02]  /*2100*/  UIADD3 UR7, UR5, 0x2, URZ ;  /* 0x0000000205077890 */ /* 0x000fe4000fffe03f */
[----:B------:R-:W-:Y:S01]  /*2110*/  UMOV UR10, UR5 ;  /* 0x00000005000a7c82 */ /* 0x000fe20008000000 */
[----:B------:R-:W-:Y:S01]  /*2120*/  UIADD3 UR12, UR4, 0x404, URZ ;  /* 0x00000404040c7890 */ /* 0x000fe2000fffe03f */
        /* <DEDUP_REMOVED lines=9> */
[----:B------:R-:W-:-:S02]  /*21c0*/  UIADD3 UR14, UR5, 0x204, URZ ;  /* 0x00000204050e7890 */ /* 0x000fc4000fffe03f */
[----:B------:R-:W-:Y:S02]  /*21d0*/  UIADD3 UR16, UR4, 0x406, URZ ;  /* 0x0000040604107890 */ /* 0x000fe4000fffe03f */
[----:B------:R-:W-:Y:S02]  /*21e0*/  UIADD3 UR18, UR5, 0x206, URZ ;  /* 0x0000020605127890 */ /* 0x000fe4000fffe03f */
[----:B------:R-:W-:Y:S02]  /*21f0*/  UIADD3 UR20, UR4, 0x800, URZ ;  /* 0x0000080004147890 */ /* 0x000fe4000fffe03f */
[----:B------:R-:W-:Y:S02]  /*2200*/  UIADD3 UR22, UR5, 0x400, URZ ;  /* 0x0000040005167890 */ /* 0x000fe4000fffe03f */
        /* <DEDUP_REMOVED lines=78> */
[----:B------:R-:W-:Y:S01]  /*26f0*/  IMAD.MOV.U32 R3, RZ, RZ, -0x40 ;  /* 0xffffffc0ff037424 */ /* 0x000fe200078e00ff */
[C---:B------:R-:W-:Y:S02]  /*2700*/  LEA R5, R62.reuse, 0xffffffc0, 0x6 ;  /* 0xffffffc03e057811 */ /* 0x040fe400078e30ff */
[----:B------:R-:W-:Y:S01]  /*2710*/  @!P1 PRMT R0, RZ, 0x654, R0 ;  /* 0x00000654ff009816 */ /* 0x000fe20000000000 */
[----:B------:R-:W0:Y:S01]  /*2720*/  SHFL.IDX PT, R57, R2, RZ, 0x1c1f ;  /* 0x001c1fff02397589 */ /* 0x000e2200000e0000 */
[----:B------:R-:W-:-:S02]  /*2730*/  IMAD R16, R62, R3, 0x40 ;  /* 0x000000403e107424 */ /* 0x000fc400078e0203 */
[----:B------:R-:W-:Y:S02]  /*2740*/  IMAD.U32 R3, RZ, RZ, UR39 ;  /* 0x00000027ff037e24 */ /* 0x000fe4000f8e00ff */
[----:B------:R-:W-:-:S04]  /*2750*/  VIADD R4, R16, 0x1 ;  /* 0x0000000110047836 */ /* 0x000fc80000000000 */
[----:B------:R-:W-:-:S05]  /*2760*/  IMAD R4, R17, -0x2, R4 ;  /* 0xfffffffe11047824 */ /* 0x000fca00078e0204 */
[----:B------:R-:W-:-:S05]  /*2770*/  IADD3 R4, -R3, UR60, R4 ;  /* 0x0000003c03047c10 */ /* 0x000fca000fffe104 */
        /* <DEDUP_REMOVED lines=13> */
[----:B0-----:R-:W-:Y:S01]  /*2850*/  IMAD.IADD R3, R56, 0x1, R57 ;  /* 0x0000000138037824 */ /* 0x001fe200078e0239 */
        /* <DEDUP_REMOVED lines=26> */
[----:B0-----:R-:W-:-:S04]  /*2a00*/  VIADD R0, R16, UR60 ;  /* 0x0000003c10007c36 */ /* 0x001fc80008000000 */
[----:B------:R-:W-:-:S05]  /*2a10*/  IMAD R20, R17, -0x2, R0 ;  /* 0xfffffffe11147824 */ /* 0x000fca00078e0200 */
[----:B------:R-:W-:Y:S01]  /*2a20*/  VIADDMNMX R0, R57, R21, R20, PT ;  /* 0x0000001539007246 */ /* 0x000fe20003800114 */
[----:B------:R-:W-:Y:S06]  /*2a30*/  @P2 BRA `(.L_x_1440) ;  /* 0x00000000005c2947 */ /* 0x000fec0003800000 */
[----:B------:R-:W-:Y:S01]  /*2a40*/  IMAD.U32 R4, RZ, RZ, UR39 ;  /* 0x00000027ff047e24 */ /* 0x000fe2000f8e00ff */
[----:B------:R-:W-:Y:S04]  /*2a50*/  BSSY B0, `(.L_x_1441) ;  /* 0x0000011000007945 */ /* 0x000fe80003800000 */
[----:B------:R-:W-:-:S04]  /*2a60*/  IADD3 R4, -R4, UR60, R57 ;  /* 0x0000003c04047c10 */ /* 0x000fc8000fffe139 */
        /* <DEDUP_REMOVED lines=10> */
.L_x_1442:
[----:B------:R-:W-:-:S06]  /*2b10*/  UISETP.NE.AND UP2, UPT, UR7, 0x1, UPT ;  /* 0x000000010700788c */ /* 0x000fcc000bf45270 */
[----:B------:R-:W-:-:S05]  /*2b20*/  PLOP3.LUT P2, PT, PT, PT, UP2, 0x80, 0x0 ;  /* 0x000000000000781c */ /* 0x000fca0003f4f028 */
[----:B------:R-:W-:-:S08]  /*2b30*/  @UP2 ULDC.64 UR4, c[0x0][0x9e8] ;  /* 0x00027a0000042ab9 */ /* 0x000fd00000000a00 */
[----:B------:R-:W-:-:S05]  /*2b40*/  @P2 IMAD.HI.U32 R57, R4, UR4, RZ ;  /* 0x0000000404392c27 */ /* 0x000fca000f8e00ff */
[----:B------:R-:W-:-:S07]  /*2b50*/  @P2 SHF.R.U32.HI R4, RZ, UR5, R57 ;  /* 0x00000005ff042c19 */ /* 0x000fce0008011639 */
.L_x_1443:
[----:B------:R-:W-:Y:S05]  /*2b60*/  BSYNC B0 ;  /* 0x0000000000007941 */ /* 0x000fea0003800000 */
.L_x_1441:
[----:B------:R-:W-:-:S04]  /*2b70*/  IMAD R4, R4, UR7, -R5 ;  /* 0x0000000704047c24 */ /* 0x000fc8000f8e0a05 */
[----:B------:R-:W-:-:S05]  /*2b80*/  IMAD R4, R17, -0x2, R4 ;  /* 0xfffffffe11047824 */ /* 0x000fca00078e0204 */
[----:B------:R-:W-:Y:S02]  /*2b90*/  VIMNMX R3, R3, R4, !PT ;  /* 0x0000000403037248 */ /* 0x000fe40007fe0100 */
[----:B------:R-:W-:-:S07]  /*2ba0*/  VIADDMNMX R0, R4, UR7, R0, PT ;  /* 0x0000000704007c46 */ /* 0x000fce000b800100 */
.L_x_1440:
[C---:B------:R-:W-:Y:S01]  /*2bb0*/  ISETP.GE.AND P2, PT, R16.reuse, 0x2, PT ;  /* 0x000000021000780c */ /* 0x040fe20003f46270 */
[----:B------:R-:W0:Y:S01]  /*2bc0*/  SHFL.IDX PT, R73, R2, 0x1, 0x1c1f ;  /* 0x003c1f0002497f89 */ /* 0x000e2200000e0000 */
[C---:B------:R-:W-:Y:S02]  /*2bd0*/  ISETP.GE.AND P6, PT, R16.reuse, 0xa, PT ;  /* 0x0000000a1000780c */ /* 0x040fe40003fc6270 */
[----:B------:R-:W-:Y:S02]  /*2be0*/  ISETP.GT.AND P4, PT, R3, 0x1, !P2 ;  /* 0x000000010300780c */ /* 0x000fe40005784270 */
[----:B------:R-:W-:Y:S02]  /*2bf0*/  ISETP.GE.AND P3, PT, R16, 0x9, PT ;  /* 0x000000091000780c */ /* 0x000fe40003f66270 */
[----:B------:R-:W-:Y:S02]  /*2c00*/  ISETP.LT.OR P4, PT, R0, 0x2, P4 ;  /* 0x000000020000780c */ /* 0x000fe40002781670 */
[----:B------:R-:W-:-:S02]  /*2c10*/  P2R R58, PR, RZ, 0x40 ;  /* 0x00000040ff3a7803 */ /* 0x000fc40000000000 */
[----:B------:R-:W-:Y:S02]  /*2c20*/  FSEL R57, R25, -INF , !P4 ;  /* 0xff80000019397808 */ /* 0x000fe40006000000 */
[C---:B------:R-:W-:Y:S02]  /*2c30*/  ISETP.GT.AND P4, PT, R3.reuse, 0x9, !P6 ;  /* 0x000000090300780c */ /* 0x040fe40007784270 */
        /* <DEDUP_REMOVED lines=22> */
[----:B------:R-:W-:Y:S02]  /*2da0*/  ISETP.LT.OR P4, PT, R0, 0x1a, P4 ;  /* 0x0000001a0000780c */ /* 0x000fe40002781670 */
        /* <DEDUP_REMOVED lines=63> */
.L_x_1446:
[----:B------:R-:W-:-:S06]  /*31a0*/  UISETP.NE.AND UP2, UPT, UR7, 0x1, UPT ;  /* 0x000000010700788c */ /* 0x000fcc000bf45270 */
[----:B------:R-:W-:-:S05]  /*31b0*/  PLOP3.LUT P6, PT, PT, PT, UP2, 0x80, 0x0 ;  /* 0x000000000000781c */ /* 0x000fca0003fcf028 */
[----:B------:R-:W-:-:S08]  /*31c0*/  @UP2 ULDC.64 UR4, c[0x0][0x9e8] ;  /* 0x00027a0000042ab9 */ /* 0x000fd00000000a00 */
[----:B------:R-:W-:Y:S01]  /*31d0*/  @P6 IMAD.HI.U32 R20, R2, UR4, RZ ;  /* 0x0000000402146c27 */ /* 0x000fe2000f8e00ff */
[----:B------:R-:W-:-:S13]  /*31e0*/  PLOP3.LUT P6, PT, PT, PT, UP2, 0x80, 0x0 ;  /* 0x000000000000781c */ /* 0x000fda0003fcf028 */
[----:B------:R-:W-:-:S07]  /*31f0*/  @P6 SHF.R.U32.HI R2, RZ, UR5, R20 ;  /* 0x00000005ff026c19 */ /* 0x000fce0008011614 */
.L_x_1447:
[----:B------:R-:W-:Y:S05]  /*3200*/  BSYNC B0 ;  /* 0x0000000000007941 */ /* 0x000fea0003800000 */
.L_x_1445:
[----:B------:R-:W-:-:S04]  /*3210*/  IMAD R2, R2, UR7, -R5 ;  /* 0x0000000702027c24 */ /* 0x000fc8000f8e0a05 */
[----:B------:R-:W-:-:S05]  /*3220*/  IMAD R2, R17, -0x2, R2 ;  /* 0xfffffffe11027824 */ /* 0x000fca00078e0202 */
[----:B------:R-:W-:Y:S02]  /*3230*/  VIMNMX R3, R3, R2, !PT ;  /* 0x0000000203037248 */ /* 0x000fe40007fe0100 */
[----:B------:R-:W-:-:S07]  /*3240*/  VIADDMNMX R0, R2, UR7, R0, PT ;  /* 0x0000000702007c46 */ /* 0x000fce000b800100 */
.L_x_1444:
        /* <DEDUP_REMOVED lines=12> */
[----:B------:R-:W-:-:S02]  /*3310*/  FMNMX.FTZ R2, R29, R2, !PT ;  /* 0x000000021d027209 */ /* 0x000fc40007810000 */
[----:B------:R-:W-:Y:S01]  /*3320*/  ISETP.GT.AND P2, PT, R3, 0x9, !P2 ;  /* 0x000000090300780c */ /* 0x000fe20005744270 */
[----:B------:R-:W-:Y:S01]  /*3330*/  UIADD3 UR52, UR52, UR4, URZ ;  /* 0x0000000434347290 */ /* 0x000fe2000fffe03f */
[----:B------:R-:W-:Y:S02]  /*3340*/  FMNMX.FTZ R2, R61, R2, !PT ;  /* 0x000000023d027209 */ /* 0x000fe40007810000 */
[----:B------:R-:W-:Y:S01]  /*3350*/  ISETP.LT.OR P2, PT, R0, 0xa, P2 ;  /* 0x0000000a0000780c */ /* 0x000fe20001741670 */
[----:B------:R-:W-:Y:S01]  /*3360*/  UIADD3 UR6, UR52, UR6, URZ ;  /* 0x0000000634067290 */ /* 0x000fe2000fffe03f */
[----:B------:R-:W-:Y:S02]  /*3370*/  FMNMX.FTZ R2, R33, R2, !PT ;  /* 0x0000000221027209 */ /* 0x000fe40007810000 */
[----:B------:R-:W-:Y:S02]  /*3380*/  FSEL R31, R31, -INF , !P2 ;  /* 0xff8000001f1f7808 */ /* 0x000fe40005000000 */
[----:B------:R-:W-:-:S02]  /*3390*/  ISETP.NE.AND P2, PT, R28, RZ, PT ;  /* 0x000000ff1c00720c */ /* 0x000fc40003f45270 */
[----:B------:R-:W-:Y:S02]  /*33a0*/  FMNMX.FTZ R2, R63, R2, !PT ;  /* 0x000000023f027209 */ /* 0x000fe40007810000 */
[----:B------:R-:W-:Y:S02]  /*33b0*/  ISETP.GT.AND P2, PT, R3, 0x10, !P2 ;  /* 0x000000100300780c */ /* 0x000fe40005744270 */
[----:B------:R-:W-:Y:S02]  /*33c0*/  FMNMX.FTZ R2, R37, R2, !PT ;  /* 0x0000000225027209 */ /* 0x000fe40007810000 */
[----:B------:R-:W-:Y:S02]  /*33d0*/  ISETP.LT.OR P2, PT, R0, 0x11, P2 ;  /* 0x000000110000780c */ /* 0x000fe40001741670 */
[----:B------:R-:W-:Y:S02]  /*33e0*/  FMNMX.FTZ R2, R65, R2, !PT ;  /* 0x0000000241027209 */ /* 0x000fe40007810000 */
[----:B------:R-:W-:-:S02]  /*33f0*/  FSEL R34, R34, -INF , !P2 ;  /* 0xff80000022227808 */ /* 0x000fc40005000000 */
[----:B------:R-:W-:Y:S02]  /*3400*/  ISETP.NE.AND P2, PT, R32, RZ, PT ;  /* 0x000000ff2000720c */ /* 0x000fe40003f45270 */
[C---:B------:R-:W-:Y:S02]  /*3410*/  ISETP.GT.AND P3, PT, R3.reuse, 0x8, !P3 ;  /* 0x000000080300780c */ /* 0x040fe40005f64270 */
[----:B------:R-:W-:Y:S02]  /*3420*/  ISETP.GT.AND P2, PT, R3, 0x11, !P2 ;  /* 0x000000110300780c */ /* 0x000fe40005744270 */
[----:B------:R-:W-:Y:S02]  /*3430*/  FMNMX.FTZ R2, R41, R2, !PT ;  /* 0x0000000229027209 */ /* 0x000fe40007810000 */
[C---:B------:R-:W-:Y:S02]  /*3440*/  ISETP.LT.OR P2, PT, R0.reuse, 0x12, P2 ;  /* 0x000000120000780c */ /* 0x040fe40001741670 */
[----:B------:R-:W-:-:S02]  /*3450*/  ISETP.LT.OR P3, PT, R0, 0x9, P3 ;  /* 0x000000090000780c */ /* 0x000fc40001f61670 */
[----:B------:R-:W-:Y:S02]  /*3460*/  FSEL R35, R35, -INF , !P2 ;  /* 0xff80000023237808 */ /* 0x000fe40005000000 */
[----:B------:R-:W-:Y:S02]  /*3470*/  ISETP.NE.AND P2, PT, R60, RZ, PT ;  /* 0x000000ff3c00720c */ /* 0x000fe40003f45270 */
[----:B------:R-:W-:Y:S02]  /*3480*/  FMNMX.FTZ R2, R67, R2, !PT ;  /* 0x0000000243027209 */ /* 0x000fe40007810000 */
[----:B------:R-:W-:Y:S02]  /*3490*/  ISETP.GT.AND P2, PT, R3, 0x18, !P2 ;  /* 0x000000180300780c */ /* 0x000fe40005744270 */
[----:B------:R-:W-:Y:S02]  /*34a0*/  FSEL R30, R30, -INF , !P3 ;  /* 0xff8000001e1e7808 */ /* 0x000fe40005800000 */
[----:B------:R-:W-:-:S02]  /*34b0*/  ISETP.LT.OR P2, PT, R0, 0x19, P2 ;  /* 0x000000190000780c */ /* 0x000fc40001741670 */
[----:B------:R-:W-:Y:S02]  /*34c0*/  FMNMX.FTZ R2, R45, R2, !PT ;  /* 0x000000022d027209 */ /* 0x000fe40007810000 */
[----:B------:R-:W-:Y:S02]  /*34d0*/  FSEL R38, R38, -INF , !P2 ;  /* 0xff80000026267808 */ /* 0x000fe40005000000 */
[----:B------:R-:W-:Y:S02]  /*34e0*/  ISETP.NE.AND P2, PT, R36, RZ, PT ;  /* 0x000000ff2400720c */ /* 0x000fe40003f45270 */
[----:B------:R-:W-:Y:S02]  /*34f0*/  ISETP.NE.AND P3, PT, R66, RZ, PT ;  /* 0x000000ff4200720c */ /* 0x000fe40003f65270 */
[----:B------:R-:W-:Y:S02]  /*3500*/  ISETP.GT.AND P2, PT, R3, 0x19, !P2 ;  /* 0x000000190300780c */ /* 0x000fe40005744270 */
[----:B------:R-:W-:-:S02]  /*3510*/  FMNMX.FTZ R2, R69, R2, !PT ;  /* 0x0000000245027209 */ /* 0x000fc40007810000 */
[----:B------:R-:W-:Y:S02]  /*3520*/  ISETP.LT.OR P2, PT, R0, 0x1a, P2 ;  /* 0x0000001a0000780c */ /* 0x000fe40001741670 */
[----:B------:R-:W-:Y:S02]  /*3530*/  FMNMX.FTZ R2, R49, R2, !PT ;  /* 0x0000000231027209 */ /* 0x000fe40007810000 */
[----:B------:R-:W-:Y:S02]  /*3540*/  FSEL R39, R39, -INF , !P2 ;  /* 0xff80000027277808 */ /* 0x000fe40005000000 */
[----:B------:R-:W-:Y:S02]  /*3550*/  ISETP.NE.AND P2, PT, R64, RZ, PT ;  /* 0x000000ff4000720c */ /* 0x000fe40003f45270 */
[----:B------:R-:W-:Y:S02]  /*3560*/  ISETP.NE.AND P6, PT, R4, RZ, PT ;  /* 0x000000ff0400720c */ /* 0x000fe40003fc5270 */
[----:B------:R-:W-:-:S02]  /*3570*/  ISETP.GT.AND P2, PT, R3, 0x20, !P2 ;  /* 0x000000200300780c */ /* 0x000fc40005744270 */
[----:B------:R-:W-:Y:S02]  /*3580*/  FMNMX.FTZ R2, R71, R2, !PT ;  /* 0x0000000247027209 */ /* 0x000fe40007810000 */
[----:B------:R-:W-:Y:S02]  /*3590*/  ISETP.LT.OR P2, PT, R0, 0x21, P2 ;  /* 0x000000210000780c */ /* 0x000fe40001741670 */
[C---:B------:R-:W-:Y:S02]  /*35a0*/  ISETP.GT.AND P4, PT, R3.reuse, 0x31, !P4 ;  /* 0x000000310300780c */ /* 0x040fe40006784270 */
[----:B------:R-:W-:Y:S02]  /*35b0*/  FSEL R42, R42, -INF , !P2 ;  /* 0xff8000002a2a7808 */ /* 0x000fe40005000000 */
[----:B------:R-:W-:Y:S02]  /*35c0*/  ISETP.NE.AND P2, PT, R40, RZ, PT ;  /* 0x000000ff2800720c */ /* 0x000fe40003f45270 */
[----:B------:R-:W-:-:S02]  /*35d0*/  ISETP.GT.AND P5, PT, R3, 0x38, !P5 ;  /* 0x000000380300780c */ /* 0x000fc40006fa4270 */
[----:B------:R-:W-:Y:S02]  /*35e0*/  ISETP.GT.AND P2, PT, R3, 0x21, !P2 ;  /* 0x000000210300780c */ /* 0x000fe40005744270 */
[C---:B------:R-:W-:Y:S02]  /*35f0*/  ISETP.LT.OR P4, PT, R0.reuse, 0x32, P4 ;  /* 0x000000320000780c */ /* 0x040fe40002781670 */
[C---:B------:R-:W-:Y:S02]  /*3600*/  ISETP.LT.OR P2, PT, R0.reuse, 0x22, P2 ;  /* 0x000000220000780c */ /* 0x040fe40001741670 */
[----:B------:R-:W-:Y:S02]  /*3610*/  ISETP.LT.OR P5, PT, R0, 0x39, P5 ;  /* 0x000000390000780c */ /* 0x000fe40002fa1670 */
[----:B------:R-:W-:Y:S02]  /*3620*/  FSEL R43, R43, -INF , !P2 ;  /* 0xff8000002b2b7808 */ /* 0x000fe40005000000 */
[----:B------:R-:W-:-:S02]  /*3630*/  ISETP.GT.AND P2, PT, R3, 0x28, !P3 ;  /* 0x000000280300780c */ /* 0x000fc40005f44270 */
[----:B------:R-:W-:Y:S02]  /*3640*/  ISETP.NE.AND P3, PT, R68, RZ, PT ;  /* 0x000000ff4400720c */ /* 0x000fe40003f65270 */
[----:B------:R-:W-:Y:S02]  /*3650*/  ISETP.LT.OR P2, PT, R0, 0x29, P2 ;  /* 0x000000290000780c */ /* 0x000fe40001741670 */
[C---:B------:R-:W-:Y:S02]  /*3660*/  ISETP.GT.AND P3, PT, R3.reuse, 0x30, !P3 ;  /* 0x000000300300780c */ /* 0x040fe40005f64270 */
[----:B------:R-:W-:Y:S02]  /*3670*/  FSEL R46, R46, -INF , !P2 ;  /* 0xff8000002e2e7808 */ /* 0x000fe40005000000 */
[----:B------:R-:W-:Y:S02]  /*3680*/  ISETP.GT.AND P2, PT, R3, RZ, !P6 ;  /* 0x000000ff0300720c */ /* 0x000fe40007744270 */
[----:B------:R-:W-:-:S02]  /*3690*/  ISETP.NE.AND P6, PT, R16, RZ, PT ;  /* 0x000000ff1000720c */ /* 0x000fc40003fc5270 */
[----:B------:R-:W-:Y:S02]  /*36a0*/  FMNMX.FTZ R16, R53, R2, !PT ;  /* 0x0000000235107209 */ /* 0x000fe40007810000 */
[C---:B------:R-:W-:Y:S02]  /*36b0*/  ISETP.LT.OR P2, PT, R0.reuse, 0x1, P2 ;  /* 0x000000010000780c */ /* 0x040fe40001741670 */
[----:B------:R-:W-:Y:S01]  /*36c0*/  ISETP.LT.OR P3, PT, R0, 0x31, P3 ;  /* 0x000000310000780c */ /* 0x000fe20001f61670 */
[----:B------:R-:W0:Y:S01]  /*36d0*/  SHFL.BFLY PT, R5, R16, 0x2, 0x1f ;  /* 0x0c401f0010057f89 */ /* 0x000e2200000e0000 */
[----:B------:R-:W-:Y:S02]  /*36e0*/  FSEL R26, R26, -INF , !P2 ;  /* 0xff8000001a1a7808 */ /* 0x000fe40005000000 */
[----:B------:R-:W-:Y:S02]  /*36f0*/  ISETP.NE.AND P2, PT, R44, RZ, PT ;  /* 0x000000ff2c00720c */ /* 0x000fe40003f45270 */
[----:B------:R-:W-:-:S02]  /*3700*/  FSEL R50, R50, -INF , !P3 ;  /* 0xff80000032327808 */ /* 0x000fc40005800000 */
[----:B------:R-:W-:Y:S02]  /*3710*/  ISETP.GT.AND P2, PT, R3, 0x29, !P2 ;  /* 0x000000290300780c */ /* 0x000fe40005744270 */
[----:B------:R-:W-:Y:S02]  /*3720*/  FSEL R51, R51, -INF , !P4 ;  /* 0xff80000033337808 */ /* 0x000fe40006000000 */
[----:B------:R-:W-:Y:S02]  /*3730*/  ISETP.LT.OR P2, PT, R0, 0x2a, P2 ;  /* 0x0000002a0000780c */ /* 0x000fe40001741670 */
[----:B------:R-:W-:Y:S02]  /*3740*/  FSEL R54, R54, -INF , !P5 ;  /* 0xff80000036367808 */ /* 0x000fe40006800000 */
[----:B------:R-:W-:Y:S02]  /*3750*/  FSEL R47, R47, -INF , !P2 ;  /* 0xff8000002f2f7808 */ /* 0x000fe40005000000 */
[----:B0-----:R-:W-:-:S02]  /*3760*/  FMNMX.FTZ R20, R16, R5, !PT ;  /* 0x0000000510147209 */ /* 0x001fc40007810000 */
[----:B------:R-:W-:-:S03]  /*3770*/  FMNMX.FTZ R5, R26, R27, !PT ;  /* 0x0000001b1a057209 */ /* 0x000fc60007810000 */
[----:B------:R-:W0:Y:S01]  /*3780*/  SHFL.BFLY PT, R21, R20, 0x1, 0x1f ;  /* 0x0c201f0014157f89 */ /* 0x000e2200000e0000 */
[----:B------:R-:W-:-:S04]  /*3790*/  FMNMX.FTZ R2, R30, R5, !PT ;  /* 0x000000051e027209 */ /* 0x000fc80007810000 */
[----:B------:R-:W-:-:S04]  /*37a0*/  FMNMX.FTZ R5, R31, R2, !PT ;  /* 0x000000021f057209 */ /* 0x000fc80007810000 */
[----:B------:R-:W-:-:S04]  /*37b0*/  FMNMX.FTZ R2, R34, R5, !PT ;  /* 0x0000000522027209 */ /* 0x000fc80007810000 */
[----:B------:R-:W-:-:S04]  /*37c0*/  FMNMX.FTZ R5, R35, R2, !PT ;  /* 0x0000000223057209 */ /* 0x000fc80007810000 */
[----:B------:R-:W-:-:S04]  /*37d0*/  FMNMX.FTZ R2, R38, R5, !PT ;  /* 0x0000000526027209 */ /* 0x000fc80007810000 */
[----:B------:R-:W-:Y:S02]  /*37e0*/  FMNMX.FTZ R5, R39, R2, !PT ;  /* 0x0000000227057209 */ /* 0x000fe40007810000 */
[----:B0-----:R-:W-:Y:S02]  /*37f0*/  FMNMX.FTZ R4, R20, R21, !PT ;  /* 0x0000001514047209 */ /* 0x001fe40007810000 */
[----:B------:R-:W-:Y:S02]  /*3800*/  FMNMX.FTZ R2, R42, R5, !PT ;  /* 0x000000052a027209 */ /* 0x000fe40007810000 */
[C---:B------:R-:W-:Y:S01]  /*3810*/  FSETP.NEU.FTZ.AND P2, PT, R4.reuse, -INF , PT ;  /* 0xff8000000400780b */ /* 0x040fe20003f5d000 */
[----:B------:R-:W-:Y:S01]  /*3820*/  FMUL.FTZ R16, R4, UR5 ;  /* 0x0000000504107c20 */ /* 0x000fe20008410000 */
[----:B------:R-:W-:-:S04]  /*3830*/  FMNMX.FTZ R5, R43, R2, !PT ;  /* 0x000000022b057209 */ /* 0x000fc80007810000 */
        /* <DEDUP_REMOVED lines=13> */
[--C-:B------:R-:W-:Y:S01]  /*3910*/  FFMA.FTZ R25, R33, UR5, -R16.reuse ;  /* 0x0000000521197c23 */ /* 0x100fe20008010810 */
        /* <DEDUP_REMOVED lines=17> */
[----:B------:R-:W-:-:S03]  /*3a30*/  FFMA.FTZ R41, R49, UR5, -R16 ;  /* 0x0000000531297c23 */ /* 0x000fc60008010810 */
[----:B------:R-:W0:Y:S01]  /*3a40*/  MUFU.EX2 R25, R25 ;  /* 0x0000001900197308 */ /* 0x000e220000000800 */
[----:B------:R-:W-:Y:S01]  /*3a50*/  FADD.FTZ R49, R20, R5 ;  /* 0x0000000514317221 */ /* 0x000fe20000010000 */
[----:B------:R-:W1:Y:S06]  /*3a60*/  SHFL.BFLY PT, R3, R2, 0x1, 0x1f ;  /* 0x0c201f0002037f89 */ /* 0x000e6c00000e0000 */
[----:B------:R2:W-:Y:S08]  /*3a70*/  MUFU.EX2 R33, R0 ;  /* 0x0000000000217308 */ /* 0x0005f00000000800 */
[----:B------:R-:W3:Y:S01]  /*3a80*/  MUFU.EX2 R28, R28 ;  /* 0x0000001c001c7308 */ /* 0x000ee20000000800 */
[----:B0-----:R-:W-:-:S07]  /*3a90*/  F2FP.F16.F32.PACK_AB R192, R25, R24 ;  /* 0x0000001819c0723e */ /* 0x001fce00000000ff */
[----:B------:R-:W0:Y:S01]  /*3aa0*/  MUFU.EX2 R29, R29 ;  /* 0x0000001d001d7308 */ /* 0x000e220000000800 */
[----:B-1----:R-:W-:Y:S01]  /*3ab0*/  FMNMX.FTZ R3, R2, R3, !PT ;  /* 0x0000000302037209 */ /* 0x002fe20007810000 */
[--C-:B------:R-:W-:Y:S01]  /*3ac0*/  FFMA.FTZ R2, R71, UR5, -R16.reuse ;  /* 0x0000000547027c23 */ /* 0x100fe20008010810 */
[----:B------:R-:W-:Y:S02]  /*3ad0*/  FFMA.FTZ R16, R53, UR5, -R16 ;  /* 0x0000000535107c23 */ /* 0x000fe40008010810 */
[C---:B------:R-:W-:Y:S01]  /*3ae0*/  FSETP.NEU.FTZ.AND P2, PT, R3.reuse, -INF , PT ;  /* 0xff8000000300780b */ /* 0x040fe20003f5d000 */
[----:B--2---:R-:W-:Y:S02]  /*3af0*/  FMUL.FTZ R0, R3, UR5 ;  /* 0x0000000503007c20 */ /* 0x004fe40008410000 */
[----:B------:R1:W-:Y:S03]  /*3b00*/  MUFU.EX2 R45, R16 ;  /* 0x00000010002d7308 */ /* 0x0003e60000000800 */
[----:B------:R-:W-:-:S02]  /*3b10*/  FSEL R0, R0, RZ, P2 ;  /* 0x000000ff00007208 */ /* 0x000fc40001000000 */
[----:B------:R-:W-:-:S03]  /*3b20*/  PLOP3.LUT P2, PT, PT, PT, UP1, 0x40, 0x0 ;  /* 0x000000000000781c */ /* 0x000fc60003f4e818 */
[----:B------:R-:W2:Y:S01]  /*3b30*/  MUFU.EX2 R32, R32 ;  /* 0x0000002000207308 */ /* 0x000ea20000000800 */
[--C-:B------:R-:W-:Y:S01]  /*3b40*/  FFMA.FTZ R26, R26, UR5, -R0.reuse ;  /* 0x000000051a1a7c23 */ /* 0x100fe20008010800 */
[--C-:B------:R-:W-:Y:S01]  /*3b50*/  FFMA.FTZ R27, R27, UR5, -R0.reuse ;  /* 0x000000051b1b7c23 */ /* 0x100fe20008010800 */
[--C-:B------:R-:W-:Y:S01]  /*3b60*/  FFMA.FTZ R30, R30, UR5, -R0.reuse ;  /* 0x000000051e1e7c23 */ /* 0x100fe20008010800 */
[----:B-1----:R-:W-:Y:S01]  /*3b70*/  FADD.FTZ R16, R198, R49 ;  /* 0x00000031c6107221 */ /* 0x002fe20000010000 */
[--C-:B------:R-:W-:Y:S01]  /*3b80*/  FFMA.FTZ R31, R31, UR5, -R0.reuse ;  /* 0x000000051f1f7c23 */ /* 0x100fe20008010800 */
        /* <DEDUP_REMOVED lines=16> */
[----:B------:R-:W-:Y:S01]  /*3c90*/  FFMA.FTZ R54, R54, UR5, -R0 ;  /* 0x0000000536367c23 */ /* 0x000fe20008010800 */
[----:B------:R-:W-:Y:S01]  /*3ca0*/  F2FP.F16.F32.PACK_AB R198, R21, R198 ;  /* 0x000000c615c6723e */ /* 0x000fe200000000ff */
[----:B------:R-:W3:Y:S01]  /*3cb0*/  MUFU.EX2 R30, R30 ;  /* 0x0000001e001e7308 */ /* 0x000ee20000000800 */
[----:B0-----:R-:W-:Y:S01]  /*3cc0*/  FADD.FTZ R53, R29, R16 ;  /* 0x000000101d357221 */ /* 0x001fe20000010000 */
[----:B------:R-:W-:Y:S01]  /*3cd0*/  FFMA.FTZ R0, R55, UR5, -R0 ;  /* 0x0000000537007c23 */ /* 0x000fe20008010800 */
[----:B------:R-:W-:-:S02]  /*3ce0*/  F2FP.F16.F32.PACK_AB R194, R29, R28 ;  /* 0x0000001c1dc2723e */ /* 0x000fc400000000ff */
[----:B--2---:R-:W-:Y:S01]  /*3cf0*/  FADD.FTZ R44, R32, R53 ;  /* 0x00000035202c7221 */ /* 0x004fe20000010000 */
[C---:B------:R-:W-:Y:S02]  /*3d00*/  F2FP.F16.F32.PACK_AB R188, R33.reuse, R32 ;  /* 0x0000002021bc723e */ /* 0x040fe400000000ff */
[----:B------:R-:W0:Y:S01]  /*3d10*/  MUFU.EX2 R31, R31 ;  /* 0x0000001f001f7308 */ /* 0x000e220000000800 */
[----:B-1----:R-:W-:Y:S01]  /*3d20*/  FADD.FTZ R49, R26, R27 ;  /* 0x0000001b1a317221 */ /* 0x002fe20000010000 */
[----:B------:R-:W-:Y:S01]  /*3d30*/  FADD.FTZ R53, R33, R44 ;  /* 0x0000002c21357221 */ /* 0x000fe20000010000 */
[----:B------:R-:W-:-:S05]  /*3d40*/  F2FP.F16.F32.PACK_AB R197, R27, R26 ;  /* 0x0000001a1bc5723e */ /* 0x000fca00000000ff */
[----:B------:R-:W1:Y:S01]  /*3d50*/  MUFU.EX2 R34, R34 ;  /* 0x0000002200227308 */ /* 0x000e620000000800 */
[----:B---3--:R-:W-:-:S07]  /*3d60*/  FADD.FTZ R16, R30, R49 ;  /* 0x000000311e107221 */ /* 0x008fce0000010000 */
        /* <DEDUP_REMOVED lines=9> */
[----:B0-----:R-:W-:-:S07]  /*3e00*/  FADD.FTZ R44, R36, R53 ;  /* 0x00000035242c7221 */ /* 0x001fce0000010000 */
[----:B------:R-:W0:Y:S01]  /*3e10*/  MUFU.EX2 R39, R39 ;  /* 0x0000002700277308 */ /* 0x000e220000000800 */
[----:B-1----:R-:W-:-:S07]  /*3e20*/  FADD.FTZ R16, R38, R5 ;  /* 0x0000000526107221 */ /* 0x002fce0000010000 */
[----:B------:R-:W1:Y:S01]  /*3e30*/  MUFU.EX2 R40, R40 ;  /* 0x0000002800287308 */ /* 0x000e620000000800 */
[C---:B--2---:R-:W-:Y:S01]  /*3e40*/  FADD.FTZ R49, R37.reuse, R44 ;  /* 0x0000002c25317221 */ /* 0x044fe20000010000 */
[----:B------:R-:W-:-:S06]  /*3e50*/  F2FP.F16.F32.PACK_AB R190, R37, R36 ;  /* 0x0000002425be723e */ /* 0x000fcc00000000ff */
        /* <DEDUP_REMOVED lines=14> */
[----:B--2---:R-:W-:Y:S01]  /*3f40*/  FADD.FTZ R20, R2, R21 ;  /* 0x0000001502147221 */ /* 0x004fe20000010000 */
[----:B------:R-:W-:-:S03]  /*3f50*/  F2FP.F16.F32.PACK_AB R186, R45, R2 ;  /* 0x000000022dba723e */ /* 0x000fc600000000ff */
[----:B------:R-:W-:Y:S01]  /*3f60*/  FADD.FTZ R16, R45, R20 ;  /* 0x000000142d107221 */ /* 0x000fe20000010000 */
[----:B------:R-:W-:Y:S02]  /*3f70*/  VIADD R20, R62, 0xfffffffe ;  /* 0xfffffffe3e147836 */ /* 0x000fe40000000000 */
[----:B------:R-:W2:Y:S01]  /*3f80*/  MUFU.EX2 R50, R50 ;  /* 0x0000003200327308 */ /* 0x000ea20000000800 */
[----:B0-----:R-:W-:-:S07]  /*3f90*/  FADD.FTZ R2, R46, R5 ;  /* 0x000000052e027221 */ /* 0x001fce0000010000 */
[----:B------:R-:W0:Y:S01]  /*3fa0*/  MUFU.EX2 R51, R51 ;  /* 0x0000003300337308 */ /* 0x000e220000000800 */
[C---:B-1----:R-:W-:Y:S01]  /*3fb0*/  FADD.FTZ R5, R47.reuse, R2 ;  /* 0x000000022f057221 */ /* 0x042fe20000010000 */
[----:B------:R-:W-:-:S06]  /*3fc0*/  F2FP.F16.F32.PACK_AB R191, R47, R46 ;  /* 0x0000002e2fbf723e */ /* 0x000fcc00000000ff */
[----:B------:R-:W1:Y:S01]  /*3fd0*/  MUFU.EX2 R54, R54 ;  /* 0x0000003600367308 */ /* 0x000e620000000800 */
[----:B--2---:R-:W-:-:S07]  /*3fe0*/  FADD.FTZ R2, R50, R5 ;  /* 0x0000000532027221 */ /* 0x004fce0000010000 */
[----:B------:R1:W2:Y:S01]  /*3ff0*/  MUFU.EX2 R187, R0 ;  /* 0x0000000000bb7308 */ /* 0x0002a20000000800 */
[C---:B0-----:R-:W-:Y:S01]  /*4000*/  FADD.FTZ R5, R51.reuse, R2 ;  /* 0x0000000233057221 */ /* 0x041fe20000010000 */
[----:B------:R-:W-:-:S03]  /*4010*/  F2FP.F16.F32.PACK_AB R185, R51, R50 ;  /* 0x0000003233b9723e */ /* 0x000fc600000000ff */
[----:B-1----:R-:W-:-:S04]  /*4020*/  FADD.FTZ R0, R54, R5 ;  /* 0x0000000536007221 */ /* 0x002fc80000010000 */
[C---:B--2---:R-:W-:Y:S01]  /*4030*/  FADD.FTZ R5, R187.reuse, R0 ;  /* 0x00000000bb057221 */ /* 0x044fe20000010000 */
        /* <DEDUP_REMOVED lines=12> */
.L_x_1449:
[----:B------:R-:W-:-:S11]  /*4100*/  UISETP.NE.AND UP2, UPT, UR7, 0x1, UPT ;  /* 0x000000010700788c */ /* 0x000fd6000bf45270 */
[----:B------:R-:W-:Y:S02]  /*4110*/  @UP2 ULDC.64 UR10, c[0x0][0x9e8] ;  /* 0x00027a00000a2ab9 */ /* 0x000fe40000000a00 */
[----:B------:R-:W-:-:S04]  /*4120*/  UIMAD.WIDE.U32 UR14, UR4, UR10, URZ ;  /* 0x0000000a040e72a5 */ /* 0x000fc8000f8e003f */
[----:B------:R-:W-:-:S12]  /*4130*/  @UP2 USHF.R.U32.HI UR4, URZ, UR11, UR15 ;  /* 0x0000000b3f042299 */ /* 0x000fd8000801160f */
.L_x_1450:
[----:B------:R-:W-:-:S04]  /*4140*/  UIMAD UR4, UR4, UR7, UR7 ;  /* 0x00000007040472a4 */ /* 0x000fc8000f8e0207 */
[----:B------:R-:W-:-:S04]  /*4150*/  UISETP.LT.AND UP2, UPT, UR6, UR4, UPT ;  /* 0x000000040600728c */ /* 0x000fc8000bf41270 */
[----:B------:R-:W-:-:S12]  /*4160*/  USEL UR6, UR6, UR4, UP2 ;  /* 0x0000000406067287 */ /* 0x000fd80009000000 */
.L_x_1448:
        /* <DEDUP_REMOVED lines=77> */
.L_x_1468:
[----:B------:R-:W-:-:S04]  /*4640*/  UIADD3 UR4, UR36, 0x1, URZ ;  /* 0x0000000124047890 */ /* 0x000fc8000fffe03f */
[----:B------:R-:W-:-:S04]  /*4650*/  UISETP.NE.AND UP2, UPT, UR4, 0x2, UPT ;  /* 0x000000020400788c */ /* 0x000fc8000bf45270 */
[----:B------:R-:W-:Y:S02]  /*4660*/  USEL UR7, URZ, 0x1, UP2 ;  /* 0x000000013f077887 */ /* 0x000fe40009000000 */
[----:B------:R-:W-:Y:S02]  /*4670*/  USEL UR4, UR4, URZ, UP2 ;  /* 0x0000003f04047287 */ /* 0x000fe40009000000 */
[----:B------:R-:W-:Y:S01]  /*4680*/  ULOP3.LUT UR7, UR38, UR7, URZ, 0x3c, !UPT ;  /* 0x0000000726077292 */ /* 0x000fe2000f8e3c3f */
[----:B------:R-:W-:Y:S11]  /*4690*/  @!P0 BRA `(.L_x_1452) ;  /* 0x0000000000048947 */ /* 0x000ff60003800000 */
[----:B------:R-:W-:Y:S01]  /*46a0*/  BPT.TRAP 0x1 ;  /* 0x000000040000795c */ /* 0x000fe20000300000 */
.L_x_1452:
[----:B------:R-:W-:Y:S01]  /*46b0*/  ULEA UR6, UR4, UR37, 0x3 ;  /* 0x0000002504067291 */ /* 0x000fe2000f8e183f */
[----:B------:R-:W-:-:S05]  /*46c0*/  IMAD.U32 R21, RZ, RZ, UR7 ;  /* 0x00000007ff157e24 */ /* 0x000fca000f8e00ff */
[----:B------:R-:W-:-:S04]  /*46d0*/  SHF.L.U32 R21, R21, 0x1f, RZ ;  /* 0x0000001f15157819 */ /* 0x000fc800000006ff */
[----:B------:R0:W1:Y:S01]  /*46e0*/  SYNCS.PHASECHK.TRANS64.TRYWAIT P2, [UR6+0x30830], R21 ;  /* 0x03083015ff0075a7 */ /* 0x0000620008040146 */
[----:B------:R-:W-:Y:S05]  /*46f0*/  @!P0 BRA `(.L_x_1453) ;  /* 0x0000000000048947 */ /* 0x000fea0003800000 */
[----:B------:R-:W-:Y:S01]  /*4700*/  BPT.TRAP 0x1 ;  /* 0x000000040000795c */ /* 0x000fe20000300000 */
.L_x_1453:
[----:B-1----:R-:W-:Y:S05]  /*4710*/  @P2 BRA `(.L_x_1454) ;  /* 0x0000000000082947 */ /* 0x002fea0003800000 */
[----:B------:R-:W1:Y:S02]  /*4720*/  SYNCS.PHASECHK.TRANS64.TRYWAIT P2, [UR6+0x30830], R21 ;  /* 0x03083015ff0075a7 */ /* 0x000e640008040146 */
[----:B-1----:R-:W-:Y:S05]  /*4730*/  @!P2 BRA `(.L_x_1455) ;  /* 0x000001280000a947 */ /* 0x002fea0003800000 */
.L_x_1454:
[----:B------:R-:W-:Y:S01]  /*4740*/  R2UR UR5, R18 ;  /* 0x00000000120572ca */ /* 0x000fe200000e0000 */
[----:B-1----:R-:W-:Y:S01]  /*4750*/  WARPGROUP.ARRIVE ;  /* 0x00000000000079c5 */ /* 0x002fe20000000000 */
[----:B------:R-:W-:Y:S01]  /*4760*/  R2UR UR52, R14 ;  /* 0x000000000e3472ca */ /* 0x000fe200000e0000 */
[----:B------:R-:W-:Y:S01]  /*4770*/  UMOV UR55, 0x40000040 ;  /* 0x4000004000377882 */ /* 0x000fe20000000000 */
[----:B------:R-:W-:Y:S01]  /*4780*/  R2UR UR53, R15 ;  /* 0x000000000f3572ca */ /* 0x000fe200000e0000 */
[----:B------:R-:W-:Y:S01]  /*4790*/  UMOV UR11, 0x40000040 ;  /* 0x40000040000b7882 */ /* 0x000fe20000000000 */
[----:B------:R-:W-:Y:S01]  /*47a0*/  UMOV UR15, 0x40000040 ;  /* 0x40000040000f7882 */ /* 0x000fe20000000000 */
[----:B------:R-:W-:Y:S01]  /*47b0*/  UMOV UR19, 0x40000040 ;  /* 0x4000004000137882 */ /* 0x000fe20000000000 */
[----:B------:R-:W-:Y:S01]  /*47c0*/  UMOV UR23, 0x40000040 ;  /* 0x4000004000177882 */ /* 0x000fe20000000000 */
[----:B------:R-:W-:Y:S01]  /*47d0*/  UMOV UR27, 0x40000040 ;  /* 0x40000040001b7882 */ /* 0x000fe20000000000 */
[----:B------:R-:W-:Y:S01]  /*47e0*/  UMOV UR31, 0x40000040 ;  /* 0x40000040001f7882 */ /* 0x000fe20000000000 */
[----:B------:R-:W-:Y:S01]  /*47f0*/  UMOV UR35, 0x40000040 ;  /* 0x4000004000237882 */ /* 0x000fe20000000000 */
[----:B------:R-:W-:Y:S01]  /*4800*/  UMOV UR43, 0x40000040 ;  /* 0x40000040002b7882 */ /* 0x000fe20000000000 */
[----:B------:R-:W-:Y:S01]  /*4810*/  ULEA UR5, UR4, UR5, 0xb ;  /* 0x0000000504057291 */ /* 0x000fe2000f8e583f */
[-C--:B------:R-:W-:Y:S01]  /*4820*/  FMUL.FTZ R24, R24, R0.reuse ;  /* 0x0000000018187220 */ /* 0x080fe20000410000 */
[----:B------:R-:W-:Y:S01]  /*4830*/  UMOV UR47, 0x40000040 ;  /* 0x40000040002f7882 */ /* 0x000fe20000000000 */
[----:B------:R-:W-:Y:S01]  /*4840*/  UMOV UR51, 0x40000040 ;  /* 0x4000004000337882 */ /* 0x000fe20000000000 */
[----:B------:R-:W-:Y:S01]  /*4850*/  UIADD3 UR10, UR5, 0x202, URZ ;  /* 0x00000202050a7890 */ /* 0x000fe2000fffe03f */
[-C--:B------:R-:W-:Y:S01]  /*4860*/  FMUL.FTZ R25, R25, R0.reuse ;  /* 0x0000000019197220 */ /* 0x080fe20000410000 */
[----:B------:R-:W-:Y:S01]  /*4870*/  UIADD3 UR14, UR5, 0x204, URZ ;  /* 0x00000204050e7890 */ /* 0x000fe2000fffe03f */
[-C--:B------:R-:W-:Y:S01]  /*4880*/  FMUL.FTZ R28, R28, R0.reuse ;  /* 0x000000001c1c7220 */ /* 0x080fe20000410000 */
[----:B------:R-:W-:Y:S01]  /*4890*/  UMOV UR54, UR5 ;  /* 0x0000000500367c82 */ /* 0x000fe20008000000 */
[----:B------:R-:W-:Y:S01]  /*48a0*/  UIADD3 UR18, UR5, 0x206, URZ ;  /* 0x0000020605127890 */ /* 0x000fe2000fffe03f */
[----:B------:R-:W-:Y:S01]  /*48b0*/  HGMMA.64x64x16.F32 R152, gdesc[UR52], RZ, !UPT, gsb0 ;  /* 0x00e00000349879f0 */ /* 0x000fe2000c0008ff */
[----:B------:R-:W-:Y:S01]  /*48c0*/  R2UR UR52, R12 ;  /* 0x000000000c3472ca */ /* 0x000fe200000e0000 */
[----:B------:R-:W-:Y:S01]  /*48d0*/  UIADD3 UR54, UR5, 0x2, URZ ;  /* 0x0000000205367890 */ /* 0x000fe2000fffe03f */
[----:B------:R-:W-:Y:S01]  /*48e0*/  R2UR UR53, R13 ;  /* 0x000000000d3572ca */ /* 0x000fe200000e0000 */
        /* <DEDUP_REMOVED lines=197> */
.L_x_1456:
[----:B------:R-:W-:Y:S01]  /*5540*/  ULEA UR10, UR36, UR37, 0x3 ;  /* 0x00000025240a7291 */ /* 0x000fe2000f8e183f */
[----:B------:R-:W-:-:S05]  /*5550*/  IMAD.U32 R0, RZ, RZ, UR38 ;  /* 0x00000026ff007e24 */ /* 0x000fca000f8e00ff */
[----:B------:R-:W-:-:S04]  /*5560*/  SHF.L.U32 R0, R0, 0x1f, RZ ;  /* 0x0000001f00007819 */ /* 0x000fc800000006ff */
[----:B------:R1:W2:Y:S01]  /*5570*/  SYNCS.PHASECHK.TRANS64.TRYWAIT P2, [UR10+0x30850], R0 ;  /* 0x03085000ff0075a7 */ /* 0x0002a2000804014a */
[----:B------:R-:W-:Y:S05]  /*5580*/  @!P0 BRA `(.L_x_1457) ;  /* 0x0000000000048947 */ /* 0x000fea0003800000 */
[----:B------:R-:W-:Y:S01]  /*5590*/  BPT.TRAP 0x1 ;  /* 0x000000040000795c */ /* 0x000fe20000300000 */
.L_x_1457:
[----:B--2---:R-:W-:Y:S05]  /*55a0*/  @P2 BRA `(.L_x_1458) ;  /* 0x0000000000082947 */ /* 0x004fea0003800000 */
[----:B------:R-:W2:Y:S02]  /*55b0*/  SYNCS.PHASECHK.TRANS64.TRYWAIT P2, [UR10+0x30850], R0 ;  /* 0x03085000ff0075a7 */ /* 0x000ea4000804014a */
[----:B--2---:R-:W-:Y:S05]  /*55c0*/  @!P2 BRA `(.L_x_1459) ;  /* 0x000001180074a947 */ /* 0x004fea0003800000 */
.L_x_1458:
[----:B------:R-:W-:Y:S01]  /*55d0*/  UIADD3 UR5, UR37, 0x400, URZ ;  /* 0x0000040025057890 */ /* 0x000fe2000fffe03f */
[----:B------:R-:W-:Y:S01]  /*55e0*/  WARPGROUP.ARRIVE ;  /* 0x00000000000079c5 */ /* 0x000fe20000000000 */
[----:B------:R-:W-:Y:S01]  /*55f0*/  UMOV UR15, 0x40000040 ;  /* 0x40000040000f7882 */ /* 0x000fe20000000000 */
[----:B------:R-:W-:Y:S01]  /*5600*/  PLOP3.LUT P2, PT, PT, PT, UP0, 0x80, 0x0 ;  /* 0x000000000000781c */ /* 0x000fe20003f4f008 */
[----:B------:R-:W-:Y:S01]  /*5610*/  USHF.R.U32.HI UR5, URZ, 0x4, UR5 ;  /* 0x000000043f057899 */ /* 0x000fe20008011605 */
[----:B------:R-:W-:Y:S01]  /*5620*/  PLOP3.LUT P3, PT, PT, PT, UP0, 0x80, 0x0 ;  /* 0x000000000000781c */ /* 0x000fe20003f6f008 */
[----:B0-----:R-:W-:Y:S01]  /*5630*/  VIADD R21, R22, UR61 ;  /* 0x0000003d16157c36 */ /* 0x001fe20008000000 */
[----:B------:R-:W-:Y:S01]  /*5640*/  ULDC UR11, c[0x0][0x9dc] ;  /* 0x00027700000b7ab9 */ /* 0x000fe20000000800 */
[----:B------:R-:W-:Y:S01]  /*5650*/  ULOP3.LUT UR5, UR5, 0x3fff, URZ, 0xc0, !UPT ;  /* 0x00003fff05057892 */ /* 0x000fe2000f8ec03f */
[----:B-1----:R-:W-:Y:S01]  /*5660*/  IMAD.U32 R0, RZ, RZ, UR6 ;  /* 0x00000006ff007e24 */ /* 0x002fe2000f8e00ff */
[----:B------:R-:W-:Y:S01]  /*5670*/  UMOV UR18, UR11 ;  /* 0x0000000b00127c82 */ /* 0x000fe20008000000 */
[----:B------:R-:W-:Y:S01]  /*5680*/  ULDC UR11, c[0x0][0x9e0] ;  /* 0x00027800000b7ab9 */ /* 0x000fe20000000800 */
[----:B------:R-:W-:Y:S01]  /*5690*/  ULOP3.LUT UR5, UR5, 0x2000000, URZ, 0xfc, !UPT ;  /* 0x0200000005057892 */ /* 0x000fe2000f8efc3f */
[----:B------:R-:W-:-:S03]  /*56a0*/  @!P1 VIADD R0, R0, 0x30840 ;  /* 0x0003084000009836 */ /* 0x000fc60000000000 */
[----:B------:R-:W-:Y:S02]  /*56b0*/  ULEA UR5, UR36, UR5, 0xb ;  /* 0x0000000524057291 */ /* 0x000fe4000f8e583f */
[----:B------:R-:W-:-:S05]  /*56c0*/  @!P1 PRMT R0, RZ, 0x654, R0 ;  /* 0x00000654ff009816 */ /* 0x000fca0000000000 */
        /* <DEDUP_REMOVED lines=16> */
[----:B------:R-:W-:Y:S02]  /*57d0*/  @UP0 ULDC UR5, c[0x0][0x44c] ;  /* 0x0001130000050ab9 */ /* 0x000fe40000000800 */
[----:B------:R-:W-:Y:S01]  /*57e0*/  @P2 IMAD.HI.U32 R2, R21, UR5, RZ ;  /* 0x0000000515022c27 */ /* 0x000fe2000f8e00ff */
[----:B------:R-:W-:Y:S01]  /*57f0*/  @UP0 ULDC UR5, c[0x0][0x450] ;  /* 0x0001140000050ab9 */ /* 0x000fe20000000800 */
[----:B------:R-:W-:-:S03]  /*5800*/  PLOP3.LUT P2, PT, PT, PT, UP1, 0x40, 0x0 ;  /* 0x000000000000781c */ /* 0x000fc60003f4e818 */
[----:B------:R-:W-:Y:S01]  /*5810*/  @P3 SHF.R.U32.HI R21, RZ, UR5, R2 ;  /* 0x00000005ff153c19 */ /* 0x000fe20008011602 */
[----:B------:R-:W-:Y:S01]  /*5820*/  IMAD.SHL.U32 R2, R20, 0x40, RZ ;  /* 0x0000004014027824 */ /* 0x000fe200078e00ff */
[----:B------:R-:W-:Y:S01]  /*5830*/  ULOP3.LUT UR5, URZ, UR18, URZ, 0x33, !UPT ;  /* 0x000000123f057292 */ /* 0x000fe2000f8e333f */
[----:B------:R-:W-:Y:S02]  /*5840*/  WARPGROUP.DEPBAR.LE gsb0, 0x0 ;  /* 0x00008000000079c5 */ /* 0x000fe40000010000 */
[----:B------:R-:W-:Y:S01]  /*5850*/  WARPGROUP.ARRIVE ;  /* 0x00000000000079c5 */ /* 0x000fe20000000000 */
[----:B------:R-:W0:Y:S11]  /*5860*/  SHFL.IDX PT, R189, R21, RZ, 0x1c1f ;  /* 0x001c1fff15bd7589 */ /* 0x000e3600000e0000 */
[----:B------:R-:W-:Y:S03]  /*5870*/  HGMMA.64x256x16.F32 R24, R184, gdesc[UR12].tnspB, R24, gsb0 ;  /* 0x43e0000cb8187df0 */ /* 0x000fe60008000818 */
[----:B------:R-:W-:-:S02]  /*5880*/  WARPGROUP.DEPBAR.LE gsb0, 0x0 ;  /* 0x00008000000079c5 */ /* 0x000fc40000010000 */
[----:B------:R-:W-:Y:S01]  /*5890*/  IADD3 R184, -R2, 0x1, RZ ;  /* 0x0000000102b87810 */ /* 0x000fe20007ffe1ff */
[----:B------:R-:W-:Y:S01]  /*58a0*/  IMAD.U32 R185, RZ, RZ, UR39 ;  /* 0x00000027ffb97e24 */ /* 0x000fe2000f8e00ff */
[----:B------:R1:W-:Y:S03]  /*58b0*/  @!P1 SYNCS.ARRIVE.TRANS64.RED.A1T0 RZ, [R0+URZ], RZ ;  /* 0x000000ff00ff99a7 */ /* 0x0003e6000810043f */
[----:B------:R-:W-:-:S05]  /*58c0*/  IMAD R184, R17, -0x2, R184 ;  /* 0xfffffffe11b87824 */ /* 0x000fca00078e02b8 */
[----:B------:R-:W-:-:S05]  /*58d0*/  IADD3 R184, -R185, UR60, R184 ;  /* 0x0000003cb9b87c10 */ /* 0x000fca000fffe1b8 */
[C---:B------:R-:W-:Y:S02]  /*58e0*/  VIADD R188, R184.reuse, UR11 ;  /* 0x0000000bb8bc7c36 */ /* 0x040fe40008000000 */
[----:B------:R-:W-:Y:S02]  /*58f0*/  VIADD R190, R184, UR5 ;  /* 0x00000005b8be7c36 */ /* 0x000fe40008000000 */
[--C-:B0-----:R-:W-:Y:S02]  /*5900*/  IMAD.IADD R186, R188, 0x1, R189.reuse ;  /* 0x00000001bcba7824 */ /* 0x101fe400078e02bd */
[----:B------:R-:W-:Y:S01]  /*5910*/  IMAD.IADD R187, R190, 0x1, R189 ;  /* 0x00000001bebb7824 */ /* 0x000fe200078e02bd */
[----:B-1----:R-:W-:Y:S06]  /*5920*/  @P2 BRA `(.L_x_1460) ;  /* 0x00000000005c2947 */ /* 0x002fec0003800000 */
[----:B------:R-:W-:Y:S01]  /*5930*/  IMAD.U32 R0, RZ, RZ, UR39 ;  /* 0x00000027ff007e24 */ /* 0x000fe2000f8e00ff */
[----:B------:R-:W-:Y:S04]  /*5940*/  BSSY B0, `(.L_x_1461) ;  /* 0x0000011000007945 */ /* 0x000fe80003800000 */
[----:B------:R-:W-:-:S04]  /*5950*/  IADD3 R189, -R0, UR60, R189 ;  /* 0x0000003c00bd7c10 */ /* 0x000fc8000fffe1bd */
        /* <DEDUP_REMOVED lines=10> */
.L_x_1462:
[----:B------:R-:W-:-:S05]  /*5a00*/  IMAD.U32 R191, RZ, RZ, UR59 ;  /* 0x0000003bffbf7e24 */ /* 0x000fca000f8e00ff */
[----:B------:R-:W-:-:S13]  /*5a10*/  ISETP.NE.AND P2, PT, R191, 0x1, PT ;  /* 0x00000001bf00780c */ /* 0x000fda0003f45270 */
[----:B------:R-:W0:Y:S02]  /*5a20*/  @P2 LDC.64 R184, c[0x0][0x9e8] ;  /* 0x00027a00ffb82b82 */ /* 0x000e240000000a00 */
[----:B0-----:R-:W-:-:S05]  /*5a30*/  @P2 IMAD.HI.U32 R184, R189, R184, RZ ;  /* 0x000000b8bdb82227 */ /* 0x001fca00078e00ff */
[----:B------:R-:W-:-:S07]  /*5a40*/  @P2 SHF.R.U32.HI R189, RZ, R185, R184 ;  /* 0x000000b9ffbd2219 */ /* 0x000fce00000116b8 */
.L_x_1463:
[----:B------:R-:W-:Y:S05]  /*5a50*/  BSYNC B0 ;  /* 0x0000000000007941 */ /* 0x000fea0003800000 */
.L_x_1461:
[----:B------:R-:W-:-:S04]  /*5a60*/  IMAD R0, R189, R191, -R2 ;  /* 0x000000bfbd007224 */ /* 0x000fc800078e0a02 */
[----:B------:R-:W-:-:S05]  /*5a70*/  IMAD R0, R17, -0x2, R0 ;  /* 0xfffffffe11007824 */ /* 0x000fca00078e0200 */
[----:B------:R-:W-:Y:S02]  /*5a80*/  VIADDMNMX R186, R0, R191, R186, PT ;  /* 0x000000bf00ba7246 */ /* 0x000fe400038001ba */
[----:B------:R-:W-:-:S07]  /*5a90*/  VIMNMX R187, R187, R0, !PT ;  /* 0x00000000bbbb7248 */ /* 0x000fce0007fe0100 */
.L_x_1460:
        /* <DEDUP_REMOVED lines=13> */
[----:B0-----:R-:W-:Y:S01]  /*5b70*/  IMAD.IADD R184, R188, 0x1, R21 ;  /* 0x00000001bcb87824 */ /* 0x001fe200078e0215 */
        /* <DEDUP_REMOVED lines=8> */
[C---:B------:R-:W-:Y:S02]  /*5c00*/  ISETP.GT.AND P3, PT, R187.reuse, 0x19, P2 ;  /* 0x00000019bb00780c */ /* 0x040fe40001764270 */
        /* <DEDUP_REMOVED lines=25> */
[----:B------:R-:W-:Y:S01]  /*5da0*/  ISETP.LT.OR P3, PT, R186, 0x3a, P3 ;  /* 0x0000003aba00780c */ /* 0x000fe20001f61670 */
[----:B------:R-:W-:Y:S01]  /*5db0*/  IMAD.IADD R186, R190, 0x1, R21 ;  /* 0x00000001beba7824 */ /* 0x000fe200078e0215 */
[----:B------:R-:W-:-:S02]  /*5dc0*/  FSEL R177, R177, -INF , !P4 ;  /* 0xff800000b1b17808 */ /* 0x000fc40006000000 */
[----:B------:R-:W-:Y:S02]  /*5dd0*/  FSEL R180, R180, -INF , !P6 ;  /* 0xff800000b4b47808 */ /* 0x000fe40007000000 */
[----:B------:R-:W-:Y:S01]  /*5de0*/  FSEL R181, R181, -INF , !P3 ;  /* 0xff800000b5b57808 */ /* 0x000fe20005800000 */
[----:B------:R-:W-:Y:S06]  /*5df0*/  @P5 BRA `(.L_x_1464) ;  /* 0x00000000005c5947 */ /* 0x000fec0003800000 */
        /* <DEDUP_REMOVED lines=13> */
.L_x_1466:
[----:B------:R-:W-:-:S05]  /*5ed0*/  IMAD.U32 R187, RZ, RZ, UR59 ;  /* 0x0000003bffbb7e24 */ /* 0x000fca000f8e00ff */
[----:B------:R-:W-:-:S13]  /*5ee0*/  ISETP.NE.AND P3, PT, R187, 0x1, PT ;  /* 0x00000001bb00780c */ /* 0x000fda0003f65270 */
[----:B------:R-:W0:Y:S02]  /*5ef0*/  @P3 LDC.64 R152, c[0x0][0x9e8] ;  /* 0x00027a00ff983b82 */ /* 0x000e240000000a00 */
[----:B0-----:R-:W-:-:S05]  /*5f00*/  @P3 IMAD.HI.U32 R152, R21, R152, RZ ;  /* 0x0000009815983227 */ /* 0x001fca00078e00ff */
[----:B------:R-:W-:-:S07]  /*5f10*/  @P3 SHF.R.U32.HI R21, RZ, R153, R152 ;  /* 0x00000099ff153219 */ /* 0x000fce0000011698 */
.L_x_1467:
[----:B------:R-:W-:Y:S05]  /*5f20*/  BSYNC B0 ;  /* 0x0000000000007941 */ /* 0x000fea0003800000 */
.L_x_1465:
[----:B------:R-:W-:-:S04]  /*5f30*/  IMAD R2, R21, R187, -R2 ;  /* 0x000000bb15027224 */ /* 0x000fc800078e0a02 */
[----:B------:R-:W-:-:S05]  /*5f40*/  IMAD R21, R17, -0x2, R2 ;  /* 0xfffffffe11157824 */ /* 0x000fca00078e0202 */
[----:B------:R-:W-:Y:S02]  /*5f50*/  VIADDMNMX R184, R21, R187, R184, PT ;  /* 0x000000bb15b87246 */ /* 0x000fe400038001b8 */
[----:B------:R-:W-:-:S07]  /*5f60*/  VIMNMX R186, R186, R21, !PT ;  /* 0x00000015baba7248 */ /* 0x000fce0007fe0100 */
.L_x_1464:
        /* <DEDUP_REMOVED lines=53> */
[----:B------:R-:W-:-:S02]  /*62c0*/  FMNMX.FTZ R153, R155, R2, !PT ;  /* 0x000000029b997209 */ /* 0x000fc40007810000 */
[----:B------:R-:W-:Y:S02]  /*62d0*/  ISETP.GT.AND P3, PT, R186, 0x29, P2 ;  /* 0x00000029ba00780c */ /* 0x000fe40001764270 */
[----:B------:R-:W-:Y:S02]  /*62e0*/  FMNMX.FTZ R2, R158, R153, !PT ;  /* 0x000000999e027209 */ /* 0x000fe40007810000 */
[----:B------:R-:W-:Y:S02]  /*62f0*/  FSEL R171, R171, -INF , !P5 ;  /* 0xff800000abab7808 */ /* 0x000fe40006800000 */
[----:B------:R-:W-:Y:S02]  /*6300*/  FMNMX.FTZ R153, R159, R2, !PT ;  /* 0x000000029f997209 */ /* 0x000fe40007810000 */
[----:B------:R-:W-:Y:S02]  /*6310*/  ISETP.LT.OR P6, PT, R184, 0x29, P6 ;  /* 0x00000029b800780c */ /* 0x000fe400037c1670 */
[----:B------:R-:W-:-:S02]  /*6320*/  FMNMX.FTZ R2, R162, R153, !PT ;  /* 0x00000099a2027209 */ /* 0x000fc40007810000 */
[----:B------:R-:W-:Y:S02]  /*6330*/  ISETP.GT.AND P5, PT, R186, 0x30, P2 ;  /* 0x00000030ba00780c */ /* 0x000fe400017a4270 */
[----:B------:R-:W-:Y:S02]  /*6340*/  FMNMX.FTZ R153, R163, R2, !PT ;  /* 0x00000002a3997209 */ /* 0x000fe40007810000 */
[----:B------:R-:W-:Y:S02]  /*6350*/  ISETP.LT.OR P3, PT, R184, 0x2a, P3 ;  /* 0x0000002ab800780c */ /* 0x000fe40001f61670 */
[----:B------:R-:W-:Y:S02]  /*6360*/  FSEL R174, R174, -INF , !P6 ;  /* 0xff800000aeae7808 */ /* 0x000fe40007000000 */
[----:B------:R-:W-:Y:S02]  /*6370*/  ISETP.GT.AND P6, PT, R186, 0x31, P2 ;  /* 0x00000031ba00780c */ /* 0x000fe400017c4270 */
[----:B0-----:R-:W-:-:S02]  /*6380*/  FMNMX.FTZ R21, R152, R21, !PT ;  /* 0x0000001598157209 */ /* 0x001fc40007810000 */
[----:B------:R-:W-:Y:S02]  /*6390*/  FSEL R175, R175, -INF , !P3 ;  /* 0xff800000afaf7808 */ /* 0x000fe40005800000 */
[C---:B------:R-:W-:Y:S01]  /*63a0*/  FSETP.NEU.FTZ.AND P4, PT, R21.reuse, -INF , PT ;  /* 0xff8000001500780b */ /* 0x040fe20003f9d000 */
[----:B------:R-:W-:Y:S01]  /*63b0*/  FMUL.FTZ R152, R21, UR5 ;  /* 0x0000000515987c20 */ /* 0x000fe20008410000 */
[----:B------:R-:W-:Y:S02]  /*63c0*/  ISETP.LT.OR P5, PT, R184, 0x31, P5 ;  /* 0x00000031b800780c */ /* 0x000fe40002fa1670 */
[----:B------:R-:W-:Y:S02]  /*63d0*/  ISETP.GT.AND P3, PT, R186, 0x38, P2 ;  /* 0x00000038ba00780c */ /* 0x000fe40001764270 */
[----:B------:R-:W-:Y:S02]  /*63e0*/  FSEL R2, R152, RZ, P4 ;  /* 0x000000ff98027208 */ /* 0x000fe40002000000 */
[----:B------:R-:W-:-:S02]  /*63f0*/  FMNMX.FTZ R152, R166, R153, !PT ;  /* 0x00000099a6987209 */ /* 0x000fc40007810000 */
        /* <DEDUP_REMOVED lines=31> */
[----:B------:R-:W-:Y:S01]  /*65f0*/  FFMA.FTZ R181, R181, UR5, -R2 ;  /* 0x00000005b5b57c23 */ /* 0x000fe20008010802 */
[----:B------:R-:W-:Y:S01]  /*6600*/  FSEL R187, R21, RZ, P4 ;  /* 0x000000ff15bb7208 */ /* 0x000fe20002000000 */
[----:B------:R-:W-:Y:S01]  /*6610*/  MUFU.EX2 R153, R153 ;  /* 0x0000009900997308 */ /* 0x000fe20000000800 */
[----:B------:R-:W-:-:S03]  /*6620*/  FMNMX.FTZ R0, R183, R0, !PT ;  /* 0x00000000b7007209 */ /* 0x000fc60007810000 */
[----:B------:R-:W-:Y:S02]  /*6630*/  FADD.FTZ R187, -R187, R4 ;  /* 0x00000004bbbb7221 */ /* 0x000fe40000010100 */
[----:B------:R-:W0:Y:S02]  /*6640*/  SHFL.BFLY PT, R185, R0, 0x2, 0x1f ;  /* 0x0c401f0000b97f89 */ /* 0x000e2400000e0000 */
[----:B------:R-:W-:Y:S01]  /*6650*/  FMUL.FTZ R187, R187, UR5 ;  /* 0x00000005bbbb7c20 */ /* 0x000fe20008410000 */
[----:B------:R-:W-:Y:S08]  /*6660*/  MUFU.EX2 R196, R196 ;  /* 0x000000c400c47308 */ /* 0x000ff00000000800 */
[----:B------:R-:W-:Y:S08]  /*6670*/  MUFU.EX2 R198, R198 ;  /* 0x000000c600c67308 */ /* 0x000ff00000000800 */
[----:B------:R-:W-:Y:S01]  /*6680*/  MUFU.EX2 R157, R157 ;  /* 0x0000009d009d7308 */ /* 0x000fe20000000800 */
[----:B0-----:R-:W-:-:S07]  /*6690*/  FMNMX.FTZ R185, R0, R185, !PT ;  /* 0x000000b900b97209 */ /* 0x001fce0007810000 */
[----:B------:R-:W0:Y:S01]  /*66a0*/  MUFU.EX2 R0, R187 ;  /* 0x000000bb00007308 */ /* 0x000e220000000800 */
[----:B------:R-:W1:Y:S07]  /*66b0*/  SHFL.BFLY PT, R152, R185, 0x1, 0x1f ;  /* 0x0c201f00b9987f89 */ /* 0x000e6e00000e0000 */
[----:B------:R-:W2:Y:S08]  /*66c0*/  MUFU.EX2 R192, R192 ;  /* 0x000000c000c07308 */ /* 0x000eb00000000800 */
[----:B------:R-:W3:Y:S08]  /*66d0*/  MUFU.EX2 R161, R161 ;  /* 0x000000a100a17308 */ /* 0x000ef00000000800 */
[----:B------:R-:W-:Y:S01]  /*66e0*/  MUFU.EX2 R194, R194 ;  /* 0x000000c200c27308 */ /* 0x000fe20000000800 */
[----:B-1----:R-:W-:-:S04]  /*66f0*/  FMNMX.FTZ R152, R185, R152, !PT ;  /* 0x00000098b9987209 */ /* 0x002fc80007810000 */
[C---:B------:R-:W-:Y:S01]  /*6700*/  FSETP.NEU.FTZ.AND P2, PT, R152.reuse, -INF , PT ;  /* 0xff8000009800780b */ /* 0x040fe20003f5d000 */
[C---:B------:R-:W-:Y:S02]  /*6710*/  FMUL.FTZ R156, R152.reuse, UR5 ;  /* 0x00000005989c7c20 */ /* 0x040fe40008410000 */
[----:B------:R-:W-:Y:S01]  /*6720*/  MUFU.EX2 R165, R165 ;  /* 0x000000a500a57308 */ /* 0x000fe20000000800 */
[----:B------:R-:W-:Y:S02]  /*6730*/  FSEL R2, R152, RZ, P2 ;  /* 0x000000ff98027208 */ /* 0x000fe40001000000 */
[----:B------:R-:W-:Y:S02]  /*6740*/  FSEL R156, R156, RZ, P2 ;  /* 0x000000ff9c9c7208 */ /* 0x000fe40001000000 */
[----:B------:R-:W-:Y:S01]  /*6750*/  ISETP.GT.AND P2, PT, R20, UR58, PT ;  /* 0x0000003a14007c0c */ /* 0x000fe2000bf44270 */
[----:B------:R-:W-:Y:S01]  /*6760*/  FADD.FTZ R2, -R2, R3 ;  /* 0x0000000302027221 */ /* 0x000fe20000010100 */
[----:B0-----:R-:W-:Y:S01]  /*6770*/  FFMA.FTZ R3, R0, R16, R153 ;  /* 0x0000001000037223 */ /* 0x001fe20000010099 */
        /* <DEDUP_REMOVED lines=19> */
[----:B--2---:R-:W-:Y:S01]  /*68b0*/  FADD.FTZ R164, R192, R3 ;  /* 0x00000003c0a47221 */ /* 0x004fe20000010000 */
[----:B------:R-:W-:Y:S01]  /*68c0*/  FFMA.FTZ R182, R182, UR5, -R156 ;  /* 0x00000005b6b67c23 */ /* 0x000fe2000801089c */
[----:B------:R-:W-:Y:S01]  /*68d0*/  IMAD.U32 R155, RZ, RZ, UR10 ;  /* 0x0000000aff9b7e24 */ /* 0x000fe2000f8e00ff */
[----:B------:R-:W1:Y:S01]  /*68e0*/  MUFU.EX2 R4, R4 ;  /* 0x0000000400047308 */ /* 0x000e620000000800 */
[----:B------:R-:W-:Y:S01]  /*68f0*/  F2FP.F16.F32.PACK_AB R196, R196, R153 ;  /* 0x00000099c4c4723e */ /* 0x000fe200000000ff */
[----:B------:R-:W-:Y:S01]  /*6900*/  VIADD R20, R20, 0xffffffff ;  /* 0xffffffff14147836 */ /* 0x000fe20000000000 */
[----:B------:R-:W-:Y:S01]  /*6910*/  F2FP.F16.F32.PACK_AB R198, R157, R198 ;  /* 0x000000c69dc6723e */ /* 0x000fe200000000ff */
[----:B------:R-:W-:Y:S01]  /*6920*/  @!P1 VIADD R155, R155, 0x30860 ;  /* 0x000308609b9b9836 */ /* 0x000fe20000000000 */
[----:B---3--:R-:W-:-:S03]  /*6930*/  F2FP.F16.F32.PACK_AB R192, R161, R192 ;  /* 0x000000c0a1c0723e */ /* 0x008fc600000000ff */
        /* <DEDUP_REMOVED lines=15> */
[----:B------:R-:W-:-:S05]  /*6a30*/  IMAD.MOV.U32 R4, RZ, RZ, R21 ;  /* 0x000000ffff047224 */ /* 0x000fca00078e0015 */
        /* <DEDUP_REMOVED lines=31> */
[----:B---3--:R-:W-:-:S07]  /*6c30*/  FADD.FTZ R3, R191, R16 ;  /* 0x00000010bf037221 */ /* 0x008fce0000010000 */
[----:B------:R-:W3:Y:S01]  /*6c40*/  MUFU.EX2 R185, R185 ;  /* 0x000000b900b97308 */ /* 0x000ee20000000800 */
[C---:B-1----:R-:W-:Y:S01]  /*6c50*/  FADD.FTZ R5, R177.reuse, R166 ;  /* 0x000000a6b1057221 */ /* 0x042fe20000010000 */
[----:B------:R-:W-:-:S06]  /*6c60*/  F2FP.F16.F32.PACK_AB R184, R177, R184 ;  /* 0x000000b8b1b8723e */ /* 0x000fcc00000000ff */
[----:B------:R-:W1:Y:S01]  /*6c70*/  MUFU.EX2 R179, R179 ;  /* 0x000000b300b37308 */ /* 0x000e620000000800 */
[C---:B--2---:R-:W-:Y:S01]  /*6c80*/  FADD.FTZ R166, R164.reuse, R3 ;  /* 0x00000003a4a67221 */ /* 0x044fe20000010000 */
[----:B------:R-:W-:Y:S01]  /*6c90*/  F2FP.F16.F32.PACK_AB R191, R164, R191 ;  /* 0x000000bfa4bf723e */ /* 0x000fe200000000ff */
[----:B------:R-:W-:-:S05]  /*6ca0*/  IMAD.MOV.U32 R3, RZ, RZ, R152 ;  /* 0x000000ffff037224 */ /* 0x000fca00078e0098 */
[----:B------:R-:W2:Y:S01]  /*6cb0*/  MUFU.EX2 R186, R186 ;  /* 0x000000ba00ba7308 */ /* 0x000ea20000000800 */
[----:B---3--:R-:W-:-:S07]  /*6cc0*/  FADD.FTZ R166, R185, R166 ;  /* 0x000000a6b9a67221 */ /* 0x008fce0000010000 */
[----:B------:R-:W3:Y:S01]  /*6cd0*/  MUFU.EX2 R187, R182 ;  /* 0x000000b600bb7308 */ /* 0x000ee20000000800 */
[C---:B-1----:R-:W-:Y:S01]  /*6ce0*/  FADD.FTZ R166, R179.reuse, R166 ;  /* 0x000000a6b3a67221 */ /* 0x042fe20000010000 */
[----:B------:R-:W-:-:S06]  /*6cf0*/  F2FP.F16.F32.PACK_AB R185, R179, R185 ;  /* 0x000000b9b3b9723e */ /* 0x000fcc00000000ff */
[----:B------:R-:W1:Y:S01]  /*6d00*/  MUFU.EX2 R181, R181 ;  /* 0x000000b500b57308 */ /* 0x000e620000000800 */
[----:B--2---:R-:W-:-:S07]  /*6d10*/  FADD.FTZ R16, R186, R5 ;  /* 0x00000005ba107221 */ /* 0x004fce0000010000 */
[----:B------:R-:W2:Y:S01]  /*6d20*/  MUFU.EX2 R156, R156 ;  /* 0x0000009c009c7308 */ /* 0x000ea20000000800 */
[----:B---3--:R-:W-:Y:S01]  /*6d30*/  FADD.FTZ R166, R187, R166 ;  /* 0x000000a6bba67221 */ /* 0x008fe20000010000 */
[C---:B-1----:R-:W-:Y:S01]  /*6d40*/  FADD.FTZ R16, R181.reuse, R16 ;  /* 0x00000010b5107221 */ /* 0x042fe20000010000 */
[----:B------:R-:W-:Y:S02]  /*6d50*/  F2FP.F16.F32.PACK_AB R186, R181, R186 ;  /* 0x000000bab5ba723e */ /* 0x000fe400000000ff */
[C---:B--2---:R-:W-:Y:S01]  /*6d60*/  FADD.FTZ R5, R156.reuse, R166 ;  /* 0x000000a69c057221 */ /* 0x044fe20000010000 */
[----:B------:R-:W-:Y:S01]  /*6d70*/  F2FP.F16.F32.PACK_AB R187, R156, R187 ;  /* 0x000000bb9cbb723e */ /* 0x000fe200000000ff */
[----:B0-----:R-:W-:Y:S06]  /*6d80*/  @P2 BRA `(.L_x_1468) ;  /* 0xffffffd8002c2947 */ /* 0x001fec000383ffff */
[----:B------:R-:W-:Y:S01]  /*6d90*/  IMAD.MOV.U32 R3, RZ, RZ, R152 ;  /* 0x000000ffff037224 */ /* 0x000fe200078e0098 */
[----:B------:R-:W-:Y:S01]  /*6da0*/  UMOV UR36, UR4 ;  /* 0x0000000400247c82 */ /* 0x000fe20008000000 */
[----:B------:R-:W-:Y:S01]  /*6db0*/  IMAD.MOV.U32 R4, RZ, RZ, R21 ;  /* 0x000000ffff047224 */ /* 0x000fe200078e0015 */
[----:B------:R-:W-:-:S06]  /*6dc0*/  UMOV UR38, UR7 ;  /* 0x0000000700267c82 */ /* 0x000fcc0008000000 */
.L_x_1451:
[----:B------:R-:W-:Y:S01]  /*6dd0*/  ULDC UR4, c[0x0][0x448] ;  /* 0x0001120000047ab9 */ /* 0x000fe20000000800 */
[----:B------:R-:W-:Y:S02]  /*6de0*/  UIADD3 UR10, UR61, 0x7f, URZ ;  /* 0x0000007f3d0a7890 */ /* 0x000fe4000fffe03f */
[----:B------:R-:W-:Y:S02]  /*6df0*/  UISETP.NE.AND UP0, UPT, UR4, 0x1, UPT ;  /* 0x000000010400788c */ /* 0x000fe4000bf05270 */
[----:B------:R-:W-:Y:S01]  /*6e00*/  UIADD3 UR11, UR60, 0x1, -UR39 ;  /* 0x000000013c0b7890 */ /* 0x000fe2000fffe827 */
[----:B------:R-:W-:Y:S02]  /*6e10*/  ULDC UR4, c[0x0][0x9e4] ;  /* 0x0002790000047ab9 */ /* 0x000fe40000000800 */
[----:B------:R-:W-:-:S06]  /*6e20*/  UISETP.GE.AND UP1, UPT, UR4, 0x1, UPT ;  /* 0x000000010400788c */ /* 0x000fcc000bf26270 */
[----:B------:R-:W-:Y:S01]  /*6e30*/  @UP0 ULDC UR6, c[0x0][0x44c] ;  /* 0x0001130000060ab9 */ /* 0x000fe20000000800 */
[----:B------:R-:W-:Y:S01]  /*6e40*/  PLOP3.LUT P6, PT, PT, PT, UP1, 0x80, 0x0 ;  /* 0x000000000000781c */ /* 0x000fe20003fcf018 */
[----:B------:R-:W-:Y:S01]  /*6e50*/  UIMAD.WIDE.U32 UR6, UR10, UR6, URZ ;  /* 0x000000060a0672a5 */ /* 0x000fe2000f8e003f */
[----:B------:R-:W-:-:S03]  /*6e60*/  @UP0 ULDC UR14, c[0x0][0x450] ;  /* 0x00011400000e0ab9 */ /* 0x000fc60000000800 */
[----:B------:R-:W-:-:S04]  /*6e70*/  @UP0 USHF.R.U32.HI UR10, URZ, UR14, UR7 ;  /* 0x0000000e3f0a0299 */ /* 0x000fc80008011607 */
[----:B------:R-:W-:-:S04]  /*6e80*/  UIADD3 UR10, UR11, UR10, URZ ;  /* 0x0000000a0b0a7290 */ /* 0x000fc8000fffe03f */
[----:B------:R-:W-:Y:S01]  /*6e90*/  UIADD3 UR18, UR10, -UR18, URZ ;  /* 0x800000120a127290 */ /* 0x000fe2000fffe03f */
[----:B------:R-:W-:Y:S11]  /*6ea0*/  @!P6 BRA `(.L_x_1469) ;  /* 0x000000000048e947 */ /* 0x000ff60003800000 */
[----:B------:R-:W-:Y:S02]  /*6eb0*/  UMOV UR14, UR10 ;  /* 0x0000000a000e7c82 */ /* 0x000fe40008000000 */
        /* <DEDUP_REMOVED lines=10> */
.L_x_1470:
[----:B------:R-:W-:-:S11]  /*6f60*/  UISETP.NE.AND UP1, UPT, UR4, 0x1, UPT ;  /* 0x000000010400788c */ /* 0x000fd6000bf25270 */
[----:B------:R-:W-:Y:S02]  /*6f70*/  @UP1 ULDC.64 UR6, c[0x0][0x9e8] ;  /* 0x00027a0000061ab9 */ /* 0x000fe40000000a00 */
[----:B------:R-:W-:-:S04]  /*6f80*/  UIMAD.WIDE.U32 UR10, UR14, UR6, URZ ;  /* 0x000000060e0a72a5 */ /* 0x000fc8000f8e003f */
[----:B------:R-:W-:-:S12]  /*6f90*/  @UP1 USHF.R.U32.HI UR14, URZ, UR7, UR11 ;  /* 0x000000073f0e1299 */ /* 0x000fd8000801160b */
.L_x_1471:
[----:B------:R-:W-:-:S04]  /*6fa0*/  UIMAD UR4, UR14, UR4, URZ ;  /* 0x000000040e0472a4 */ /* 0x000fc8000f8e023f */
[----:B------:R-:W-:-:S04]  /*6fb0*/  UISETP.LT.AND UP1, UPT, UR18, UR4, UPT ;  /* 0x000000041200728c */ /* 0x000fc8000bf21270 */
[----:B------:R-:W-:-:S12]  /*6fc0*/  USEL UR18, UR18, UR4, !UP1 ;  /* 0x0000000412127287 */ /* 0x000fd8000c800000 */
.L_x_1469:
[----:B------:R-:W-:Y:S01]  /*6fd0*/  UIADD3 UR18, UR18, 0x3f, URZ ;  /* 0x0000003f12127890 */ /* 0x000fe2000fffe03f */
[----:B------:R-:W-:-:S03]  /*6fe0*/  R2UR UR6, R23 ;  /* 0x00000000170672ca */ /* 0x000fc600000e0000 */
[----:B------:R-:W-:-:S04]  /*6ff0*/  USHF.R.S32.HI UR4, URZ, 0x1f, UR18 ;  /* 0x0000001f3f047899 */ /* 0x000fc80008011412 */
[----:B------:R-:W-:-:S04]  /*7000*/  ULEA.HI UR4, UR4, UR18, URZ, 0x6 ;  /* 0x0000001204047291 */ /* 0x000fc8000f8f303f */
[----:B------:R-:W-:-:S04]  /*7010*/  USHF.R.S32.HI UR4, URZ, 0x6, UR4 ;  /* 0x000000063f047899 */ /* 0x000fc80008011404 */
[----:B------:R-:W-:-:S04]  /*7020*/  UISETP.LT.AND UP1, UPT, UR6, UR4, UPT ;  /* 0x000000040600728c */ /* 0x000fc8000bf21270 */
[----:B------:R-:W-:-:S06]  /*7030*/  USEL UR58, UR6, UR4, !UP1 ;  /* 0x00000004063a7287 */ /* 0x000fcc000c800000 */
[----:B------:R-:W-:-:S13]  /*7040*/  ISETP.GE.AND P2, PT, R20, UR58, PT ;  /* 0x0000003a14007c0c */ /* 0x000fda000bf46270 */
[----:B------:R-:W-:Y:S05]  /*7050*/  @!P2 BRA `(.L_x_1472) ;  /* 0x0000001c002ca947 */ /* 0x000fea0003800000 */
[----:B------:R-:W-:Y:S01]  /*7060*/  IMAD.MOV.U32 R218, RZ, RZ, R3 ;  /* 0x000000ffffda7224 */ /* 0x000fe200078e0003 */
[----:B------:R-:W-:Y:S01]  /*7070*/  UMOV UR6, UR38 ;  /* 0x0000002600067c82 */ /* 0x000fe20008000000 */
[----:B------:R-:W-:Y:S01]  /*7080*/  IMAD.MOV.U32 R21, RZ, RZ, R4 ;  /* 0x000000ffff157224 */ /* 0x000fe200078e0004 */
[----:B------:R-:W-:Y:S01]  /*7090*/  UMOV UR4, UR36 ;  /* 0x0000002400047c82 */ /* 0x000fe20008000000 */
[----:B------:R-:W-:-:S05]  /*70a0*/  ULDC UR59, c[0x0][0x988] ;  /* 0x00026200003b7ab9 */ /* 0x000fca0000000800 */
.L_x_1481:
        /* <DEDUP_REMOVED lines=8> */
.L_x_1473:
[----:B------:R-:W-:Y:S01]  /*7130*/  ULEA UR5, UR36, UR37, 0x3 ;  /* 0x0000002524057291 */ /* 0x000fe2000f8e183f */
[----:B------:R-:W-:-:S05]  /*7140*/  IMAD.U32 R3, RZ, RZ, UR38 ;  /* 0x00000026ff037e24 */ /* 0x000fca000f8e00ff */
[----:B------:R-:W-:-:S04]  /*7150*/  SHF.L.U32 R3, R3, 0x1f, RZ ;  /* 0x0000001f03037819 */ /* 0x000fc800000006ff */
[----:B------:R0:W1:Y:S01]  /*7160*/  SYNCS.PHASECHK.TRANS64.TRYWAIT P2, [UR5+0x30830], R3 ;  /* 0x03083003ff0075a7 */ /* 0x0000620008040145 */
[----:B------:R-:W-:Y:S05]  /*7170*/  @!P0 BRA `(.L_x_1474) ;  /* 0x0000000000048947 */ /* 0x000fea0003800000 */
[----:B------:R-:W-:Y:S01]  /*7180*/  BPT.TRAP 0x1 ;  /* 0x000000040000795c */ /* 0x000fe20000300000 */
.L_x_1474:
[----:B-1----:R-:W-:Y:S05]  /*7190*/  @P2 BRA `(.L_x_1475) ;  /* 0x0000000000082947 */ /* 0x002fea0003800000 */
[----:B------:R-:W1:Y:S02]  /*71a0*/  SYNCS.PHASECHK.TRANS64.TRYWAIT P2, [UR5+0x30830], R3 ;  /* 0x03083003ff0075a7 */ /* 0x000e640008040145 */
[----:B-1----:R-:W-:Y:S05]  /*71b0*/  @!P2 BRA `(.L_x_1476) ;  /* 0x000000fc0090a947 */ /* 0x002fea0003800000 */
.L_x_1475:
[----:B------:R-:W-:Y:S01]  /*71c0*/  R2UR UR5, R18 ;  /* 0x00000000120572ca */ /* 0x000fe200000e0000 */
[----:B------:R-:W-:Y:S01]  /*71d0*/  WARPGROUP.ARRIVE ;  /* 0x00000000000079c5 */ /* 0x000fe20000000000 */
        /* <DEDUP_REMOVED lines=222> */
.L_x_1477:
[----:B------:R-:W-:Y:S01]  /*7fc0*/  ULEA UR14, UR4, UR37, 0x3 ;  /* 0x00000025040e7291 */ /* 0x000fe2000f8e183f */
[----:B------:R-:W-:-:S05]  /*7fd0*/  IMAD.U32 R0, RZ, RZ, UR6 ;  /* 0x00000006ff007e24 */ /* 0x000fca000f8e00ff */
[----:B------:R-:W-:-:S04]  /*7fe0*/  SHF.L.U32 R0, R0, 0x1f, RZ ;  /* 0x0000001f00007819 */ /* 0x000fc800000006ff */
[----:B------:R2:W3:Y:S01]  /*7ff0*/  SYNCS.PHASECHK.TRANS64.TRYWAIT P2, [UR14+0x30850], R0 ;  /* 0x03085000ff0075a7 */ /* 0x0004e2000804014e */
[----:B------:R-:W-:Y:S05]  /*8000*/  @!P0 BRA `(.L_x_1478) ;  /* 0x0000000000048947 */ /* 0x000fea0003800000 */
[----:B------:R-:W-:Y:S01]  /*8010*/  BPT.TRAP 0x1 ;  /* 0x000000040000795c */ /* 0x000fe20000300000 */
.L_x_1478:
[----:B---3--:R-:W-:Y:S05]  /*8020*/  @P2 BRA `(.L_x_1479) ;  /* 0x0000000000082947 */ /* 0x008fea0003800000 */
[----:B------:R-:W3:Y:S02]  /*8030*/  SYNCS.PHASECHK.TRANS64.TRYWAIT P2, [UR14+0x30850], R0 ;  /* 0x03085000ff0075a7 */ /* 0x000ee4000804014e */
[----:B---3--:R-:W-:Y:S05]  /*8040*/  @!P2 BRA `(.L_x_1480) ;  /* 0x000000f00004a947 */ /* 0x008fea0003800000 */
.L_x_1479:
[----:B------:R-:W-:Y:S01]  /*8050*/  UIADD3 UR5, UR37, 0x400, URZ ;  /* 0x0000040025057890 */ /* 0x000fe2000fffe03f */
[----:B------:R-:W-:Y:S01]  /*8060*/  WARPGROUP.ARRIVE ;  /* 0x00000000000079c5 */ /* 0x000fe20000000000 */
[----:B------:R-:W-:Y:S01]  /*8070*/  UMOV UR11, 0x40000040 ;  /* 0x40000040000b7882 */ /* 0x000fe20000000000 */
[----:B0-2---:R-:W-:Y:S01]  /*8080*/  FMNMX.FTZ R0, R152, R21, !PT ;  /* 0x0000001598007209 */ /* 0x005fe20007810000 */
[----:B------:R-:W-:Y:S01]  /*8090*/  USHF.R.U32.HI UR5, URZ, 0x4, UR5 ;  /* 0x000000043f057899 */ /* 0x000fe20008011605 */
[C---:B------:R-:W-:Y:S01]  /*80a0*/  ISETP.GT.AND P2, PT, R20.reuse, UR58, PT ;  /* 0x0000003a14007c0c */ /* 0x040fe2000bf44270 */
        /* <DEDUP_REMOVED lines=198> */
.L_x_1472:
        /* <DEDUP_REMOVED lines=9> */
.L_x_1499:
        /* <DEDUP_REMOVED lines=8> */
.L_x_1483:
[----:B------:R-:W-:Y:S01]  /*8e20*/  ULEA UR5, UR36, UR37, 0x3 ;  /* 0x0000002524057291 */ /* 0x000fe2000f8e183f */
[----:B------:R-:W-:-:S05]  /*8e30*/  IMAD.U32 R3, RZ, RZ, UR38 ;  /* 0x00000026ff037e24 */ /* 0x000fca000f8e00ff */
[----:B------:R-:W-:-:S04]  /*8e40*/  SHF.L.U32 R3, R3, 0x1f, RZ ;  /* 0x0000001f03037819 */ /* 0x000fc800000006ff */
[----:B------:R0:W1:Y:S01]  /*8e50*/  SYNCS.PHASECHK.TRANS64.TRYWAIT P2, [UR5+0x30830], R3 ;  /* 0x03083003ff0075a7 */ /* 0x0000620008040145 */
[----:B------:R-:W-:Y:S05]  /*8e60*/  @!P0 BRA `(.L_x_1484) ;  /* 0x0000000000048947 */ /* 0x000fea0003800000 */
[----:B------:R-:W-:Y:S01]  /*8e70*/  BPT.TRAP 0x1 ;  /* 0x000000040000795c */ /* 0x000fe20000300000 */
.L_x_1484:
[----:B-1----:R-:W-:Y:S05]  /*8e80*/  @P2 BRA `(.L_x_1485) ;  /* 0x0000000000082947 */ /* 0x002fea0003800000 */
[----:B------:R-:W1:Y:S02]  /*8e90*/  SYNCS.PHASECHK.TRANS64.TRYWAIT P2, [UR5+0x30830], R3 ;  /* 0x03083003ff0075a7 */ /* 0x000e640008040145 */
[----:B-1----:R-:W-:Y:S05]  /*8ea0*/  @!P2 BRA `(.L_x_1486) ;  /* 0x000000e00084a947 */ /* 0x002fea0003800000 */
.L_x_1485:
        /* <DEDUP_REMOVED lines=224> */
.L_x_1487:
[----:B------:R-:W-:Y:S01]  /*9cb0*/  ULEA UR14, UR4, UR37, 0x3 ;  /* 0x00000025040e7291 */ /* 0x000fe2000f8e183f */
[----:B------:R-:W-:-:S05]  /*9cc0*/  IMAD.U32 R0, RZ, RZ, UR6 ;  /* 0x00000006ff007e24 */ /* 0x000fca000f8e00ff */
[----:B------:R-:W-:-:S04]  /*9cd0*/  SHF.L.U32 R0, R0, 0x1f, RZ ;  /* 0x0000001f00007819 */ /* 0x000fc800000006ff */
[----:B------:R2:W3:Y:S01]  /*9ce0*/  SYNCS.PHASECHK.TRANS64.TRYWAIT P2, [UR14+0x30850], R0 ;  /* 0x03085000ff0075a7 */ /* 0x0004e2000804014e */
[----:B------:R-:W-:Y:S05]  /*9cf0*/  @!P0 BRA `(.L_x_1488) ;  /* 0x0000000000048947 */ /* 0x000fea0003800000 */
[----:B------:R-:W-:Y:S01]  /*9d00*/  BPT.TRAP 0x1 ;  /* 0x000000040000795c */ /* 0x000fe20000300000 */
.L_x_1488:
[----:B---3--:R-:W-:Y:S05]  /*9d10*/  @P2 BRA `(.L_x_1489) ;  /* 0x0000000000082947 */ /* 0x008fea0003800000 */
[----:B------:R-:W3:Y:S02]  /*9d20*/  SYNCS.PHASECHK.TRANS64.TRYWAIT P2, [UR14+0x30850], R0 ;  /* 0x03085000ff0075a7 */ /* 0x000ee4000804014e */
[----:B---3--:R-:W-:Y:S05]  /*9d30*/  @!P2 BRA `(.L_x_1490) ;  /* 0x000000d000f8a947 */ /* 0x008fea0003800000 */
.L_x_1489:
[----:B------:R-:W-:Y:S01]  /*9d40*/  UIADD3 UR5, UR37, 0x400, URZ ;  /* 0x0000040025057890 */ /* 0x000fe2000fffe03f */
[----:B------:R-:W-:Y:S01]  /*9d50*/  WARPGROUP.ARRIVE ;  /* 0x00000000000079c5 */ /* 0x000fe20000000000 */
[----:B------:R-:W-:Y:S01]  /*9d60*/  UMOV UR11, 0x40000040 ;  /* 0x40000040000b7882 */ /* 0x000fe20000000000 */
[----:B------:R-:W-:Y:S01]  /*9d70*/  PLOP3.LUT P2, PT, PT, PT, UP0, 0x80, 0x0 ;  /* 0x000000000000781c */ /* 0x000fe20003f4f008 */
[----:B------:R-:W-:Y:S01]  /*9d80*/  USHF.R.U32.HI UR5, URZ, 0x4, UR5 ;  /* 0x000000043f057899 */ /* 0x000fe20008011605 */
[----:B-1----:R-:W-:Y:S01]  /*9d90*/  IMAD.SHL.U32 R4, R20, 0x40, RZ ;  /* 0x0000004014047824 */ /* 0x002fe200078e00ff */
[----:B------:R-:W-:Y:S01]  /*9da0*/  ULDC UR6, c[0x0][0x9e0] ;  /* 0x0002780000067ab9 */ /* 0x000fe20000000800 */
[----:B0-2---:R-:W-:Y:S01]  /*9db0*/  IMAD.U32 R0, RZ, RZ, UR7 ;  /* 0x00000007ff007e24 */ /* 0x005fe2000f8e00ff */
[----:B------:R-:W-:Y:S01]  /*9dc0*/  ULOP3.LUT UR5, UR5, 0x3fff, URZ, 0xc0, !UPT ;  /* 0x00003fff05057892 */ /* 0x000fe2000f8ec03f */
[----:B------:R-:W-:-:S03]  /*9dd0*/  IMAD.U32 R3, RZ, RZ, UR39 ;  /* 0x00000027ff037e24 */ /* 0x000fc6000f8e00ff */
[----:B------:R-:W-:Y:S01]  /*9de0*/  ULOP3.LUT UR5, UR5, 0x2000000, URZ, 0xfc, !UPT ;  /* 0x0200000005057892 */ /* 0x000fe2000f8efc3f */
[----:B------:R-:W-:-:S03]  /*9df0*/  @!P1 LEA R0, R0, UR37, 0x3 ;  /* 0x0000002500009c11 */ /* 0x000fc6000f8e18ff */
[----:B------:R-:W-:Y:S02]  /*9e00*/  ULEA UR4, UR4, UR5, 0xb ;  /* 0x0000000504047291 */ /* 0x000fe4000f8e583f */
[----:B------:R-:W-:-:S05]  /*9e10*/  @!P1 VIADD R0, R0, 0x30840 ;  /* 0x0003084000009836 */ /* 0x000fca0000000000 */
[----:B------:R-:W-:Y:S01]  /*9e20*/  UMOV UR10, UR4 ;  /* 0x00000004000a7c82 */ /* 0x000fe20008000000 */
[----:B------:R-:W-:Y:S01]  /*9e30*/  @!P1 PRMT R0, RZ, 0x654, R0 ;  /* 0x00000654ff009816 */ /* 0x000fe20000000000 */
        /* <DEDUP_REMOVED lines=22> */
[----:B------:R0:W-:Y:S03]  /*9fa0*/  @!P1 SYNCS.ARRIVE.TRANS64.RED.A1T0 RZ, [R0+URZ], RZ ;  /* 0x000000ff00ff99a7 */ /* 0x0001e6000810043f */
[----:B------:R-:W-:Y:S01]  /*9fb0*/  @P2 IMAD.HI.U32 R2, R184, UR4, RZ ;  /* 0x00000004b8022c27 */ /* 0x000fe2000f8e00ff */
[----:B------:R-:W-:-:S04]  /*9fc0*/  @UP0 ULDC UR4, c[0x0][0x450] ;  /* 0x0001140000040ab9 */ /* 0x000fc80000000800 */
[----:B------:R-:W-:Y:S01]  /*9fd0*/  @P2 SHF.R.U32.HI R184, RZ, UR4, R2 ;  /* 0x00000004ffb82c19 */ /* 0x000fe20008011602 */
[----:B------:R-:W-:Y:S01]  /*9fe0*/  ULOP3.LUT UR4, URZ, UR59, URZ, 0x33, !UPT ;  /* 0x0000003b3f047292 */ /* 0x000fe2000f8e333f */
[----:B------:R-:W-:-:S03]  /*9ff0*/  IADD3 R2, -R4, 0x1, RZ ;  /* 0x0000000104027810 */ /* 0x000fc60007ffe1ff */
[----:B------:R-:W1:Y:S02]  /*a000*/  SHFL.IDX PT, R187, R184, RZ, 0x1c1f ;  /* 0x001c1fffb8bb7589 */ /* 0x000e6400000e0000 */
[----:B------:R-:W-:-:S05]  /*a010*/  IMAD R2, R17, -0x2, R2 ;  /* 0xfffffffe11027824 */ /* 0x000fca00078e0202 */
[----:B------:R-:W-:-:S05]  /*a020*/  IADD3 R2, -R3, UR60, R2 ;  /* 0x0000003c03027c10 */ /* 0x000fca000fffe102 */
[C---:B------:R-:W-:Y:S02]  /*a030*/  VIADD R188, R2.reuse, UR6 ;  /* 0x0000000602bc7c36 */ /* 0x040fe40008000000 */
[----:B------:R-:W-:Y:S02]  /*a040*/  VIADD R189, R2, UR4 ;  /* 0x0000000402bd7c36 */ /* 0x000fe40008000000 */
[--C-:B-1----:R-:W-:Y:S02]  /*a050*/  IMAD.IADD R185, R188, 0x1, R187.reuse ;  /* 0x00000001bcb97824 */ /* 0x102fe400078e02bb */
[----:B------:R-:W-:Y:S01]  /*a060*/  IMAD.IADD R186, R189, 0x1, R187 ;  /* 0x00000001bdba7824 */ /* 0x000fe200078e02bb */
[----:B0-----:R-:W-:Y:S06]  /*a070*/  @!P6 BRA `(.L_x_1491) ;  /* 0x00000000005ce947 */ /* 0x001fec0003800000 */
        /* <DEDUP_REMOVED lines=13> */
.L_x_1493:
[----:B------:R-:W-:-:S05]  /*a150*/  IMAD.U32 R190, RZ, RZ, UR58 ;  /* 0x0000003affbe7e24 */ /* 0x000fca000f8e00ff */
[----:B------:R-:W-:-:S13]  /*a160*/  ISETP.NE.AND P2, PT, R190, 0x1, PT ;  /* 0x00000001be00780c */ /* 0x000fda0003f45270 */
[----:B------:R-:W0:Y:S02]  /*a170*/  @P2 LDC.64 R2, c[0x0][0x9e8] ;  /* 0x00027a00ff022b82 */ /* 0x000e240000000a00 */
[----:B0-----:R-:W-:-:S05]  /*a180*/  @P2 IMAD.HI.U32 R2, R187, R2, RZ ;  /* 0x00000002bb022227 */ /* 0x001fca00078e00ff */
[----:B------:R-:W-:-:S07]  /*a190*/  @P2 SHF.R.U32.HI R187, RZ, R3, R2 ;  /* 0x00000003ffbb2219 */ /* 0x000fce0000011602 */
.L_x_1494:
[----:B------:R-:W-:Y:S05]  /*a1a0*/  BSYNC B0 ;  /* 0x0000000000007941 */ /* 0x000fea0003800000 */
.L_x_1492:
[----:B------:R-:W-:-:S04]  /*a1b0*/  IMAD R0, R187, R190, -R4 ;  /* 0x000000bebb007224 */ /* 0x000fc800078e0a04 */
[----:B------:R-:W-:-:S05]  /*a1c0*/  IMAD R0, R17, -0x2, R0 ;  /* 0xfffffffe11007824 */ /* 0x000fca00078e0200 */
[----:B------:R-:W-:Y:S02]  /*a1d0*/  VIADDMNMX R185, R0, R190, R185, PT ;  /* 0x000000be00b97246 */ /* 0x000fe400038001b9 */
[----:B------:R-:W-:-:S07]  /*a1e0*/  VIMNMX R186, R186, R0, !PT ;  /* 0x00000000baba7248 */ /* 0x000fce0007fe0100 */
.L_x_1491:
[----:B------:R-:W-:-:S04]  /*a1f0*/  ISETP.GT.AND P2, PT, R20, -0x1, PT ;  /* 0xffffffff1400780c */ /* 0x000fc80003f44270 */
[C---:B------:R-:W-:Y:S02]  /*a200*/  ISETP.GT.AND P3, PT, R186.reuse, RZ, P2 ;  /* 0x000000ffba00720c */ /* 0x040fe40001764270 */
[C---:B------:R-:W-:Y:S02]  /*a210*/  ISETP.GT.AND P5, PT, R186.reuse, 0x1, P2 ;  /* 0x00000001ba00780c */ /* 0x040fe400017a4270 */
[----:B------:R-:W-:Y:S02]  /*a220*/  ISETP.LT.OR P4, PT, R185, 0x1, P3 ;  /* 0x00000001b900780c */ /* 0x000fe40001f81670 */
[----:B------:R-:W-:Y:S02]  /*a230*/  ISETP.GT.AND P3, PT, R186, 0x8, P2 ;  /* 0x00000008ba00780c */ /* 0x000fe40001764270 */
[----:B------:R-:W-:Y:S02]  /*a240*/  FSEL R152, R152, -INF , !P4 ;  /* 0xff80000098987808 */ /* 0x000fe40006000000 */
[----:B------:R-:W-:-:S02]  /*a250*/  ISETP.GT.AND P4, PT, R186, 0x9, P2 ;  /* 0x00000009ba00780c */ /* 0x000fc40001784270 */
[C---:B------:R-:W-:Y:S02]  /*a260*/  ISETP.LT.OR P5, PT, R185.reuse, 0x2, P5 ;  /* 0x00000002b900780c */ /* 0x040fe40002fa1670 */
[C---:B------:R-:W-:Y:S02]  /*a270*/  ISETP.LT.OR P3, PT, R185.reuse, 0x9, P3 ;  /* 0x00000009b900780c */ /* 0x040fe40001f61670 */
[----:B------:R-:W-:Y:S02]  /*a280*/  ISETP.LT.OR P4, PT, R185, 0xa, P4 ;  /* 0x0000000ab900780c */ /* 0x000fe40002781670 */
[----:B------:R-:W-:Y:S02]  /*a290*/  FSEL R0, R153, -INF , !P5 ;  /* 0xff80000099007808 */ /* 0x000fe40006800000 */
[----:B------:R-:W-:Y:S01]  /*a2a0*/  FSEL R156, R156, -INF , !P3 ;  /* 0xff8000009c9c7808 */ /* 0x000fe20005800000 */
[----:B------:R-:W0:Y:S01]  /*a2b0*/  SHFL.IDX PT, R153, R184, 0x1, 0x1c1f ;  /* 0x003c1f00b8997f89 */ /* 0x000e2200000e0000 */
        /* <DEDUP_REMOVED lines=9> */
[----:B------:R-:W-:Y:S02]  /*a350*/  FSEL R164, R164, -INF , !P4 ;  /* 0xff800000a4a47808 */ /* 0x000fe40006000000 */
[C---:B------:R-:W-:Y:S02]  /*a360*/  ISETP.GT.AND P5, PT, R186.reuse, 0x19, P2 ;  /* 0x00000019ba00780c */ /* 0x040fe400017a4270 */
[----:B------:R-:W-:Y:S01]  /*a370*/  ISETP.GT.AND P3, PT, R186, 0x20, P2 ;  /* 0x00000020ba00780c */ /* 0x000fe20001764270 */
[----:B0-----:R-:W-:Y:S01]  /*a380*/  IMAD.IADD R184, R188, 0x1, R153 ;  /* 0x00000001bcb87824 */ /* 0x001fe200078e0299 */
[----:B------:R-:W-:-:S02]  /*a390*/  ISETP.GT.AND P4, PT, R186, 0x21, P2 ;  /* 0x00000021ba00780c */ /* 0x000fc40001784270 */
        /* <DEDUP_REMOVED lines=16> */
[C---:B------:R-:W-:Y:S02]  /*a4a0*/  ISETP.GT.AND P3, PT, R186.reuse, 0x38, P2 ;  /* 0x00000038ba00780c */ /* 0x040fe40001764270 */
[----:B------:R-:W-:-:S02]  /*a4b0*/  ISETP.GT.AND P4, PT, R186, 0x39, P2 ;  /* 0x00000039ba00780c */ /* 0x000fc40001784270 */
[C---:B------:R-:W-:Y:S02]  /*a4c0*/  ISETP.LT.OR P5, PT, R185.reuse, 0x32, P5 ;  /* 0x00000032b900780c */ /* 0x040fe40002fa1670 */
[C---:B------:R-:W-:Y:S02]  /*a4d0*/  ISETP.LT.OR P3, PT, R185.reuse, 0x39, P3 ;  /* 0x00000039b900780c */ /* 0x040fe40001f61670 */
[----:B------:R-:W-:Y:S01]  /*a4e0*/  ISETP.LT.OR P4, PT, R185, 0x3a, P4 ;  /* 0x0000003ab900780c */ /* 0x000fe20002781670 */
[----:B------:R-:W-:Y:S01]  /*a4f0*/  IMAD.IADD R185, R189, 0x1, R153 ;  /* 0x00000001bdb97824 */ /* 0x000fe200078e0299 */
[----:B------:R-:W-:Y:S02]  /*a500*/  FSEL R177, R177, -INF , !P5 ;  /* 0xff800000b1b17808 */ /* 0x000fe40006800000 */
[----:B------:R-:W-:Y:S02]  /*a510*/  FSEL R180, R180, -INF , !P3 ;  /* 0xff800000b4b47808 */ /* 0x000fe40005800000 */
[----:B------:R-:W-:Y:S01]  /*a520*/  FSEL R181, R181, -INF , !P4 ;  /* 0xff800000b5b57808 */ /* 0x000fe20006000000 */
[----:B------:R-:W-:Y:S06]  /*a530*/  @!P6 BRA `(.L_x_1495) ;  /* 0x00000000005ce947 */ /* 0x000fec0003800000 */
        /* <DEDUP_REMOVED lines=13> */
.L_x_1497:
[----:B------:R-:W-:-:S05]  /*a610*/  IMAD.U32 R187, RZ, RZ, UR58 ;  /* 0x0000003affbb7e24 */ /* 0x000fca000f8e00ff */
[----:B------:R-:W-:-:S13]  /*a620*/  ISETP.NE.AND P3, PT, R187, 0x1, PT ;  /* 0x00000001bb00780c */ /* 0x000fda0003f65270 */
[----:B------:R-:W0:Y:S02]  /*a630*/  @P3 LDC.64 R2, c[0x0][0x9e8] ;  /* 0x00027a00ff023b82 */ /* 0x000e240000000a00 */
[----:B0-----:R-:W-:-:S05]  /*a640*/  @P3 IMAD.HI.U32 R2, R153, R2, RZ ;  /* 0x0000000299023227 */ /* 0x001fca00078e00ff */
[----:B------:R-:W-:-:S07]  /*a650*/  @P3 SHF.R.U32.HI R153, RZ, R3, R2 ;  /* 0x00000003ff993219 */ /* 0x000fce0000011602 */
.L_x_1498:
[----:B------:R-:W-:Y:S05]  /*a660*/  BSYNC B0 ;  /* 0x0000000000007941 */ /* 0x000fea0003800000 */
.L_x_1496:
[----:B------:R-:W-:-:S04]  /*a670*/  IMAD R4, R153, R187, -R4 ;  /* 0x000000bb99047224 */ /* 0x000fc800078e0a04 */
[----:B------:R-:W-:-:S05]  /*a680*/  IMAD R4, R17, -0x2, R4 ;  /* 0xfffffffe11047824 */ /* 0x000fca00078e0204 */
[----:B------:R-:W-:Y:S02]  /*a690*/  VIADDMNMX R184, R4, R187, R184, PT ;  /* 0x000000bb04b87246 */ /* 0x000fe400038001b8 */
[----:B------:R-:W-:-:S07]  /*a6a0*/  VIMNMX R185, R185, R4, !PT ;  /* 0x00000004b9b97248 */ /* 0x000fce0007fe0100 */
.L_x_1495:
        /* <DEDUP_REMOVED lines=10> */
[----:B------:R-:W-:Y:S02]  /*a750*/  ISETP.GT.AND P3, PT, R185, RZ, P2 ;  /* 0x000000ffb900720c */ /* 0x000fe40001764270 */
[----:B------:R-:W-:Y:S02]  /*a760*/  FMNMX.FTZ R2, R160, R3, !PT ;  /* 0x00000003a0027209 */ /* 0x000fe40007810000 */
[----:B------:R-:W-:Y:S02]  /*a770*/  ISETP.LT.OR P3, PT, R184, 0x1, P3 ;  /* 0x00000001b800780c */ /* 0x000fe40001f61670 */
[----:B------:R-:W-:Y:S02]  /*a780*/  FMNMX.FTZ R3, R161, R2, !PT ;  /* 0x00000002a1037209 */ /* 0x000fe40007810000 */
[----:B------:R-:W-:-:S02]  /*a790*/  ISETP.GT.AND P4, PT, R185, 0x8, P2 ;  /* 0x00000008b900780c */ /* 0x000fc40001784270 */
[----:B------:R-:W-:Y:S02]  /*a7a0*/  FMNMX.FTZ R2, R164, R3, !PT ;  /* 0x00000003a4027209 */ /* 0x000fe40007810000 */
[----:B------:R-:W-:Y:S02]  /*a7b0*/  FSEL R187, R154, -INF , !P3 ;  /* 0xff8000009abb7808 */ /* 0x000fe40005800000 */
        /* <DEDUP_REMOVED lines=18> */
[C---:B------:R-:W-:Y:S01]  /*a8e0*/  ISETP.GT.AND P3, PT, R185.reuse, 0x18, P2 ;  /* 0x00000018b900780c */ /* 0x040fe20001764270 */
[----:B------:R-:W0:Y:S01]  /*a8f0*/  SHFL.BFLY PT, R3, R2, 0x2, 0x1f ;  /* 0x0c401f0002037f89 */ /* 0x000e2200000e0000 */
[C---:B------:R-:W-:Y:S02]  /*a900*/  ISETP.LT.OR P5, PT, R184.reuse, 0x12, P5 ;  /* 0x00000012b800780c */ /* 0x040fe40002fa1670 */
[----:B------:R-:W-:Y:S02]  /*a910*/  ISETP.GT.AND P4, PT, R185, 0x19, P2 ;  /* 0x00000019b900780c */ /* 0x000fe40001784270 */
[----:B------:R-:W-:-:S02]  /*a920*/  ISETP.LT.OR P3, PT, R184, 0x19, P3 ;  /* 0x00000019b800780c */ /* 0x000fc40001f61670 */
[----:B------:R-:W-:Y:S02]  /*a930*/  FSEL R163, R163, -INF , !P5 ;  /* 0xff800000a3a37808 */ /* 0x000fe40006800000 */
[----:B------:R-:W-:Y:S02]  /*a940*/  ISETP.LT.OR P4, PT, R184, 0x1a, P4 ;  /* 0x0000001ab800780c */ /* 0x000fe40002781670 */
[C---:B------:R-:W-:Y:S02]  /*a950*/  ISETP.GT.AND P5, PT, R185.reuse, 0x20, P2 ;  /* 0x00000020b900780c */ /* 0x040fe400017a4270 */
[----:B------:R-:W-:Y:S02]  /*a960*/  FSEL R166, R166, -INF , !P3 ;  /* 0xff800000a6a67808 */ /* 0x000fe40005800000 */
[----:B------:R-:W-:Y:S02]  /*a970*/  ISETP.GT.AND P3, PT, R185, 0x21, P2 ;  /* 0x00000021b900780c */ /* 0x000fe40001764270 */
[----:B------:R-:W-:-:S02]  /*a980*/  FSEL R167, R167, -INF , !P4 ;  /* 0xff800000a7a77808 */ /* 0x000fc40006000000 */
[C---:B------:R-:W-:Y:S02]  /*a990*/  ISETP.LT.OR P5, PT, R184.reuse, 0x21, P5 ;  /* 0x00000021b800780c */ /* 0x040fe40002fa1670 */
[----:B------:R-:W-:Y:S02]  /*a9a0*/  ISETP.GT.AND P4, PT, R185, 0x28, P2 ;  /* 0x00000028b900780c */ /* 0x000fe40001784270 */
[----:B------:R-:W-:Y:S02]  /*a9b0*/  ISETP.LT.OR P3, PT, R184, 0x22, P3 ;  /* 0x00000022b800780c */ /* 0x000fe40001f61670 */
[----:B0-----:R-:W-:Y:S02]  /*a9c0*/  FMNMX.FTZ R3, R2, R3, !PT ;  /* 0x0000000302037209 */ /* 0x001fe40007810000 */
[----:B------:R-:W-:Y:S02]  /*a9d0*/  FMNMX.FTZ R2, R187, R218, !PT ;  /* 0x000000dabb027209 */ /* 0x000fe40007810000 */
[----:B------:R-:W-:Y:S01]  /*a9e0*/  FSEL R170, R170, -INF , !P5 ;  /* 0xff800000aaaa7808 */ /* 0x000fe20006800000 */
[----:B------:R-:W0:Y:S01]  /*a9f0*/  SHFL.BFLY PT, R4, R3, 0x1, 0x1f ;  /* 0x0c201f0003047f89 */ /* 0x000e2200000e0000 */
[----:B------:R-:W-:-:S02]  /*aa00*/  ISETP.LT.OR P4, PT, R184, 0x29, P4 ;  /* 0x00000029b800780c */ /* 0x000fc40002781670 */
[----:B------:R-:W-:Y:S02]  /*aa10*/  FSEL R171, R171, -INF , !P3 ;  /* 0xff800000abab7808 */ /* 0x000fe40005800000 */
[C---:B------:R-:W-:Y:S02]  /*aa20*/  ISETP.GT.AND P3, PT, R185.reuse, 0x29, P2 ;  /* 0x00000029b900780c */ /* 0x040fe40001764270 */
[----:B------:R-:W-:Y:S02]  /*aa30*/  FSEL R174, R174, -INF , !P4 ;  /* 0xff800000aeae7808 */ /* 0x000fe40006000000 */
[----:B------:R-:W-:Y:S02]  /*aa40*/  ISETP.GT.AND P4, PT, R185, 0x30, P2 ;  /* 0x00000030b900780c */ /* 0x000fe40001784270 */
[C---:B------:R-:W-:Y:S02]  /*aa50*/  ISETP.LT.OR P3, PT, R184.reuse, 0x2a, P3 ;  /* 0x0000002ab800780c */ /* 0x040fe40001f61670 */
[----:B------:R-:W-:-:S02]  /*aa60*/  ISETP.LT.OR P4, PT, R184, 0x31, P4 ;  /* 0x00000031b800780c */ /* 0x000fc40002781670 */
[----:B------:R-:W-:Y:S02]  /*aa70*/  FSEL R175, R175, -INF , !P3 ;  /* 0xff800000afaf7808 */ /* 0x000fe40005800000 */
[C---:B------:R-:W-:Y:S02]  /*aa80*/  ISETP.GT.AND P3, PT, R185.reuse, 0x31, P2 ;  /* 0x00000031b900780c */ /* 0x040fe40001764270 */
[----:B------:R-:W-:Y:S02]  /*aa90*/  FSEL R178, R178, -INF , !P4 ;  /* 0xff800000b2b27808 */ /* 0x000fe40006000000 */
[C---:B------:R-:W-:Y:S02]  /*aaa0*/  ISETP.GT.AND P4, PT, R185.reuse, 0x38, P2 ;  /* 0x00000038b900780c */ /* 0x040fe40001784270 */
[----:B------:R-:W-:Y:S02]  /*aab0*/  ISETP.GT.AND P2, PT, R185, 0x39, P2 ;  /* 0x00000039b900780c */ /* 0x000fe40001744270 */
[----:B0-----:R-:W-:-:S02]  /*aac0*/  FMNMX.FTZ R4, R3, R4, !PT ;  /* 0x0000000403047209 */ /* 0x001fc40007810000 */
[----:B------:R-:W-:Y:S02]  /*aad0*/  FMNMX.FTZ R3, R155, R2, !PT ;  /* 0x000000029b037209 */ /* 0x000fe40007810000 */
[----:B------:R-:W-:Y:S02]  /*aae0*/  FSETP.NEU.FTZ.AND P5, PT, R4, -INF , PT ;  /* 0xff8000000400780b */ /* 0x000fe40003fbd000 */
[----:B------:R-:W-:Y:S02]  /*aaf0*/  FMNMX.FTZ R2, R158, R3, !PT ;  /* 0x000000039e027209 */ /* 0x000fe40007810000 */
[C---:B------:R-:W-:Y:S02]  /*ab00*/  ISETP.LT.OR P3, PT, R184.reuse, 0x32, P3 ;  /* 0x00000032b800780c */ /* 0x040fe40001f61670 */
[----:B------:R-:W-:Y:S02]  /*ab10*/  FMNMX.FTZ R3, R159, R2, !PT ;  /* 0x000000029f037209 */ /* 0x000fe40007810000 */
[----:B------:R-:W-:-:S02]  /*ab20*/  ISETP.LT.OR P4, PT, R184, 0x39, P4 ;  /* 0x00000039b800780c */ /* 0x000fc40002781670 */
[----:B------:R-:W-:Y:S01]  /*ab30*/  FMNMX.FTZ R2, R162, R3, !PT ;  /* 0x00000003a2027209 */ /* 0x000fe20007810000 */
[----:B------:R-:W-:Y:S01]  /*ab40*/  FMUL.FTZ R3, R4, UR5 ;  /* 0x0000000504037c20 */ /* 0x000fe20008410000 */
        /* <DEDUP_REMOVED lines=28> */
[----:B------:R-:W-:Y:S01]  /*ad10*/  FFMA.FTZ R181, R181, UR5, -R3 ;  /* 0x00000005b5b57c23 */ /* 0x000fe20008010803 */
[----:B------:R-:W-:Y:S01]  /*ad20*/  FSEL R2, R4, RZ, P5 ;  /* 0x000000ff04027208 */ /* 0x000fe20002800000 */
[----:B------:R-:W-:Y:S01]  /*ad30*/  MUFU.EX2 R153, R153 ;  /* 0x0000009900997308 */ /* 0x000fe20000000800 */
[----:B------:R-:W-:-:S02]  /*ad40*/  FMNMX.FTZ R185, R179, R0, !PT ;  /* 0x00000000b3b97209 */ /* 0x000fc40007810000 */
[----:B------:R-:W-:Y:S01]  /*ad50*/  R2UR UR4, R23 ;  /* 0x00000000170472ca */ /* 0x000fe200000e0000 */
[----:B------:R-:W-:Y:S01]  /*ad60*/  FADD.FTZ R2, -R2, R21 ;  /* 0x0000001502027221 */ /* 0x000fe20000010100 */
[----:B------:R-:W-:-:S03]  /*ad70*/  FMNMX.FTZ R0, R182, R185, !PT ;  /* 0x000000b9b6007209 */ /* 0x000fc60007810000 */
[----:B------:R-:W-:Y:S01]  /*ad80*/  FMUL.FTZ R2, R2, UR5 ;  /* 0x0000000502027c20 */ /* 0x000fe20008410000 */
[----:B------:R-:W-:Y:S01]  /*ad90*/  FMNMX.FTZ R0, R183, R0, !PT ;  /* 0x00000000b7007209 */ /* 0x000fe20007810000 */
[----:B------:R-:W-:Y:S04]  /*ada0*/  MUFU.EX2 R196, R196 ;  /* 0x000000c400c47308 */ /* 0x000fe80000000800 */
[----:B------:R-:W0:Y:S04]  /*adb0*/  SHFL.BFLY PT, R185, R0, 0x2, 0x1f ;  /* 0x0c401f0000b97f89 */ /* 0x000e2800000e0000 */
        /* <DEDUP_REMOVED lines=11> */
[----:B------:R-:W-:Y:S02]  /*ae70*/  FMUL.FTZ R156, R3, UR5 ;  /* 0x00000005039c7c20 */ /* 0x000fe40008410000 */
[----:B------:R-:W0:Y:S03]  /*ae80*/  MUFU.EX2 R0, R2 ;  /* 0x0000000200007308 */ /* 0x000e260000000800 */
[----:B------:R-:W-:-:S05]  /*ae90*/  FSEL R156, R156, RZ, P2 ;  /* 0x000000ff9c9c7208 */ /* 0x000fca0001000000 */
[--C-:B------:R-:W-:Y:S01]  /*aea0*/  FFMA.FTZ R152, R155, UR5, -R156.reuse ;  /* 0x000000059b987c23 */ /* 0x100fe2000801089c */
[----:B------:R-:W-:Y:S01]  /*aeb0*/  FSEL R155, R3, RZ, P2 ;  /* 0x000000ff039b7208 */ /* 0x000fe20001000000 */
[--C-:B------:R-:W-:Y:S01]  /*aec0*/  FFMA.FTZ R197, R187, UR5, -R156.reuse ;  /* 0x00000005bbc57c23 */ /* 0x100fe2000801089c */
[--C-:B------:R-:W-:Y:S01]  /*aed0*/  FFMA.FTZ R199, R158, UR5, -R156.reuse ;  /* 0x000000059ec77c23 */ /* 0x100fe2000801089c */
[--C-:B------:R-:W-:Y:S01]  /*aee0*/  FFMA.FTZ R154, R159, UR5, -R156.reuse ;  /* 0x000000059f9a7c23 */ /* 0x100fe2000801089c */
[----:B------:R-:W-:Y:S01]  /*aef0*/  FFMA.FTZ R193, R162, UR5, -R156 ;  /* 0x00000005a2c17c23 */ /* 0x000fe2000801089c */
[----:B------:R-:W-:Y:S01]  /*af00*/  FADD.FTZ R155, -R155, R218 ;  /* 0x000000da9b9b7221 */ /* 0x000fe20000010100 */
[----:B------:R-:W-:Y:S01]  /*af10*/  MUFU.EX2 R152, R152 ;  /* 0x0000009800987308 */ /* 0x000fe20000000800 */
[--C-:B------:R-:W-:Y:S01]  /*af20*/  FFMA.FTZ R158, R163, UR5, -R156.reuse ;  /* 0x00000005a39e7c23 */ /* 0x100fe2000801089c */
[----:B0-----:R-:W-:Y:S01]  /*af30*/  FFMA.FTZ R159, R0, R16, R153 ;  /* 0x00000010009f7223 */ /* 0x001fe20000010099 */
[----:B------:R-:W-:Y:S01]  /*af40*/  FMUL.FTZ R155, R155, UR5 ;  /* 0x000000059b9b7c20 */ /* 0x000fe20008410000 */
[--C-:B------:R-:W-:Y:S01]  /*af50*/  FFMA.FTZ R195, R166, UR5, -R156.reuse ;  /* 0x00000005a6c37c23 */ /* 0x100fe2000801089c */
[--C-:B------:R-:W-:Y:S01]  /*af60*/  FFMA.FTZ R160, R167, UR5, -R156.reuse ;  /* 0x00000005a7a07c23 */ /* 0x100fe2000801089c */
[----:B------:R-:W-:Y:S01]  /*af70*/  FADD.FTZ R159, R196, R159 ;  /* 0x0000009fc49f7221 */ /* 0x000fe20000010000 */
[--C-:B------:R-:W-:Y:S01]  /*af80*/  FFMA.FTZ R189, R170, UR5, -R156.reuse ;  /* 0x00000005aabd7c23 */ /* 0x100fe2000801089c */
[----:B------:R-:W-:Y:S01]  /*af90*/  MUFU.EX2 R197, R197 ;  /* 0x000000c500c57308 */ /* 0x000fe20000000800 */
[--C-:B------:R-:W-:Y:S01]  /*afa0*/  FFMA.FTZ R162, R171, UR5, -R156.reuse ;  /* 0x00000005aba27c23 */ /* 0x100fe2000801089c */
[----:B------:R-:W-:Y:S01]  /*afb0*/  FADD.FTZ R16, R198, R159 ;  /* 0x0000009fc6107221 */ /* 0x000fe20000010000 */
[--C-:B------:R-:W-:Y:S01]  /*afc0*/  FFMA.FTZ R191, R174, UR5, -R156.reuse ;  /* 0x00000005aebf7c23 */ /* 0x100fe2000801089c */
[--C-:B------:R-:W-:Y:S01]  /*afd0*/  FFMA.FTZ R185, R178, UR5, -R156.reuse ;  /* 0x00000005b2b97c23 */ /* 0x100fe2000801089c */
[----:B------:R-:W-:Y:S01]  /*afe0*/  FFMA.FTZ R179, R179, UR5, -R156 ;  /* 0x00000005b3b37c23 */ /* 0x000fe2000801089c */
[C---:B------:R-:W-:Y:S01]  /*aff0*/  FADD.FTZ R159, R157.reuse, R16 ;  /* 0x000000109d9f7221 */ /* 0x040fe20000010000 */
[----:B------:R-:W-:Y:S01]  /*b000*/  F2FP.F16.F32.PACK_AB R196, R196, R153 ;  /* 0x00000099c4c4723e */ /* 0x000fe200000000ff */
[----:B------:R0:W1:Y:S01]  /*b010*/  MUFU.EX2 R2, R155 ;  /* 0x0000009b00027308 */ /* 0x0000620000000800 */
[----:B------:R-:W-:Y:S01]  /*b020*/  FFMA.FTZ R182, R182, UR5, -R156 ;  /* 0x00000005b6b67c23 */ /* 0x000fe2000801089c */
[----:B------:R-:W-:Y:S01]  /*b030*/  FADD.FTZ R164, R192, R159 ;  /* 0x0000009fc0a47221 */ /* 0x000fe20000010000 */
[----:B------:R-:W-:Y:S01]  /*b040*/  IMAD.U32 R159, RZ, RZ, UR14 ;  /* 0x0000000eff9f7e24 */ /* 0x000fe2000f8e00ff */
[----:B------:R-:W-:Y:S01]  /*b050*/  ISETP.GT.AND P2, PT, R20, UR4, PT ;  /* 0x0000000414007c0c */ /* 0x000fe2000bf44270 */
[----:B------:R-:W-:Y:S01]  /*b060*/  UMOV UR4, UR36 ;  /* 0x0000002400047c82 */ /* 0x000fe20008000000 */
[----:B------:R-:W-:Y:S01]  /*b070*/  F2FP.F16.F32.PACK_AB R198, R157, R198 ;  /* 0x000000c69dc6723e */ /* 0x000fe200000000ff */
[----:B------:R-:W-:Y:S01]  /*b080*/  @!P1 VIADD R159, R159, 0x30860 ;  /* 0x000308609f9f9836 */ /* 0x000fe20000000000 */
[----:B------:R-:W2:Y:S01]  /*b090*/  MUFU.EX2 R199, R199 ;  /* 0x000000c700c77308 */ /* 0x000ea20000000800 */
[----:B0-----:R-:W-:Y:S01]  /*b0a0*/  FADD.FTZ R155, R161, R164 ;  /* 0x000000a4a19b7221 */ /* 0x001fe20000010000 */
[--C-:B------:R-:W-:Y:S01]  /*b0b0*/  FFMA.FTZ R164, R175, UR5, -R156.reuse ;  /* 0x00000005afa47c23 */ /* 0x100fe2000801089c */
[----:B------:R-:W-:Y:S01]  /*b0c0*/  FFMA.FTZ R156, R183, UR5, -R156 ;  /* 0x00000005b79c7c23 */ /* 0x000fe2000801089c */
[----:B------:R-:W-:Y:S01]  /*b0d0*/  @!P1 PRMT R159, RZ, 0x654, R159 ;  /* 0x00000654ff9f9816 */ /* 0x000fe2000000009f */
[----:B------:R-:W-:Y:S01]  /*b0e0*/  FADD.FTZ R166, R194, R155 ;  /* 0x0000009bc2a67221 */ /* 0x000fe20000010000 */
[----:B------:R-:W-:Y:S01]  /*b0f0*/  F2FP.F16.F32.PACK_AB R192, R161, R192 ;  /* 0x000000c0a1c0723e */ /* 0x000fe200000000ff */
[----:B------:R-:W-:Y:S01]  /*b100*/  VIADD R20, R20, 0xffffffff ;  /* 0xffffffff14147836 */ /* 0x000fe20000000000 */
[----:B------:R-:W0:Y:S01]  /*b110*/  MUFU.EX2 R154, R154 ;  /* 0x0000009a009a7308 */ /* 0x000e220000000800 */
[----:B-1----:R-:W-:Y:S01]  /*b120*/  FFMA.FTZ R5, R2, R5, R197 ;  /* 0x0000000502057223 */ /* 0x002fe200000100c5 */
[C---:B------:R-:W-:Y:S01]  /*b130*/  FADD.FTZ R155, R165.reuse, R166 ;  /* 0x000000a6a59b7221 */ /* 0x040fe20000010000 */
[----:B------:R1:W-:Y:S01]  /*b140*/  @!P1 SYNCS.ARRIVE.TRANS64.RED.A1T0 RZ, [R159+URZ], RZ ;  /* 0x000000ff9fff99a7 */ /* 0x0003e2000810043f */
[----:B------:R-:W-:Y:S01]  /*b150*/  F2FP.F16.F32.PACK_AB R194, R165, R194 ;  /* 0x000000c2a5c2723e */ /* 0x000fe200000000ff */
[----:B------:R-:W-:Y:S01]  /*b160*/  FADD.FTZ R16, R152, R5 ;  /* 0x0000000598107221 */ /* 0x000fe20000010000 */
[----:B------:R-:W-:Y:S01]  /*b170*/  FADD.FTZ R166, R188, R155 ;  /* 0x0000009bbca67221 */ /* 0x000fe20000010000 */
[----:B------:R-:W-:Y:S01]  /*b180*/  F2FP.F16.F32.PACK_AB R197, R152, R197 ;  /* 0x000000c598c5723e */ /* 0x000fe200000000ff */
[----:B------:R-:W3:Y:S01]  /*b190*/  MUFU.EX2 R193, R193 ;  /* 0x000000c100c17308 */ /* 0x000ee20000000800 */
[----:B--2---:R-:W-:Y:S01]  /*b1a0*/  FADD.FTZ R5, R199, R16 ;  /* 0x00000010c7057221 */ /* 0x004fe20000010000 */
[----:B------:R-:W-:-:S06]  /*b1b0*/  IMAD.MOV.U32 R218, RZ, RZ, R3 ;  /* 0x000000ffffda7224 */ /* 0x000fcc00078e0003 */
[----:B------:R-:W2:Y:S01]  /*b1c0*/  MUFU.EX2 R158, R158 ;  /* 0x0000009e009e7308 */ /* 0x000ea20000000800 */
[C---:B0-----:R-:W-:Y:S01]  /*b1d0*/  FADD.FTZ R16, R154.reuse, R5 ;  /* 0x000000059a107221 */ /* 0x041fe20000010000 */
[----:B------:R-:W-:-:S06]  /*b1e0*/  F2FP.F16.F32.PACK_AB R199, R154, R199 ;  /* 0x000000c79ac7723e */ /* 0x000fcc00000000ff */
[----:B------:R-:W0:Y:S01]  /*b1f0*/  MUFU.EX2 R195, R195 ;  /* 0x000000c300c37308 */ /* 0x000e220000000800 */
[----:B---3--:R-:W-:-:S07]  /*b200*/  FADD.FTZ R5, R193, R16 ;  /* 0x00000010c1057221 */ /* 0x008fce0000010000 */
[----:B------:R-:W3:Y:S01]  /*b210*/  MUFU.EX2 R169, R169 ;  /* 0x000000a900a97308 */ /* 0x000ee20000000800 */
[C---:B--2---:R-:W-:Y:S01]  /*b220*/  FADD.FTZ R16, R158.reuse, R5 ;  /* 0x000000059e107221 */ /* 0x044fe20000010000 */
[----:B------:R-:W-:-:S06]  /*b230*/  F2FP.F16.F32.PACK_AB R193, R158, R193 ;  /* 0x000000c19ec1723e */ /* 0x000fcc00000000ff */
[----:B------:R-:W2:Y:S01]  /*b240*/  MUFU.EX2 R160, R160 ;  /* 0x000000a000a07308 */ /* 0x000ea20000000800 */
[----:B0-----:R-:W-:-:S07]  /*b250*/  FADD.FTZ R5, R195, R16 ;  /* 0x00000010c3057221 */ /* 0x001fce0000010000 */
[----:B------:R-:W0:Y:S01]  /*b260*/  MUFU.EX2 R190, R190 ;  /* 0x000000be00be7308 */ /* 0x000e220000000800 */
[C---:B---3--:R-:W-:Y:S01]  /*b270*/  FADD.FTZ R155, R169.reuse, R166 ;  /* 0x000000a6a99b7221 */ /* 0x048fe20000010000 */
[----:B------:R-:W-:-:S06]  /*b280*/  F2FP.F16.F32.PACK_AB R188, R169, R188 ;  /* 0x000000bca9bc723e */ /* 0x000fcc00000000ff */
[----:B------:R-:W3:Y:S01]  /*b290*/  MUFU.EX2 R189, R189 ;  /* 0x000000bd00bd7308 */ /* 0x000ee20000000800 */
[C---:B--2---:R-:W-:Y:S01]  /*b2a0*/  FADD.FTZ R16, R160.reuse, R5 ;  /* 0x00000005a0107221 */ /* 0x044fe20000010000 */
[----:B------:R-:W-:-:S06]  /*b2b0*/  F2FP.F16.F32.PACK_AB R195, R160, R195 ;  /* 0x000000c3a0c3723e */ /* 0x000fcc00000000ff */
[----:B------:R-:W2:Y:S01]  /*b2c0*/  MUFU.EX2 R173, R173 ;  /* 0x000000ad00ad7308 */ /* 0x000ea20000000800 */
[----:B0-----:R-:W-:-:S07]  /*b2d0*/  FADD.FTZ R166, R190, R155 ;  /* 0x0000009bbea67221 */ /* 0x001fce0000010000 */
[----:B------:R-:W0:Y:S01]  /*b2e0*/  MUFU.EX2 R162, R162 ;  /* 0x000000a200a27308 */ /* 0x000e220000000800 */
[----:B---3--:R-:W-:-:S07]  /*b2f0*/  FADD.FTZ R5, R189, R16 ;  /* 0x00000010bd057221 */ /* 0x008fce0000010000 */
[----:B------:R-:W3:Y:S01]  /*b300*/  MUFU.EX2 R184, R184 ;  /* 0x000000b800b87308 */ /* 0x000ee20000000800 */
[C---:B--2---:R-:W-:Y:S01]  /*b310*/  FADD.FTZ R153, R173.reuse, R166 ;  /* 0x000000a6ad997221 */ /* 0x044fe20000010000 */
[----:B------:R-:W-:-:S06]  /*b320*/  F2FP.F16.F32.PACK_AB R190, R173, R190 ;  /* 0x000000beadbe723e */ /* 0x000fcc00000000ff */
[----:B------:R-:W2:Y:S01]  /*b330*/  MUFU.EX2 R191, R191 ;  /* 0x000000bf00bf7308 */ /* 0x000ea20000000800 */
[C---:B0-----:R-:W-:Y:S01]  /*b340*/  FADD.FTZ R16, R162.reuse, R5 ;  /* 0x00000005a2107221 */ /* 0x041fe20000010000 */
[----:B------:R-:W-:-:S06]  /*b350*/  F2FP.F16.F32.PACK_AB R189, R162, R189 ;  /* 0x000000bda2bd723e */ /* 0x000fcc00000000ff */
[----:B------:R-:W0:Y:S01]  /*b360*/  MUFU.EX2 R177, R177 ;  /* 0x000000b100b17308 */ /* 0x000e220000000800 */
[----:B---3--:R-:W-:-:S07]  /*b370*/  FADD.FTZ R166, R184, R153 ;  /* 0x00000099b8a67221 */ /* 0x008fce0000010000 */
[----:B------:R-:W3:Y:S01]  /*b380*/  MUFU.EX2 R164, R164 ;  /* 0x000000a400a47308 */ /* 0x000ee20000000800 */
[----:B--2---:R-:W-:-:S07]  /*b390*/  FADD.FTZ R5, R191, R16 ;  /* 0x00000010bf057221 */ /* 0x004fce0000010000 */
[----:B------:R-:W2:Y:S01]  /*b3a0*/  MUFU.EX2 R185, R185 ;  /* 0x000000b900b97308 */ /* 0x000ea20000000800 */
[C---:B0-----:R-:W-:Y:S01]  /*b3b0*/  FADD.FTZ R153, R177.reuse, R166 ;  /* 0x000000a6b1997221 */ /* 0x041fe20000010000 */
[----:B------:R-:W-:-:S06]  /*b3c0*/  F2FP.F16.F32.PACK_AB R184, R177, R184 ;  /* 0x000000b8b1b8723e */ /* 0x000fcc00000000ff */
[----:B------:R-:W0:Y:S01]  /*b3d0*/  MUFU.EX2 R179, R179 ;  /* 0x000000b300b37308 */ /* 0x000e220000000800 */
[C---:B---3--:R-:W-:Y:S01]  /*b3e0*/  FADD.FTZ R166, R164.reuse, R5 ;  /* 0x00000005a4a67221 */ /* 0x048fe20000010000 */
[----:B------:R-:W-:-:S06]  /*b3f0*/  F2FP.F16.F32.PACK_AB R191, R164, R191 ;  /* 0x000000bfa4bf723e */ /* 0x000fcc00000000ff */
[----:B------:R-:W3:Y:S01]  /*b400*/  MUFU.EX2 R186, R186 ;  /* 0x000000ba00ba7308 */ /* 0x000ee20000000800 */
[----:B--2---:R-:W-:-:S07]  /*b410*/  FADD.FTZ R166, R185, R166 ;  /* 0x000000a6b9a67221 */ /* 0x004fce0000010000 */
[----:B------:R-:W2:Y:S01]  /*b420*/  MUFU.EX2 R187, R182 ;  /* 0x000000b600bb7308 */ /* 0x000ea20000000800 */
[C---:B0-----:R-:W-:Y:S01]  /*b430*/  FADD.FTZ R166, R179.reuse, R166 ;  /* 0x000000a6b3a67221 */ /* 0x041fe20000010000 */
[----:B------:R-:W-:-:S06]  /*b440*/  F2FP.F16.F32.PACK_AB R185, R179, R185 ;  /* 0x000000b9b3b9723e */ /* 0x000fcc00000000ff */
[----:B------:R-:W0:Y:S01]  /*b450*/  MUFU.EX2 R21, R181 ;  /* 0x000000b500157308 */ /* 0x000e220000000800 */
[----:B---3--:R-:W-:-:S07]  /*b460*/  FADD.FTZ R16, R186, R153 ;  /* 0x00000099ba107221 */ /* 0x008fce0000010000 */
[----:B------:R-:W3:Y:S01]  /*b470*/  MUFU.EX2 R156, R156 ;  /* 0x0000009c009c7308 */ /* 0x000ee20000000800 */
[----:B--2---:R-:W-:Y:S01]  /*b480*/  FADD.FTZ R166, R187, R166 ;  /* 0x000000a6bba67221 */ /* 0x004fe20000010000 */
[C---:B0-----:R-:W-:Y:S01]  /*b490*/  FADD.FTZ R16, R21.reuse, R16 ;  /* 0x0000001015107221 */ /* 0x041fe20000010000 */
[----:B------:R-:W-:Y:S01]  /*b4a0*/  F2FP.F16.F32.PACK_AB R186, R21, R186 ;  /* 0x000000ba15ba723e */ /* 0x000fe200000000ff */
[----:B------:R-:W-:Y:S02]  /*b4b0*/  IMAD.MOV.U32 R21, RZ, RZ, R4 ;  /* 0x000000ffff157224 */ /* 0x000fe400078e0004 */
[C---:B---3--:R-:W-:Y:S01]  /*b4c0*/  FADD.FTZ R5, R156.reuse, R166 ;  /* 0x000000a69c057221 */ /* 0x048fe20000010000 */
[----:B------:R-:W-:Y:S01]  /*b4d0*/  F2FP.F16.F32.PACK_AB R187, R156, R187 ;  /* 0x000000bb9cbb723e */ /* 0x000fe200000000ff */
[----:B-1----:R-:W-:Y:S06]  /*b4e0*/  @P2 BRA `(.L_x_1499) ;  /* 0xffffffd8002c2947 */ /* 0x002fec000383ffff */
.L_x_1482:
        /* <DEDUP_REMOVED lines=131> */
.L_x_1500:
[----:B------:R-:W-:Y:S01]  /*bd20*/  ULEA UR7, UR36, UR37, 0x3 ;  /* 0x0000002524077291 */ /* 0x000fe2000f8e183f */
[----:B------:R-:W-:-:S05]  /*bd30*/  IMAD.U32 R0, RZ, RZ, UR38 ;  /* 0x00000026ff007e24 */ /* 0x000fca000f8e00ff */
[----:B------:R-:W-:-:S04]  /*bd40*/  SHF.L.U32 R0, R0, 0x1f, RZ ;  /* 0x0000001f00007819 */ /* 0x000fc800000006ff */
[----:B------:R0:W1:Y:S01]  /*bd50*/  SYNCS.PHASECHK.TRANS64.TRYWAIT P2, [UR7+0x30850], R0 ;  /* 0x03085000ff0075a7 */ /* 0x0000620008040147 */
[----:B------:R-:W-:Y:S05]  /*bd60*/  @!P0 BRA `(.L_x_1501) ;  /* 0x0000000000048947 */ /* 0x000fea0003800000 */
[----:B------:R-:W-:Y:S01]  /*bd70*/  BPT.TRAP 0x1 ;  /* 0x000000040000795c */ /* 0x000fe20000300000 */
.L_x_1501:
[----:B-1----:R-:W-:Y:S05]  /*bd80*/  @P2 BRA `(.L_x_1502) ;  /* 0x0000000000082947 */ /* 0x002fea0003800000 */
[----:B------:R-:W1:Y:S02]  /*bd90*/  SYNCS.PHASECHK.TRANS64.TRYWAIT P0, [UR7+0x30850], R0 ;  /* 0x03085000ff0075a7 */ /* 0x000e640008000147 */
[----:B-1----:R-:W-:Y:S05]  /*bda0*/  @!P0 BRA `(.L_x_1503) ;  /* 0x000000b000f48947 */ /* 0x002fea0003800000 */
.L_x_1502:
        /* <DEDUP_REMOVED lines=197> */
.L_x_1433:
[----:B------:R-:W0:Y:S01]  /*ca00*/  S2R R4, SR_CgaCtaId ;  /* 0x0000000000047919 */ /* 0x000e220000008800 */
[----:B------:R-:W-:Y:S01]  /*ca10*/  MOV R23, 0x400 ;  /* 0x0000040000177802 */ /* 0x000fe20000000f00 */
[----:B------:R-:W-:Y:S01]  /*ca20*/  BSSY B0, `(.L_x_1504) ;  /* 0x00002ec000007945 */ /* 0x000fe20003800000 */
[----:B------:R-:W-:Y:S02]  /*ca30*/  BAR.SYNC.DEFER_BLOCKING 0x5, 0x180 ;  /* 0x0146000000007b1d */ /* 0x000fe40000010000 */
[----:B0-----:R-:W-:-:S05]  /*ca40*/  LEA R23, R4, R23, 0x18 ;  /* 0x0000001704177211 */ /* 0x001fca00078ec0ff */
[----:B------:R-:W0:Y:S02]  /*ca50*/  LDS.128 R4, [R23+0x308d0] ;  /* 0x0308d00017047984 */ /* 0x000e240000000c00 */
[----:B0-----:R-:W-:Y:S02]  /*ca60*/  R2UR UR5, R5 ;  /* 0x00000000050572ca */ /* 0x001fe400000e0000 */
[----:B------:R-:W-:Y:S02]  /*ca70*/  R2UR UR7, R6 ;  /* 0x00000000060772ca */ /* 0x000fe400000e0000 */
        /* <DEDUP_REMOVED lines=13> */
[----:B------:R-:W-:Y:S01]  /*cb50*/  F2FP.F16.F32.PACK_AB R33, R162, R34 ;  /* 0x00000022a221723e */ /* 0x000fe200000000ff */
[----:B------:R-:W-:Y:S01]  /*cb60*/  ULDC.64 UR8, c[0x0][0xc00] ;  /* 0x0003000000087ab9 */ /* 0x000fe20000000a00 */
        /* <DEDUP_REMOVED lines=10> */
[----:B------:R-:W-:Y:S02]  /*cc10*/  MOV R4, R23 ;  /* 0x0000001700047202 */ /* 0x000fe40000000f00 */
[----:B0-----:R-:W-:Y:S02]  /*cc20*/  MOV R5, R6 ;  /* 0x0000000600057202 */ /* 0x001fe40000000f00 */
[----:B------:R-:W-:-:S02]  /*cc30*/  F2FP.F16.F32.PACK_AB R51, R157, R51 ;  /* 0x000000339d33723e */ /* 0x000fc400000000ff */
[----:B------:R-:W-:Y:S01]  /*cc40*/  F2FP.F16.F32.PACK_AB R57, R156, R58 ;  /* 0x0000003a9c39723e */ /* 0x000fe200000000ff */
[----:B------:R-:W-:Y:S01]  /*cc50*/  IMAD.WIDE R98, R211, 0x2, R4 ;  /* 0x00000002d3627825 */ /* 0x000fe200078e0204 */
[----:B------:R-:W-:Y:S02]  /*cc60*/  F2FP.F16.F32.PACK_AB R64, R65, R64 ;  /* 0x000000404140723e */ /* 0x000fe400000000ff */
[----:B------:R-:W-:Y:S02]  /*cc70*/  F2FP.F16.F32.PACK_AB R58, R61, R60 ;  /* 0x0000003c3d3a723e */ /* 0x000fe400000000ff */
[C---:B------:R-:W-:Y:S02]  /*cc80*/  IADD3 R171, P1, R98.reuse, 0x20, RZ ;  /* 0x0000002062ab7810 */ /* 0x040fe40007f3e0ff */
[C---:B------:R-:W-:Y:S02]  /*cc90*/  LOP3.LUT R7, R98.reuse, 0x380, RZ, 0xc0, !PT ;  /* 0x0000038062077812 */ /* 0x040fe400078ec0ff */
        /* <DEDUP_REMOVED lines=15> */
[----:B------:R-:W-:Y:S01]  /*cd90*/  SHF.R.U64 R7, R7, 0x3, RZ ;  /* 0x0000000307077819 */ /* 0x000fe200000012ff */
[----:B------:R-:W-:Y:S01]  /*cda0*/  IMAD.X R55, RZ, RZ, R99, P1 ;  /* 0x000000ffff377224 */ /* 0x000fe200008e0663 */
[----:B------:R-:W-:-:S02]  /*cdb0*/  LOP3.LUT R12, R173, 0x380, RZ, 0xc0, !PT ;  /* 0x00000380ad0c7812 */ /* 0x000fc400078ec0ff */
[----:B------:R-:W-:Y:S02]  /*cdc0*/  LOP3.LUT R14, R175, 0x380, RZ, 0xc0, !PT ;  /* 0x00000380af0e7812 */ /* 0x000fe400078ec0ff */
[----:B------:R-:W-:Y:S02]  /*cdd0*/  LOP3.LUT R20, R177, 0x380, RZ, 0xc0, !PT ;  /* 0x00000380b1147812 */ /* 0x000fe400078ec0ff */
        /* <DEDUP_REMOVED lines=11> */
[----:B------:R-:W-:Y:S01]  /*ce90*/  IMAD.X R95, RZ, RZ, R99, P5 ;  /* 0x000000ffff5f7224 */ /* 0x000fe200028e0663 */
[----:B------:R-:W-:-:S02]  /*cea0*/  SHF.R.U64 R10, R10, 0x3, RZ ;  /* 0x000000030a0a7819 */ /* 0x000fc400000012ff */
[----:B------:R-:W-:Y:S01]  /*ceb0*/  LOP3.LUT R30, R179, 0x380, RZ, 0xc0, !PT ;  /* 0x00000380b31e7812 */ /* 0x000fe200078ec0ff */
[--C-:B------:R-:W-:Y:S01]  /*cec0*/  IMAD.X R9, RZ, RZ, R99.reuse, P1 ;  /* 0x000000ffff097224 */ /* 0x100fe200008e0663 */
[----:B------:R-:W-:Y:S01]  /*ced0*/  LOP3.LUT R98, R7, R98, RZ, 0x3c, !PT ;  /* 0x0000006207627212 */ /* 0x000fe200078e3cff */
[----:B------:R-:W-:Y:S01]  /*cee0*/  IMAD.X R7, RZ, RZ, R99, P2 ;  /* 0x000000ffff077224 */ /* 0x000fe200010e0663 */
[----:B------:R-:W-:Y:S02]  /*cef0*/  SHF.R.U64 R12, R12, 0x3, RZ ;  /* 0x000000030c0c7819 */ /* 0x000fe400000012ff */
[----:B------:R-:W-:Y:S02]  /*cf00*/  LOP3.LUT R38, R181, 0x380, RZ, 0xc0, !PT ;  /* 0x00000380b5267812 */ /* 0x000fe400078ec0ff */
[----:B------:R-:W-:Y:S02]  /*cf10*/  SHF.R.U64 R14, R14, 0x3, RZ ;  /* 0x000000030e0e7819 */ /* 0x000fe400000012ff */
[----:B------:R-:W-:-:S02]  /*cf20*/  LOP3.LUT R46, R183, 0x380, RZ, 0xc0, !PT ;  /* 0x00000380b72e7812 */ /* 0x000fc400078ec0ff */
[----:B------:R-:W-:Y:S02]  /*cf30*/  SHF.R.U64 R20, R20, 0x3, RZ ;  /* 0x0000000314147819 */ /* 0x000fe400000012ff */
[----:B------:R-:W-:Y:S02]  /*cf40*/  LOP3.LUT R54, R185, 0x380, RZ, 0xc0, !PT ;  /* 0x00000380b9367812 */ /* 0x000fe400078ec0ff */
[----:B------:R-:W-:Y:S02]  /*cf50*/  LOP3.LUT R10, R10, R171, RZ, 0x3c, !PT ;  /* 0x000000ab0a0a7212 */ /* 0x000fe400078e3cff */
[----:B------:R-:W-:Y:S02]  /*cf60*/  SHF.R.U64 R30, R30, 0x3, RZ ;  /* 0x000000031e1e7819 */ /* 0x000fe400000012ff */
[----:B------:R-:W-:Y:S02]  /*cf70*/  LOP3.LUT R62, R187, 0x380, RZ, 0xc0, !PT ;  /* 0x00000380bb3e7812 */ /* 0x000fe400078ec0ff */
[----:B------:R-:W-:-:S02]  /*cf80*/  LOP3.LUT R12, R12, R173, RZ, 0x3c, !PT ;  /* 0x000000ad0c0c7212 */ /* 0x000fc400078e3cff */
[----:B------:R-:W-:Y:S02]  /*cf90*/  SHF.R.U64 R38, R38, 0x3, RZ ;  /* 0x0000000326267819 */ /* 0x000fe400000012ff */
[----:B------:R-:W-:Y:S02]  /*cfa0*/  LOP3.LUT R70, R189, 0x380, RZ, 0xc0, !PT ;  /* 0x00000380bd467812 */ /* 0x000fe400078ec0ff */
[----:B------:R-:W-:Y:S01]  /*cfb0*/  MOV R98, R98 ;  /* 0x0000006200627202 */ /* 0x000fe20000000f00 */
[----:B------:R-:W-:Y:S01]  /*cfc0*/  BAR.SYNC.DEFER_BLOCKING 0x1, 0x100 ;  /* 0x0044000000007b1d */ /* 0x000fe20000010000 */
[----:B------:R-:W-:Y:S02]  /*cfd0*/  LOP3.LUT R14, R14, R175, RZ, 0x3c, !PT ;  /* 0x000000af0e0e7212 */ /* 0x000fe400078e3cff */
[----:B------:R-:W-:Y:S02]  /*cfe0*/  SHF.R.U64 R46, R46, 0x3, RZ ;  /* 0x000000032e2e7819 */ /* 0x000fe400000012ff */
[----:B------:R-:W-:-:S02]  /*cff0*/  LOP3.LUT R78, R191, 0x380, RZ, 0xc0, !PT ;  /* 0x00000380bf4e7812 */ /* 0x000fc400078ec0ff */
[----:B------:R-:W-:Y:S02]  /*d000*/  LOP3.LUT R99, R169, 0x380, RZ, 0xc0, !PT ;  /* 0x00000380a9637812 */ /* 0x000fe400078ec0ff */
[----:B------:R-:W-:Y:S02]  /*d010*/  LOP3.LUT R20, R20, R177, RZ, 0x3c, !PT ;  /* 0x000000b114147212 */ /* 0x000fe400078e3cff */
[----:B------:R-:W-:Y:S02]  /*d020*/  SHF.R.U64 R54, R54, 0x3, RZ ;  /* 0x0000000336367819 */ /* 0x000fe400000012ff */
[----:B------:R-:W-:Y:S02]  /*d030*/  LOP3.LUT R86, R193, 0x380, RZ, 0xc0, !PT ;  /* 0x00000380c1567812 */ /* 0x000fe400078ec0ff */
[----:B------:R-:W-:Y:S02]  /*d040*/  LOP3.LUT R163, R168, 0x380, RZ, 0xc0, !PT ;  /* 0x00000380a8a37812 */ /* 0x000fe400078ec0ff */
[----:B------:R-:W-:-:S02]  /*d050*/  LOP3.LUT R30, R30, R179, RZ, 0x3c, !PT ;  /* 0x000000b31e1e7212 */ /* 0x000fc400078e3cff */
[----:B------:R-:W-:Y:S02]  /*d060*/  SHF.R.U64 R62, R62, 0x3, RZ ;  /* 0x000000033e3e7819 */ /* 0x000fe400000012ff */
[----:B------:R-:W-:Y:S02]  /*d070*/  LOP3.LUT R94, R6, 0x380, RZ, 0xc0, !PT ;  /* 0x00000380065e7812 */ /* 0x000fe400078ec0ff */
[----:B------:R-:W-:Y:S01]  /*d080*/  MOV R11, R10 ;  /* 0x0000000a000b7202 */ /* 0x000fe20000000f00 */
[----:B------:R0:W-:Y:S01]  /*d090*/  STSM.16.M88.4 [R98], R24 ;  /* 0x0000001862007844 */ /* 0x0001e20000000200 */
[----:B------:R-:W-:Y:S02]  /*d0a0*/  LOP3.LUT R38, R38, R181, RZ, 0x3c, !PT ;  /* 0x000000b526267212 */ /* 0x000fe400078e3cff */
[----:B------:R-:W-:Y:S01]  /*d0b0*/  SHF.R.U64 R70, R70, 0x3, RZ ;  /* 0x0000000346467819 */ /* 0x000fe200000012ff */
[----:B------:R-:W-:Y:S01]  /*d0c0*/  STSM.16.M88.4 [R11], R32 ;  /* 0x000000200b007844 */ /* 0x000fe20000000200 */
[----:B------:R-:W-:-:S02]  /*d0d0*/  MOV R12, R12 ;  /* 0x0000000c000c7202 */ /* 0x000fc40000000f00 */
[----:B------:R-:W-:Y:S02]  /*d0e0*/  LOP3.LUT R46, R46, R183, RZ, 0x3c, !PT ;  /* 0x000000b72e2e7212 */ /* 0x000fe400078e3cff */
[----:B------:R-:W-:Y:S01]  /*d0f0*/  SHF.R.U64 R78, R78, 0x3, RZ ;  /* 0x000000034e4e7819 */ /* 0x000fe200000012ff */
[----:B------:R1:W-:Y:S01]  /*d100*/  STSM.16.M88.4 [R12], R40 ;  /* 0x000000280c007844 */ /* 0x0003e20000000200 */
[----:B------:R-:W-:Y:S02]  /*d110*/  SHF.R.U64 R28, R99, 0x3, RZ ;  /* 0x00000003631c7819 */ /* 0x000fe400000012ff */
[----:B------:R-:W-:Y:S02]  /*d120*/  MOV R14, R14 ;  /* 0x0000000e000e7202 */ /* 0x000fe40000000f00 */
[----:B------:R-:W-:Y:S02]  /*d130*/  LOP3.LUT R54, R54, R185, RZ, 0x3c, !PT ;  /* 0x000000b936367212 */ /* 0x000fe400078e3cff */
[----:B------:R-:W-:Y:S01]  /*d140*/  SHF.R.U64 R86, R86, 0x3, RZ ;  /* 0x0000000356567819 */ /* 0x000fe200000012ff */
[----:B------:R-:W-:Y:S01]  /*d150*/  STSM.16.M88.4 [R14], R48 ;  /* 0x000000300e007844 */ /* 0x000fe20000000200 */
[----:B------:R-:W-:-:S02]  /*d160*/  SHF.R.U64 R99, R163, 0x3, RZ ;  /* 0x00000003a3637819 */ /* 0x000fc400000012ff */
[----:B------:R-:W-:Y:S02]  /*d170*/  MOV R20, R20 ;  /* 0x0000001400147202 */ /* 0x000fe40000000f00 */
[----:B------:R-:W-:Y:S02]  /*d180*/  F2FP.F16.F32.PACK_AB R59, R155, R59 ;  /* 0x0000003b9b3b723e */ /* 0x000fe400000000ff */
[----:B------:R-:W-:Y:S02]  /*d190*/  F2FP.F16.F32.PACK_AB R65, R154, R66 ;  /* 0x000000429a41723e */ /* 0x000fe400000000ff */
[----:B------:R-:W-:Y:S01]  /*d1a0*/  F2FP.F16.F32.PACK_AB R72, R73, R72 ;  /* 0x000000484948723e */ /* 0x000fe200000000ff */
[----:B------:R-:W-:Y:S01]  /*d1b0*/  STSM.16.M88.4 [R20], R56 ;  /* 0x0000003814007844 */ /* 0x000fe20000000200 */
[----:B------:R-:W-:Y:S02]  /*d1c0*/  LOP3.LUT R62, R62, R187, RZ, 0x3c, !PT ;  /* 0x000000bb3e3e7212 */ /* 0x000fe400078e3cff */
[----:B------:R-:W-:-:S02]  /*d1d0*/  SHF.R.U64 R29, R94, 0x3, RZ ;  /* 0x000000035e1d7819 */ /* 0x000fc400000012ff */
        /* <DEDUP_REMOVED lines=13> */
[----:B------:R-:W-:Y:S01]  /*d2b0*/  LOP3.LUT R78, R78, R191, RZ, 0x3c, !PT ;  /* 0x000000bf4e4e7212 */ /* 0x000fe200078e3cff */
[----:B------:R-:W2:Y:S01]  /*d2c0*/  LDC R16, c[0x0][0xbe8] ;  /* 0x0002fa00ff107b82 */ /* 0x000ea20000000800 */
[----:B------:R-:W-:-:S02]  /*d2d0*/  MOV R46, R46 ;  /* 0x0000002e002e7202 */ /* 0x000fc40000000f00 */
[----:B------:R-:W-:Y:S02]  /*d2e0*/  F2FP.F16.F32.PACK_AB R82, R85, R84 ;  /* 0x000000545552723e */ /* 0x000fe400000000ff */
[----:B------:R-:W-:Y:S02]  /*d2f0*/  F2FP.F16.F32.PACK_AB R83, R3, R83 ;  /* 0x000000530353723e */ /* 0x000fe400000000ff */
[----:B------:R-:W-:Y:S02]  /*d300*/  F2FP.F16.F32.PACK_AB R89, R91, R90 ;  /* 0x0000005a5b59723e */ /* 0x000fe400000000ff */
[----:B------:R-:W-:Y:S01]  /*d310*/  LOP3.LUT R86, R86, R193, RZ, 0x3c, !PT ;  /* 0x000000c156567212 */ /* 0x000fe200078e3cff */
[----:B------:R-:W-:Y:S01]  /*d320*/  STSM.16.M88.4 [R46], R80 ;  /* 0x000000502e007844 */ /* 0x000fe20000000200 */
[----:B------:R-:W-:Y:S02]  /*d330*/  LOP3.LUT R8, R99, R168, RZ, 0x3c, !PT ;  /* 0x000000a863087212 */ /* 0x000fe400078e3cff */
[----:B------:R-:W-:-:S02]  /*d340*/  MOV R54, R54 ;  /* 0x0000003600367202 */ /* 0x000fc40000000f00 */
[----:B------:R-:W-:Y:S02]  /*d350*/  F2FP.F16.F32.PACK_AB R90, R93, R92 ;  /* 0x0000005c5d5a723e */ /* 0x000fe400000000ff */
[----:B------:R-:W-:Y:S02]  /*d360*/  F2FP.F16.F32.PACK_AB R91, R165, R164 ;  /* 0x000000a4a55b723e */ /* 0x000fe400000000ff */
[----:B------:R-:W-:Y:S02]  /*d370*/  F2FP.F16.F32.PACK_AB R96, R97, R96 ;  /* 0x000000606160723e */ /* 0x000fe400000000ff */
[----:B------:R-:W-:Y:S01]  /*d380*/  F2FP.F16.F32.PACK_AB R104, R105, R104 ;  /* 0x000000686968723e */ /* 0x000fe200000000ff */
[----:B------:R-:W-:Y:S01]  /*d390*/  STSM.16.M88.4 [R54], R88 ;  /* 0x0000005836007844 */ /* 0x000fe20000000200 */
[----:B------:R-:W-:Y:S02]  /*d3a0*/  LOP3.LUT R94, R29, R6, RZ, 0x3c, !PT ;  /* 0x000000061d5e7212 */ /* 0x000fe400078e3cff */
[----:B------:R-:W-:-:S02]  /*d3b0*/  MOV R62, R62 ;  /* 0x0000003e003e7202 */ /* 0x000fc40000000f00 */
[----:B------:R-:W-:Y:S02]  /*d3c0*/  F2FP.F16.F32.PACK_AB R97, R167, R166 ;  /* 0x000000a6a761723e */ /* 0x000fe400000000ff */
[----:B0-----:R-:W-:Y:S02]  /*d3d0*/  F2FP.F16.F32.PACK_AB R98, R101, R100 ;  /* 0x000000646562723e */ /* 0x001fe400000000ff */
        /* <DEDUP_REMOVED lines=15> */
[----:B------:R-:W-:Y:S01]  /*d4d0*/  F2FP.F16.F32.PACK_AB R128, R129, R128 ;  /* 0x000000808180723e */ /* 0x000fe200000000ff */
[----:B------:R-:W-:Y:S01]  /*d4e0*/  STSM.16.M88.4 [R78], R112 ;  /* 0x000000704e007844 */ /* 0x000fe20000000200 */
[----:B------:R-:W-:Y:S02]  /*d4f0*/  MOV R86, R86 ;  /* 0x0000005600567202 */ /* 0x000fe40000000f00 */
[----:B------:R-:W-:-:S02]  /*d500*/  F2FP.F16.F32.PACK_AB R122, R125, R124 ;  /* 0x0000007c7d7a723e */ /* 0x000fc400000000ff */
[----:B------:R-:W-:Y:S02]  /*d510*/  F2FP.F16.F32.PACK_AB R123, R127, R126 ;  /* 0x0000007e7f7b723e */ /* 0x000fe400000000ff */
[----:B------:R-:W-:Y:S02]  /*d520*/  F2FP.F16.F32.PACK_AB R129, R131, R130 ;  /* 0x000000828381723e */ /* 0x000fe400000000ff */
[----:B------:R-:W-:Y:S01]  /*d530*/  F2FP.F16.F32.PACK_AB R136, R137, R136 ;  /* 0x000000888988723e */ /* 0x000fe200000000ff */
[----:B------:R-:W-:Y:S01]  /*d540*/  STSM.16.M88.4 [R86], R120 ;  /* 0x0000007856007844 */ /* 0x000fe20000000200 */
[----:B------:R-:W-:Y:S02]  /*d550*/  MOV R94, R94 ;  /* 0x0000005e005e7202 */ /* 0x000fe40000000f00 */
[----:B------:R-:W-:Y:S02]  /*d560*/  F2FP.F16.F32.PACK_AB R130, R133, R132 ;  /* 0x000000848582723e */ /* 0x000fe400000000ff */
[----:B------:R-:W-:-:S02]  /*d570*/  F2FP.F16.F32.PACK_AB R131, R135, R134 ;  /* 0x000000868783723e */ /* 0x000fc400000000ff */
[----:B------:R-:W-:Y:S02]  /*d580*/  F2FP.F16.F32.PACK_AB R137, R139, R138 ;  /* 0x0000008a8b89723e */ /* 0x000fe400000000ff */
[----:B------:R-:W-:Y:S01]  /*d590*/  F2FP.F16.F32.PACK_AB R144, R145, R144 ;  /* 0x000000909190723e */ /* 0x000fe200000000ff */
[----:B------:R-:W-:Y:S01]  /*d5a0*/  STSM.16.M88.4 [R94], R128 ;  /* 0x000000805e007844 */ /* 0x000fe20000000200 */
[----:B------:R-:W-:Y:S02]  /*d5b0*/  MOV R10, R6 ;  /* 0x00000006000a7202 */ /* 0x000fe40000000f00 */
[----:B------:R-:W-:Y:S02]  /*d5c0*/  F2FP.F16.F32.PACK_AB R138, R141, R140 ;  /* 0x0000008c8d8a723e */ /* 0x000fe400000000ff */
        /* <DEDUP_REMOVED lines=8> */
[----:B------:R3:W-:Y:S10]  /*d650*/  STSM.16.M88.4 [R8], R144 ;  /* 0x0000009008007844 */ /* 0x0007f40000000200 */
[----:B------:R-:W-:-:S06]  /*d660*/  UIMAD.WIDE UR8, UR4, 0x4, UR8 ;  /* 0x00000004040878a5 */ /* 0x000fcc000f8e0208 */
[----:B------:R-:W-:Y:S02]  /*d670*/  IMAD.U32 R6, RZ, RZ, UR8 ;  /* 0x00000008ff067e24 */ /* 0x000fe4000f8e00ff */
[----:B------:R-:W-:Y:S01]  /*d680*/  IMAD.U32 R7, RZ, RZ, UR9 ;  /* 0x00000009ff077e24 */ /* 0x000fe2000f8e00ff */
[----:B------:R-:W-:Y:S01]  /*d690*/  BAR.SYNC.DEFER_BLOCKING 0x1, 0x100 ;  /* 0x0044000000007b1d */ /* 0x000fe20000010000 */
[----:B--2---:R-:W-:-:S05]  /*d6a0*/  ISETP.NE.AND P1, PT, R16, 0x1, PT ;  /* 0x000000011000780c */ /* 0x004fca0003f25270 */
[----:B------:R-:W-:Y:S01]  /*d6b0*/  ULDC.64 UR8, c[0x0][0xc08] ;  /* 0x0003020000087ab9 */ /* 0x000fe20000000a00 */
[----:B------:R-:W2:Y:S01]  /*d6c0*/  @P0 LDG.E R3, desc[UR12][R6.64] ;  /* 0x0000000c06030981 */ /* 0x000ea2000c1e1900 */
[----:B------:R-:W-:-:S06]  /*d6d0*/  UISETP.NE.U32.AND UP1, UPT, UR8, URZ, UPT ;  /* 0x0000003f0800728c */ /* 0x000fcc000bf25070 */
[----:B------:R-:W4:Y:S01]  /*d6e0*/  @P1 LDC R9, c[0x0][0xbec] ;  /* 0x0002fb00ff091b82 */ /* 0x000f220000000800 */
[----:B------:R-:W-:Y:S01]  /*d6f0*/  ULDC UR10, c[0x0][0xa88] ;  /* 0x0002a200000a7ab9 */ /* 0x000fe20000000800 */
[----:B------:R-:W-:-:S06]  /*d700*/  UISETP.NE.AND.EX UP1, UPT, UR9, URZ, UPT, UP1 ;  /* 0x0000003f0900728c */ /* 0x000fcc000bf25310 */
[----:B-1----:R-:W1:Y:S01]  /*d710*/  @P1 LDC R12, c[0x0][0xbf0] ;  /* 0x0002fc00ff0c1b82 */ /* 0x002e620000000800 */
[----:B------:R-:W-:-:S04]  /*d720*/  PLOP3.LUT P2, PT, PT, PT, UP1, 0x80, 0x0 ;  /* 0x000000000000781c */ /* 0x000fc80003f4f018 */
[----:B------:R-:W-:Y:S02]  /*d730*/  @UP1 ULDC.64 UR8, c[0x0][0xc08] ;  /* 0x0003020000081ab9 */ /* 0x000fe40000000a00 */
[----:B------:R-:W-:-:S03]  /*d740*/  @UP1 UIMAD.WIDE UR8, UR4, 0x4, UR8 ;  /* 0x00000004040818a5 */ /* 0x000fc6000f8e0208 */
[----:B------:R-:W-:-:S03]  /*d750*/  UMOV UR4, URZ ;  /* 0x0000003f00047c82 */ /* 0x000fc60008000000 */
[----:B0-----:R-:W-:Y:S02]  /*d760*/  IMAD.U32 R10, RZ, RZ, UR8 ;  /* 0x00000008ff0a7e24 */ /* 0x001fe4000f8e00ff */
[----:B------:R-:W-:Y:S01]  /*d770*/  IMAD.U32 R11, RZ, RZ, UR9 ;  /* 0x00000009ff0b7e24 */ /* 0x000fe2000f8e00ff */
[----:B--2---:R-:W-:Y:S01]  /*d780*/  @P0 R2UR UR4, R3 ;  /* 0x00000000030402ca */ /* 0x004fe200000e0000 */
[----:B------:R-:W-:-:S06]  /*d790*/  IMAD.U32 R3, RZ, RZ, UR10 ;  /* 0x0000000aff037e24 */ /* 0x000fcc000f8e00ff */
[----:B------:R3:W5:Y:S01]  /*d7a0*/  @P2 LDG.E R3, desc[UR12][R10.64] ;  /* 0x0000000c0a032981 */ /* 0x000762000c1e1900 */
[----:B-1--4-:R-:W-:Y:S07]  /*d7b0*/  @P2 BRA `(.L_x_1506) ;  /* 0x0000000000142947 */ /* 0x012fee0003800000 */
[----:B------:R-:W-:Y:S05]  /*d7c0*/  @!P0 BRA `(.L_x_1506) ;  /* 0x0000000000108947 */ /* 0x000fea0003800000 */
[----:B------:R-:W-:Y:S02]  /*d7d0*/  ULDC.64 UR8, c[0x0][0x208] ;  /* 0x0000820000087ab9 */ /* 0x000fe40000000a00 */
[----:B---3--:R-:W2:Y:S04]  /*d7e0*/  LDG.E R8, desc[UR8][R6.64] ;  /* 0x0000000806087981 */ /* 0x008ea8000c1e1900 */
[----:B-----5:R-:W2:Y:S02]  /*d7f0*/  LDG.E R3, desc[UR8][R6.64+0x4] ;  /* 0x0000040806037981 */ /* 0x020ea4000c1e1900 */
[----:B--2---:R-:W-:-:S07]  /*d800*/  IMAD.IADD R3, R3, 0x1, -R8 ;  /* 0x0000000103037824 */ /* 0x004fce00078e0a08 */
.L_x_1506:
[----:B------:R-:W-:Y:S01]  /*d810*/  R2UR UR19, R204 ;  /* 0x00000000cc1372ca */ /* 0x000fe200000e0000 */
[----:B------:R-:W-:Y:S01]  /*d820*/  USHF.R.S32.HI UR9, URZ, 0x1f, UR4 ;  /* 0x0000001f3f097899 */ /* 0x000fe20008011404 */
[----:B------:R-:W-:Y:S01]  /*d830*/  R2UR UR13, R206 ;  /* 0x00000000ce0d72ca */ /* 0x000fe200000e0000 */
[----:B------:R-:W-:Y:S01]  /*d840*/  ULDC.64 UR14, c[0x0][0xb90] ;  /* 0x0002e400000e7ab9 */ /* 0x000fe20000000a00 */
[----:B------:R-:W-:Y:S01]  /*d850*/  UMOV UR8, UR4 ;  /* 0x0000000400087c82 */ /* 0x000fe20008000000 */
[----:B---3--:R-:W-:Y:S01]  /*d860*/  VIADD R8, R22, UR61 ;  /* 0x0000003d16087c36 */ /* 0x008fe20008000000 */
[----:B------:R-:W0:Y:S01]  /*d870*/  @P1 LDC R77, c[0x0][0xbf0] ;  /* 0x0002fc00ff4d1b82 */ /* 0x000e220000000800 */
[----:B-----5:R-:W-:Y:S01]  /*d880*/  IMAD R81, R3, R16, RZ ;  /* 0x0000001003517224 */ /* 0x020fe200078e02ff */
[----:B------:R-:W-:Y:S01]  /*d890*/  ULDC.64 UR20, c[0x0][0x208] ;  /* 0x0000820000147ab9 */ /* 0x000fe20000000a00 */
[----:B------:R-:W-:-:S04]  /*d8a0*/  @P1 IMAD.HI.U32 R7, R8, R9, RZ ;  /* 0x0000000908071227 */ /* 0x000fc800078e00ff */
[----:B------:R-:W-:Y:S01]  /*d8b0*/  USHF.R.S32.HI UR16, URZ, 0x1f, UR19 ;  /* 0x0000001f3f107899 */ /* 0x000fe20008011413 */
[----:B------:R-:W-:Y:S01]  /*d8c0*/  IMAD.MOV.U32 R6, RZ, RZ, R8 ;  /* 0x000000ffff067224 */ /* 0x000fe200078e0008 */
[----:B------:R-:W-:Y:S01]  /*d8d0*/  UIMAD.WIDE.U32 UR10, UR19, UR14, UR8 ;  /* 0x0000000e130a72a5 */ /* 0x000fe2000f8e0008 */
[----:B------:R-:W-:Y:S01]  /*d8e0*/  @P1 SHF.R.U32.HI R6, RZ, R12, R7 ;  /* 0x0000000cff061219 */ /* 0x000fe20000011607 */
[----:B------:R-:W-:Y:S01]  /*d8f0*/  USHF.R.S32.HI UR8, URZ, 0x1f, UR13 ;  /* 0x0000001f3f087899 */ /* 0x000fe2000801140d */
[----:B------:R-:W-:Y:S01]  /*d900*/  IMAD R7, R205, 0x40, R19 ;  /* 0x00000040cd077824 */ /* 0x000fe200078e0213 */
[----:B------:R-:W-:Y:S01]  /*d910*/  UIMAD UR12, UR16, UR14, URZ ;  /* 0x0000000e100c72a4 */ /* 0x000fe2000f8e023f */
[----:B------:R-:W-:Y:S01]  /*d920*/  VIADD R18, R210, UR61 ;  /* 0x0000003dd2127c36 */ /* 0x000fe20008000000 */
[----:B------:R-:W-:Y:S01]  /*d930*/  USEL UR18, UR8, URZ, !UP0 ;  /* 0x0000003f08127287 */ /* 0x000fe2000c000000 */
[----:B------:R-:W-:Y:S01]  /*d940*/  IMAD.MOV R9, RZ, RZ, -R6 ;  /* 0x000000ffff097224 */ /* 0x000fe200078e0a06 */
[----:B------:R-:W-:Y:S01]  /*d950*/  UIMAD UR12, UR19, UR15, UR12 ;  /* 0x0000000f130c72a4 */ /* 0x000fe2000f8e020c */
[----:B------:R-:W-:Y:S01]  /*d960*/  IMAD.WIDE R4, R7, 0x2, R4 ;  /* 0x0000000207047825 */ /* 0x000fe200078e0204 */
[----:B------:R-:W-:Y:S01]  /*d970*/  USEL UR17, UR13, URZ, !UP0 ;  /* 0x0000003f0d117287 */ /* 0x000fe2000c000000 */
[----:B------:R-:W-:Y:S01]  /*d980*/  SHF.R.S32.HI R7, RZ, 0x1f, R6 ;  /* 0x0000001fff077819 */ /* 0x000fe20000011406 */
[----:B------:R-:W-:Y:S01]  /*d990*/  ULDC.64 UR14, c[0x0][0xb98] ;  /* 0x0002e600000e7ab9 */ /* 0x000fe20000000a00 */
[----:B------:R-:W-:Y:S01]  /*d9a0*/  UIADD3 UR11, UR11, UR12, URZ ;  /* 0x0000000c0b0b7290 */ /* 0x000fe2000fffe03f */
[----:B------:R-:W-:Y:S01]  /*d9b0*/  IMAD R9, R16, R9, R8 ;  /* 0x0000000910097224 */ /* 0x000fe200078e0208 */
[----:B------:R-:W-:Y:S01]  /*d9c0*/  UIMAD UR8, UR18, UR14, URZ ;  /* 0x0000000e120872a4 */ /* 0x000fe2000f8e023f */
[C---:B------:R-:W-:Y:S01]  /*d9d0*/  IADD3 R11, P5, R4.reuse, 0x1000, RZ ;  /* 0x00001000040b7810 */ /* 0x040fe20007fbe0ff */
[----:B------:R-:W-:Y:S01]  /*d9e0*/  UIMAD.WIDE.U32 UR10, UR17, UR14, UR10 ;  /* 0x0000000e110a72a5 */ /* 0x000fe2000f8e000a */
[----:B------:R-:W-:Y:S01]  /*d9f0*/  IADD3 R53, P3, R4, 0x4000, RZ ;  /* 0x0000400004357810 */ /* 0x000fe20007f7e0ff */
[----:B------:R-:W-:Y:S01]  /*da00*/  UIMAD UR8, UR17, UR15, UR8 ;  /* 0x0000000f110872a4 */ /* 0x000fe2000f8e0208 */
[----:B------:R-:W-:Y:S01]  /*da10*/  SHF.R.S32.HI R8, RZ, 0x1f, R9 ;  /* 0x0000001fff087819 */ /* 0x000fe20000011409 */
[----:B------:R-:W-:Y:S01]  /*da20*/  ULDC.64 UR12, c[0x0][0xaa0] ;  /* 0x0002a800000c7ab9 */ /* 0x000fe20000000a00 */
[----:B------:R-:W-:-:S02]  /*da30*/  LOP3.LUT R52, R53, 0x380, RZ, 0xc0, !PT ;  /* 0x0000038035347812 */ /* 0x000fc400078ec0ff */
[----:B------:R-:W-:Y:S01]  /*da40*/  IADD3 R6, P0, R6, UR10, RZ ;  /* 0x0000000a06067c10 */ /* 0x000fe2000ff1e0ff */
[----:B------:R-:W-:Y:S01]  /*da50*/  IMAD.U32 R10, RZ, RZ, UR8 ;  /* 0x00000008ff0a7e24 */ /* 0x000fe2000f8e00ff */
[----:B------:R-:W-:Y:S02]  /*da60*/  SHF.R.U64 R52, R52, 0x3, RZ ;  /* 0x0000000334347819 */ /* 0x000fe400000012ff */
[----:B------:R-:W-:Y:S02]  /*da70*/  IADD3 R29, P2, R4, 0x5000, RZ ;  /* 0x00005000041d7810 */ /* 0x000fe40007f5e0ff */
[----:B------:R-:W-:Y:S01]  /*da80*/  IADD3.X R7, R7, UR11, R10, P0, !PT ;  /* 0x0000000b07077c10 */ /* 0x000fe200087fe40a */
[----:B------:R-:W-:Y:S01]  /*da90*/  ULDC.64 UR10, c[0x0][0xb88] ;  /* 0x0002e200000a7ab9 */ /* 0x000fe20000000a00 */
[----:B------:R-:W-:Y:S01]  /*daa0*/  LOP3.LUT R52, R52, R53, RZ, 0x3c, !PT ;  /* 0x0000003534347212 */ /* 0x000fe200078e3cff */
[----:B------:R-:W-:Y:S01]  /*dab0*/  IMAD R10, R8, UR10, RZ ;  /* 0x0000000a080a7c24 */ /* 0x000fe2000f8e02ff */
[----:B------:R-:W-:Y:S01]  /*dac0*/  LOP3.LUT R8, R11, 0x380, RZ, 0xc0, !PT ;  /* 0x000003800b087812 */ /* 0x000fe200078ec0ff */
[----:B------:R-:W-:Y:S01]  /*dad0*/  IMAD.WIDE.U32 R6, R9, UR10, R6 ;  /* 0x0000000a09067c25 */ /* 0x000fe2000f8e0006 */
[----:B------:R-:W-:-:S02]  /*dae0*/  LOP3.LUT R28, R29, 0x380, RZ, 0xc0, !PT ;  /* 0x000003801d1c7812 */ /* 0x000fc400078ec0ff */
[----:B------:R-:W-:Y:S01]  /*daf0*/  SHF.R.U64 R8, R8, 0x3, RZ ;  /* 0x0000000308087819 */ /* 0x000fe200000012ff */
[----:B------:R-:W-:Y:S01]  /*db00*/  IMAD R15, R9, UR11, R10 ;  /* 0x0000000b090f7c24 */ /* 0x000fe2000f8e020a */
[----:B------:R-:W-:Y:S01]  /*db10*/  ULDC.64 UR10, c[0x0][0xb50] ;  /* 0x0002d400000a7ab9 */ /* 0x000fe20000000a00 */
[----:B------:R-:W-:Y:S01]  /*db20*/  IMAD.X R53, RZ, RZ, R5, P3 ;  /* 0x000000ffff357224 */ /* 0x000fe200018e0605 */
[----:B------:R-:W-:Y:S01]  /*db30*/  LEA R14, P0, R6, UR10, 0x2 ;  /* 0x0000000a060e7c11 */ /* 0x000fe2000f8010ff */
[----:B------:R-:W-:Y:S01]  /*db40*/  IMAD.IADD R7, R7, 0x1, R15 ;  /* 0x0000000107077824 */ /* 0x000fe200078e020f */
[----:B------:R-:W-:Y:S01]  /*db50*/  LOP3.LUT R8, R8, R11, RZ, 0x3c, !PT ;  /* 0x0000000b08087212 */ /* 0x000fe200078e3cff */
[----:B------:R-:W-:Y:S01]  /*db60*/  IMAD.X R9, RZ, RZ, R5, P5 ;  /* 0x000000ffff097224 */ /* 0x000fe200028e0605 */
[----:B------:R-:W-:Y:S01]  /*db70*/  IADD3 R41, P3, R4, 0xa000, RZ ;  /* 0x0000a00004297810 */ /* 0x000fe20007f7e0ff */
[----:B------:R-:W-:Y:S01]  /*db80*/  SHFL.IDX PT, R20, R14, RZ, 0x1c1f ;  /* 0x001c1fff0e147589 */ /* 0x000fe200000e0000 */
[----:B------:R-:W-:-:S02]  /*db90*/  LEA.HI.X R11, R6, UR11, R7, 0x2, P0 ;  /* 0x0000000b060b7c11 */ /* 0x000fc400080f1407 */
[----:B------:R-:W-:Y:S02]  /*dba0*/  SHF.R.U64 R28, R28, 0x3, RZ ;  /* 0x000000031c1c7819 */ /* 0x000fe400000012ff */
[C---:B------:R-:W-:Y:S01]  /*dbb0*/  IADD3 R13, P4, R4.reuse, 0x2000, RZ ;  /* 0x00002000040d7810 */ /* 0x040fe20007f9e0ff */
[----:B------:R-:W1:Y:S01]  /*dbc0*/  SHFL.IDX PT, R21, R11, RZ, 0x1c1f ;  /* 0x001c1fff0b157589 */ /* 0x000e6200000e0000 */
[----:B------:R-:W-:Y:S01]  /*dbd0*/  IADD3 R25, P0, R4, 0x3000, RZ ;  /* 0x0000300004197810 */ /* 0x000fe20007f1e0ff */
[----:B------:R-:W-:Y:S01]  /*dbe0*/  UIMAD UR10, UR9, UR12, URZ ;  /* 0x0000000c090a72a4 */ /* 0x000fe2000f8e023f */
[----:B------:R-:W-:Y:S01]  /*dbf0*/  LOP3.LUT R40, R41, 0x380, RZ, 0xc0, !PT ;  /* 0x0000038029287812 */ /* 0x000fe200078ec0ff */
[----:B------:R-:W-:Y:S01]  /*dc00*/  SHFL.IDX PT, R42, R14, 0x1, 0x1c1f ;  /* 0x003c1f000e2a7f89 */ /* 0x000fe200000e0000 */
[----:B------:R-:W-:Y:S01]  /*dc10*/  LOP3.LUT R24, R25, 0x380, RZ, 0xc0, !PT ;  /* 0x0000038019187812 */ /* 0x000fe200078ec0ff */
[----:B------:R-:W-:Y:S01]  /*dc20*/  VIADD R6, R18, 0x8 ;  /* 0x0000000812067836 */ /* 0x000fe20000000000 */
[----:B------:R-:W-:Y:S01]  /*dc30*/  SHF.R.U64 R40, R40, 0x3, RZ ;  /* 0x0000000328287819 */ /* 0x000fe200000012ff */
[----:B------:R-:W2:Y:S01]  /*dc40*/  SHFL.IDX PT, R43, R11, 0x1, 0x1c1f ;  /* 0x003c1f000b2b7f89 */ /* 0x000ea200000e0000 */
[----:B------:R-:W-:-:S02]  /*dc50*/  SHF.R.U64 R24, R24, 0x3, RZ ;  /* 0x0000000318187819 */ /* 0x000fc400000012ff */
[----:B------:R-:W-:Y:S01]  /*dc60*/  LOP3.LUT R40, R40, R41, RZ, 0x3c, !PT ;  /* 0x0000002928287212 */ /* 0x000fe200078e3cff */
[--C-:B------:R-:W-:Y:S01]  /*dc70*/  IMAD.X R41, RZ, RZ, R5.reuse, P3 ;  /* 0x000000ffff297224 */ /* 0x100fe200018e0605 */
[----:B------:R-:W-:Y:S01]  /*dc80*/  LOP3.LUT R24, R24, R25, RZ, 0x3c, !PT ;  /* 0x0000001918187212 */ /* 0x000fe200078e3cff */
[--C-:B------:R-:W-:Y:S01]  /*dc90*/  IMAD.X R25, RZ, RZ, R5.reuse, P0 ;  /* 0x000000ffff197224 */ /* 0x100fe200000e0605 */
[----:B------:R-:W-:Y:S02]  /*dca0*/  IADD3 R57, P0, R4, 0x9000, RZ ;  /* 0x0000900004397810 */ /* 0x000fe40007f1e0ff */
[----:B------:R-:W-:Y:S01]  /*dcb0*/  LOP3.LUT R28, R28, R29, RZ, 0x3c, !PT ;  /* 0x0000001d1c1c7212 */ /* 0x000fe200078e3cff */
[----:B------:R-:W-:Y:S01]  /*dcc0*/  IMAD.X R29, RZ, RZ, R5, P2 ;  /* 0x000000ffff1d7224 */ /* 0x000fe200010e0605 */
[----:B------:R-:W-:Y:S02]  /*dcd0*/  IADD3 R10, P3, R4, 0xf000, RZ ;  /* 0x0000f000040a7810 */ /* 0x000fe40007f7e0ff */
[----:B------:R-:W-:-:S02]  /*dce0*/  LOP3.LUT R56, R57, 0x380, RZ, 0xc0, !PT ;  /* 0x0000038039387812 */ /* 0x000fc400078ec0ff */
[C---:B------:R-:W-:Y:S02]  /*dcf0*/  IADD3 R45, P2, R4.reuse, 0xb000, RZ ;  /* 0x0000b000042d7810 */ /* 0x040fe40007f5e0ff */
[----:B------:R-:W-:Y:S02]  /*dd00*/  LOP3.LUT R12, R13, 0x380, RZ, 0xc0, !PT ;  /* 0x000003800d0c7812 */ /* 0x000fe400078ec0ff */
[C---:B------:R-:W-:Y:S02]  /*dd10*/  IADD3 R33, P6, R4.reuse, 0x6000, RZ ;  /* 0x0000600004217810 */ /* 0x040fe40007fde0ff */
[----:B------:R-:W-:Y:S01]  /*dd20*/  IADD3 R37, P5, R4, 0x7000, RZ ;  /* 0x0000700004257810 */ /* 0x000fe20007fbe0ff */
[----:B------:R-:W-:Y:S01]  /*dd30*/  UIMAD.WIDE.U32 UR8, UR4, UR12, URZ ;  /* 0x0000000c040872a5 */ /* 0x000fe2000f8e003f */
[----:B------:R-:W-:Y:S01]  /*dd40*/  LOP3.LUT R3, R10, 0x380, RZ, 0xc0, !PT ;  /* 0x000003800a037812 */ /* 0x000fe200078ec0ff */
[----:B------:R-:W-:Y:S01]  /*dd50*/  UIMAD UR10, UR4, UR13, UR10 ;  /* 0x0000000d040a72a4 */ /* 0x000fe2000f8e020a */
[----:B------:R-:W-:Y:S01]  /*dd60*/  SHF.R.U64 R56, R56, 0x3, RZ ;  /* 0x0000000338387819 */ /* 0x000fe200000012ff */
[----:B------:R-:W-:Y:S01]  /*dd70*/  IMAD.X R49, RZ, RZ, R5, P3 ;  /* 0x000000ffff317224 */ /* 0x000fe200018e0605 */
[----:B------:R-:W-:Y:S01]  /*dd80*/  LOP3.LUT R44, R45, 0x380, RZ, 0xc0, !PT ;  /* 0x000003802d2c7812 */ /* 0x000fe200078ec0ff */
[----:B------:R-:W-:Y:S01]  /*dd90*/  ULDC.64 UR12, c[0x0][0xae8] ;  /* 0x0002ba00000c7ab9 */ /* 0x000fe20000000a00 */
[----:B------:R-:W-:-:S02]  /*dda0*/  SHF.R.U64 R3, R3, 0x3, RZ ;  /* 0x0000000303037819 */ /* 0x000fc400000012ff */
[----:B------:R-:W-:Y:S01]  /*ddb0*/  LOP3.LUT R56, R56, R57, RZ, 0x3c, !PT ;  /* 0x0000003938387212 */ /* 0x000fe200078e3cff */
[--C-:B------:R-:W-:Y:S01]  /*ddc0*/  IMAD.X R57, RZ, RZ, R5.reuse, P0 ;  /* 0x000000ffff397224 */ /* 0x100fe200000e0605 */
[----:B------:R-:W-:Y:S02]  /*ddd0*/  SHF.R.U64 R44, R44, 0x3, RZ ;  /* 0x000000032c2c7819 */ /* 0x000fe400000012ff */
[----:B------:R-:W-:Y:S02]  /*dde0*/  LOP3.LUT P0, RZ, R208, 0x3, RZ, 0xc0, !PT ;  /* 0x00000003d0ff7812 */ /* 0x000fe4000780c0ff */
[----:B------:R-:W-:Y:S02]  /*ddf0*/  LOP3.LUT R48, R3, R10, RZ, 0x3c, !PT ;  /* 0x0000000a03307212 */ /* 0x000fe400078e3cff */
[----:B------:R-:W-:Y:S01]  /*de00*/  LOP3.LUT R44, R44, R45, RZ, 0x3c, !PT ;  /* 0x0000002d2c2c7212 */ /* 0x000fe200078e3cff */
[----:B------:R-:W3:Y:S01]  /*de10*/  @P1 LDC R3, c[0x0][0xbec] ;  /* 0x0002fb00ff031b82 */ /* 0x000ee20000000800 */
[----:B------:R-:W-:Y:S01]  /*de20*/  IMAD.X R45, RZ, RZ, R5, P2 ;  /* 0x000000ffff2d7224 */ /* 0x000fe200010e0605 */
[----:B------:R-:W-:-:S02]  /*de30*/  SHF.R.U64 R12, R12, 0x3, RZ ;  /* 0x000000030c0c7819 */ /* 0x000fc400000012ff */
[----:B------:R-:W-:Y:S02]  /*de40*/  ISETP.GE.OR P2, PT, R18, R81, P0 ;  /* 0x000000511200720c */ /* 0x000fe40000746670 */
[----:B------:R-:W-:Y:S01]  /*de50*/  LOP3.LUT R12, R12, R13, RZ, 0x3c, !PT ;  /* 0x0000000d0c0c7212 */ /* 0x000fe200078e3cff */
[--C-:B------:R-:W-:Y:S01]  /*de60*/  IMAD.X R13, RZ, RZ, R5.reuse, P4 ;  /* 0x000000ffff0d7224 */ /* 0x100fe200020e0605 */
[----:B------:R-:W-:Y:S02]  /*de70*/  IADD3 R65, P4, R4, 0x8000, RZ ;  /* 0x0000800004417810 */ /* 0x000fe40007f9e0ff */
[----:B------:R-:W-:Y:S02]  /*de80*/  LOP3.LUT R32, R33, 0x380, RZ, 0xc0, !PT ;  /* 0x0000038021207812 */ /* 0x000fe400078ec0ff */
[----:B------:R-:W-:Y:S02]  /*de90*/  LOP3.LUT R36, R37, 0x380, RZ, 0xc0, !PT ;  /* 0x0000038025247812 */ /* 0x000fe400078ec0ff */
[----:B------:R-:W-:Y:S01]  /*dea0*/  LOP3.LUT R64, R65, 0x380, RZ, 0xc0, !PT ;  /* 0x0000038041407812 */ /* 0x000fe200078ec0ff */
[----:B------:R-:W-:Y:S01]  /*deb0*/  UIADD3 UR9, UR9, UR10, URZ ;  /* 0x0000000a09097290 */ /* 0x000fe2000fffe03f */
[----:B------:R-:W-:Y:S01]  /*dec0*/  SHF.R.U64 R32, R32, 0x3, RZ ;  /* 0x0000000320207819 */ /* 0x000fe200000012ff */
[----:B-1----:R1:W-:Y:S01]  /*ded0*/  @!P2 ST.E desc[UR20][R20.64], R0 ;  /* 0x000000001400a985 */ /* 0x0023e2000c101914 */
[----:B------:R-:W-:Y:S01]  /*dee0*/  SHF.R.U64 R36, R36, 0x3, RZ ;  /* 0x0000000324247819 */ /* 0x000fe200000012ff */
[----:B------:R-:W-:Y:S01]  /*def0*/  UIMAD UR4, UR16, UR12, URZ ;  /* 0x0000000c100472a4 */ /* 0x000fe2000f8e023f */
[----:B------:R-:W-:Y:S01]  /*df00*/  SHF.R.U64 R64, R64, 0x3, RZ ;  /* 0x0000000340407819 */ /* 0x000fe200000012ff */
[----:B------:R-:W-:Y:S01]  /*df10*/  UIMAD.WIDE.U32 UR8, UR19, UR12, UR8 ;  /* 0x0000000c130872a5 */ /* 0x000fe2000f8e0008 */
[----:B------:R-:W-:Y:S01]  /*df20*/  LOP3.LUT R32, R32, R33, RZ, 0x3c, !PT ;  /* 0x0000002120207212 */ /* 0x000fe200078e3cff */
[--C-:B------:R-:W-:Y:S01]  /*df30*/  IMAD.X R33, RZ, RZ, R5.reuse, P6 ;  /* 0x000000ffff217224 */ /* 0x100fe200030e0605 */
[----:B------:R-:W-:Y:S01]  /*df40*/  LOP3.LUT R36, R36, R37, RZ, 0x3c, !PT ;  /* 0x0000002524247212 */ /* 0x000fe200078e3cff */
[--C-:B------:R-:W-:Y:S01]  /*df50*/  IMAD.X R37, RZ, RZ, R5.reuse, P5 ;  /* 0x000000ffff257224 */ /* 0x100fe200028e0605 */
[----:B------:R-:W-:Y:S01]  /*df60*/  LOP3.LUT R64, R64, R65, RZ, 0x3c, !PT ;  /* 0x0000004140407212 */ /* 0x000fe200078e3cff */
[----:B------:R-:W-:Y:S01]  /*df70*/  IMAD.X R65, RZ, RZ, R5, P4 ;  /* 0x000000ffff417224 */ /* 0x000fe200020e0605 */
[----:B------:R-:W-:Y:S01]  /*df80*/  ULDC.64 UR10, c[0x0][0xaf0] ;  /* 0x0002bc00000a7ab9 */ /* 0x000fe20000000a00 */
[----:B-1----:R-:W-:Y:S01]  /*df90*/  IMAD R0, R203, 0x20, R205 ;  /* 0x00000020cb007824 */ /* 0x002fe200078e02cd */
[----:B------:R-:W-:Y:S01]  /*dfa0*/  UIMAD UR4, UR19, UR13, UR4 ;  /* 0x0000000d130472a4 */ /* 0x000fe2000f8e0204 */
[----:B------:R-:W-:-:S02]  /*dfb0*/  IADD3 R73, P6, R4, 0xc000, RZ ;  /* 0x0000c00004497810 */ /* 0x000fc40007fde0ff */
[----:B------:R-:W-:Y:S01]  /*dfc0*/  VIADD R18, R0, UR61 ;  /* 0x0000003d00127c36 */ /* 0x000fe20008000000 */
[C---:B------:R-:W-:Y:S02]  /*dfd0*/  IADD3 R69, P5, R4.reuse, 0xd000, RZ ;  /* 0x0000d00004457810 */ /* 0x040fe40007fbe0ff */
[----:B------:R-:W-:Y:S01]  /*dfe0*/  IADD3 R61, P4, R4, 0xe000, RZ ;  /* 0x0000e000043d7810 */ /* 0x000fe20007f9e0ff */
[----:B---3--:R-:W-:Y:S01]  /*dff0*/  @P1 IMAD.HI.U32 R0, R18, R3, RZ ;  /* 0x0000000312001227 */ /* 0x008fe200078e00ff */
[----:B------:R-:W-:Y:S01]  /*e000*/  UIADD3 UR9, UR9, UR4, URZ ;  /* 0x0000000409097290 */ /* 0x000fe2000fffe03f */
[----:B------:R-:W-:Y:S01]  /*e010*/  LOP3.LUT R72, R73, 0x380, RZ, 0xc0, !PT ;  /* 0x0000038049487812 */ /* 0x000fe200078ec0ff */
[----:B------:R-:W-:Y:S01]  /*e020*/  UIMAD UR4, UR18, UR10, URZ ;  /* 0x0000000a120472a4 */ /* 0x000fe2000f8e023f */
[----:B------:R-:W-:Y:S02]  /*e030*/  LOP3.LUT R68, R69, 0x380, RZ, 0xc0, !PT ;  /* 0x0000038045447812 */ /* 0x000fe400078ec0ff */
[----:B------:R-:W-:-:S02]  /*e040*/  LOP3.LUT R60, R61, 0x380, RZ, 0xc0, !PT ;  /* 0x000003803d3c7812 */ /* 0x000fc400078ec0ff */
[----:B------:R-:W-:Y:S01]  /*e050*/  ISETP.GE.OR P0, PT, R6, R81, P0 ;  /* 0x000000510600720c */ /* 0x000fe20000706670 */
[----:B------:R-:W-:Y:S01]  /*e060*/  IMAD.MOV.U32 R21, RZ, RZ, R18 ;  /* 0x000000ffff157224 */ /* 0x000fe200078e0012 */
[----:B------:R-:W-:Y:S01]  /*e070*/  LOP3.LUT R7, R4, 0x380, RZ, 0xc0, !PT ;  /* 0x0000038004077812 */ /* 0x000fe200078ec0ff */
[----:B------:R-:W-:Y:S01]  /*e080*/  UIMAD UR4, UR17, UR11, UR4 ;  /* 0x0000000b110472a4 */ /* 0x000fe2000f8e0204 */
[----:B0-----:R-:W-:Y:S01]  /*e090*/  @P1 SHF.R.U32.HI R21, RZ, R77, R0 ;  /* 0x0000004dff151219 */ /* 0x001fe20000011600 */
[----:B------:R-:W-:Y:S01]  /*e0a0*/  UIMAD.WIDE.U32 UR8, UR17, UR10, UR8 ;  /* 0x0000000a110872a5 */ /* 0x000fe2000f8e0008 */
[----:B------:R-:W-:Y:S02]  /*e0b0*/  SHF.R.U64 R72, R72, 0x3, RZ ;  /* 0x0000000348487819 */ /* 0x000fe400000012ff */
[----:B------:R-:W-:Y:S02]  /*e0c0*/  SHF.R.U64 R68, R68, 0x3, RZ ;  /* 0x0000000344447819 */ /* 0x000fe400000012ff */
[----:B------:R-:W-:-:S02]  /*e0d0*/  SHF.R.U64 R60, R60, 0x3, RZ ;  /* 0x000000033c3c7819 */ /* 0x000fc400000012ff */
[----:B------:R-:W-:Y:S01]  /*e0e0*/  SHF.R.U64 R7, R7, 0x3, RZ ;  /* 0x0000000307077819 */ /* 0x000fe200000012ff */
[----:B------:R-:W-:Y:S01]  /*e0f0*/  UIADD3 UR4, UR9, UR4, URZ ;  /* 0x0000000409047290 */ /* 0x000fe2000fffe03f */
[--C-:B------:R-:W-:Y:S01]  /*e100*/  SHF.R.S32.HI R0, RZ, 0x1f, R21.reuse ;  /* 0x0000001fff007819 */ /* 0x100fe20000011415 */
[----:B------:R-:W-:Y:S01]  /*e110*/  IMAD.MOV R77, RZ, RZ, -R21 ;  /* 0x000000ffff4d7224 */ /* 0x000fe200078e0a15 */
[----:B------:R-:W-:Y:S01]  /*e120*/  LOP3.LUT R72, R72, R73, RZ, 0x3c, !PT ;  /* 0x0000004948487212 */ /* 0x000fe200078e3cff */
[--C-:B------:R-:W-:Y:S01]  /*e130*/  IMAD.X R73, RZ, RZ, R5.reuse, P6 ;  /* 0x000000ffff497224 */ /* 0x100fe200030e0605 */
[----:B------:R-:W-:Y:S01]  /*e140*/  LOP3.LUT R68, R68, R69, RZ, 0x3c, !PT ;  /* 0x0000004544447212 */ /* 0x000fe200078e3cff */
[--C-:B------:R-:W-:Y:S01]  /*e150*/  IMAD.X R69, RZ, RZ, R5.reuse, P5 ;  /* 0x000000ffff457224 */ /* 0x100fe200028e0605 */
[----:B------:R-:W-:Y:S01]  /*e160*/  LOP3.LUT R60, R60, R61, RZ, 0x3c, !PT ;  /* 0x0000003d3c3c7212 */ /* 0x000fe200078e3cff */
[----:B------:R-:W-:Y:S01]  /*e170*/  IMAD.X R61, RZ, RZ, R5, P4 ;  /* 0x000000ffff3d7224 */ /* 0x000fe200020e0605 */
[----:B------:R-:W-:Y:S01]  /*e180*/  LOP3.LUT R4, R7, R4, RZ, 0x3c, !PT ;  /* 0x0000000407047212 */ /* 0x000fe200078e3cff */
[----:B------:R-:W-:Y:S01]  /*e190*/  ULDC.64 UR10, c[0x0][0xae0] ;  /* 0x0002b800000a7ab9 */ /* 0x000fe20000000a00 */
[----:B------:R-:W-:Y:S01]  /*e1a0*/  IMAD R77, R16, R77, R18 ;  /* 0x0000004d104d7224 */ /* 0x000fe200078e0212 */
[----:B--2---:R0:W-:Y:S01]  /*e1b0*/  @!P0 ST.E desc[UR20][R42.64], R2 ;  /* 0x000000022a008985 */ /* 0x0041e2000c101914 */
[----:B------:R-:W-:-:S02]  /*e1c0*/  IMAD R0, R0, UR10, RZ ;  /* 0x0000000a00007c24 */ /* 0x000fc4000f8e02ff */
[----:B------:R-:W-:Y:S01]  /*e1d0*/  IMAD.U32 R3, RZ, RZ, UR9 ;  /* 0x00000009ff037e24 */ /* 0x000fe2000f8e00ff */
[----:B------:R-:W5:Y:S01]  /*e1e0*/  LD.E.128 R4, desc[UR20][R4.64] ;  /* 0x0000001404047980 */ /* 0x000f62000c101d00 */
[----:B------:R-:W-:Y:S02]  /*e1f0*/  IMAD.U32 R3, RZ, RZ, UR4 ;  /* 0x00000004ff037e24 */ /* 0x000fe4000f8e00ff */
[----:B------:R-:W-:Y:S01]  /*e200*/  IMAD R79, R21, UR11, R0 ;  /* 0x0000000b154f7c24 */ /* 0x000fe2000f8e0200 */
[----:B------:R-:W5:Y:S01]  /*e210*/  LD.E.128 R8, desc[UR20][R8.64] ;  /* 0x0000001408087980 */ /* 0x000f62000c101d00 */
[----:B------:R-:W-:Y:S01]  /*e220*/  SHF.R.S32.HI R0, RZ, 0x1f, R77 ;  /* 0x0000001fff007819 */ /* 0x000fe2000001144d */
[----:B0-----:R-:W-:Y:S02]  /*e230*/  IMAD.U32 R2, RZ, RZ, UR8 ;  /* 0x00000008ff027e24 */ /* 0x001fe4000f8e00ff */
[----:B------:R-:W5:Y:S01]  /*e240*/  LD.E.128 R12, desc[UR20][R12.64] ;  /* 0x000000140c0c7980 */ /* 0x000f62000c101d00 */
[----:B------:R-:W-:-:S03]  /*e250*/  ULDC.64 UR8, c[0x0][0xad8] ;  /* 0x0002b60000087ab9 */ /* 0x000fc60000000a00 */
[----:B------:R-:W5:Y:S01]  /*e260*/  LD.E.128 R24, desc[UR20][R24.64] ;  /* 0x0000001418187980 */ /* 0x000f62000c101d00 */
[----:B------:R-:W-:-:S03]  /*e270*/  IMAD.WIDE.U32 R2, R21, UR10, R2 ;  /* 0x0000000a15027c25 */ /* 0x000fc6000f8e0002 */
[----:B------:R-:W5:Y:S04]  /*e280*/  LD.E.128 R52, desc[UR20][R52.64] ;  /* 0x0000001434347980 */ /* 0x000f68000c101d00 */
        /* <DEDUP_REMOVED lines=10> */
[----:B------:R-:W5:Y:S01]  /*e330*/  LD.E.128 R48, desc[UR20][R48.64] ;  /* 0x0000001430307980 */ /* 0x000f62000c101d00 */
[----:B------:R-:W-:Y:S01]  /*e340*/  IMAD.IADD R3, R3, 0x1, R79 ;  /* 0x0000000103037824 */ /* 0x000fe200078e024f */
[----:B------:R-:W-:Y:S01]  /*e350*/  BSSY B1, `(.L_x_1507) ;  /* 0x000002c000017945 */ /* 0x000fe20003800000 */
[----:B------:R-:W-:Y:S01]  /*e360*/  IMAD R16, R0, UR8, RZ ;  /* 0x0000000800107c24 */ /* 0x000fe2000f8e02ff */
[----:B------:R-:W-:Y:S01]  /*e370*/  @!PT LDS RZ, [RZ] ;  /* 0x00000000fffff984 */ /* 0x000fe20000000800 */
[----:B------:R-:W-:Y:S01]  /*e380*/  @!PT LDS RZ, [RZ] ;  /* 0x00000000fffff984 */ /* 0x000fe20000000800 */
[----:B------:R-:W-:Y:S01]  /*e390*/  @!PT LDS RZ, [RZ] ;  /* 0x00000000fffff984 */ /* 0x000fe20000000800 */
[----:B------:R-:W-:Y:S01]  /*e3a0*/  @!PT LDS RZ, [RZ] ;  /* 0x00000000fffff984 */ /* 0x000fe20000000800 */
[----:B------:R0:W-:Y:S06]  /*e3b0*/  MEMBAR.ALL.CTA ;  /* 0x0000000000007992 */ /* 0x0001ec0000008000 */
[----:B0-----:R-:W0:Y:S01]  /*e3c0*/  FENCE.VIEW.ASYNC.S ;  /* 0x00000000000073c6 */ /* 0x001e220000000000 */
[----:B------:R-:W-:-:S02]  /*e3d0*/  VIADD R80, R205, UR61 ;  /* 0x0000003dcd507c36 */ /* 0x000fc40008000000 */
[C---:B------:R-:W-:Y:S02]  /*e3e0*/  IMAD R21, R77.reuse, UR9, R16 ;  /* 0x000000094d157c24 */ /* 0x040fe4000f8e0210 */
[----:B------:R-:W-:Y:S01]  /*e3f0*/  IMAD.WIDE.U32 R2, R77, UR8, R2 ;  /* 0x000000084d027c25 */ /* 0x000fe2000f8e0002 */
[CC--:B------:R-:W-:Y:S01]  /*e400*/  ISETP.GE.AND P2, PT, R80.reuse, R81.reuse, PT ;  /* 0x000000515000720c */ /* 0x0c0fe20003f46270 */
[----:B------:R-:W-:Y:S02]  /*e410*/  ULDC.64 UR8, c[0x0][0xa80] ;  /* 0x0002a00000087ab9 */ /* 0x000fe40000000a00 */
[----:B------:R-:W-:Y:S01]  /*e420*/  VIADD R0, R80, 0x20 ;  /* 0x0000002050007836 */ /* 0x000fe20000000000 */
[----:B------:R-:W-:Y:S01]  /*e430*/  LEA R16, P3, R2, UR8, 0x1 ;  /* 0x0000000802107c11 */ /* 0x000fe2000f8608ff */
[----:B------:R-:W-:Y:S02]  /*e440*/  IMAD.IADD R3, R3, 0x1, R21 ;  /* 0x0000000103037824 */ /* 0x000fe400078e0215 */
[----:B------:R-:W-:Y:S01]  /*e450*/  VIADD R23, R23, 0x30820 ;  /* 0x0003082017177836 */ /* 0x000fe20000000000 */
[----:B------:R-:W-:Y:S01]  /*e460*/  ISETP.GE.AND P1, PT, R0, R81, PT ;  /* 0x000000510000720c */ /* 0x000fe20003f26270 */
[----:B------:R-:W-:Y:S01]  /*e470*/  VIADD R0, R80, 0x40 ;  /* 0x0000004050007836 */ /* 0x000fe20000000000 */
[----:B------:R-:W-:Y:S01]  /*e480*/  LEA.HI.X R18, R2, UR9, R3, 0x1, P3 ;  /* 0x0000000902127c11 */ /* 0x000fe200098f0c03 */
[----:B0-----:R0:W1:Y:S01]  /*e490*/  SHFL.IDX PT, R78, R16, RZ, 0x181f ;  /* 0x00181fff104e7589 */ /* 0x00106200000e0000 */
[----:B------:R-:W-:-:S02]  /*e4a0*/  PRMT R23, RZ, 0x654, R23 ;  /* 0x00000654ff177816 */ /* 0x000fc40000000017 */
[----:B------:R-:W-:Y:S02]  /*e4b0*/  ISETP.GE.AND P0, PT, R0, R81, PT ;  /* 0x000000510000720c */ /* 0x000fe40003f06270 */
[----:B------:R0:W2:Y:S01]  /*e4c0*/  SHFL.IDX PT, R0, R18, RZ, 0x181f ;  /* 0x00181fff12007589 */ /* 0x0000a200000e0000 */
[----:B------:R0:W-:Y:S01]  /*e4d0*/  SYNCS.ARRIVE.TRANS64.RED.A1T0 RZ, [R23+URZ], RZ ;  /* 0x000000ff17ff79a7 */ /* 0x0001e2000810043f */
[----:B------:R-:W-:Y:S09]  /*e4e0*/  @P2 BRA `(.L_x_1508) ;  /* 0x0000000000482947 */ /* 0x000ff20003800000 */
        /* <DEDUP_REMOVED lines=18> */
.L_x_1508:
[----:B------:R-:W-:Y:S05]  /*e610*/  BSYNC B1 ;  /* 0x0000000000017941 */ /* 0x000fea0003800000 */
.L_x_1507:
[----:B--2---:R2:W4:Y:S01]  /*e620*/  SHFL.IDX PT, R0, R18, 0x1, 0x181f ;  /* 0x00381f0012007f89 */ /* 0x00452200000e0000 */
[----:B------:R-:W-:Y:S03]  /*e630*/  BSSY B1, `(.L_x_1509) ;  /* 0x0000015000017945 */ /* 0x000fe60003800000 */
[----:B---3--:R2:W3:Y:S01]  /*e640*/  SHFL.IDX PT, R20, R16, 0x1, 0x181f ;  /* 0x00381f0010147f89 */ /* 0x0084e200000e0000 */
[----:B------:R-:W-:Y:S05]  /*e650*/  @P1 BRA `(.L_x_1510) ;  /* 0x0000000000481947 */ /* 0x000fea0003800000 */
[----:B------:R-:W-:Y:S01]  /*e660*/  ULDC UR4, c[0x0][0xac8] ;  /* 0x0002b20000047ab9 */ /* 0x000fe20000000800 */
[----:B------:R-:W-:Y:S01]  /*e670*/  ULDC.64 UR8, c[0x0][0x208] ;  /* 0x0000820000087ab9 */ /* 0x000fe20000000a00 */
[----:B------:R-:W-:Y:S02]  /*e680*/  ISETP.GE.AND P4, PT, R19, UR4, PT ;  /* 0x0000000413007c0c */ /* 0x000fe4000bf86270 */
[----:B------:R-:W-:Y:S02]  /*e690*/  ISETP.GE.AND P3, PT, R201, UR4, PT ;  /* 0x00000004c9007c0c */ /* 0x000fe4000bf66270 */
[----:B------:R-:W-:Y:S02]  /*e6a0*/  ISETP.GE.AND P2, PT, R200, UR4, PT ;  /* 0x00000004c8007c0c */ /* 0x000fe4000bf46270 */
[----:B------:R-:W-:-:S07]  /*e6b0*/  ISETP.GE.AND P1, PT, R202, UR4, PT ;  /* 0x00000004ca007c0c */ /* 0x000fce000bf26270 */
[-C--:B---3--:R-:W-:Y:S02]  /*e6c0*/  @!P4 LEA R2, P6, R19, R20.reuse, 0x1 ;  /* 0x000000141302c211 */ /* 0x088fe400078c08ff */
[----:B-----5:R-:W-:Y:S02]  /*e6d0*/  @!P3 LEA R4, P5, R201, R20, 0x1 ;  /* 0x00000014c904b211 */ /* 0x020fe400078a08ff */
        /* <DEDUP_REMOVED lines=10> */
.L_x_1510:
[----:B------:R-:W-:Y:S05]  /*e780*/  BSYNC B1 ;  /* 0x0000000000017941 */ /* 0x000fea0003800000 */
.L_x_1509:
[----:B----4-:R4:W0:Y:S01]  /*e790*/  SHFL.IDX PT, R0, R18, 0x2, 0x181f ;  /* 0x00581f0012007f89 */ /* 0x01082200000e0000 */
[----:B------:R-:W-:Y:S03]  /*e7a0*/  BSSY B1, `(.L_x_1511) ;  /* 0x0000015000017945 */ /* 0x000fe60003800000 */
[----:B---3-5:R4:W3:Y:S01]  /*e7b0*/  SHFL.IDX PT, R8, R16, 0x2, 0x181f ;  /* 0x00581f0010087f89 */ /* 0x0288e200000e0000 */
        /* <DEDUP_REMOVED lines=19> */
.L_x_1512:
[----:B------:R-:W-:Y:S05]  /*e8f0*/  BSYNC B1 ;  /* 0x0000000000017941 */ /* 0x000fea0003800000 */
.L_x_1511:
[----:B0-----:R-:W-:Y:S01]  /*e900*/  VIADD R0, R80, 0x60 ;  /* 0x0000006050007836 */ /* 0x001fe20000000000 */
[----:B--2-4-:R-:W0:Y:S04]  /*e910*/  SHFL.IDX PT, R18, R18, 0x3, 0x181f ;  /* 0x00781f0012127f89 */ /* 0x014e2800000e0000 */
[----:B------:R-:W-:Y:S01]  /*e920*/  ISETP.GE.AND P0, PT, R0, R81, PT ;  /* 0x000000510000720c */ /* 0x000fe20003f06270 */
[----:B------:R-:W2:-:S12]  /*e930*/  SHFL.IDX PT, R16, R16, 0x3, 0x181f ;  /* 0x00781f0010107f89 */ /* 0x000e9800000e0000 */
[----:B------:R-:W-:Y:S05]  /*e940*/  @P0 BRA `(.L_x_1513) ;  /* 0x0000000c00e40947 */ /* 0x000fea0003800000 */
[----:B------:R-:W-:Y:S01]  /*e950*/  ULDC UR4, c[0x0][0xac8] ;  /* 0x0002b20000047ab9 */ /* 0x000fe20000000800 */
[----:B------:R-:W-:Y:S01]  /*e960*/  ULDC.64 UR8, c[0x0][0x208] ;  /* 0x0000820000087ab9 */ /* 0x000fe20000000a00 */
[----:B------:R-:W-:Y:S02]  /*e970*/  ISETP.GE.AND P3, PT, R19, UR4, PT ;  /* 0x0000000413007c0c */ /* 0x000fe4000bf66270 */
[----:B------:R-:W-:Y:S02]  /*e980*/  ISETP.GE.AND P4, PT, R201, UR4, PT ;  /* 0x00000004c9007c0c */ /* 0x000fe4000bf86270 */
[----:B------:R-:W-:-:S09]  /*e990*/  ISETP.GE.AND P5, PT, R200, UR4, PT ;  /* 0x00000004c8007c0c */ /* 0x000fd2000bfa6270 */
[-C--:B--2---:R-:W-:Y:S02]  /*e9a0*/  @!P3 LEA R2, P0, R19, R16.reuse, 0x1 ;  /* 0x000000101302b211 */ /* 0x084fe400078008ff */
        /* <DEDUP_REMOVED lines=15> */
.L_x_1505:
        /* <DEDUP_REMOVED lines=14> */
[----:B0-----:R-:W-:Y:S01]  /*eb80*/  ISETP.NE.AND P0, PT, R11, 0x1, PT ;  /* 0x000000010b00780c */ /* 0x001fe20003f05270 */
[----:B------:R-:W-:-:S04]  /*eb90*/  UISETP.NE.U32.AND UP1, UPT, UR8, URZ, UPT ;  /* 0x0000003f0800728c */ /* 0x000fc8000bf25070 */
[----:B------:R-:W-:-:S06]  /*eba0*/  UISETP.NE.AND.EX UP1, UPT, UR9, URZ, UPT, UP1 ;  /* 0x0000003f0900728c */ /* 0x000fcc000bf25310 */
[----:B------:R-:W-:Y:S02]  /*ebb0*/  PLOP3.LUT P3, PT, PT, PT, UP1, 0x80, 0x0 ;  /* 0x000000000000781c */ /* 0x000fe40003f6f018 */
[----:B------:R-:W0:Y:S03]  /*ebc0*/  @P0 LDC R9, c[0x0][0xbec] ;  /* 0x0002fb00ff090b82 */ /* 0x000e260000000800 */
[----:B------:R-:W-:Y:S02]  /*ebd0*/  @UP1 ULDC.64 UR8, c[0x0][0xc08] ;  /* 0x0003020000081ab9 */ /* 0x000fe40000000a00 */
[----:B------:R-:W-:-:S03]  /*ebe0*/  @UP1 UIMAD.WIDE UR8, UR4, 0x4, UR8 ;  /* 0x00000004040818a5 */ /* 0x000fc6000f8e0208 */
[----:B------:R-:W-:Y:S02]  /*ebf0*/  ULDC UR4, c[0x0][0xa88] ;  /* 0x0002a20000047ab9 */ /* 0x000fe40000000800 */
[----:B------:R-:W-:Y:S02]  /*ec00*/  IMAD.U32 R0, RZ, RZ, UR4 ;  /* 0x00000004ff007e24 */ /* 0x000fe4000f8e00ff */
[----:B------:R-:W-:Y:S02]  /*ec10*/  IMAD.U32 R4, RZ, RZ, UR8 ;  /* 0x00000008ff047e24 */ /* 0x000fe4000f8e00ff */
[----:B------:R-:W-:Y:S01]  /*ec20*/  IMAD.U32 R5, RZ, RZ, UR9 ;  /* 0x00000009ff057e24 */ /* 0x000fe2000f8e00ff */
[----:B------:R-:W-:-:S04]  /*ec30*/  UMOV UR4, URZ ;  /* 0x0000003f00047c82 */ /* 0x000fc80008000000 */
[----:B------:R1:W5:Y:S01]  /*ec40*/  @P3 LDG.E R0, desc[UR12][R4.64] ;  /* 0x0000000c04003981 */ /* 0x000362000c1e1900 */
[----:B------:R-:W-:Y:S01]  /*ec50*/  USHF.R.S32.HI UR12, URZ, 0x1f, UR10 ;  /* 0x0000001f3f0c7899 */ /* 0x000fe2000801140a */
[----:B------:R-:W-:Y:S02]  /*ec60*/  ISETP.GE.AND P1, PT, R217, 0x80, PT ;  /* 0x00000080d900780c */ /* 0x000fe40003f26270 */
[----:B--2---:R-:W-:Y:S01]  /*ec70*/  @P2 R2UR UR4, R6 ;  /* 0x00000000060422ca */ /* 0x004fe200000e0000 */
[----:B01----:R-:W-:-:S14]  /*ec80*/  @P3 BRA `(.L_x_1514) ;  /* 0x0000000000143947 */ /* 0x003fdc0003800000 */
[----:B------:R-:W-:Y:S05]  /*ec90*/  @!P2 BRA `(.L_x_1514) ;  /* 0x000000000010a947 */ /* 0x000fea0003800000 */
[----:B------:R-:W-:Y:S02]  /*eca0*/  ULDC.64 UR8, c[0x0][0x208] ;  /* 0x0000820000087ab9 */ /* 0x000fe40000000a00 */
[----:B------:R-:W2:Y:S04]  /*ecb0*/  LDG.E R5, desc[UR8][R2.64] ;  /* 0x0000000802057981 */ /* 0x000ea8000c1e1900 */
[----:B-----5:R-:W2:Y:S02]  /*ecc0*/  LDG.E R0, desc[UR8][R2.64+0x4] ;  /* 0x0000040802007981 */ /* 0x020ea4000c1e1900 */
[----:B--2---:R-:W-:-:S07]  /*ecd0*/  IMAD.IADD R0, R0, 0x1, -R5 ;  /* 0x0000000100007824 */ /* 0x004fce00078e0a05 */
.L_x_1514:
[----:B------:R-:W-:Y:S01]  /*ece0*/  R2UR UR9, R206 ;  /* 0x00000000ce0972ca */ /* 0x000fe200000e0000 */
[----:B------:R-:W-:Y:S01]  /*ecf0*/  USHF.R.S32.HI UR11, URZ, 0x1f, UR4 ;  /* 0x0000001f3f0b7899 */ /* 0x000fe20008011404 */
[----:B------:R-:W-:Y:S11]  /*ed00*/  BSSY B1, `(.L_x_1515) ;  /* 0x0000030000017945 */ /* 0x000ff60003800000 */
[----:B------:R-:W-:-:S02]  /*ed10*/  USHF.R.S32.HI UR8, URZ, 0x1f, UR9 ;  /* 0x0000001f3f087899 */ /* 0x000fc40008011409 */
[----:B------:R-:W-:Y:S02]  /*ed20*/  USEL UR13, UR9, URZ, !UP0 ;  /* 0x0000003f090d7287 */ /* 0x000fe4000c000000 */
[----:B------:R-:W-:Y:S01]  /*ed30*/  USEL UR14, UR8, URZ, !UP0 ;  /* 0x0000003f080e7287 */ /* 0x000fe2000c000000 */
[----:B------:R-:W-:Y:S11]  /*ed40*/  @P1 BRA `(.L_x_1516) ;  /* 0x0000000000ac1947 */ /* 0x000ff60003800000 */
[----:B------:R-:W0:Y:S01]  /*ed50*/  S2R R3, SR_TID.X ;  /* 0x0000000000037919 */ /* 0x000e220000002100 */
[----:B------:R-:W1:Y:S01]  /*ed60*/  LDC R7, c[0x0][0xbe8] ;  /* 0x0002fa00ff077b82 */ /* 0x000e620000000800 */
[----:B------:R-:W-:Y:S02]  /*ed70*/  IMAD.U32 R4, RZ, RZ, UR61 ;  /* 0x0000003dff047e24 */ /* 0x000fe4000f8e00ff */
[----:B-1---5:R-:W-:-:S03]  /*ed80*/  IMAD R2, R0, R7, RZ ;  /* 0x0000000700027224 */ /* 0x022fc600078e02ff */
[----:B0-----:R-:W-:-:S04]  /*ed90*/  IADD3 R4, R4, -0x80, R3 ;  /* 0xffffff8004047810 */ /* 0x001fc80007ffe003 */
        /* <DEDUP_REMOVED lines=8> */
[----:B------:R-:W-:Y:S01]  /*ee20*/  UMOV UR9, UR11 ;  /* 0x0000000b00097c82 */ /* 0x000fe20008000000 */
[----:B------:R-:W-:-:S06]  /*ee30*/  ULDC.64 UR18, c[0x0][0x208] ;  /* 0x0000820000127ab9 */ /* 0x000fcc0000000a00 */
        /* <DEDUP_REMOVED lines=8> */
[----:B------:R-:W-:-:S03]  /*eec0*/  UIMAD UR10, UR13, UR17, UR10 ;  /* 0x000000110d0a72a4 */ /* 0x000fc6000f8e020a */
        /* <DEDUP_REMOVED lines=19> */
.L_x_1516:
[----:B------:R-:W-:Y:S05]  /*f000*/  BSYNC B1 ;  /* 0x0000000000017941 */ /* 0x000fea0003800000 */
.L_x_1515:
[----:B0-----:R-:W0:Y:S01]  /*f010*/  @P0 LDC R3, c[0x0][0xbf0] ;  /* 0x0002fc00ff030b82 */ /* 0x001e220000000800 */
[----:B------:R-:W-:Y:S01]  /*f020*/  ULDC.64 UR16, c[0x0][0xaa0] ;  /* 0x0002a80000107ab9 */ /* 0x000fe20000000a00 */
[----:B------:R-:W-:Y:S01]  /*f030*/  R2UR UR15, R204 ;  /* 0x00000000cc0f72ca */ /* 0x000fe200000e0000 */
[----:B------:R-:W-:Y:S01]  /*f040*/  UIMAD UR10, UR11, UR16, URZ ;  /* 0x000000100b0a72a4 */ /* 0x000fe2000f8e023f */
[----:B------:R-:W-:Y:S01]  /*f050*/  IMAD R2, R203, 0x20, R205 ;  /* 0x00000020cb027824 */ /* 0x000fe200078e02cd */
[----:B------:R-:W-:Y:S01]  /*f060*/  UIMAD.WIDE.U32 UR8, UR4, UR16, URZ ;  /* 0x00000010040872a5 */ /* 0x000fe2000f8e003f */
[----:B------:R-:W-:Y:S01]  /*f070*/  BSSY B1, `(.L_x_1517) ;  /* 0x0000041000017945 */ /* 0x000fe20003800000 */
[----:B------:R-:W-:Y:S01]  /*f080*/  UIMAD UR10, UR4, UR17, UR10 ;  /* 0x00000011040a72a4 */ /* 0x000fe2000f8e020a */
[----:B------:R-:W-:Y:S02]  /*f090*/  VIADD R6, R2, UR61 ;  /* 0x0000003d02067c36 */ /* 0x000fe40008000000 */
[----:B------:R-:W-:Y:S01]  /*f0a0*/  ULDC.64 UR16, c[0x0][0xae8] ;  /* 0x0002ba0000107ab9 */ /* 0x000fe20000000a00 */
[----:B------:R-:W-:Y:S01]  /*f0b0*/  UIADD3 UR9, UR9, UR10, URZ ;  /* 0x0000000a09097290 */ /* 0x000fe2000fffe03f */
[----:B------:R-:W-:Y:S01]  /*f0c0*/  @P0 IMAD.HI.U32 R2, R6, R9, RZ ;  /* 0x0000000906020227 */ /* 0x000fe200078e00ff */
[----:B------:R-:W-:-:S02]  /*f0d0*/  UIMAD UR4, UR12, UR16, URZ ;  /* 0x000000100c0472a4 */ /* 0x000fc4000f8e023f */
[----:B------:R-:W-:Y:S01]  /*f0e0*/  UIMAD.WIDE.U32 UR8, UR15, UR16, UR8 ;  /* 0x000000100f0872a5 */ /* 0x000fe2000f8e0008 */
[----:B------:R-:W-:Y:S01]  /*f0f0*/  IMAD.MOV.U32 R5, RZ, RZ, R6 ;  /* 0x000000ffff057224 */ /* 0x000fe200078e0006 */
[----:B------:R-:W-:Y:S01]  /*f100*/  UIMAD UR4, UR15, UR17, UR4 ;  /* 0x000000110f0472a4 */ /* 0x000fe2000f8e0204 */
[----:B------:R-:W-:-:S03]  /*f110*/  ULDC.64 UR10, c[0x0][0xaf0] ;  /* 0x0002bc00000a7ab9 */ /* 0x000fc60000000a00 */
[----:B------:R-:W-:Y:S02]  /*f120*/  UIADD3 UR9, UR9, UR4, URZ ;  /* 0x0000000409097290 */ /* 0x000fe4000fffe03f */
[----:B------:R-:W-:Y:S01]  /*f130*/  UIMAD UR4, UR14, UR10, URZ ;  /* 0x0000000a0e0472a4 */ /* 0x000fe2000f8e023f */
[----:B0-----:R-:W-:Y:S01]  /*f140*/  @P0 SHF.R.U32.HI R5, RZ, R3, R2 ;  /* 0x00000003ff050219 */ /* 0x001fe20000011602 */
[----:B------:R-:W-:Y:S02]  /*f150*/  UIMAD.WIDE.U32 UR8, UR13, UR10, UR8 ;  /* 0x0000000a0d0872a5 */ /* 0x000fe4000f8e0008 */
[----:B------:R-:W-:Y:S01]  /*f160*/  UIMAD UR4, UR13, UR11, UR4 ;  /* 0x0000000b0d0472a4 */ /* 0x000fe2000f8e0204 */
[--C-:B------:R-:W-:Y:S01]  /*f170*/  SHF.R.S32.HI R2, RZ, 0x1f, R5.reuse ;  /* 0x0000001fff027819 */ /* 0x100fe20000011405 */
[----:B------:R-:W-:Y:S01]  /*f180*/  IMAD.MOV R7, RZ, RZ, -R5 ;  /* 0x000000ffff077224 */ /* 0x000fe200078e0a05 */
[----:B------:R-:W-:Y:S01]  /*f190*/  ULDC.64 UR10, c[0x0][0xae0] ;  /* 0x0002b800000a7ab9 */ /* 0x000fe20000000a00 */
[----:B------:R-:W-:-:S02]  /*f1a0*/  UIADD3 UR4, UR9, UR4, URZ ;  /* 0x0000000409047290 */ /* 0x000fc4000fffe03f */
[----:B------:R-:W-:Y:S02]  /*f1b0*/  IMAD.U32 R3, RZ, RZ, UR9 ;  /* 0x00000009ff037e24 */ /* 0x000fe4000f8e00ff */
        /* <DEDUP_REMOVED lines=8> */
[----:B------:R-:W-:Y:S02]  /*f240*/  IMAD.IADD R3, R3, 0x1, R9 ;  /* 0x0000000103037824 */ /* 0x000fe400078e0209 */
[----:B------:R-:W-:Y:S02]  /*f250*/  IMAD R4, R4, UR8, RZ ;  /* 0x0000000804047c24 */ /* 0x000fe4000f8e02ff */
[----:B------:R-:W-:Y:S02]  /*f260*/  VIADD R6, R205, UR61 ;  /* 0x0000003dcd067c36 */ /* 0x000fe40008000000 */
[----:B-----5:R-:W-:Y:S02]  /*f270*/  IMAD R11, R0, R11, RZ ;  /* 0x0000000b000b7224 */ /* 0x020fe400078e02ff */
        /* <DEDUP_REMOVED lines=32> */
.L_x_1518:
[----:B------:R-:W-:Y:S05]  /*f480*/  BSYNC B1 ;  /* 0x0000000000017941 */ /* 0x000fea0003800000 */
.L_x_1517:
        /* <DEDUP_REMOVED lines=22> */
.L_x_1520:
[----:B------:R-:W-:Y:S05]  /*f5f0*/  BSYNC B1 ;  /* 0x0000000000017941 */ /* 0x000fea0003800000 */
.L_x_1519:
        /* <DEDUP_REMOVED lines=22> */
.L_x_1522:
[----:B------:R-:W-:Y:S05]  /*f760*/  BSYNC B1 ;  /* 0x0000000000017941 */ /* 0x000fea0003800000 */
.L_x_1521:
        /* <DEDUP_REMOVED lines=23> */
.L_x_1513:
[----:B------:R-:W-:Y:S05]  /*f8e0*/  BSYNC B0 ;  /* 0x0000000000007941 */ /* 0x000fea0003800000 */
.L_x_1504:
[----:B------:R-:W-:Y:S02]  /*f8f0*/  ULDC UR4, c[0x0][0xc3c] ;  /* 0x00030f0000047ab9 */ /* 0x000fe40000000800 */
[----:B------:R-:W-:-:S06]  /*f900*/  UISETP.GE.AND UP0, UPT, UR6, UR4, UPT ;  /* 0x000000040600728c */ /* 0x000fcc000bf06270 */
[----:B------:R-:W-:-:S13]  /*f910*/  PLOP3.LUT P0, PT, PT, PT, UP0, 0x80, 0x0 ;  /* 0x000000000000781c */ /* 0x000fda0003f0f008 */
[----:B------:R-:W-:Y:S05]  /*f920*/  @!P0 BRA `(.L_x_1523) ;  /* 0xffffff1400508947 */ /* 0x000fea000383ffff */
[----:B------:R-:W-:Y:S05]  /*f930*/  EXIT ;  /* 0x000000000000794d */ /* 0x000fea0003800000 */
.L_x_1422:
        /* <DEDUP_REMOVED lines=15> */
[----:B------:R-:W2:Y:S01]  /*fa30*/  LDS.128 R16, [UR4+0x308d0] ;  /* 0x0308d004ff107984 */ /* 0x000ea20008000c00 */
[----:B------:R-:W-:Y:S06]  /*fa40*/  BAR.ARV 0x4, 0x180 ;  /* 0x0106000000007b1d */ /* 0x000fec0000002000 */
[----:B------:R-:W-:Y:S05]  /*fa50*/  BRA `(.L_x_1525) ;  /* 0x0000000800947947 */ /* 0x000fea0003800000 */
.L_x_1524:
[----:B------:R-:W1:Y:S01]  /*fa60*/  S2R R0, SR_TID.X ;  /* 0x0000000000007919 */ /* 0x000e620000002100 */
[----:B------:R-:W-:Y:S01]  /*fa70*/  ULDC UR4, c[0x0][0xc3c] ;  /* 0x00030f0000047ab9 */ /* 0x000fe20000000800 */
[----:B------:R-:W-:Y:S01]  /*fa80*/  ULDC.64 UR6, c[0x0][0x208] ;  /* 0x0000820000067ab9 */ /* 0x000fe20000000a00 */
[----:B------:R-:W-:Y:S01]  /*fa90*/  ULDC UR5, c[0x0][0xc38] ;  /* 0x00030e0000057ab9 */ /* 0x000fe20000000800 */
[----:B-1----:R-:W-:-:S04]  /*faa0*/  LOP3.LUT R0, R0, 0x1f, RZ, 0xc0, !PT ;  /* 0x0000001f00007812 */ /* 0x002fc800078ec0ff */
        /* <DEDUP_REMOVED lines=38> */
.L_x_1530:
        /* <DEDUP_REMOVED lines=13> */
.L_x_1529:
[----:B------:R-:W-:Y:S05]  /*fde0*/  BSYNC B0 ;  /* 0x0000000000007941 */ /* 0x000fea0003800000 */
.L_x_1528:
        /* <DEDUP_REMOVED lines=20> */
[----:B------:R-:W-:-:S07]  /*ff30*/  IMAD.MOV.U32 R4, RZ, RZ, R10 ;  /* 0x000000ffff047224 */ /* 0x000fce00078e000a */
.L_x_1526:
[----:B------:R-:W-:Y:S01]  /*ff40*/  IMAD.IADD R7, R6, 0x1, -R7 ;  /* 0x0000000106077824 */ /* 0x000fe200078e0a07 */
[----:B------:R-:W-:-:S03]  /*ff50*/  ULDC.64 UR8, c[0x0][0x208] ;  /* 0x0000820000087ab9 */ /* 0x000fc60000000a00 */
[----:B------:R-:W-:-:S05]  /*ff60*/  IMAD R2, R4, UR5, R7 ;  /* 0x0000000504027c24 */ /* 0x000fca000f8e0207 */
[----:B------:R-:W-:Y:S02]  /*ff70*/  ISETP.GT.AND P0, PT, R2, UR6, PT ;  /* 0x0000000602007c0c */ /* 0x000fe4000bf04270 */
[----:B------:R-:W0:Y:S11]  /*ff80*/  LDC.64 R2, c[0x0][0xc90] ;  /* 0x00032400ff027b82 */ /* 0x000e360000000a00 */
[----:B------:R-:W-:-:S04]  /*ff90*/  VOTE.ANY R11, PT, !P0 ;  /* 0x00000000000b7806 */ /* 0x000fc800040e0100 */
[----:B------:R-:W1:Y:S02]  /*ffa0*/  POPC R6, R11 ;  /* 0x0000000b00067309 */ /* 0x000e640000000000 */
[----:B-1----:R-:W-:-:S04]  /*ffb0*/  VIADD R19, R6, UR4 ;  /* 0x0000000406137c36 */ /* 0x002fc80008000000 */
[----:B0-----:R-:W-:-:S05]  /*ffc0*/  IMAD.WIDE R2, R19, 0x4, R2 ;  /* 0x0000000413027825 */ /* 0x001fca00078e0202 */
[----:B------:R-:W2:Y:S01]  /*ffd0*/  LDG.E R10, desc[UR8][R2.64] ;  /* 0x00000008020a7981 */ /* 0x000ea2000c1e1900 */
[----:B------:R-:W-:-:S03]  /*ffe0*/  ISETP.NE.AND P0, PT, R11, RZ, PT ;  /* 0x000000ff0b00720c */ /* 0x000fc60003f05270 */
[----:B------:R-:W2:Y:S02]  /*fff0*/  SHFL.IDX PT, R5, R5, R6, 0x1f ;  /* 0x00001f0605057589 */ /* 0x000ea400000e0000 */
[----:B--2---:R-:W-:-:S05]  /*10000*/  IMAD R8, R5, R10, RZ ;  /* 0x0000000a05087224 */ /* 0x004fca00078e02ff */
[----:B------:R-:W-:-:S04]  /*10010*/  IABS R9, R8 ;  /* 0x0000000800097213 */ /* 0x000fc80000000000 */
[----:B------:R-:W0:Y:S08]  /*10020*/  I2F.RP R12, R9 ;  /* 0x00000009000c7306 */ /* 0x000e300000209400 */
[----:B0-----:R-:W0:Y:S02]  /*10030*/  MUFU.RCP R12, R12 ;  /* 0x0000000c000c7308 */ /* 0x001e240000001000 */
[----:B0-----:R-:W-:-:S06]  /*10040*/  VIADD R13, R12, 0xffffffe ;  /* 0x0ffffffe0c0d7836 */ /* 0x001fcc0000000000 */
[----:B------:R0:W1:Y:S01]  /*10050*/  F2I.FTZ.U32.TRUNC.NTZ R3, R13 ;  /* 0x0000000d00037305 */ /* 0x000062000021f000 */
[----:B------:R-:W-:Y:S05]  /*10060*/  @!P0 BRA `(.L_x_1531) ;  /* 0x0000000000088947 */ /* 0x000fea0003800000 */
[----:B------:R-:W-:-:S05]  /*10070*/  VIADD R11, R6, 0xffffffff ;  /* 0xffffffff060b7836 */ /* 0x000fca0000000000 */
[----:B------:R2:W3:Y:S02]  /*10080*/  SHFL.IDX PT, R16, R4, R11, 0x1f ;  /* 0x00001f0b04107589 */ /* 0x0004e400000e0000 */
.L_x_1531:
[----:B-1----:R-:W-:Y:S01]  /*10090*/  IMAD.MOV R2, RZ, RZ, -R3 ;  /* 0x000000ffff027224 */ /* 0x002fe200078e0a03 */
[----:B--2---:R-:W-:Y:S01]  /*100a0*/  IABS R4, R8 ;  /* 0x0000000800047213 */ /* 0x004fe20000000000 */
[----:B---3--:R-:W-:Y:S02]  /*100b0*/  IMAD R16, R16, UR5, R7 ;  /* 0x0000000510107c24 */ /* 0x008fe4000f8e0207 */
[----:B------:R-:W-:Y:S02]  /*100c0*/  IMAD R7, R2, R9, RZ ;  /* 0x0000000902077224 */ /* 0x000fe400078e02ff */
[----:B------:R-:W-:Y:S02]  /*100d0*/  IMAD.MOV.U32 R2, RZ, RZ, RZ ;  /* 0x000000ffff027224 */ /* 0x000fe400078e00ff */
[----:B------:R-:W-:Y:S02]  /*100e0*/  IMAD.MOV R4, RZ, RZ, -R4 ;  /* 0x000000ffff047224 */ /* 0x000fe400078e0a04 */
[----:B------:R-:W-:Y:S01]  /*100f0*/  IMAD.HI.U32 R2, R3, R7, R2 ;  /* 0x0000000703027227 */ /* 0x000fe200078e0002 */
[----:B------:R-:W-:-:S04]  /*10100*/  IADD3 R7, -R16, UR6, RZ ;  /* 0x0000000610077c10 */ /* 0x000fc8000fffe1ff */
[----:B------:R-:W-:-:S05]  /*10110*/  IABS R3, R7 ;  /* 0x0000000700037213 */ /* 0x000fca0000000000 */
[----:B------:R-:W-:-:S04]  /*10120*/  IMAD.HI.U32 R2, R2, R3, RZ ;  /* 0x0000000302027227 */ /* 0x000fc800078e00ff */
[----:B------:R-:W-:Y:S01]  /*10130*/  IMAD R4, R2, R4, R3 ;  /* 0x0000000402047224 */ /* 0x000fe200078e0203 */
[----:B------:R-:W-:-:S04]  /*10140*/  LOP3.LUT R3, R7, R8, RZ, 0x3c, !PT ;  /* 0x0000000807037212 */ /* 0x000fc800078e3cff */
[----:B------:R-:W-:Y:S02]  /*10150*/  ISETP.GT.U32.AND P1, PT, R9, R4, PT ;  /* 0x000000040900720c */ /* 0x000fe40003f24070 */
[----:B------:R-:W-:-:S11]  /*10160*/  ISETP.GE.AND P2, PT, R3, RZ, PT ;  /* 0x000000ff0300720c */ /* 0x000fd60003f46270 */
[----:B------:R-:W-:Y:S02]  /*10170*/  @!P1 IMAD.IADD R4, R4, 0x1, -R9 ;  /* 0x0000000104049824 */ /* 0x000fe400078e0a09 */
[----:B------:R-:W-:Y:S01]  /*10180*/  @!P1 VIADD R2, R2, 0x1 ;  /* 0x0000000102029836 */ /* 0x000fe20000000000 */
[----:B------:R-:W-:Y:S02]  /*10190*/  ISETP.NE.AND P1, PT, R8, RZ, PT ;  /* 0x000000ff0800720c */ /* 0x000fe40003f25270 */
[----:B------:R-:W-:-:S13]  /*101a0*/  ISETP.GE.U32.AND P0, PT, R4, R9, PT ;  /* 0x000000090400720c */ /* 0x000fda0003f06070 */
[----:B------:R-:W-:-:S04]  /*101b0*/  @P0 VIADD R2, R2, 0x1 ;  /* 0x0000000102020836 */ /* 0x000fc80000000000 */
[----:B------:R-:W-:-:S04]  /*101c0*/  IMAD.MOV.U32 R9, RZ, RZ, R2 ;  /* 0x000000ffff097224 */ /* 0x000fc800078e0002 */
[----:B------:R-:W-:Y:S01]  /*101d0*/  @!P2 IMAD.MOV R9, RZ, RZ, -R9 ;  /* 0x000000ffff09a224 */ /* 0x000fe200078e0a09 */
[----:B------:R-:W-:-:S05]  /*101e0*/  @!P1 LOP3.LUT R9, RZ, R8, RZ, 0x33, !PT ;  /* 0x00000008ff099212 */ /* 0x000fca00078e33ff */
[----:B------:R-:W-:Y:S02]  /*101f0*/  IMAD R4, R10, R9, RZ ;  /* 0x000000090a047224 */ /* 0x000fe400078e02ff */
[----:B------:R-:W-:Y:S02]  /*10200*/  IMAD.MOV R9, RZ, RZ, -R9 ;  /* 0x000000ffff097224 */ /* 0x000fe400078e0a09 */
[----:B------:R-:W-:Y:S02]  /*10210*/  IMAD.MOV R3, RZ, RZ, -R4 ;  /* 0x000000ffff037224 */ /* 0x000fe400078e0a04 */
[----:B------:R-:W-:-:S03]  /*10220*/  IMAD R7, R8, R9, R7 ;  /* 0x0000000908077224 */ /* 0x000fc600078e0207 */
[----:B------:R-:W-:Y:S01]  /*10230*/  VIADDMNMX R10, R3, UR5, R10, PT ;  /* 0x00000005030a7c46 */ /* 0x000fe2000b80010a */
[----:B------:R-:W-:Y:S01]  /*10240*/  IMAD.IADD R4, R7, 0x1, R4 ;  /* 0x0000000107047824 */ /* 0x000fe200078e0204 */
[----:B------:R-:W-:Y:S02]  /*10250*/  IABS R8, R7 ;  /* 0x0000000700087213 */ /* 0x000fe40000000000 */
[----:B------:R-:W-:-:S04]  /*10260*/  IABS R6, R10 ;  /* 0x0000000a00067213 */ /* 0x000fc80000000000 */
[----:B------:R-:W1:Y:S08]  /*10270*/  I2F.RP R11, R6 ;  /* 0x00000006000b7306 */ /* 0x000e700000209400 */
[----:B-1----:R-:W1:Y:S02]  /*10280*/  MUFU.RCP R11, R11 ;  /* 0x0000000b000b7308 */ /* 0x002e640000001000 */
[----:B-1----:R-:W-:-:S06]  /*10290*/  VIADD R2, R11, 0xffffffe ;  /* 0x0ffffffe0b027836 */ /* 0x002fcc0000000000 */
[----:B------:R1:W2:Y:S02]  /*102a0*/  F2I.FTZ.U32.TRUNC.NTZ R3, R2 ;  /* 0x0000000200037305 */ /* 0x0002a4000021f000 */
[----:B-1----:R-:W-:Y:S02]  /*102b0*/  IMAD.MOV.U32 R2, RZ, RZ, RZ ;  /* 0x000000ffff027224 */ /* 0x002fe400078e00ff */
[----:B--2---:R-:W-:-:S04]  /*102c0*/  IMAD.MOV R9, RZ, RZ, -R3 ;  /* 0x000000ffff097224 */ /* 0x004fc800078e0a03 */
[----:B------:R-:W-:-:S04]  /*102d0*/  IMAD R9, R9, R6, RZ ;  /* 0x0000000609097224 */ /* 0x000fc800078e02ff */
[----:B------:R-:W-:Y:S01]  /*102e0*/  IMAD.HI.U32 R3, R3, R9, R2 ;  /* 0x0000000903037227 */ /* 0x000fe200078e0002 */
[-C--:B------:R-:W-:Y:S02]  /*102f0*/  IABS R9, R10.reuse ;  /* 0x0000000a00097213 */ /* 0x080fe40000000000 */
[----:B------:R-:W-:-:S03]  /*10300*/  LOP3.LUT R2, R7, R10, RZ, 0x3c, !PT ;  /* 0x0000000a07027212 */ /* 0x000fc600078e3cff */
[----:B------:R-:W-:Y:S01]  /*10310*/  IMAD.MOV R9, RZ, RZ, -R9 ;  /* 0x000000ffff097224 */ /* 0x000fe200078e0a09 */
[----:B------:R-:W-:Y:S01]  /*10320*/  ISETP.GE.AND P2, PT, R2, RZ, PT ;  /* 0x000000ff0200720c */ /* 0x000fe20003f46270 */
[----:B------:R-:W-:-:S04]  /*10330*/  IMAD.HI.U32 R3, R3, R8, RZ ;  /* 0x0000000803037227 */ /* 0x000fc800078e00ff */
[----:B------:R-:W-:-:S05]  /*10340*/  IMAD R9, R3, R9, R8 ;  /* 0x0000000903097224 */ /* 0x000fca00078e0208 */
[----:B------:R-:W-:-:S13]  /*10350*/  ISETP.GT.U32.AND P1, PT, R6, R9, PT ;  /* 0x000000090600720c */ /* 0x000fda0003f24070 */
[----:B------:R-:W-:Y:S02]  /*10360*/  @!P1 IMAD.IADD R9, R9, 0x1, -R6 ;  /* 0x0000000109099824 */ /* 0x000fe400078e0a06 */
[----:B------:R-:W-:Y:S01]  /*10370*/  @!P1 VIADD R3, R3, 0x1 ;  /* 0x0000000103039836 */ /* 0x000fe20000000000 */
[----:B------:R-:W-:Y:S02]  /*10380*/  ISETP.NE.AND P1, PT, R10, RZ, PT ;  /* 0x000000ff0a00720c */ /* 0x000fe40003f25270 */
[----:B------:R-:W-:-:S13]  /*10390*/  ISETP.GE.U32.AND P0, PT, R9, R6, PT ;  /* 0x000000060900720c */ /* 0x000fda0003f06070 */
[----:B------:R-:W-:-:S04]  /*103a0*/  @P0 VIADD R3, R3, 0x1 ;  /* 0x0000000103030836 */ /* 0x000fc80000000000 */
[----:B------:R-:W-:Y:S01]  /*103b0*/  @!P2 IMAD.MOV R3, RZ, RZ, -R3 ;  /* 0x000000ffff03a224 */ /* 0x000fe200078e0a03 */
[----:B------:R-:W-:Y:S01]  /*103c0*/  @!P1 LOP3.LUT R3, RZ, R10, RZ, 0x33, !PT ;  /* 0x0000000aff039212 */ /* 0x000fe200078e33ff */
[----:B------:R-:W-:-:S03]  /*103d0*/  IMAD.MOV R10, RZ, RZ, -R10 ;  /* 0x000000ffff0a7224 */ /* 0x000fc600078e0a0a */
[----:B------:R-:W-:Y:S01]  /*103e0*/  LOP3.LUT R2, RZ, R3, RZ, 0x33, !PT ;  /* 0x00000003ff027212 */ /* 0x000fe200078e33ff */
[----:B------:R-:W-:-:S04]  /*103f0*/  IMAD R18, R3, R10, R4 ;  /* 0x0000000a03127224 */ /* 0x000fc800078e0204 */
[----:B------:R-:W-:Y:S01]  /*10400*/  IMAD.IADD R17, R5, 0x1, R2 ;  /* 0x0000000105117824 */ /* 0x000fe200078e0202 */
[----:B------:R-:W-:Y:S06]  /*10410*/  BRA `(.L_x_1532) ;  /* 0x00000000000c7947 */ /* 0x000fec0003800000 */
.L_x_1527:
[----:B------:R-:W-:Y:S02]  /*10420*/  IMAD.MOV.U32 R17, RZ, RZ, RZ ;  /* 0x000000ffff117224 */ /* 0x000fe400078e00ff */
[----:B------:R-:W-:Y:S02]  /*10430*/  IMAD.U32 R16, RZ, RZ, UR6 ;  /* 0x00000006ff107e24 */ /* 0x000fe4000f8e00ff */
[----:B------:R-:W-:-:S07]  /*10440*/  IMAD.MOV.U32 R18, RZ, RZ, RZ ;  /* 0x000000ffff127224 */ /* 0x000fce00078e00ff */
.L_x_1532:
[----:B------:R-:W-:-:S13]  /*10450*/  ISETP.NE.AND P0, PT, R0, RZ, PT ;  /* 0x000000ff0000720c */ /* 0x000fda0003f05270 */
[----:B------:R-:W1:Y:S01]  /*10460*/  @!P0 S2R R3, SR_CgaCtaId ;  /* 0x0000000000038919 */ /* 0x000e620000008800 */
[----:B------:R-:W-:-:S04]  /*10470*/  @!P0 MOV R0, 0x400 ;  /* 0x0000040000008802 */ /* 0x000fc80000000f00 */
[----:B-1----:R-:W-:-:S05]  /*10480*/  @!P0 LEA R0, R3, R0, 0x18 ;  /* 0x0000000003008211 */ /* 0x002fca00078ec0ff */
[----:B------:R1:W-:Y:S01]  /*10490*/  @!P0 STS.128 [R0+0x308d0], R16 ;  /* 0x0308d01000008388 */ /* 0x0003e20000000c00 */
[----:B------:R-:W-:Y:S06]  /*104a0*/  BAR.ARV 0x5, 0x180 ;  /* 0x0146000000007b1d */ /* 0x000fec0000002000 */
.L_x_1525:
[----:B-1----:R-:W-:Y:S01]  /*104b0*/  IMAD.MOV.U32 R0, RZ, RZ, 0x1 ;  /* 0x00000001ff007424 */ /* 0x002fe200078e00ff */
[----:B------:R1:W-:Y:S01]  /*104c0*/  STL [R1+0x4], RZ ;  /* 0x000004ff01007387 */ /* 0x0003e20000100800 */
[----:B------:R-:W-:Y:S02]  /*104d0*/  ULDC UR4, c[0x0][0xc3c] ;  /* 0x00030f0000047ab9 */ /* 0x000fe40000000800 */
[----:B--2---:R-:W-:Y:S01]  /*104e0*/  ISETP.GE.AND P0, PT, R19, UR4, PT ;  /* 0x0000000413007c0c */ /* 0x004fe2000bf06270 */
[----:B------:R1:W-:Y:S04]  /*104f0*/  STL [R1+0x10], R0 ;  /* 0x0000100001007387 */ /* 0x0003e80000100800 */
[----:B------:R1:W-:Y:S08]  /*10500*/  STL [R1+0x38], RZ ;  /* 0x000038ff01007387 */ /* 0x0003f00000100800 */
[----:B-1----:R-:W-:Y:S05]  /*10510*/  @P0 BRA `(.L_x_1533) ;  /* 0x0000006400600947 */ /* 0x002fea0003800000 */
[----:B------:R-:W1:Y:S01]  /*10520*/  S2R R5, SR_TID.X ;  /* 0x0000000000057919 */ /* 0x000e620000002100 */
[----:B------:R-:W2:Y:S01]  /*10530*/  S2UR UR5, SR_CgaCtaId ;  /* 0x00000000000579c3 */ /* 0x000ea20000008800 */
[----:B------:R-:W-:Y:S01]  /*10540*/  UMOV UR4, 0x400 ;  /* 0x0000040000047882 */ /* 0x000fe20000000000 */
[----:B------:R-:W-:Y:S01]  /*10550*/  BSSY B8, `(.L_x_1533) ;  /* 0x0000654000087945 */ /* 0x000fe20003800000 */
[----:B------:R-:W-:Y:S01]  /*10560*/  ULDC UR38, c[0x0][0xc] ;  /* 0x0000030000267ab9 */ /* 0x000fe20000000800 */
[----:B------:R-:W-:Y:S01]  /*10570*/  ULDC.64 UR36, c[0x0][0x198] ;  /* 0x0000660000247ab9 */ /* 0x000fe20000000a00 */
[----:B--2---:R-:W-:Y:S01]  /*10580*/  ULEA UR4, UR5, UR4, 0x18 ;  /* 0x0000000405047291 */ /* 0x004fe2000f8ec03f */
[C---:B-1----:R-:W-:Y:S01]  /*10590*/  IMAD.SHL.U32 R0, R5.reuse, 0x8, RZ ;  /* 0x0000000805007824 */ /* 0x042fe200078e00ff */
[----:B------:R-:W-:-:S04]  /*105a0*/  LOP3.LUT R4, R5, 0x7f, RZ, 0xc0, !PT ;  /* 0x0000007f05047812 */ /* 0x000fc800078ec0ff */
[C---:B0-----:R-:W-:Y:S02]  /*105b0*/  LOP3.LUT R2, R0.reuse, 0x1f8, RZ, 0xc0, !PT ;  /* 0x000001f800027812 */ /* 0x041fe400078ec0ff */
        /* <DEDUP_REMOVED lines=9> */
[----:B------:R-:W-:Y:S01]  /*10650*/  STL [R1], R4 ;  /* 0x0000000401007387 */ /* 0x000fe20000100800 */
        /* <DEDUP_REMOVED lines=8> */
.L_x_1654:
[----:B------:R-:W-:Y:S05]  /*106e0*/  YIELD ;  /* 0x0000000000007946 */ /* 0x000fea0003800000 */
[----:B------:R-:W-:Y:S01]  /*106f0*/  ULDC.64 UR4, c[0x0][0xa28] ;  /* 0x00028a0000047ab9 */ /* 0x000fe20000000a00 */
[----:B----4-:R-:W-:Y:S01]  /*10700*/  IMAD.MOV.U32 R0, RZ, RZ, RZ ;  /* 0x000000ffff007224 */ /* 0x010fe200078e00ff */
[----:B------:R-:W-:Y:S01]  /*10710*/  ISETP.NE.U32.AND P0, PT, RZ, UR4, PT ;  /* 0x00000004ff007c0c */ /* 0x000fe2000bf05070 */
[----:B-1----:R-:W1:Y:S01]  /*10720*/  LDC.64 R4, c[0x0][0xa00] ;  /* 0x00028000ff047b82 */ /* 0x002e620000000a00 */
[----:B------:R-:W-:Y:S01]  /*10730*/  ULDC.64 UR8, c[0x0][0x208] ;  /* 0x0000820000087ab9 */ /* 0x000fe20000000a00 */
[----:B0-2---:R-:W-:-:S02]  /*10740*/  CS2R R8, SRZ ;  /* 0x0000000000087805 */ /* 0x005fc4000001ff00 */
[----:B------:R-:W-:Y:S01]  /*10750*/  ISETP.NE.AND.EX P0, PT, RZ, UR5, PT, P0 ;  /* 0x00000005ff007c0c */ /* 0x000fe2000bf05300 */
[----:B------:R-:W-:Y:S01]  /*10760*/  ULDC.64 UR4, c[0x0][0xa18] ;  /* 0x0002860000047ab9 */ /* 0x000fe20000000a00 */
[----:B------:R-:W-:-:S11]  /*10770*/  ULDC.64 UR6, c[0x0][0xa08] ;  /* 0x0002820000067ab9 */ /* 0x000fd60000000a00 */
[----:B------:R-:W2:Y:S02]  /*10780*/  @P0 LDC.64 R2, c[0x0][0xa28] ;  /* 0x00028a00ff020b82 */ /* 0x000ea40000000a00 */
[----:B--2---:R-:W-:-:S05]  /*10790*/  @P0 IMAD.WIDE R2, R19, 0x4, R2 ;  /* 0x0000000413020825 */ /* 0x004fca00078e0202 */
[----:B------:R2:W5:Y:S01]  /*107a0*/  @P0 LDG.E R0, desc[UR8][R2.64] ;  /* 0x0000000802000981 */ /* 0x000562000c1e1900 */
[----:B------:R-:W-:Y:S01]  /*107b0*/  ISETP.NE.U32.AND P0, PT, RZ, UR4, PT ;  /* 0x00000004ff007c0c */ /* 0x000fe2000bf05070 */
[----:B-1----:R-:W-:Y:S01]  /*107c0*/  IMAD.WIDE R4, R19, 0x4, R4 ;  /* 0x0000000413047825 */ /* 0x002fe200078e0204 */
[----:B------:R-:W-:Y:S02]  /*107d0*/  ISETP.NE.U32.AND P1, PT, RZ, UR6, PT ;  /* 0x00000006ff007c0c */ /* 0x000fe4000bf25070 */
[----:B------:R-:W-:Y:S01]  /*107e0*/  ISETP.NE.AND.EX P2, PT, RZ, UR5, PT, P0 ;  /* 0x00000005ff007c0c */ /* 0x000fe2000bf45300 */
[----:B------:R-:W-:Y:S01]  /*107f0*/  ULDC.64 UR4, c[0x0][0xa00] ;  /* 0x0002800000047ab9 */ /* 0x000fe20000000a00 */
[----:B------:R-:W-:Y:S02]  /*10800*/  ISETP.NE.AND.EX P1, PT, RZ, UR7, PT, P1 ;  /* 0x00000007ff007c0c */ /* 0x000fe4000bf25310 */
[----:B------:R-:W-:Y:S01]  /*10810*/  ISETP.NE.U32.AND P0, PT, RZ, UR4, PT ;  /* 0x00000004ff007c0c */ /* 0x000fe2000bf05070 */
[----:B--2---:R-:W1:Y:S03]  /*10820*/  LDC.64 R2, c[0x0][0xa08] ;  /* 0x00028200ff027b82 */ /* 0x004e660000000a00 */
[----:B------:R-:W-:-:S05]  /*10830*/  ISETP.NE.AND.EX P0, PT, RZ, UR5, PT, P0 ;  /* 0x00000005ff007c0c */ /* 0x000fca000bf05300 */
[----:B------:R-:W2:Y:S08]  /*10840*/  @P2 LDC.64 R6, c[0x0][0xa18] ;  /* 0x00028600ff062b82 */ /* 0x000eb00000000a00 */
[----:B------:R-:W3:Y:S01]  /*10850*/  @P0 LDG.E R9, desc[UR8][R4.64] ;  /* 0x0000000804090981 */ /* 0x000ee2000c1e1900 */
[----:B------:R-:W-:Y:S01]  /*10860*/  ULDC UR4, c[0x0][0x288] ;  /* 0x0000a20000047ab9 */ /* 0x000fe20000000800 */
[----:B-1----:R-:W-:-:S05]  /*10870*/  IMAD.WIDE R2, R19, 0x4, R2 ;  /* 0x0000000413027825 */ /* 0x002fca00078e0202 */
[----:B------:R-:W5:Y:S01]  /*10880*/  @P1 LDG.E R8, desc[UR8][R2.64] ;  /* 0x0000000802081981 */ /* 0x000f62000c1e1900 */
[----:B--2---:R-:W-:-:S03]  /*10890*/  @P2 IMAD.WIDE R6, R19, 0x4, R6 ;  /* 0x0000000413062825 */ /* 0x004fc600078e0206 */
[----:B---3--:R1:W-:Y:S02]  /*108a0*/  STL [R1+0x34], R9 ;  /* 0x0000340901007387 */ /* 0x0083e40000100800 */
[----:B-1----:R-:W-:Y:S01]  /*108b0*/  IMAD.U32 R9, RZ, RZ, UR4 ;  /* 0x00000004ff097e24 */ /* 0x002fe2000f8e00ff */
[----:B------:R-:W-:-:S05]  /*108c0*/  ULDC.64 UR4, c[0x0][0x418] ;  /* 0x0001060000047ab9 */ /* 0x000fca0000000a00 */
        /* <DEDUP_REMOVED lines=12> */
[----:B------:R-:W1:Y:S04]  /*10990*/  LDG.E R7, desc[UR4][R4.64] ;  /* 0x0000000404077981 */ /* 0x000e68000c1e1900 */
[----:B------:R-:W1:Y:S02]  /*109a0*/  LDG.E R4, desc[UR4][R4.64+0x4] ;  /* 0x0000040404047981 */ /* 0x000e64000c1e1900 */
[----:B-1----:R-:W-:-:S05]  /*109b0*/  IMAD.IADD R9, R4, 0x1, -R7 ;  /* 0x0000000104097824 */ /* 0x002fca00078e0a07 */
[----:B------:R2:W-:Y:S02]  /*109c0*/  STL [R1+0x30], R9 ;  /* 0x0000300901007387 */ /* 0x0005e40000100800 */
.L_x_1534:
[----:B-----5:R-:W-:Y:S01]  /*109d0*/  IMAD.IADD R4, R8, 0x1, R0 ;  /* 0x0000000108047824 */ /* 0x020fe200078e0200 */
[----:B------:R-:W-:Y:S02]  /*109e0*/  ULDC.64 UR4, c[0x0][0xa20] ;  /* 0x0002880000047ab9 */ /* 0x000fe40000000a00 */
[----:B------:R-:W-:Y:S02]  /*109f0*/  ISETP.NE.U32.AND P0, PT, RZ, UR4, PT ;  /* 0x00000004ff007c0c */ /* 0x000fe4000bf05070 */
[----:B------:R3:W-:Y:S02]  /*10a00*/  STL [R1+0x14], R4 ;  /* 0x0000140401007387 */ /* 0x0007e40000100800 */
[----:B------:R-:W-:-:S13]  /*10a10*/  ISETP.NE.AND.EX P0, PT, RZ, UR5, PT, P0 ;  /* 0x00000005ff007c0c */ /* 0x000fda000bf05300 */
[----:B---3--:R-:W-:Y:S05]  /*10a20*/  @!P0 BRA `(.L_x_1535) ;  /* 0x0000000000148947 */ /* 0x008fea0003800000 */
[----:B------:R-:W3:Y:S01]  /*10a30*/  LDC.64 R2, c[0x0][0xa20] ;  /* 0x00028800ff027b82 */ /* 0x000ee20000000a00 */
[----:B------:R-:W-:Y:S01]  /*10a40*/  ULDC.64 UR4, c[0x0][0x208] ;  /* 0x0000820000047ab9 */ /* 0x000fe20000000a00 */
[----:B---3--:R-:W-:-:S05]  /*10a50*/  IMAD.WIDE R2, R19, 0x4, R2 ;  /* 0x0000000413027825 */ /* 0x008fca00078e0202 */
[----:B------:R3:W5:Y:S01]  /*10a60*/  LDG.E R6, desc[UR4][R2.64] ;  /* 0x0000000402067981 */ /* 0x000762000c1e1900 */
[----:B------:R-:W-:Y:S05]  /*10a70*/  BRA `(.L_x_1536) ;  /* 0x0000000000147947 */ /* 0x000fea0003800000 */
.L_x_1535:
[----:B------:R-:W-:Y:S05]  /*10a80*/  @!P1 BRA `(.L_x_1536) ;  /* 0x0000000000109947 */ /* 0x000fea0003800000 */
[----:B------:R-:W-:Y:S02]  /*10a90*/  ULDC.64 UR4, c[0x0][0x208] ;  /* 0x0000820000047ab9 */ /* 0x000fe40000000a00 */
[----:B------:R-:W3:Y:S04]  /*10aa0*/  LDG.E R6, desc[UR4][R2.64] ;  /* 0x0000000402067981 */ /* 0x000ee8000c1e1900 */
[----:B------:R-:W3:Y:S02]  /*10ab0*/  LDG.E R2, desc[UR4][R2.64+0x4] ;  /* 0x0000040402027981 */ /* 0x000ee4000c1e1900 */
[----:B---3--:R-:W-:-:S07]  /*10ac0*/  IMAD.IADD R6, R2, 0x1, -R6 ;  /* 0x0000000102067824 */ /* 0x008fce00078e0a06 */
.L_x_1536:
[----:B---3--:R-:W3:Y:S01]  /*10ad0*/  LDC R2, c[0x0][0x448] ;  /* 0x00011200ff027b82 */ /* 0x008ee20000000800 */
[----:B------:R-:W-:Y:S02]  /*10ae0*/  IMAD.SHL.U32 R8, R17, 0x80, RZ ;  /* 0x0000008011087824 */ /* 0x000fe400078e00ff */
[----:B-----5:R-:W-:Y:S02]  /*10af0*/  IMAD.IADD R0, R6, 0x1, -R0 ;  /* 0x0000000106007824 */ /* 0x020fe400078e0a00 */
[----:B------:R-:W-:Y:S01]  /*10b00*/  VIADD R4, R8, 0x7f ;  /* 0x0000007f08047836 */ /* 0x000fe20000000000 */
[----:B------:R4:W-:Y:S03]  /*10b10*/  STL [R1+0x2c], R8 ;  /* 0x00002c0801007387 */ /* 0x0009e60000100800 */
[----:B------:R-:W-:Y:S01]  /*10b20*/  IMAD.MOV.U32 R6, RZ, RZ, R4 ;  /* 0x000000ffff067224 */ /* 0x000fe200078e0004 */
[----:B---3--:R-:W-:-:S13]  /*10b30*/  ISETP.NE.AND P1, PT, R2, 0x1, PT ;  /* 0x000000010200780c */ /* 0x008fda0003f25270 */
[----:B------:R-:W3:Y:S08]  /*10b40*/  @P1 LDC R3, c[0x0][0x44c] ;  /* 0x00011300ff031b82 */ /* 0x000ef00000000800 */
[----:B------:R-:W0:Y:S01]  /*10b50*/  @P1 LDC R2, c[0x0][0x450] ;  /* 0x00011400ff021b82 */ /* 0x000e220000000800 */
[----:B---3--:R-:W-:-:S05]  /*10b60*/  @P1 IMAD.HI.U32 R3, R4, R3, RZ ;  /* 0x0000000304031227 */ /* 0x008fca00078e00ff */
[----:B0-----:R-:W-:Y:S02]  /*10b70*/  @P1 SHF.R.U32.HI R6, RZ, R2, R3 ;  /* 0x00000002ff061219 */ /* 0x001fe40000011603 */
[----:B------:R-:W-:-:S05]  /*10b80*/  IADD3 R2, R0, 0x1, -R9 ;  /* 0x0000000100027810 */ /* 0x000fca0007ffe809 */
[----:B------:R-:W-:Y:S02]  /*10b90*/  IMAD.IADD R6, R2, 0x1, R6 ;  /* 0x0000000102067824 */ /* 0x000fe400078e0206 */
[----:B------:R-:W0:Y:S02]  /*10ba0*/  LDC.64 R2, c[0x0][0x9e0] ;  /* 0x00027800ff027b82 */ /* 0x000e240000000a00 */
[----:B0-----:R-:W-:Y:S01]  /*10bb0*/  ISETP.GE.AND P2, PT, R3, 0x1, PT ;  /* 0x000000010300780c */ /* 0x001fe20003f46270 */
[----:B------:R-:W-:-:S12]  /*10bc0*/  IMAD.IADD R2, R6, 0x1, R2 ;  /* 0x0000000106027824 */ /* 0x000fd800078e0202 */
[----:B----4-:R-:W-:Y:S05]  /*10bd0*/  @!P2 BRA `(.L_x_1537) ;  /* 0x000000000048a947 */ /* 0x010fea0003800000 */
[C---:B------:R-:W-:Y:S01]  /*10be0*/  ISETP.GT.AND P0, PT, R6.reuse, RZ, PT ;  /* 0x000000ff0600720c */ /* 0x040fe20003f04270 */
[----:B------:R-:W-:Y:S01]  /*10bf0*/  BSSY B0, `(.L_x_1538) ;  /* 0x000000e000007945 */ /* 0x000fe20003800000 */
[----:B------:R-:W-:-:S11]  /*10c00*/  VIADD R7, R6, 0xffffffff ;  /* 0xffffffff06077836 */ /* 0x000fd60000000000 */
[----:B------:R-:W-:Y:S05]  /*10c10*/  @P0 BRA `(.L_x_1539) ;  /* 0x00000000001c0947 */ /* 0x000fea0003800000 */
[----:B------:R-:W-:Y:S01]  /*10c20*/  ISETP.NE.AND P0, PT, R3, 0x1, PT ;  /* 0x000000010300780c */ /* 0x000fe20003f05270 */
[----:B------:R-:W-:-:S12]  /*10c30*/  IMAD.MOV R6, RZ, RZ, -R6 ;  /* 0x000000ffff067224 */ /* 0x000fd800078e0a06 */
[----:B------:R-:W0:Y:S02]  /*10c40*/  @P0 LDC.64 R4, c[0x0][0x9e8] ;  /* 0x00027a00ff040b82 */ /* 0x000e240000000a00 */
[----:B0-----:R-:W-:-:S05]  /*10c50*/  @P0 IMAD.HI.U32 R4, R6, R4, RZ ;  /* 0x0000000406040227 */ /* 0x001fca00078e00ff */
[----:B------:R-:W-:-:S04]  /*10c60*/  @P0 SHF.R.U32.HI R6, RZ, R5, R4 ;  /* 0x00000005ff060219 */ /* 0x000fc80000011604 */
[----:B------:R-:W-:Y:S01]  /*10c70*/  LOP3.LUT R7, RZ, R6, RZ, 0x33, !PT ;  /* 0x00000006ff077212 */ /* 0x000fe200078e33ff */
[----:B------:R-:W-:Y:S06]  /*10c80*/  BRA `(.L_x_1540) ;  /* 0x0000000000107947 */ /* 0x000fec0003800000 */
.L_x_1539:
[----:B------:R-:W-:-:S13]  /*10c90*/  ISETP.NE.AND P0, PT, R3, 0x1, PT ;  /* 0x000000010300780c */ /* 0x000fda0003f05270 */
[----:B------:R-:W0:Y:S02]  /*10ca0*/  @P0 LDC.64 R4, c[0x0][0x9e8] ;  /* 0x00027a00ff040b82 */ /* 0x000e240000000a00 */
[----:B0-----:R-:W-:-:S05]  /*10cb0*/  @P0 IMAD.HI.U32 R4, R7, R4, RZ ;  /* 0x0000000407040227 */ /* 0x001fca00078e00ff */
[----:B------:R-:W-:-:S07]  /*10cc0*/  @P0 SHF.R.U32.HI R7, RZ, R5, R4 ;  /* 0x00000005ff070219 */ /* 0x000fce0000011604 */
.L_x_1540:
[----:B------:R-:W-:Y:S05]  /*10cd0*/  BSYNC B0 ;  /* 0x0000000000007941 */ /* 0x000fea0003800000 */
.L_x_1538:
[----:B------:R-:W-:-:S05]  /*10ce0*/  IMAD R7, R7, R3, R3 ;  /* 0x0000000307077224 */ /* 0x000fca00078e0203 */
[----:B------:R-:W-:-:S07]  /*10cf0*/  VIMNMX R2, R2, R7, PT ;  /* 0x0000000702027248 */ /* 0x000fce0003fe0100 */
.L_x_1537:
[----:B------:R-:W0:Y:S01]  /*10d00*/  @P1 LDC R5, c[0x0][0x44c] ;  /* 0x00011300ff051b82 */ /* 0x000e220000000800 */
[----:B------:R-:W-:Y:S01]  /*10d10*/  IMAD.MOV.U32 R6, RZ, RZ, R8 ;  /* 0x000000ffff067224 */ /* 0x000fe200078e0008 */
[----:B------:R-:W-:-:S06]  /*10d20*/  ULDC UR4, c[0x0][0x9dc] ;  /* 0x0002770000047ab9 */ /* 0x000fcc0000000800 */
[----:B------:R-:W3:Y:S01]  /*10d30*/  @P1 LDC R4, c[0x0][0x450] ;  /* 0x00011400ff041b82 */ /* 0x000ee20000000800 */
[----:B0-----:R-:W-:-:S05]  /*10d40*/  @P1 IMAD.HI.U32 R5, R8, R5, RZ ;  /* 0x0000000508051227 */ /* 0x001fca00078e00ff */
[----:B---3--:R-:W-:Y:S01]  /*10d50*/  @P1 SHF.R.U32.HI R6, RZ, R4, R5 ;  /* 0x00000004ff061219 */ /* 0x008fe20000011605 */
[----:B------:R-:W-:-:S03]  /*10d60*/  VIADD R4, R2, 0x3f ;  /* 0x0000003f02047836 */ /* 0x000fc60000000000 */
[----:B------:R-:W-:Y:S01]  /*10d70*/  IADD3 R2, R6, R0, -R9 ;  /* 0x0000000006027210 */ /* 0x000fe20007ffe809 */
[----:B------:R-:W-:Y:S01]  /*10d80*/  VIADD R0, R0, 0x3f ;  /* 0x0000003f00007836 */ /* 0x000fe20000000000 */
[----:B------:R-:W-:-:S04]  /*10d90*/  SHF.R.S32.HI R5, RZ, 0x1f, R4 ;  /* 0x0000001fff057819 */ /* 0x000fc80000011404 */
[----:B------:R-:W-:Y:S02]  /*10da0*/  LEA.HI R5, R5, R4, RZ, 0x6 ;  /* 0x0000000405057211 */ /* 0x000fe400078f30ff */
[----:B------:R-:W-:Y:S02]  /*10db0*/  SHF.R.S32.HI R4, RZ, 0x1f, R0 ;  /* 0x0000001fff047819 */ /* 0x000fe40000011400 */
[----:B------:R-:W-:Y:S02]  /*10dc0*/  SHF.R.S32.HI R5, RZ, 0x6, R5 ;  /* 0x00000006ff057819 */ /* 0x000fe40000011405 */
[----:B------:R-:W-:Y:S01]  /*10dd0*/  LEA.HI R4, R4, R0, RZ, 0x6 ;  /* 0x0000000004047211 */ /* 0x000fe200078f30ff */
[----:B------:R-:W-:-:S03]  /*10de0*/  VIADD R0, R2, -UR4 ;  /* 0x8000000402007c36 */ /* 0x000fc60008000000 */
[----:B------:R-:W-:-:S04]  /*10df0*/  SHF.R.S32.HI R4, RZ, 0x6, R4 ;  /* 0x00000006ff047819 */ /* 0x000fc80000011404 */
[----:B------:R-:W-:-:S05]  /*10e00*/  VIMNMX R7, R4, R5, PT ;  /* 0x0000000504077248 */ /* 0x000fca0003fe0100 */
[----:B------:R0:W-:Y:S01]  /*10e10*/  STL [R1+0x28], R7 ;  /* 0x0000280701007387 */ /* 0x0001e20000100800 */
[----:B------:R-:W-:Y:S05]  /*10e20*/  @!P2 BRA `(.L_x_1541) ;  /* 0x000000000044a947 */ /* 0x000fea0003800000 */
[----:B------:R-:W-:Y:S01]  /*10e30*/  ISETP.GT.AND P0, PT, R2, -0x1, PT ;  /* 0xffffffff0200780c */ /* 0x000fe20003f04270 */
[----:B------:R-:W-:-:S12]  /*10e40*/  BSSY B0, `(.L_x_1542) ;  /* 0x000000d000007945 */ /* 0x000fd80003800000 */
[----:B------:R-:W-:Y:S05]  /*10e50*/  @P0 BRA `(.L_x_1543) ;  /* 0x00000000001c0947 */ /* 0x000fea0003800000 */
[----:B------:R-:W-:Y:S02]  /*10e60*/  ISETP.NE.AND P0, PT, R3, 0x1, PT ;  /* 0x000000010300780c */ /* 0x000fe40003f05270 */
[----:B------:R-:W-:-:S11]  /*10e70*/  LOP3.LUT R2, RZ, R2, RZ, 0x33, !PT ;  /* 0x00000002ff027212 */ /* 0x000fd600078e33ff */
[----:B------:R-:W3:Y:S02]  /*10e80*/  @P0 LDC.64 R4, c[0x0][0x9e8] ;  /* 0x00027a00ff040b82 */ /* 0x000ee40000000a00 */
[----:B---3--:R-:W-:-:S05]  /*10e90*/  @P0 IMAD.HI.U32 R4, R2, R4, RZ ;  /* 0x0000000402040227 */ /* 0x008fca00078e00ff */
[----:B------:R-:W-:-:S04]  /*10ea0*/  @P0 SHF.R.U32.HI R2, RZ, R5, R4 ;  /* 0x00000005ff020219 */ /* 0x000fc80000011604 */
[----:B------:R-:W-:Y:S01]  /*10eb0*/  LOP3.LUT R2, RZ, R2, RZ, 0x33, !PT ;  /* 0x00000002ff027212 */ /* 0x000fe200078e33ff */
[----:B------:R-:W-:Y:S06]  /*10ec0*/  BRA `(.L_x_1544) ;  /* 0x0000000000107947 */ /* 0x000fec0003800000 */
.L_x_1543:
[----:B------:R-:W-:-:S13]  /*10ed0*/  ISETP.NE.AND P0, PT, R3, 0x1, PT ;  /* 0x000000010300780c */ /* 0x000fda0003f05270 */
[----:B------:R-:W3:Y:S02]  /*10ee0*/  @P0 LDC.64 R4, c[0x0][0x9e8] ;  /* 0x00027a00ff040b82 */ /* 0x000ee40000000a00 */
[----:B---3--:R-:W-:-:S05]  /*10ef0*/  @P0 IMAD.HI.U32 R4, R2, R4, RZ ;  /* 0x0000000402040227 */ /* 0x008fca00078e00ff */
[----:B------:R-:W-:-:S07]  /*10f00*/  @P0 SHF.R.U32.HI R2, RZ, R5, R4 ;  /* 0x00000005ff020219 */ /* 0x000fce0000011604 */
.L_x_1544:
[----:B------:R-:W-:Y:S05]  /*10f10*/  BSYNC B0 ;  /* 0x0000000000007941 */ /* 0x000fea0003800000 */
.L_x_1542:
[----:B------:R-:W-:-:S05]  /*10f20*/  IMAD R2, R2, R3, RZ ;  /* 0x0000000302027224 */ /* 0x000fca00078e02ff */
[----:B------:R-:W-:-:S07]  /*10f30*/  VIMNMX R0, R0, R2, !PT ;  /* 0x0000000200007248 */ /* 0x000fce0007fe0100 */
.L_x_1541:
[----:B------:R-:W-:Y:S01]  /*10f40*/  SHF.R.S32.HI R2, RZ, 0x1f, R0 ;  /* 0x0000001fff027819 */ /* 0x000fe20000011400 */
[----:B------:R-:W-:Y:S03]  /*10f50*/  BSSY B7, `(.L_x_1545) ;  /* 0x00004ea000077945 */ /* 0x000fe60003800000 */
[----:B------:R-:W-:-:S04]  /*10f60*/  LEA.HI R2, R2, R0, RZ, 0x6 ;  /* 0x0000000002027211 */ /* 0x000fc800078f30ff */
[----:B------:R-:W-:-:S04]  /*10f70*/  SHF.R.S32.HI R2, RZ, 0x6, R2 ;  /* 0x00000006ff027819 */ /* 0x000fc80000011402 */
[----:B------:R-:W-:-:S04]  /*10f80*/  VIMNMX R3, RZ, R2, !PT ;  /* 0x00000002ff037248 */ /* 0x000fc80007fe0100 */
[----:B------:R-:W-:Y:S01]  /*10f90*/  ISETP.GT.AND P0, PT, R7, R3, PT ;  /* 0x000000030700720c */ /* 0x000fe20003f04270 */
[----:B------:R3:W-:-:S12]  /*10fa0*/  STL [R1+0x24], R3 ;  /* 0x0000240301007387 */ /* 0x0007d80000100800 */
[----:B---3--:R-:W-:Y:S05]  /*10fb0*/  @P0 BRA `(.L_x_1546) ;  /* 0x0000000000480947 */ /* 0x008fea0003800000 */
[----:B------:R-:W3:Y:S02]  /*10fc0*/  S2R R3, SR_TID.X ;  /* 0x0000000000037919 */ /* 0x000ee40000002100 */
[----:B---3--:R-:W-:-:S04]  /*10fd0*/  LOP3.LUT R3, R3, 0x7f, RZ, 0xc0, !PT ;  /* 0x0000007f03037812 */ /* 0x008fc800078ec0ff */
[----:B------:R-:W-:-:S13]  /*10fe0*/  ISETP.NE.AND P0, PT, R3, RZ, PT ;  /* 0x000000ff0300720c */ /* 0x000fda0003f05270 */
[----:B------:R-:W-:Y:S05]  /*10ff0*/  @P0 BRA `(.L_x_1547) ;  /* 0x0000004c007c0947 */ /* 0x000fea0003800000 */
[----:B------:R-:W3:Y:S01]  /*11000*/  S2R R3, SR_LANEID ;  /* 0x0000000000037919 */ /* 0x000ee20000000000 */
[----:B------:R-:W-:Y:S01]  /*11010*/  VOTEU.ANY UR4, UPT, PT ;  /* 0x0000000000047886 */ /* 0x000fe200038e0100 */
[----:B------:R-:W-:Y:S01]  /*11020*/  ULDC.64 UR6, c[0x0][0x208] ;  /* 0x0000820000067ab9 */ /* 0x000fe20000000a00 */
[----:B------:R-:W3:Y:S08]  /*11030*/  FLO.U32 R0, UR4 ;  /* 0x0000000400007d00 */ /* 0x000ef000080e0000 */
[----:B------:R-:W4:Y:S01]  /*11040*/  POPC R5, UR4 ;  /* 0x0000000400057d09 */ /* 0x000f220008000000 */
[----:B---3--:R-:W-:-:S02]  /*11050*/  ISETP.EQ.U32.AND P0, PT, R0, R3, PT ;  /* 0x000000030000720c */ /* 0x008fc40003f02070 */
[----:B------:R-:W4:Y:S11]  /*11060*/  LDC.64 R2, c[0x0][0xc60] ;  /* 0x00031800ff027b82 */ /* 0x000f360000000a00 */
[----:B----4-:R-:W3:Y:S01]  /*11070*/  @P0 ATOMG.E.ADD.STRONG.GPU PT, R3, desc[UR6][R2.64], R5 ;  /* 0x00000005020309a8 */ /* 0x010ee200081ee1c6 */
[----:B------:R-:W4:Y:S02]  /*11080*/  S2R R4, SR_LTMASK ;  /* 0x0000000000047919 */ /* 0x000f240000003900 */
[----:B----4-:R-:W-:-:S04]  /*11090*/  LOP3.LUT R4, R4, UR4, RZ, 0xc0, !PT ;  /* 0x0000000404047c12 */ /* 0x010fc8000f8ec0ff */
[----:B0-----:R-:W0:Y:S01]  /*110a0*/  POPC R7, R4 ;  /* 0x0000000400077309 */ /* 0x001e220000000000 */
[----:B---3--:R-:W0:Y:S02]  /*110b0*/  SHFL.IDX PT, R0, R3, R0, 0x1f ;  /* 0x00001f0003007589 */ /* 0x008e2400000e0000 */
[----:B0-----:R-:W-:Y:S01]  /*110c0*/  IADD3 R16, R0, UR38, R7 ;  /* 0x0000002600107c10 */ /* 0x001fe2000fffe007 */
[----:B------:R-:W-:Y:S06]  /*110d0*/  BRA `(.L_x_1547) ;  /* 0x0000004c00447947 */ /* 0x000fec0003800000 */
.L_x_1546:
[----:B------:R-:W3:Y:S01]  /*110e0*/  LDL R17, [R1] ;  /* 0x0000000001117983 */ /* 0x000ee20000100800 */
        /* <DEDUP_REMOVED lines=19> */
[----:B-123--:R-:W-:Y:S05]  /*11220*/  CALL.ABS.NOINC R2 ;  /* 0x0000000002007343 */ /* 0x00efea0003c00000 */
.L_x_1549:
[----:B------:R-:W-:Y:S05]  /*11230*/  BSYNC B6 ;  /* 0x0000000000067941 */ /* 0x000fea0003800000 */
.L_x_1548:
        /* <DEDUP_REMOVED lines=12> */
[----:B0-----:R-:W-:-:S02]  /*11300*/  IMAD.U32 R7, RZ, RZ, UR9 ;  /* 0x00000009ff077e24 */ /* 0x001fc4000f8e00ff */
[----:B------:R-:W-:Y:S02]  /*11310*/  IMAD.U32 R10, RZ, RZ, UR4 ;  /* 0x00000004ff0a7e24 */ /* 0x000fe4000f8e00ff */
[----:B------:R-:W-:Y:S02]  /*11320*/  IMAD.U32 R11, RZ, RZ, UR5 ;  /* 0x00000005ff0b7e24 */ /* 0x000fe4000f8e00ff */
[----:B------:R-:W-:Y:S02]  /*11330*/  IMAD.MOV.U32 R8, RZ, RZ, 0x70 ;  /* 0x00000070ff087424 */ /* 0x000fe400078e00ff */
[----:B------:R-:W-:Y:S02]  /*11340*/  IMAD.MOV.U32 R12, RZ, RZ, 0x1 ;  /* 0x00000001ff0c7424 */ /* 0x000fe400078e00ff */
[----:B---3--:R-:W-:-:S07]  /*11350*/  IMAD.MOV.U32 R13, RZ, RZ, RZ ;  /* 0x000000ffff0d7224 */ /* 0x008fce00078e00ff */
[----:B------:R-:W-:-:S07]  /*11360*/  LEPC R20, `(.L_x_1552) ;  /* 0x000000001014794e */ /* 0x000fce0000000000 */
[----:B-12-4-:R-:W-:Y:S05]  /*11370*/  CALL.ABS.NOINC R2 ;  /* 0x0000000002007343 */ /* 0x016fea0003c00000 */
.L_x_1552:
        /* <DEDUP_REMOVED lines=15> */
.L_x_1551:
[----:B------:R-:W-:Y:S05]  /*11470*/  BSYNC B6 ;  /* 0x0000000000067941 */ /* 0x000fea0003800000 */
.L_x_1550:
[----:B------:R-:W-:Y:S01]  /*11480*/  ULDC.64 UR4, c[0x0][0x9f8] ;  /* 0x00027e0000047ab9 */ /* 0x000fe20000000a00 */
[----:B------:R-:W3:Y:S01]  /*11490*/  LDL R17, [R1+0x28] ;  /* 0x0000280001117983 */ /* 0x000ee20000100800 */
[----:B------:R-:W-:Y:S01]  /*114a0*/  ISETP.NE.U32.AND P0, PT, RZ, UR4, PT ;  /* 0x00000004ff007c0c */ /* 0x000fe2000bf05070 */
[----:B0-----:R-:W-:Y:S01]  /*114b0*/  IMAD.MOV.U32 R7, RZ, RZ, R19 ;  /* 0x000000ffff077224 */ /* 0x001fe200078e0013 */
[----:B------:R-:W-:Y:S02]  /*114c0*/  ULDC.64 UR6, c[0x0][0x208] ;  /* 0x0000820000067ab9 */ /* 0x000fe40000000a00 */
[----:B------:R-:W-:Y:S01]  /*114d0*/  ISETP.NE.AND.EX P0, PT, RZ, UR5, PT, P0 ;  /* 0x00000005ff007c0c */ /* 0x000fe2000bf05300 */
[----:B------:R-:W-:-:S12]  /*114e0*/  ULDC.64 UR4, c[0x0][0xa08] ;  /* 0x0002820000047ab9 */ /* 0x000fd80000000a00 */
[----:B------:R-:W0:Y:S02]  /*114f0*/  @P0 LDC.64 R2, c[0x0][0x9f8] ;  /* 0x00027e00ff020b82 */ /* 0x000e240000000a00 */
[----:B0-----:R-:W-:-:S05]  /*11500*/  @P0 IMAD.WIDE R2, R19, 0x4, R2 ;  /* 0x0000000413020825 */ /* 0x001fca00078e0202 */
[----:B------:R0:W4:Y:S02]  /*11510*/  @P0 LDG.E R7, desc[UR6][R2.64] ;  /* 0x0000000602070981 */ /* 0x000124000c1e1900 */
[----:B0-----:R-:W0:Y:S02]  /*11520*/  LDC.64 R2, c[0x0][0x418] ;  /* 0x00010600ff027b82 */ /* 0x001e240000000a00 */
[----:B0-----:R-:W-:Y:S01]  /*11530*/  LOP3.LUT P0, RZ, R2, UR4, RZ, 0xfc, !PT ;  /* 0x0000000402ff7c12 */ /* 0x001fe2000f80fcff */
[----:B------:R-:W-:-:S03]  /*11540*/  UMOV UR4, 0xffffffff ;  /* 0xffffffff00047882 */ /* 0x000fc60000000000 */
[----:B------:R-:W-:Y:S01]  /*11550*/  LOP3.LUT P0, RZ, R3, UR5, RZ, 0xfc, P0 ;  /* 0x0000000503ff7c12 */ /* 0x000fe2000800fcff */
[----:B---3--:R-:W-:Y:S01]  /*11560*/  VIADD R0, R17, 0xffffffff ;  /* 0xffffffff11007836 */ /* 0x008fe20000000000 */
[----:B----4-:R-:W-:Y:S01]  /*11570*/  SHF.R.S32.HI R8, RZ, 0x1f, R7 ;  /* 0x0000001fff087819 */ /* 0x010fe20000011407 */
[----:B------:R0:W-:Y:S01]  /*11580*/  STL [R1+0xc], R7 ;  /* 0x00000c0701007387 */ /* 0x0001e20000100800 */
[----:B------:R-:W-:-:S03]  /*11590*/  SEL R17, R7, RZ, !P0 ;  /* 0x000000ff07117207 */ /* 0x000fc60004000000 */
[----:B------:R0:W-:Y:S01]  /*115a0*/  STL [R1+0x1c], R8 ;  /* 0x00001c0801007387 */ /* 0x0001e20000100800 */
[----:B------:R-:W-:Y:S05]  /*115b0*/  BRA.DIV UR4, `(.L_x_1553) ;  /* 0x0000005e04087947 */ /* 0x000fea000b800000 */
[----:B------:R-:W3:Y:S02]  /*115c0*/  S2R R4, SR_TID.X ;  /* 0x0000000000047919 */ /* 0x000ee40000002100 */
[----:B---3--:R-:W-:-:S04]  /*115d0*/  SHF.R.U32.HI R4, RZ, 0x5, R4 ;  /* 0x00000005ff047819 */ /* 0x008fc80000011604 */
[----:B------:R-:W-:-:S05]  /*115e0*/  LOP3.LUT R4, R4, 0x3, RZ, 0xc0, !PT ;  /* 0x0000000304047812 */ /* 0x000fca00078ec0ff */
[----:B------:R3:W4:Y:S02]  /*115f0*/  SHFL.IDX PT, R14, R4, RZ, 0x1f ;  /* 0x00001fff040e7589 */ /* 0x00072400000e0000 */
.L_x_1670:
[----:B---3--:R-:W3:Y:S01]  /*11600*/  LDL.LU R4, [R1+0x18] ;  /* 0x0000180001047983 */ /* 0x008ee20000300800 */
[----:B------:R-:W-:Y:S02]  /*11610*/  PLOP3.LUT P1, PT, PT, PT, PT, 0x8, 0x0 ;  /* 0x000000000000781c */ /* 0x000fe40003f2e170 */
[----:B----4-:R-:W-:Y:S01]  /*11620*/  ISETP.NE.AND P0, PT, R14, RZ, PT ;  /* 0x000000ff0e00720c */ /* 0x010fe20003f05270 */
[----:B------:R4:W-:Y:S01]  /*11630*/  STL [R1+0x8], R0 ;  /* 0x0000080001007387 */ /* 0x0009e20000100800 */
[----:B---3--:R-:W-:-:S09]  /*11640*/  LOP3.LUT R4, R4, 0xfffffffe, RZ, 0xc0, !PT ;  /* 0xfffffffe04047812 */ /* 0x008fd200078ec0ff */
[----:B------:R-:W-:-:S05]  /*11650*/  @P1 LOP3.LUT R4, R4, 0x1, RZ, 0xfc, !PT ;  /* 0x0000000104041812 */ /* 0x000fca00078efcff */
[----:B------:R4:W-:Y:S01]  /*11660*/  STL [R1+0x18], R4 ;  /* 0x0000180401007387 */ /* 0x0009e20000100800 */
[----:B------:R-:W-:Y:S05]  /*11670*/  @P0 BRA `(.L_x_1554) ;  /* 0x00000004005c0947 */ /* 0x000fea0003800000 */
[----:B------:R-:W-:-:S03]  /*11680*/  UMOV UR4, 0xffffffff ;  /* 0xffffffff00047882 */ /* 0x000fc60000000000 */
[----:B------:R-:W-:Y:S05]  /*11690*/  BRA.DIV UR4, `(.L_x_1555) ;  /* 0x0000005e04047947 */ /* 0x000fea000b800000 */
[----:B------:R-:W-:-:S13]  /*116a0*/  ELECT P6, URZ, PT ;  /* 0x00000000003f782f */ /* 0x000fda00038c0000 */
.L_x_1673:
[----:B------:R-:W-:Y:S05]  /*116b0*/  @!P6 BRA `(.L_x_1554) ;  /* 0x00000004004ce947 */ /* 0x000fea0003800000 */
[----:B------:R-:W-:-:S04]  /*116c0*/  ISETP.NE.U32.AND P0, PT, R2, RZ, PT ;  /* 0x000000ff0200720c */ /* 0x000fc80003f05070 */
[----:B------:R-:W-:-:S13]  /*116d0*/  ISETP.NE.AND.EX P0, PT, R3, RZ, PT, P0 ;  /* 0x000000ff0300720c */ /* 0x000fda0003f05300 */
[----:B------:R-:W-:Y:S05]  /*116e0*/  @!P0 BRA `(.L_x_1556) ;  /* 0x0000000000548947 */ /* 0x000fea0003800000 */
[----:B------:R-:W3:Y:S01]  /*116f0*/  LDC R6, c[0x0][0x43c] ;  /* 0x00010f00ff067b82 */ /* 0x000ee20000000800 */
[----:B-12---:R-:W-:Y:S01]  /*11700*/  IMAD.MOV.U32 R9, RZ, RZ, R0 ;  /* 0x000000ffff097224 */ /* 0x006fe200078e0000 */
[----:B------:R-:W-:Y:S01]  /*11710*/  ULDC.64 UR4, c[0x0][0x428] ;  /* 0x00010a0000047ab9 */ /* 0x000fe20000000a00 */
[----:B------:R-:W-:Y:S02]  /*11720*/  ULDC.64 UR6, c[0x0][0x208] ;  /* 0x0000820000067ab9 */ /* 0x000fe40000000a00 */
[----:B----4-:R-:W-:Y:S01]  /*11730*/  IMAD.MOV.U32 R0, RZ, RZ, R9 ;  /* 0x000000ffff007224 */ /* 0x010fe200078e0009 */
[----:B---3--:R-:W-:-:S13]  /*11740*/  ISETP.NE.AND P0, PT, R6, 0x1, PT ;  /* 0x000000010600780c */ /* 0x008fda0003f05270 */
[----:B------:R-:W1:Y:S02]  /*11750*/  @P0 LDC.64 R4, c[0x0][0x440] ;  /* 0x00011000ff040b82 */ /* 0x000e640000000a00 */
[----:B-1----:R-:W-:-:S05]  /*11760*/  @P0 IMAD.HI.U32 R4, R9, R4, RZ ;  /* 0x0000000409040227 */ /* 0x002fca00078e00ff */
[----:B------:R-:W-:-:S04]  /*11770*/  @P0 SHF.R.U32.HI R0, RZ, R5, R4 ;  /* 0x00000005ff000219 */ /* 0x000fc80000011604 */
[--C-:B------:R-:W-:Y:S01]  /*11780*/  SHF.R.S32.HI R5, RZ, 0x1f, R0.reuse ;  /* 0x0000001fff057819 */ /* 0x100fe20000011400 */
[----:B------:R-:W-:-:S04]  /*11790*/  IMAD.MOV R4, RZ, RZ, -R0 ;  /* 0x000000ffff047224 */ /* 0x000fc800078e0a00 */
[----:B------:R-:W-:Y:S02]  /*117a0*/  IMAD R9, R6, R4, R9 ;  /* 0x0000000406097224 */ /* 0x000fe400078e0209 */
[----:B------:R-:W-:Y:S02]  /*117b0*/  IMAD R6, R8, UR4, RZ ;  /* 0x0000000408067c24 */ /* 0x000fe4000f8e02ff */
[----:B------:R-:W-:Y:S01]  /*117c0*/  IMAD.MOV.U32 R4, RZ, RZ, R0 ;  /* 0x000000ffff047224 */ /* 0x000fe200078e0000 */
[----:B------:R3:W-:Y:S01]  /*117d0*/  STL [R1+0x8], R9 ;  /* 0x0000080901007387 */ /* 0x0007e20000100800 */
[C---:B------:R-:W-:Y:S02]  /*117e0*/  IMAD R0, R7.reuse, UR5, R6 ;  /* 0x0000000507007c24 */ /* 0x040fe4000f8e0206 */
[----:B------:R-:W-:-:S04]  /*117f0*/  IMAD.WIDE.U32 R4, R7, UR4, R4 ;  /* 0x0000000407047c25 */ /* 0x000fc8000f8e0004 */
[----:B------:R-:W-:Y:S01]  /*11800*/  IMAD.IADD R0, R5, 0x1, R0 ;  /* 0x0000000105007824 */ /* 0x000fe200078e0200 */
[----:B------:R-:W-:-:S04]  /*11810*/  LEA R2, P0, R4, R2, 0x2 ;  /* 0x0000000204027211 */ /* 0x000fc800078010ff */
[----:B------:R-:W-:-:S05]  /*11820*/  LEA.HI.X R3, R4, R3, R0, 0x2, P0 ;  /* 0x0000000304037211 */ /* 0x000fca00000f1400 */
[----:B------:R3:W5:Y:S04]  /*11830*/  LDG.E R17, desc[UR6][R2.64] ;  /* 0x0000000602117981 */ /* 0x000768000c1e1900 */
.L_x_1556:
[----:B0-----:R-:W2:Y:S04]  /*11840*/  LDL R7, [R1] ;  /* 0x0000000001077983 */ /* 0x001ea80000100800 */
[----:B----4-:R-:W2:Y:S04]  /*11850*/  LDL R0, [R1+0x4] ;  /* 0x0000040001007983 */ /* 0x010ea80000100800 */
[----:B---3--:R-:W3:Y:S01]  /*11860*/  LDL R2, [R1+0x10] ;  /* 0x0000100001027983 */ /* 0x008ee20000100800 */
[----:B--2---:R-:W-:Y:S01]  /*11870*/  IMAD R0, R0, 0x8, R7 ;  /* 0x0000000800007824 */ /* 0x004fe200078e0207 */
[----:B---3--:R-:W-:-:S04]  /*11880*/  SHF.L.U32 R2, R2, 0x1f, RZ ;  /* 0x0000001f02027819 */ /* 0x008fc800000006ff */
[----:B------:R-:W0:Y:S02]  /*11890*/  SYNCS.PHASECHK.TRANS64.TRYWAIT P0, [R0+URZ+0x30840], R2 ;  /* 0x03084002000075a7 */ /* 0x000e24000800017f */
[----:B0-----:R-:W-:Y:S05]  /*118a0*/  @!P0 BRA `(.L_x_1557) ;  /* 0x0000005800a08947 */ /* 0x001fea0003800000 */
.L_x_1674:
        /* <DEDUP_REMOVED lines=11> */
.L_x_1558:
[----:B0-----:R-:W2:Y:S04]  /*11960*/  LDL R2, [R1+0x14] ;  /* 0x0000140001027983 */ /* 0x001ea80000100800 */
[----:B------:R-:W3:Y:S04]  /*11970*/  LDL R4, [R1] ;  /* 0x0000000001047983 */ /* 0x000ee80000100800 */
[----:B------:R-:W3:Y:S04]  /*11980*/  LDL R3, [R1+0x4] ;  /* 0x0000040001037983 */ /* 0x000ee80000100800 */
[----:B------:R-:W4:Y:S01]  /*11990*/  LDL R5, [R1+0x8] ;  /* 0x0000080001057983 */ /* 0x000f220000100800 */
        /* <DEDUP_REMOVED lines=11> */
[----:B------:R-:W-:-:S04]  /*11a50*/  ULEA UR11, UR11, UR5, 0x6 ;  /* 0x000000050b0b7291 */ /* 0x000fc8000f8e303f */
        /* <DEDUP_REMOVED lines=10> */
[----:B------:R-:W-:Y:S01]  /*11b00*/  UMOV UR14, 0x80 ;  /* 0x00000080000e7882 */ /* 0x000fe20000000000 */
[----:B0-----:R-:W-:Y:S01]  /*11b10*/  UMOV UR8, UR15 ;  /* 0x0000000f00087c82 */ /* 0x001fe20008000000 */
[----:B------:R-:W-:-:S02]  /*11b20*/  UMOV UR10, UR16 ;  /* 0x00000010000a7c82 */ /* 0x000fc40008000000 */
[----:B------:R0:W-:Y:S02]  /*11b30*/  UTMALDG.4D [UR8], [UR4], desc[UR6] ;  /* 0x00000608040075b4 */ /* 0x0001e40008019000 */
[----:B0-----:R-:W-:Y:S01]  /*11b40*/  UMOV UR8, UR17 ;  /* 0x0000001100087c82 */ /* 0x001fe20008000000 */
[----:B------:R-:W-:Y:S01]  /*11b50*/  UMOV UR10, UR14 ;  /* 0x0000000e000a7c82 */ /* 0x000fe20008000000 */
[----:B------:R-:W-:Y:S01]  /*11b60*/  UMOV UR14, 0xc0 ;  /* 0x000000c0000e7882 */ /* 0x000fe20000000000 */
[----:B------:R0:W-:Y:S02]  /*11b70*/  UTMALDG.4D [UR8], [UR4], desc[UR6] ;  /* 0x00000608040075b4 */ /* 0x0001e40008019000 */
[----:B0-----:R-:W-:Y:S01]  /*11b80*/  UMOV UR8, UR18 ;  /* 0x0000001200087c82 */ /* 0x001fe20008000000 */
[----:B------:R-:W-:Y:S02]  /*11b90*/  UMOV UR10, UR14 ;  /* 0x0000000e000a7c82 */ /* 0x000fe40008000000 */
[----:B------:R3:W-:Y:S01]  /*11ba0*/  UTMALDG.4D [UR8], [UR4], desc[UR6] ;  /* 0x00000608040075b4 */ /* 0x0007e20008019000 */
[----:B--2---:R-:W-:-:S04]  /*11bb0*/  LOP3.LUT R2, R2, 0xfffffffe, RZ, 0xc0, !PT ;  /* 0xfffffffe02027812 */ /* 0x004fc800078ec0ff */
[----:B------:R-:W-:-:S05]  /*11bc0*/  @P0 LOP3.LUT R2, R2, 0x1, RZ, 0xfc, !PT ;  /* 0x0000000102020812 */ /* 0x000fca00078efcff */
[----:B------:R3:W-:Y:S01]  /*11bd0*/  STL [R1+0x18], R2 ;  /* 0x0000180201007387 */ /* 0x0007e20000100800 */
[----:B------:R-:W-:Y:S01]  /*11be0*/  NOP ;  /* 0x0000000000007918 */ /* 0x000fe20000000000 */
.L_x_1554:
[----:B---3--:R-:W3:Y:S04]  /*11bf0*/  LDL R2, [R1] ;  /* 0x0000000001027983 */ /* 0x008ee80000100800 */
[----:B------:R-:W4:Y:S01]  /*11c00*/  LDL.LU R3, [R1+0x34] ;  /* 0x0000340001037983 */ /* 0x000f220000300800 */
[----:B------:R-:W-:Y:S05]  /*11c10*/  WARPSYNC.ALL ;  /* 0x0000000000007948 */ /* 0x000fea0003800000 */
[----:B------:R-:W-:Y:S01]  /*11c20*/  ULDC.64 UR4, c[0x0][0x298] ;  /* 0x0000a60000047ab9 */ /* 0x000fe20000000a00 */
[----:B------:R-:W-:Y:S01]  /*11c30*/  BSSY B6, `(.L_x_1559) ;  /* 0x000001c000067945 */ /* 0x000fe20003800000 */
[----:B------:R-:W-:Y:S01]  /*11c40*/  BAR.SYNC.DEFER_BLOCKING 0x8, 0x180 ;  /* 0x0206000000007b1d */ /* 0x000fe20000010000 */
[----:B---3--:R-:W-:Y:S01]  /*11c50*/  VIADD R2, R2, 0x10400 ;  /* 0x0001040002027836 */ /* 0x008fe20000000000 */
[----:B----4-:R-:W-:-:S04]  /*11c60*/  SHF.R.S32.HI R0, RZ, 0x1f, R3 ;  /* 0x0000001fff007819 */ /* 0x010fc80000011403 */
[----:B------:R-:W-:Y:S01]  /*11c70*/  LOP3.LUT P0, RZ, R2, 0x3ff, RZ, 0xc0, !PT ;  /* 0x000003ff02ff7812 */ /* 0x000fe2000780c0ff */
[----:B------:R-:W-:-:S04]  /*11c80*/  IMAD R0, R0, UR4, RZ ;  /* 0x0000000400007c24 */ /* 0x000fc8000f8e02ff */
[C---:B------:R-:W-:Y:S02]  /*11c90*/  IMAD R0, R3.reuse, UR5, R0 ;  /* 0x0000000503007c24 */ /* 0x040fe4000f8e0200 */
[----:B------:R-:W-:-:S04]  /*11ca0*/  IMAD.WIDE.U32 R2, R3, UR4, RZ ;  /* 0x0000000403027c25 */ /* 0x000fc8000f8e00ff */
[----:B------:R-:W-:Y:S01]  /*11cb0*/  IMAD.IADD R0, R3, 0x1, R0 ;  /* 0x0000000103007824 */ /* 0x000fe200078e0200 */
[----:B------:R3:W-:Y:S04]  /*11cc0*/  STL.64 [R1+0x40], R2 ;  /* 0x0000400201007387 */ /* 0x0007e80000100a00 */
[----:B------:R3:W-:Y:S01]  /*11cd0*/  STL [R1+0x34], R0 ;  /* 0x0000340001007387 */ /* 0x0007e20000100800 */
[----:B------:R-:W-:Y:S05]  /*11ce0*/  @!P0 BRA `(.L_x_1560) ;  /* 0x0000000000408947 */ /* 0x000fea0003800000 */
[----:B---3--:R-:W-:Y:S01]  /*11cf0*/  MOV R2, 0x0 ;  /* 0x0000000000027802 */ /* 0x008fe20000000f00 */
        /* <DEDUP_REMOVED lines=15> */
.L_x_1560:
[----:B------:R-:W-:Y:S05]  /*11df0*/  BSYNC B6 ;  /* 0x0000000000067941 */ /* 0x000fea0003800000 */
.L_x_1559:
[----:B---3--:R-:W3:Y:S01]  /*11e00*/  LDL.LU R0, [R1+0x34] ;  /* 0x0000340001007983 */ /* 0x008ee20000300800 */
[----:B0-----:R-:W0:Y:S01]  /*11e10*/  LDC R7, c[0x0][0x448] ;  /* 0x00011200ff077b82 */ /* 0x001e220000000800 */
[----:B------:R-:W-:Y:S02]  /*11e20*/  ULDC.64 UR4, c[0x0][0x2d8] ;  /* 0x0000b60000047ab9 */ /* 0x000fe40000000a00 */
[----:B------:R-:W3:Y:S04]  /*11e30*/  LDL.LU.64 R2, [R1+0x40] ;  /* 0x0000400001027983 */ /* 0x000ee80000300a00 */
[----:B-12---:R-:W2:Y:S01]  /*11e40*/  LDL R9, [R1+0x2c] ;  /* 0x00002c0001097983 */ /* 0x006ea20000100800 */
[----:B------:R-:W1:Y:S01]  /*11e50*/  S2R R5, SR_TID.X ;  /* 0x0000000000057919 */ /* 0x000e620000002100 */
[----:B------:R-:W4:Y:S01]  /*11e60*/  S2R R6, SR_TID.X ;  /* 0x0000000000067919 */ /* 0x000f220000002100 */
[----:B------:R-:W-:-:S02]  /*11e70*/  SHF.R.S32.HI R4, RZ, 0x1f, R19 ;  /* 0x0000001fff047819 */ /* 0x000fc40000011413 */
[----:B-1----:R-:W-:-:S04]  /*11e80*/  LOP3.LUT R5, R5, 0x7f, RZ, 0xc0, !PT ;  /* 0x0000007f05057812 */ /* 0x002fc800078ec0ff */
[----:B------:R-:W-:Y:S01]  /*11e90*/  SHF.R.U32.HI R5, RZ, 0x3, R5 ;  /* 0x00000003ff057819 */ /* 0x000fe20000011605 */
[----:B----4-:R-:W-:-:S05]  /*11ea0*/  IMAD.SHL.U32 R8, R6, 0x10, RZ ;  /* 0x0000001006087824 */ /* 0x010fca00078e00ff */
[----:B------:R-:W-:Y:S01]  /*11eb0*/  LOP3.LUT R8, R5, 0x70, R8, 0xf8, !PT ;  /* 0x0000007005087812 */ /* 0x000fe200078ef808 */
[----:B---3--:R-:W-:Y:S01]  /*11ec0*/  IMAD.MOV.U32 R3, RZ, RZ, R0 ;  /* 0x000000ffff037224 */ /* 0x008fe200078e0000 */
[----:B------:R-:W-:-:S05]  /*11ed0*/  SHF.R.S32.HI R0, RZ, 0x1f, R18 ;  /* 0x0000001fff007819 */ /* 0x000fca0000011412 */
[----:B------:R-:W-:Y:S02]  /*11ee0*/  IMAD R0, R0, UR4, RZ ;  /* 0x0000000400007c24 */ /* 0x000fe4000f8e02ff */
[----:B------:R-:W-:-:S04]  /*11ef0*/  IMAD.WIDE.U32 R2, R18, UR4, R2 ;  /* 0x0000000412027c25 */ /* 0x000fc8000f8e0002 */
[----:B------:R-:W-:Y:S01]  /*11f00*/  IMAD R0, R18, UR5, R0 ;  /* 0x0000000512007c24 */ /* 0x000fe2000f8e0200 */
[----:B------:R-:W-:Y:S02]  /*11f10*/  ULDC.64 UR4, c[0x0][0xa00] ;  /* 0x0002800000047ab9 */ /* 0x000fe40000000a00 */
[----:B------:R-:W-:Y:S01]  /*11f20*/  ISETP.NE.U32.AND P0, PT, RZ, UR4, PT ;  /* 0x00000004ff007c0c */ /* 0x000fe2000bf05070 */
[----:B------:R-:W-:-:S03]  /*11f30*/  IMAD.IADD R3, R3, 0x1, R0 ;  /* 0x0000000103037824 */ /* 0x000fc600078e0200 */
[----:B------:R-:W-:Y:S01]  /*11f40*/  ISETP.NE.AND.EX P0, PT, RZ, UR5, PT, P0 ;  /* 0x00000005ff007c0c */ /* 0x000fe2000bf05300 */
[----:B------:R-:W-:-:S03]  /*11f50*/  ULDC.64 UR4, c[0x0][0x2e0] ;  /* 0x0000b80000047ab9 */ /* 0x000fc60000000a00 */
[----:B------:R-:W-:Y:S02]  /*11f60*/  SEL R4, R4, RZ, !P0 ;  /* 0x000000ff04047207 */ /* 0x000fe40004000000 */
[----:B------:R-:W-:Y:S02]  /*11f70*/  SEL R0, R19, RZ, !P0 ;  /* 0x000000ff13007207 */ /* 0x000fe40004000000 */
[----:B0-----:R-:W-:-:S13]  /*11f80*/  ISETP.NE.AND P0, PT, R7, 0x1, PT ;  /* 0x000000010700780c */ /* 0x001fda0003f05270 */
[----:B------:R-:W0:Y:S08]  /*11f90*/  @P0 LDC R5, c[0x0][0x44c] ;  /* 0x00011300ff050b82 */ /* 0x000e300000000800 */
[----:B------:R-:W1:Y:S01]  /*11fa0*/  @P0 LDC R6, c[0x0][0x450] ;  /* 0x00011400ff060b82 */ /* 0x000e620000000800 */
[----:B------:R-:W-:Y:S02]  /*11fb0*/  IMAD R4, R4, UR4, RZ ;  /* 0x0000000404047c24 */ /* 0x000fe4000f8e02ff */
[----:B------:R-:W-:-:S04]  /*11fc0*/  IMAD.WIDE.U32 R2, R0, UR4, R2 ;  /* 0x0000000400027c25 */ /* 0x000fc8000f8e0002 */
[----:B------:R-:W-:Y:S01]  /*11fd0*/  IMAD R4, R0, UR5, R4 ;  /* 0x0000000500047c24 */ /* 0x000fe2000f8e0204 */
[----:B------:R-:W-:Y:S01]  /*11fe0*/  ULDC.64 UR4, c[0x0][0x2d0] ;  /* 0x0000b40000047ab9 */ /* 0x000fe20000000a00 */
[----:B--2---:R-:W-:Y:S02]  /*11ff0*/  IMAD.IADD R0, R8, 0x1, R9 ;  /* 0x0000000108007824 */ /* 0x004fe400078e0209 */
[----:B------:R-:W2:Y:S01]  /*12000*/  S2R R8, SR_TID.X ;  /* 0x0000000000087919 */ /* 0x000ea20000002100 */
[----:B------:R-:W-:Y:S02]  /*12010*/  IMAD.IADD R3, R3, 0x1, R4 ;  /* 0x0000000103037824 */ /* 0x000fe400078e0204 */
[----:B0-----:R-:W-:-:S04]  /*12020*/  @P0 IMAD.HI.U32 R5, R0, R5, RZ ;  /* 0x0000000500050227 */ /* 0x001fc800078e00ff */
[----:B------:R-:W-:Y:S01]  /*12030*/  IMAD.MOV.U32 R4, RZ, RZ, R0 ;  /* 0x000000ffff047224 */ /* 0x000fe200078e0000 */
[----:B-1----:R-:W-:-:S05]  /*12040*/  @P0 SHF.R.U32.HI R4, RZ, R6, R5 ;  /* 0x00000006ff040219 */ /* 0x002fca0000011605 */
[----:B------:R-:W-:-:S04]  /*12050*/  IMAD.MOV R5, RZ, RZ, -R4 ;  /* 0x000000ffff057224 */ /* 0x000fc800078e0a04 */
[----:B------:R-:W-:Y:S01]  /*12060*/  IMAD R0, R7, R5, R0 ;  /* 0x0000000507007224 */ /* 0x000fe200078e0200 */
[----:B------:R-:W-:Y:S01]  /*12070*/  SHF.R.S32.HI R5, RZ, 0x1f, R4 ;  /* 0x0000001fff057819 */ /* 0x000fe20000011404 */
[----:B------:R-:W-:-:S04]  /*12080*/  IMAD.WIDE.U32 R2, R4, UR4, R2 ;  /* 0x0000000404027c25 */ /* 0x000fc8000f8e0002 */
[----:B------:R-:W-:-:S04]  /*12090*/  IMAD R5, R5, UR4, RZ ;  /* 0x0000000405057c24 */ /* 0x000fc8000f8e02ff */
[----:B------:R-:W-:Y:S01]  /*120a0*/  IMAD R4, R4, UR5, R5 ;  /* 0x0000000504047c24 */ /* 0x000fe2000f8e0205 */
[----:B------:R-:W-:-:S03]  /*120b0*/  ULDC.64 UR4, c[0x0][0x2c8] ;  /* 0x0000b20000047ab9 */ /* 0x000fc60000000a00 */
[----:B------:R-:W-:Y:S01]  /*120c0*/  IMAD.IADD R3, R3, 0x1, R4 ;  /* 0x0000000103037824 */ /* 0x000fe200078e0204 */
[----:B------:R-:W-:Y:S01]  /*120d0*/  SHF.R.S32.HI R4, RZ, 0x1f, R0 ;  /* 0x0000001fff047819 */ /* 0x000fe20000011400 */
[----:B--2---:R-:W-:-:S04]  /*120e0*/  IMAD.SHL.U32 R8, R8, 0x8, RZ ;  /* 0x0000000808087824 */ /* 0x004fc800078e00ff */
[----:B------:R-:W-:Y:S01]  /*120f0*/  IMAD R4, R4, UR4, RZ ;  /* 0x0000000404047c24 */ /* 0x000fe2000f8e02ff */
[----:B------:R-:W-:Y:S01]  /*12100*/  LOP3.LUT R8, R8, 0x38, RZ, 0xc0, !PT ;  /* 0x0000003808087812 */ /* 0x000fe200078ec0ff */
[----:B------:R-:W-:-:S04]  /*12110*/  IMAD.WIDE.U32 R2, R0, UR4, R2 ;  /* 0x0000000400027c25 */ /* 0x000fc8000f8e0002 */
[----:B------:R-:W-:Y:S01]  /*12120*/  IMAD R4, R0, UR5, R4 ;  /* 0x0000000500047c24 */ /* 0x000fe2000f8e0204 */
[C---:B------:R-:W-:Y:S01]  /*12130*/  LOP3.LUT R12, R8.reuse, 0x40, RZ, 0xfc, !PT ;  /* 0x00000040080c7812 */ /* 0x040fe200078efcff */
[----:B------:R-:W-:Y:S01]  /*12140*/  ULDC.64 UR4, c[0x0][0x280] ;  /* 0x0000a00000047ab9 */ /* 0x000fe20000000a00 */
[C---:B------:R-:W-:Y:S01]  /*12150*/  LOP3.LUT R11, R8.reuse, 0x80, RZ, 0xfc, !PT ;  /* 0x00000080080b7812 */ /* 0x040fe200078efcff */
[----:B------:R-:W-:Y:S01]  /*12160*/  IMAD.IADD R3, R3, 0x1, R4 ;  /* 0x0000000103037824 */ /* 0x000fe200078e0204 */
[----:B------:R-:W-:Y:S02]  /*12170*/  LOP3.LUT R8, R8, 0xc0, RZ, 0xfc, !PT ;  /* 0x000000c008087812 */ /* 0x000fe400078efcff */
[----:B------:R-:W-:Y:S01]  /*12180*/  LEA R4, P0, R2, UR4, 0x1 ;  /* 0x0000000402047c11 */ /* 0x000fe2000f8008ff */
[----:B------:R-:W-:Y:S02]  /*12190*/  ULDC UR4, c[0x0][0x2b8] ;  /* 0x0000ae0000047ab9 */ /* 0x000fe40000000800 */
[----:B------:R-:W-:-:S02]  /*121a0*/  ISETP.GE.AND P3, PT, R8, UR4, PT ;  /* 0x0000000408007c0c */ /* 0x000fc4000bf66270 */
[----:B------:R0:W5:Y:S01]  /*121b0*/  LDL R8, [R1+0x20] ;  /* 0x0000200001087983 */ /* 0x0001620000100800 */
[----:B------:R-:W1:Y:S01]  /*121c0*/  S2R R5, SR_TID.X ;  /* 0x0000000000057919 */ /* 0x000e620000002100 */
[----:B------:R-:W-:Y:S02]  /*121d0*/  LEA.HI.X R3, R2, UR5, R3, 0x1, P0 ;  /* 0x0000000502037c11 */ /* 0x000fe400080f0c03 */
[----:B------:R-:W-:Y:S02]  /*121e0*/  ISETP.GE.AND P1, PT, R12, UR4, PT ;  /* 0x000000040c007c0c */ /* 0x000fe4000bf26270 */
[----:B------:R-:W-:Y:S01]  /*121f0*/  ISETP.GE.AND P2, PT, R11, UR4, PT ;  /* 0x000000040b007c0c */ /* 0x000fe2000bf46270 */
[----:B-1----:R-:W-:-:S05]  /*12200*/  IMAD.SHL.U32 R10, R5, 0x8, RZ ;  /* 0x00000008050a7824 */ /* 0x002fca00078e00ff */
[----:B------:R-:W-:-:S04]  /*12210*/  LOP3.LUT R10, R10, 0x38, RZ, 0xc0, !PT ;  /* 0x000000380a0a7812 */ /* 0x000fc800078ec0ff */
[----:B------:R-:W-:Y:S01]  /*12220*/  ISETP.GE.AND P0, PT, R10, UR4, PT ;  /* 0x000000040a007c0c */ /* 0x000fe2000bf06270 */
[----:B------:R-:W-:-:S03]  /*12230*/  UMOV UR4, 0xffffffff ;  /* 0xffffffff00047882 */ /* 0x000fc60000000000 */
[----:B0-----:R-:W-:Y:S09]  /*12240*/  BRA.DIV UR4, `(.L_x_1561) ;  /* 0x00000052044c7947 */ /* 0x001ff2000b800000 */
[----:B------:R-:W0:Y:S02]  /*12250*/  S2R R6, SR_TID.X ;  /* 0x0000000000067919 */ /* 0x000e240000002100 */
[----:B0-----:R-:W-:Y:S02]  /*12260*/  LOP3.LUT R9, R6, 0x7f, RZ, 0xc0, !PT ;  /* 0x0000007f06097812 */ /* 0x001fe400078ec0ff */
[----:B------:R-:W2:Y:S04]  /*12270*/  LDL.LU R6, [R1+0x30] ;  /* 0x0000300001067983 */ /* 0x000ea80000300800 */
[----:B------:R-:W3:Y:S01]  /*12280*/  LDL.LU R11, [R1+0x2c] ;  /* 0x00002c00010b7983 */ /* 0x000ee20000300800 */
[----:B------:R-:W-:Y:S01]  /*12290*/  SHF.R.U32.HI R9, RZ, 0x3, R9 ;  /* 0x00000003ff097819 */ /* 0x000fe20000011609 */
[----:B------:R-:W-:Y:S01]  /*122a0*/  ULDC.64 UR4, c[0x0][0x208] ;  /* 0x0000820000047ab9 */ /* 0x000fe20000000a00 */
[----:B--2---:R-:W-:-:S02]  /*122b0*/  IMAD R2, R6, R7, RZ ;  /* 0x0000000706027224 */ /* 0x004fc400078e02ff */
[----:B------:R-:W0:Y:S01]  /*122c0*/  SHFL.IDX PT, R7, R4, RZ, 0x181f ;  /* 0x00181fff04077589 */ /* 0x000e2200000e0000 */
[----:B---3--:R-:W-:-:S03]  /*122d0*/  IMAD.IADD R0, R9, 0x1, R11 ;  /* 0x0000000109007824 */ /* 0x008fc600078e020b */
[----:B------:R-:W1:Y:S01]  /*122e0*/  SHFL.IDX PT, R6, R3, RZ, 0x181f ;  /* 0x00181fff03067589 */ /* 0x000e6200000e0000 */
[C---:B------:R-:W-:Y:S01]  /*122f0*/  VIADD R5, R0.reuse, 0x10 ;  /* 0x0000001000057836 */ /* 0x040fe20000000000 */
        /* <DEDUP_REMOVED lines=11> */
[----:B------:R-:W-:Y:S01]  /*123b0*/  ISETP.GE.AND P5, PT, R5, R2, PT ;  /* 0x000000020500720c */ /* 0x000fe20003fa6270 */
[----:B------:R-:W-:-:S02]  /*123c0*/  VIADD R5, R0, 0x20 ;  /* 0x0000002000057836 */ /* 0x000fc40000000000 */
        /* <DEDUP_REMOVED lines=67> */
[----:B------:R-:W-:Y:S02]  /*12800*/  @!P5 IMAD.X R6, RZ, RZ, R5, P4 ;  /* 0x000000ffff06d224 */ /* 0x000fe400020e0605 */
[----:B------:R0:W1:Y:S03]  /*12810*/  SHFL.IDX PT, R5, R3, 0x7, 0x181f ;  /* 0x00f81f0003057f89 */ /* 0x00006600000e0000 */
[-C--:B------:R-:W-:Y:S01]  /*12820*/  @!P5 LOP3.LUT R7, R7, R6.reuse, RZ, 0x3c, !PT ;  /* 0x000000060707d212 */ /* 0x080fe200078e3cff */
[----:B------:R0:W2:Y:S03]  /*12830*/  SHFL.IDX PT, R3, R4, 0x7, 0x181f ;  /* 0x00f81f0004037f89 */ /* 0x0000a600000e0000 */
[----:B------:R-:W-:-:S04]  /*12840*/  @!P5 LOP3.LUT R6, R7, R6, RZ, 0x3c, !PT ;  /* 0x000000060706d212 */ /* 0x000fc800078e3cff */
[----:B------:R-:W-:-:S05]  /*12850*/  @!P5 LOP3.LUT R7, R7, R6, RZ, 0x3c, !PT ;  /* 0x000000060707d212 */ /* 0x000fca00078e3cff */
[----:B------:R0:W-:Y:S04]  /*12860*/  @!P5 LDGSTS.E.BYPASS.LTC128B.128 [R8+0x13400], desc[UR4][R6.64], !P0 ;  /* 0x134000000608dfae */ /* 0x0001e8000c101d44 */
[----:B------:R0:W-:Y:S04]  /*12870*/  @!P5 LDGSTS.E.BYPASS.LTC128B.128 [R8+0x17400], desc[UR4][R6.64+0x80], !P1 ;  /* 0x174000800608dfae */ /* 0x0001e8000c901d44 */
[----:B------:R0:W-:Y:S04]  /*12880*/  @!P5 LDGSTS.E.BYPASS.LTC128B.128 [R8+0x1b400], desc[UR4][R6.64+0x100], !P2 ;  /* 0x1b4001000608dfae */ /* 0x0001e8000d101d44 */
[----:B-12---:R0:W-:Y:S02]  /*12890*/  @!P5 LDGSTS.E.BYPASS.LTC128B.128 [R8+0x1f400], desc[UR4][R6.64+0x180], !P3 ;  /* 0x1f4001800608dfae */ /* 0x0061e4000d901d44 */
.L_x_1691:
[----:B------:R-:W-:Y:S01]  /*128a0*/  VIADD R0, R0, 0x70 ;  /* 0x0000007000007836 */ /* 0x000fe20000000000 */
[----:B------:R-:W-:Y:S04]  /*128b0*/  BSSY B0, `(.L_x_1562) ;  /* 0x000000d000007945 */ /* 0x000fe80003800000 */
[----:B------:R-:W-:-:S13]  /*128c0*/  ISETP.GE.AND P4, PT, R0, R2, PT ;  /* 0x000000020000720c */ /* 0x000fda0003f86270 */
[----:B------:R-:W-:Y:S05]  /*128d0*/  @P4 BRA `(.L_x_1563) ;  /* 0x0000000000284947 */ /* 0x000fea0003800000 */
[----:B------:R-:W-:Y:S01]  /*128e0*/  LEA R2, P4, R10, R3, 0x1 ;  /* 0x000000030a027211 */ /* 0x000fe200078808ff */
[----:B------:R-:W-:-:S04]  /*128f0*/  ULDC.64 UR4, c[0x0][0x208] ;  /* 0x0000820000047ab9 */ /* 0x000fc80000000a00 */
[----:B0-----:R-:W-:-:S05]  /*12900*/  IMAD.X R3, RZ, RZ, R5, P4 ;  /* 0x000000ffff037224 */ /* 0x001fca00020e0605 */
[----:B------:R-:W-:Y:S01]  /*12910*/  @!PT LDS RZ, [RZ] ;  /* 0x00000000fffff984 */ /* 0x000fe20000000800 */
[----:B------:R-:W-:Y:S01]  /*12920*/  @!PT LDS RZ, [RZ] ;  /* 0x00000000fffff984 */ /* 0x000fe20000000800 */
[----:B------:R-:W-:Y:S01]  /*12930*/  @!PT LDS RZ, [RZ] ;  /* 0x00000000fffff984 */ /* 0x000fe20000000800 */
[----:B------:R1:W-:Y:S04]  /*12940*/  LDGSTS.E.BYPASS.LTC128B.128 [R8+0x13c00], desc[UR4][R2.64], !P0 ;  /* 0x13c0000002087fae */ /* 0x0003e8000c101d44 */
[----:B------:R1:W-:Y:S04]  /*12950*/  LDGSTS.E.BYPASS.LTC128B.128 [R8+0x17c00], desc[UR4][R2.64+0x80], !P1 ;  /* 0x17c0008002087fae */ /* 0x0003e8000c901d44 */
[----:B------:R1:W-:Y:S04]  /*12960*/  LDGSTS.E.BYPASS.LTC128B.128 [R8+0x1bc00], desc[UR4][R2.64+0x100], !P2 ;  /* 0x1bc0010002087fae */ /* 0x0003e8000d101d44 */
[----:B------:R1:W-:Y:S02]  /*12970*/  LDGSTS.E.BYPASS.LTC128B.128 [R8+0x1fc00], desc[UR4][R2.64+0x180], !P3 ;  /* 0x1fc0018002087fae */ /* 0x0003e4000d901d44 */
.L_x_1563:
[----:B------:R-:W-:Y:S05]  /*12980*/  BSYNC B0 ;  /* 0x0000000000007941 */ /* 0x000fea0003800000 */
.L_x_1562:
[----:B01----:R-:W2:Y:S01]  /*12990*/  LDL R8, [R1] ;  /* 0x0000000001087983 */ /* 0x003ea20000100800 */
[----:B------:R-:W-:Y:S01]  /*129a0*/  PLOP3.LUT P0, PT, PT, PT, PT, 0x80, 0x0 ;  /* 0x000000000000781c */ /* 0x000fe20003f0f070 */
[----:B------:R-:W-:Y:S01]  /*129b0*/  NOP ;  /* 0x0000000000007918 */ /* 0x000fe20000000000 */
[----:B--2---:R-:W-:-:S11]  /*129c0*/  VIADD R10, R8, 0x30800 ;  /* 0x00030800080a7836 */ /* 0x004fd60000000000 */
.L_x_1564:
[----:B------:R-:W2:Y:S01]  /*129d0*/  LDL R2, [R1] ;  /* 0x0000000001027983 */ /* 0x000ea20000100800 */
        /* <DEDUP_REMOVED lines=18> */
.L_x_1692:
[----:B------:R-:W-:Y:S05]  /*12b00*/  BSYNC B0 ;  /* 0x0000000000007941 */ /* 0x000fea0003800000 */
.L_x_1565:
[----:B------:R-:W2:Y:S04]  /*12b10*/  LDL R3, [R1+0x28] ;  /* 0x0000280001037983 */ /* 0x000ea80000100800 */
[----:B0-----:R-:W3:Y:S01]  /*12b20*/  LDL R2, [R1+0x24] ;  /* 0x0000240001027983 */ /* 0x001ee20000100800 */
[----:B------:R-:W-:Y:S01]  /*12b30*/  BSSY B0, `(.L_x_1567) ;  /* 0x00002b1000007945 */ /* 0x000fe20003800000 */
[----:B--2---:R-:W-:-:S05]  /*12b40*/  VIADD R0, R3, 0xfffffffe ;  /* 0xfffffffe03007836 */ /* 0x004fca0000000000 */
[----:B---3--:R-:W-:-:S13]  /*12b50*/  ISETP.GE.AND P0, PT, R0, R2, PT ;  /* 0x000000020000720c */ /* 0x008fda0003f06270 */
[----:B------:R-:W-:Y:S05]  /*12b60*/  @!P0 BRA `(.L_x_1568) ;  /* 0x0000002800b48947 */ /* 0x000fea0003800000 */
[----:B------:R-:W-:Y:S01]  /*12b70*/  LOP3.LUT R8, RZ, R2, RZ, 0x33, !PT ;  /* 0x00000002ff087212 */ /* 0x000fe200078e33ff */
[----:B------:R-:W-:Y:S01]  /*12b80*/  IMAD.MOV R2, RZ, RZ, -R3 ;  /* 0x000000ffff027224 */ /* 0x000fe200078e0a03 */
[----:B------:R-:W-:Y:S04]  /*12b90*/  BSSY B2, `(.L_x_1569) ;  /* 0x00000e9000027945 */ /* 0x000fe80003800000 */
[----:B------:R-:W-:-:S05]  /*12ba0*/  VIADDMNMX R8, R2, 0x1, R8, !PT ;  /* 0x0000000102087846 */ /* 0x000fca0007800108 */
[----:B------:R-:W-:-:S05]  /*12bb0*/  IMAD.IADD R2, R3, 0x1, R8 ;  /* 0x0000000103027824 */ /* 0x000fca00078e0208 */
[----:B------:R-:W-:-:S04]  /*12bc0*/  LOP3.LUT R2, R2, 0x1, RZ, 0xc0, !PT ;  /* 0x0000000102027812 */ /* 0x000fc800078ec0ff */
[----:B------:R-:W-:-:S13]  /*12bd0*/  ISETP.NE.U32.AND P0, PT, R2, 0x1, PT ;  /* 0x000000010200780c */ /* 0x000fda0003f05070 */
[----:B------:R-:W-:Y:S05]  /*12be0*/  @P0 BRA `(.L_x_1570) ;  /* 0x0000000c008c0947 */ /* 0x000fea0003800000 */
[----:B------:R-:W2:Y:S04]  /*12bf0*/  LDL R5, [R1+0x18] ;  /* 0x0000180001057983 */ /* 0x000ea80000100800 */
[----:B------:R-:W3:Y:S04]  /*12c00*/  LDL R4, [R1+0x4] ;  /* 0x0000040001047983 */ /* 0x000ee80000100800 */
[----:B------:R-:W4:Y:S01]  /*12c10*/  LDL R3, [R1+0x10] ;  /* 0x0000100001037983 */ /* 0x000f220000100800 */
[----:B------:R-:W-:Y:S01]  /*12c20*/  BSSY B1, `(.L_x_1571) ;  /* 0x00000db000017945 */ /* 0x000fe20003800000 */
[----:B--2---:R-:W-:Y:S01]  /*12c30*/  LOP3.LUT P1, RZ, R5, 0x1, RZ, 0xc0, !PT ;  /* 0x0000000105ff7812 */ /* 0x004fe2000782c0ff */
[----:B---3--:R-:W-:-:S05]  /*12c40*/  VIADD R7, R4, 0x1 ;  /* 0x0000000104077836 */ /* 0x008fca0000000000 */
[----:B------:R-:W-:-:S04]  /*12c50*/  ISETP.NE.AND P0, PT, R7, 0x2, PT ;  /* 0x000000020700780c */ /* 0x000fc80003f05270 */
[----:B------:R-:W-:Y:S02]  /*12c60*/  SEL R9, RZ, 0x1, P0 ;  /* 0x00000001ff097807 */ /* 0x000fe40000000000 */
        /* <DEDUP_REMOVED lines=26> */
[----:B------:R-:W-:-:S05]  /*12e10*/  LEA.HI.X R5, R2, UR5, R3, 0x2, P0 ;  /* 0x0000000502057c11 */ /* 0x000fca00080f1403 */
[----:B------:R0:W5:Y:S04]  /*12e20*/  LDG.E R4, desc[UR8][R4.64] ;  /* 0x0000000804047981 */ /* 0x000168000c1e1900 */
.L_x_1573:
[----:B------:R-:W2:Y:S01]  /*12e30*/  LDL R2, [R1] ;  /* 0x0000000001027983 */ /* 0x000ea20000100800 */
[----:B------:R-:W-:Y:S01]  /*12e40*/  BSSY B3, `(.L_x_1574) ;  /* 0x0000005000037945 */ /* 0x000fe20003800000 */
[----:B--2---:R-:W-:Y:S01]  /*12e50*/  IMAD R3, R7, 0x8, R2 ;  /* 0x0000000807037824 */ /* 0x004fe200078e0202 */
[----:B------:R-:W-:-:S04]  /*12e60*/  SHF.L.U32 R2, R9, 0x1f, RZ ;  /* 0x0000001f09027819 */ /* 0x000fc800000006ff */
[----:B------:R-:W1:Y:S02]  /*12e70*/  SYNCS.PHASECHK.TRANS64.TRYWAIT P0, [R3+URZ+0x30840], R2 ;  /* 0x03084002030075a7 */ /* 0x000e64000800017f */
[----:B-1----:R-:W-:Y:S05]  /*12e80*/  @!P0 BRA `(.L_x_1575) ;  /* 0x0000005000748947 */ /* 0x002fea0003800000 */
.L_x_1693:
[----:B------:R-:W-:Y:S05]  /*12e90*/  BSYNC B3 ;  /* 0x0000000000037941 */ /* 0x000fea0003800000 */
.L_x_1574:
        /* <DEDUP_REMOVED lines=12> */
.L_x_1577:
[----:B------:R-:W-:Y:S05]  /*12f60*/  BSYNC B3 ;  /* 0x0000000000037941 */ /* 0x000fea0003800000 */
.L_x_1576:
[----:B------:R-:W2:Y:S04]  /*12f70*/  LDL R5, [R1] ;  /* 0x0000000001057983 */ /* 0x000ea80000100800 */
        /* <DEDUP_REMOVED lines=12> */
.L_x_1578:
        /* <DEDUP_REMOVED lines=16> */
.L_x_1579:
        /* <DEDUP_REMOVED lines=16> */
.L_x_1580:
        /* <DEDUP_REMOVED lines=16> */
.L_x_1581:
        /* <DEDUP_REMOVED lines=17> */
.L_x_1694:
[----:B------:R-:W-:Y:S05]  /*13450*/  BSYNC B3 ;  /* 0x0000000000037941 */ /* 0x000fea0003800000 */
.L_x_1582:
[----:B------:R-:W-:Y:S01]  /*13460*/  BSSY B3, `(.L_x_1584) ;  /* 0x000000e000037945 */ /* 0x000fe20003800000 */
[----:B------:R-:W-:Y:S02]  /*13470*/  IMAD.MOV.U32 R12, RZ, RZ, 0x0 ;  /* 0x00000000ff0c7424 */ /* 0x000fe400078e00ff */
[----:B------:R-:W-:Y:S01]  /*13480*/  IMAD.MOV.U32 R13, RZ, RZ, 0x14f00000 ;  /* 0x14f00000ff0d7424 */ /* 0x000fe200078e00ff */
[----:B------:R-:W-:Y:S06]  /*13490*/  @P1 BRA `(.L_x_1585) ;  /* 0x0000000000281947 */ /* 0x000fec0003800000 */
[----:B0-----:R-:W2:Y:S04]  /*134a0*/  LDL R3, [R1] ;  /* 0x0000000001037983 */ /* 0x001ea80000100800 */
        /* <DEDUP_REMOVED lines=9> */
.L_x_1585:
[----:B------:R-:W-:Y:S05]  /*13540*/  BSYNC B3 ;  /* 0x0000000000037941 */ /* 0x000fea0003800000 */
.L_x_1584:
[----:B01----:R-:W2:Y:S01]  /*13550*/  LDL.LU R2, [R1+0x4] ;  /* 0x0000040001027983 */ /* 0x003ea20000300800 */
[----:B------:R-:W-:-:S03]  /*13560*/  R2UR UR10, R11 ;  /* 0x000000000b0a72ca */ /* 0x000fc600000e0000 */
[----:B------:R-:W3:Y:S04]  /*13570*/  LDL R6, [R1+0x14] ;  /* 0x0000140001067983 */ /* 0x000ee80000100800 */
[----:B------:R-:W3:Y:S04]  /*13580*/  LDL.LU R5, [R1+0x8] ;  /* 0x0000080001057983 */ /* 0x000ee80000300800 */
[----:B------:R-:W2:Y:S01]  /*13590*/  LDL R11, [R1] ;  /* 0x00000000010b7983 */ /* 0x000ea20000100800 */
        /* <DEDUP_REMOVED lines=10> */
.L_x_1586:
        /* <DEDUP_REMOVED lines=15> */
.L_x_1587:
        /* <DEDUP_REMOVED lines=15> */
.L_x_1588:
        /* <DEDUP_REMOVED lines=15> */
.L_x_1589:
        /* <DEDUP_REMOVED lines=12> */
.L_x_1572:
[----:B------:R-:W-:Y:S05]  /*139d0*/  BSYNC B1 ;  /* 0x0000000000017941 */ /* 0x000fea0003800000 */
.L_x_1571:
[----:B0-----:R-:W2:Y:S04]  /*139e0*/  LDL R0, [R1+0x28] ;  /* 0x0000280001007983 */ /* 0x001ea80000100800 */
[----:B------:R0:W-:Y:S04]  /*139f0*/  STL [R1+0x4], R7 ;  /* 0x0000040701007387 */ /* 0x0001e80000100800 */
[----:B------:R0:W-:Y:S02]  /*13a00*/  STL [R1+0x10], R9 ;  /* 0x0000100901007387 */ /* 0x0001e40000100800 */
[----:B0-2---:R-:W-:-:S07]  /*13a10*/  VIADD R0, R0, 0xfffffffd ;  /* 0xfffffffd00007836 */ /* 0x005fce0000000000 */
.L_x_1570:
[----:B------:R-:W-:Y:S05]  /*13a20*/  BSYNC B2 ;  /* 0x0000000000027941 */ /* 0x000fea0003800000 */
.L_x_1569:
[----:B------:R-:W2:Y:S01]  /*13a30*/  LDL.LU R2, [R1+0x28] ;  /* 0x0000280001027983 */ /* 0x000ea20000300800 */
[----:B------:R-:W-:Y:S01]  /*13a40*/  VIADD R8, R8, 0xfffffffe ;  /* 0xfffffffe08087836 */ /* 0x000fe20000000000 */
[----:B--2---:R-:W-:-:S04]  /*13a50*/  LOP3.LUT R2, RZ, R2, RZ, 0x33, !PT ;  /* 0x00000002ff027212 */ /* 0x004fc800078e33ff */
[----:B------:R-:W-:-:S13]  /*13a60*/  ISETP.NE.AND P0, PT, R8, R2, PT ;  /* 0x000000020800720c */ /* 0x000fda0003f05270 */
[----:B------:R-:W-:Y:S05]  /*13a70*/  @!P0 BRA `(.L_x_1568) ;  /* 0x0000001800f08947 */ /* 0x000fea0003800000 */
[----:B------:R-:W-:-:S07]  /*13a80*/  IMAD.MOV.U32 R9, RZ, RZ, R17 ;  /* 0x000000ffff097224 */ /* 0x000fce00078e0011 */
.L_x_1628:
[----:B--2---:R-:W2:Y:S04]  /*13a90*/  LDL R4, [R1+0x18] ;  /* 0x0000180001047983 */ /* 0x004ea80000100800 */
[----:B------:R-:W3:Y:S04]  /*13aa0*/  LDL R3, [R1+0x4] ;  /* 0x0000040001037983 */ /* 0x000ee80000100800 */
[----:B------:R-:W4:Y:S01]  /*13ab0*/  LDL R2, [R1+0x10] ;  /* 0x0000100001027983 */ /* 0x000f220000100800 */
[----:B------:R-:W-:Y:S05]  /*13ac0*/  YIELD ;  /* 0x0000000000007946 */ /* 0x000fea0003800000 */
[----:B------:R-:W-:Y:S01]  /*13ad0*/  BSSY B1, `(.L_x_1590) ;  /* 0x00000d7000017945 */ /* 0x000fe20003800000 */
[----:B--2---:R-:W-:Y:S01]  /*13ae0*/  LOP3.LUT P1, RZ, R4, 0x1, RZ, 0xc0, !PT ;  /* 0x0000000104ff7812 */ /* 0x004fe2000782c0ff */
[----:B---3--:R-:W-:-:S05]  /*13af0*/  VIADD R4, R3, 0x1 ;  /* 0x0000000103047836 */ /* 0x008fca0000000000 */
[----:B------:R-:W-:-:S04]  /*13b00*/  ISETP.NE.AND P0, PT, R4, 0x2, PT ;  /* 0x000000020400780c */ /* 0x000fc80003f05270 */
[----:B------:R-:W-:Y:S02]  /*13b10*/  SEL R5, RZ, 0x1, P0 ;  /* 0x00000001ff057807 */ /* 0x000fe40000000000 */
[----:B------:R-:W-:Y:S02]  /*13b20*/  SEL R4, R4, RZ, P0 ;  /* 0x000000ff04047207 */ /* 0x000fe40000000000 */
[----:B----4-:R-:W-:Y:S01]  /*13b30*/  LOP3.LUT R5, R2, R5, RZ, 0x3c, !PT ;  /* 0x0000000502057212 */ /* 0x010fe200078e3cff */
[----:B01----:R-:W-:Y:S06]  /*13b40*/  @!P1 BRA `(.L_x_1591) ;  /* 0x0000000c003c9947 */ /* 0x003fec0003800000 */
        /* <DEDUP_REMOVED lines=25> */
.L_x_1592:
[----:B------:R-:W2:Y:S01]  /*13ce0*/  LDL R2, [R1] ;  /* 0x0000000001027983 */ /* 0x000ea20000100800 */
[----:B------:R-:W-:Y:S01]  /*13cf0*/  BSSY B2, `(.L_x_1593) ;  /* 0x0000005000027945 */ /* 0x000fe20003800000 */
[----:B--2---:R-:W-:Y:S01]  /*13d00*/  IMAD R3, R4, 0x8, R2 ;  /* 0x0000000804037824 */ /* 0x004fe200078e0202 */
[----:B------:R-:W-:-:S04]  /*13d10*/  SHF.L.U32 R2, R5, 0x1f, RZ ;  /* 0x0000001f05027819 */ /* 0x000fc800000006ff */
[----:B------:R-:W1:Y:S02]  /*13d20*/  SYNCS.PHASECHK.TRANS64.TRYWAIT P0, [R3+URZ+0x30840], R2 ;  /* 0x03084002030075a7 */ /* 0x000e64000800017f */
[----:B-1----:R-:W-:Y:S05]  /*13d30*/  @!P0 BRA `(.L_x_1594) ;  /* 0x0000004000f08947 */ /* 0x002fea0003800000 */
.L_x_1695:
[----:B------:R-:W-:Y:S05]  /*13d40*/  BSYNC B2 ;  /* 0x0000000000027941 */ /* 0x000fea0003800000 */
.L_x_1593:
        /* <DEDUP_REMOVED lines=12> */
.L_x_1596:
[----:B------:R-:W-:Y:S05]  /*13e10*/  BSYNC B2 ;  /* 0x0000000000027941 */ /* 0x000fea0003800000 */
.L_x_1595:
        /* <DEDUP_REMOVED lines=13> */
.L_x_1597:
        /* <DEDUP_REMOVED lines=16> */
.L_x_1598:
        /* <DEDUP_REMOVED lines=16> */
.L_x_1599:
        /* <DEDUP_REMOVED lines=16> */
.L_x_1600:
        /* <DEDUP_REMOVED lines=17> */
.L_x_1696:
[----:B------:R-:W-:Y:S05]  /*14300*/  BSYNC B2 ;  /* 0x0000000000027941 */ /* 0x000fea0003800000 */
.L_x_1601:
        /* <DEDUP_REMOVED lines=11> */
.L_x_1604:
[----:B------:R-:W-:Y:S05]  /*143c0*/  BSYNC B2 ;  /* 0x0000000000027941 */ /* 0x000fea0003800000 */
.L_x_1603:
[----:B0-----:R-:W2:Y:S01]  /*143d0*/  LDL.LU R3, [R1+0x4] ;  /* 0x0000040001037983 */ /* 0x001ea20000300800 */
[----:B------:R-:W-:-:S03]  /*143e0*/  R2UR UR10, R11 ;  /* 0x000000000b0a72ca */ /* 0x000fc600000e0000 */
[----:B------:R-:W3:Y:S04]  /*143f0*/  LDL R7, [R1+0x14] ;  /* 0x0000140001077983 */ /* 0x000ee80000100800 */
[----:B------:R-:W3:Y:S04]  /*14400*/  LDL.LU R6, [R1+0x8] ;  /* 0x0000080001067983 */ /* 0x000ee80000300800 */
[----:B------:R-:W2:Y:S01]  /*14410*/  LDL R11, [R1] ;  /* 0x00000000010b7983 */ /* 0x000ea20000100800 */
        /* <DEDUP_REMOVED lines=9> */
.L_x_1605:
        /* <DEDUP_REMOVED lines=15> */
.L_x_1606:
        /* <DEDUP_REMOVED lines=15> */
.L_x_1607:
        /* <DEDUP_REMOVED lines=15> */
.L_x_1608:
        /* <DEDUP_REMOVED lines=12> */
.L_x_1591:
[----:B------:R-:W-:Y:S05]  /*14840*/  BSYNC B1 ;  /* 0x0000000000017941 */ /* 0x000fea0003800000 */
.L_x_1590:
[----:B------:R-:W2:Y:S01]  /*14850*/  LDL R2, [R1+0x18] ;  /* 0x0000180001027983 */ /* 0x000ea20000100800 */
[----:B------:R-:W-:Y:S01]  /*14860*/  VIADD R3, R4, 0x1 ;  /* 0x0000000104037836 */ /* 0x000fe20000000000 */
[----:B------:R-:W-:Y:S01]  /*14870*/  BSSY B1, `(.L_x_1609) ;  /* 0x00000d8000017945 */ /* 0x000fe20003800000 */
[----:B------:R-:W-:-:S03]  /*14880*/  VIADD R6, R0, 0xffffffff ;  /* 0xffffffff00067836 */ /* 0x000fc60000000000 */
        /* <DEDUP_REMOVED lines=9> */
[----:B------:R-:W-:Y:S01]  /*14920*/  IMAD.MOV.U32 R7, RZ, RZ, R6 ;  /* 0x000000ffff077224 */ /* 0x000fe200078e0006 */
[----:B------:R-:W-:-:S04]  /*14930*/  ISETP.NE.U32.AND P0, PT, RZ, UR4, PT ;  /* 0x00000004ff007c0c */ /* 0x000fc8000bf05070 */
[----:B------:R-:W-:-:S13]  /*14940*/  ISETP.NE.AND.EX P0, PT, RZ, UR5, PT, P0 ;  /* 0x00000005ff007c0c */ /* 0x000fda000bf05300 */
[----:B------:R-:W-:Y:S05]  /*14950*/  @!P0 BRA `(.L_x_1611) ;  /* 0x0000000000508947 */ /* 0x000fea0003800000 */
[----:B------:R-:W2:Y:S01]  /*14960*/  LDL R14, [R1+0x1c] ;  /* 0x00001c00010e7983 */ /* 0x000ea20000100800 */
[----:B0-----:R-:W0:Y:S01]  /*14970*/  LDC R8, c[0x0][0x43c] ;  /* 0x00010f00ff087b82 */ /* 0x001e220000000800 */
        /* <DEDUP_REMOVED lines=18> */
.L_x_1611:
[----:B------:R-:W3:Y:S01]  /*14aa0*/  LDL R2, [R1] ;  /* 0x0000000001027983 */ /* 0x000ee20000100800 */
[----:B------:R-:W-:Y:S01]  /*14ab0*/  SHF.L.U32 R3, R11, 0x1f, RZ ;  /* 0x0000001f0b037819 */ /* 0x000fe200000006ff */
[----:B------:R-:W-:Y:S01]  /*14ac0*/  BSSY B2, `(.L_x_1612) ;  /* 0x0000004000027945 */ /* 0x000fe20003800000 */
[----:B---3--:R-:W-:-:S04]  /*14ad0*/  IMAD R2, R12, 0x8, R2 ;  /* 0x000000080c027824 */ /* 0x008fc800078e0202 */
[----:B------:R-:W3:Y:S02]  /*14ae0*/  SYNCS.PHASECHK.TRANS64.TRYWAIT P0, [R2+URZ+0x30840], R3 ;  /* 0x03084003020075a7 */ /* 0x000ee4000800017f */
[----:B---3--:R-:W-:Y:S05]  /*14af0*/  @!P0 BRA `(.L_x_1613) ;  /* 0x0000003400a88947 */ /* 0x008fea0003800000 */
.L_x_1697:
[----:B------:R-:W-:Y:S05]  /*14b00*/  BSYNC B2 ;  /* 0x0000000000027941 */ /* 0x000fea0003800000 */
.L_x_1612:
[----:B0-2---:R-:W0:Y:S01]  /*14b10*/  S2R R8, SR_TID.X ;  /* 0x0000000000087919 */ /* 0x005e220000002100 */
        /* <DEDUP_REMOVED lines=9> */
[----:B--2---:R-:W-:Y:S05]  /*14bb0*/  @!P0 BRA `(.L_x_1615) ;  /* 0x0000000000048947 */ /* 0x004fea0003800000 */
[----:B------:R-:W-:Y:S01]  /*14bc0*/  BPT.TRAP 0x1 ;  /* 0x000000040000795c */ /* 0x000fe20000300000 */
.L_x_1615:
[----:B------:R-:W-:Y:S05]  /*14bd0*/  BSYNC B2 ;  /* 0x0000000000027941 */ /* 0x000fea0003800000 */
.L_x_1614:
[----:B------:R-:W2:Y:S04]  /*14be0*/  LDL R8, [R1+0x4] ;  /* 0x0000040001087983 */ /* 0x000ea80000100800 */
[----:B-1----:R-:W4:Y:S04]  /*14bf0*/  LDL R11, [R1] ;  /* 0x00000000010b7983 */ /* 0x002f280000100800 */
        /* <DEDUP_REMOVED lines=8> */
[C---:B--2---:R-:W-:Y:S02]  /*14c80*/  IMAD R3, R8.reuse, 0x8, R10 ;  /* 0x0000000808037824 */ /* 0x044fe400078e020a */
[----:B----4-:R-:W-:Y:S02]  /*14c90*/  IMAD R8, R8, 0x8000, R11 ;  /* 0x0000800008087824 */ /* 0x010fe400078e020b */
[----:B------:R-:W-:-:S02]  /*14ca0*/  VIADD R3, R3, 0x30 ;  /* 0x0000003003037836 */ /* 0x000fc40000000000 */
[----:B---3--:R-:W-:Y:S02]  /*14cb0*/  IMAD R2, R7, 0x40, R2 ;  /* 0x0000004007027824 */ /* 0x008fe400078e0202 */
[----:B------:R-:W-:-:S07]  /*14cc0*/  VIADD R11, R8, 0x20400 ;  /* 0x00020400080b7836 */ /* 0x000fce0000000000 */
.L_x_1616:
        /* <DEDUP_REMOVED lines=16> */
.L_x_1617:
        /* <DEDUP_REMOVED lines=16> */
.L_x_1618:
        /* <DEDUP_REMOVED lines=16> */
.L_x_1619:
        /* <DEDUP_REMOVED lines=15> */
.L_x_1698:
[----:B------:R-:W-:Y:S05]  /*150c0*/  BSYNC B2 ;  /* 0x0000000000027941 */ /* 0x000fea0003800000 */
.L_x_1620:
        /* <DEDUP_REMOVED lines=11> */
.L_x_1623:
[----:B------:R-:W-:Y:S05]  /*15180*/  BSYNC B2 ;  /* 0x0000000000027941 */ /* 0x000fea0003800000 */
.L_x_1622:
[----:B------:R-:W2:Y:S04]  /*15190*/  LDL R8, [R1] ;  /* 0x0000000001087983 */ /* 0x000ea80000100800 */
[----:B0-----:R-:W3:Y:S04]  /*151a0*/  LDL R5, [R1+0x14] ;  /* 0x0000140001057983 */ /* 0x001ee80000100800 */
        /* <DEDUP_REMOVED lines=11> */
.L_x_1624:
        /* <DEDUP_REMOVED lines=15> */
.L_x_1625:
        /* <DEDUP_REMOVED lines=15> */
.L_x_1626:
        /* <DEDUP_REMOVED lines=15> */
.L_x_1627:
        /* <DEDUP_REMOVED lines=12> */
.L_x_1610:
[----:B------:R-:W-:Y:S05]  /*155f0*/  BSYNC B1 ;  /* 0x0000000000017941 */ /* 0x000fea0003800000 */
.L_x_1609:
[----:B------:R-:W3:Y:S01]  /*15600*/  LDL R2, [R1+0x24] ;  /* 0x0000240001027983 */ /* 0x000ee20000100800 */
[----:B------:R-:W-:Y:S01]  /*15610*/  VIADD R0, R0, 0xfffffffe ;  /* 0xfffffffe00007836 */ /* 0x000fe20000000000 */
[----:B---3--:R-:W-:-:S13]  /*15620*/  ISETP.GT.AND P0, PT, R6, R2, PT ;  /* 0x000000020600720c */ /* 0x008fda0003f04270 */
[----:B------:R-:W-:Y:S05]  /*15630*/  @P0 BRA `(.L_x_1628) ;  /* 0xffffffe400140947 */ /* 0x000fea000383ffff */
.L_x_1568:
[----:B------:R-:W-:Y:S05]  /*15640*/  BSYNC B0 ;  /* 0x0000000000007941 */ /* 0x000fea0003800000 */
.L_x_1567:
[----:B------:R-:W3:Y:S01]  /*15650*/  S2R R2, SR_TID.X ;  /* 0x0000000000027919 */ /* 0x000ee20000002100 */
[----:B------:R-:W-:Y:S01]  /*15660*/  BSSY B0, `(.L_x_1629) ;  /* 0x0000011000007945 */ /* 0x000fe20003800000 */
[----:B---3--:R-:W-:-:S04]  /*15670*/  LOP3.LUT R3, R2, 0x7f, RZ, 0xc0, !PT ;  /* 0x0000007f02037812 */ /* 0x008fc800078ec0ff */
[----:B------:R-:W-:-:S13]  /*15680*/  ISETP.NE.AND P0, PT, R3, RZ, PT ;  /* 0x000000ff0300720c */ /* 0x000fda0003f05270 */
[----:B------:R-:W-:Y:S05]  /*15690*/  @P0 BRA `(.L_x_1630) ;  /* 0x0000000000340947 */ /* 0x000fea0003800000 */
[----:B------:R-:W3:Y:S01]  /*156a0*/  S2R R2, SR_LANEID ;  /* 0x0000000000027919 */ /* 0x000ee20000000000 */
[----:B------:R-:W-:Y:S01]  /*156b0*/  VOTEU.ANY UR4, UPT, PT ;  /* 0x0000000000047886 */ /* 0x000fe200038e0100 */
[----:B------:R-:W4:Y:S01]  /*156c0*/  LDC.64 R4, c[0x0][0xc60] ;  /* 0x00031800ff047b82 */ /* 0x000f220000000a00 */
[----:B------:R-:W3:Y:S01]  /*156d0*/  FLO.U32 R0, UR4 ;  /* 0x0000000400007d00 */ /* 0x000ee200080e0000 */
[----:B------:R-:W-:Y:S01]  /*156e0*/  ULDC.64 UR6, c[0x0][0x208] ;  /* 0x0000820000067ab9 */ /* 0x000fe20000000a00 */
[----:B---3--:R-:W-:-:S06]  /*156f0*/  ISETP.EQ.U32.AND P0, PT, R0, R2, PT ;  /* 0x000000020000720c */ /* 0x008fcc0003f02070 */
[----:B------:R-:W4:Y:S07]  /*15700*/  POPC R2, UR4 ;  /* 0x0000000400027d09 */ /* 0x000f2e0008000000 */
[----:B----4-:R-:W3:Y:S04]  /*15710*/  @P0 ATOMG.E.ADD.STRONG.GPU PT, R2, desc[UR6][R4.64], R2 ;  /* 0x00000002040209a8 */ /* 0x010ee800081ee1c6 */
[----:B---3--:R3:W4:Y:S02]  /*15720*/  SHFL.IDX PT, R2, R2, R0, 0x1f ;  /* 0x00001f0002027589 */ /* 0x00872400000e0000 */
[----:B---3--:R-:W3:Y:S02]  /*15730*/  S2R R0, SR_LTMASK ;  /* 0x0000000000007919 */ /* 0x008ee40000003900 */
[----:B---3--:R-:W-:-:S06]  /*15740*/  LOP3.LUT R0, R0, UR4, RZ, 0xc0, !PT ;  /* 0x0000000400007c12 */ /* 0x008fcc000f8ec0ff */
[----:B------:R-:W4:Y:S02]  /*15750*/  POPC R0, R0 ;  /* 0x0000000000007309 */ /* 0x000f240000000000 */
[----:B----4-:R-:W-:-:S07]  /*15760*/  IADD3 R16, R2, UR38, R0 ;  /* 0x0000002602107c10 */ /* 0x010fce000fffe000 */
.L_x_1630:
[----:B------:R-:W-:Y:S05]  /*15770*/  BSYNC B0 ;  /* 0x0000000000007941 */ /* 0x000fea0003800000 */
.L_x_1629:
[----:B------:R-:W3:Y:S01]  /*15780*/  LDL R0, [R1+0x18] ;  /* 0x0000180001007983 */ /* 0x000ee20000100800 */
[----:B------:R-:W-:Y:S01]  /*15790*/  BSSY B0, `(.L_x_1631) ;  /* 0x000005c000007945 */ /* 0x000fe20003800000 */
[----:B---3--:R-:W-:-:S13]  /*157a0*/  LOP3.LUT P0, RZ, R0, 0x1, RZ, 0xc0, !PT ;  /* 0x0000000100ff7812 */ /* 0x008fda000780c0ff */
[----:B------:R-:W-:Y:S05]  /*157b0*/  @!P0 BRA `(.L_x_1632) ;  /* 0x0000000400648947 */ /* 0x000fea0003800000 */
[----:B------:R-:W3:Y:S04]  /*157c0*/  LDL R4, [R1] ;  /* 0x0000000001047983 */ /* 0x000ee80000100800 */
[----:B------:R-:W3:Y:S04]  /*157d0*/  LDL R0, [R1+0x4] ;  /* 0x0000040001007983 */ /* 0x000ee80000100800 */
[----:B------:R-:W4:Y:S01]  /*157e0*/  LDL R2, [R1+0x10] ;  /* 0x0000100001027983 */ /* 0x000f220000100800 */
[----:B------:R-:W-:Y:S01]  /*157f0*/  BSSY B1, `(.L_x_1633) ;  /* 0x0000006000017945 */ /* 0x000fe20003800000 */
[----:B------:R-:W-:Y:S01]  /*15800*/  ISETP.NE.AND P1, PT, R3, RZ, PT ;  /* 0x000000ff0300720c */ /* 0x000fe20003f25270 */
[----:B---3--:R-:W-:Y:S01]  /*15810*/  IMAD R0, R0, 0x8, R4 ;  /* 0x0000000800007824 */ /* 0x008fe200078e0204 */
[----:B----4-:R-:W-:-:S04]  /*15820*/  SHF.L.U32 R2, R2, 0x1f, RZ ;  /* 0x0000001f02027819 */ /* 0x010fc800000006ff */
[----:B------:R-:W3:Y:S02]  /*15830*/  SYNCS.PHASECHK.TRANS64.TRYWAIT P0, [R0+URZ+0x30860], R2 ;  /* 0x03086002000075a7 */ /* 0x000ee4000800017f */
[----:B---3--:R-:W-:Y:S05]  /*15840*/  @!P0 BRA `(.L_x_1634) ;  /* 0x00000028007c8947 */ /* 0x008fea0003800000 */
.L_x_1699:
[----:B------:R-:W-:Y:S05]  /*15850*/  BSYNC B1 ;  /* 0x0000000000017941 */ /* 0x000fea0003800000 */
.L_x_1633:
[----:B------:R-:W-:Y:S04]  /*15860*/  BSSY B1, `(.L_x_1635) ;  /* 0x0000009000017945 */ /* 0x000fe80003800000 */
        /* <DEDUP_REMOVED lines=8> */
.L_x_1636:
[----:B------:R-:W-:Y:S05]  /*158f0*/  BSYNC B1 ;  /* 0x0000000000017941 */ /* 0x000fea0003800000 */
.L_x_1635:
[----:B------:R-:W4:Y:S04]  /*15900*/  LDL.LU R5, [R1+0x14] ;  /* 0x0000140001057983 */ /* 0x000f280000300800 */
[----:B------:R-:W4:Y:S04]  /*15910*/  LDL.LU R3, [R1+0x8] ;  /* 0x0000080001037983 */ /* 0x000f280000300800 */
[----:B------:R-:W5:Y:S04]  /*15920*/  LDL R4, [R1] ;  /* 0x0000000001047983 */ /* 0x000f680000100800 */
[----:B---3--:R-:W5:Y:S01]  /*15930*/  LDL R2, [R1+0x4] ;  /* 0x0000040001027983 */ /* 0x008f620000100800 */
        /* <DEDUP_REMOVED lines=8> */
[----:B-----5:R-:W-:-:S04]  /*159c0*/  IMAD R2, R2, 0x8000, R4 ;  /* 0x0000800002027824 */ /* 0x020fc800078e0204 */
[----:B------:R-:W-:-:S07]  /*159d0*/  VIADD R4, R2, 0x400 ;  /* 0x0000040002047836 */ /* 0x000fce0000000000 */
.L_x_1637:
        /* <DEDUP_REMOVED lines=10> */
[----:B------:R-:W-:Y:S01]  /*15a80*/  PLOP3.LUT P0, PT, PT, PT, PT, 0x80, 0x0 ;  /* 0x000000000000781c */ /* 0x000fe20003f0f070 */
[----:B------:R-:W-:Y:S01]  /*15a90*/  VIADD R4, R2, 0x2400 ;  /* 0x0000240002047836 */ /* 0x000fe20000000000 */
[----:B------:R-:W-:Y:S01]  /*15aa0*/  UMOV UR6, 0x0 ;  /* 0x0000000000067882 */ /* 0x000fe20000000000 */
[----:B------:R-:W-:Y:S01]  /*15ab0*/  UMOV UR7, 0x14f00000 ;  /* 0x14f0000000077882 */ /* 0x000fe20000000000 */
[----:B------:R-:W-:-:S09]  /*15ac0*/  UMOV UR10, 0x40 ;  /* 0x00000040000a7882 */ /* 0x000fd20000000000 */
.L_x_1638:
        /* <DEDUP_REMOVED lines=15> */
.L_x_1639:
        /* <DEDUP_REMOVED lines=15> */
.L_x_1640:
        /* <DEDUP_REMOVED lines=10> */
.L_x_1632:
[----:B------:R-:W-:Y:S05]  /*15d50*/  BSYNC B0 ;  /* 0x0000000000007941 */ /* 0x000fea0003800000 */
.L_x_1631:
[----:B------:R-:W3:Y:S04]  /*15d60*/  LDL.LU R5, [R1+0x4] ;  /* 0x0000040001057983 */ /* 0x000ee80000300800 */
[----:B------:R-:W4:Y:S01]  /*15d70*/  LDL.LU R4, [R1+0x10] ;  /* 0x0000100001047983 */ /* 0x000f220000300800 */
[----:B---3--:R-:W-:-:S05]  /*15d80*/  VIADD R0, R5, 0x1 ;  /* 0x0000000105007836 */ /* 0x008fca0000000000 */
[----:B------:R-:W-:-:S04]  /*15d90*/  ISETP.NE.AND P0, PT, R0, 0x2, PT ;  /* 0x000000020000780c */ /* 0x000fc80003f05270 */
[----:B------:R-:W-:Y:S02]  /*15da0*/  SEL R2, RZ, 0x1, P0 ;  /* 0x00000001ff027807 */ /* 0x000fe40000000000 */
[----:B------:R-:W-:Y:S02]  /*15db0*/  SEL R0, R0, RZ, P0 ;  /* 0x000000ff00007207 */ /* 0x000fe40000000000 */
[----:B----4-:R-:W-:-:S03]  /*15dc0*/  LOP3.LUT R4, R4, R2, RZ, 0x3c, !PT ;  /* 0x0000000204047212 */ /* 0x010fc600078e3cff */
[----:B------:R3:W-:Y:S04]  /*15dd0*/  STL [R1+0x4], R0 ;  /* 0x0000040001007387 */ /* 0x0007e80000100800 */
[----:B------:R3:W-:Y:S02]  /*15de0*/  STL [R1+0x10], R4 ;  /* 0x0000100401007387 */ /* 0x0007e40000100800 */
.L_x_1547:
[----:B------:R-:W-:Y:S05]  /*15df0*/  BSYNC B7 ;  /* 0x0000000000077941 */ /* 0x000fea0003800000 */
.L_x_1545:
[----:B---3--:R-:W3:Y:S02]  /*15e00*/  LDL R0, [R1+0x18] ;  /* 0x0000180001007983 */ /* 0x008ee40000100800 */
[----:B---3--:R-:W-:-:S13]  /*15e10*/  LOP3.LUT P0, RZ, R0, 0x2, RZ, 0xc0, !PT ;  /* 0x0000000200ff7812 */ /* 0x008fda000780c0ff */
[----:B------:R-:W-:Y:S05]  /*15e20*/  @!P0 BRA `(.L_x_1641) ;  /* 0x0000000000288947 */ /* 0x000fea0003800000 */
[----:B------:R-:W-:Y:S05]  /*15e30*/  WARPSYNC.ALL ;  /* 0x0000000000007948 */ /* 0x000fea0003800000 */
[----:B------:R-:W3:Y:S08]  /*15e40*/  S2UR UR5, SR_CgaCtaId ;  /* 0x00000000000579c3 */ /* 0x000ef00000008800 */
[----:B------:R-:W-:Y:S06]  /*15e50*/  BAR.SYNC.DEFER_BLOCKING 0x5, 0x180 ;  /* 0x0146000000007b1d */ /* 0x000fec0000010000 */
[----:B------:R-:W-:-:S02]  /*15e60*/  UMOV UR4, 0x400 ;  /* 0x0000040000047882 */ /* 0x000fc40000000000 */
[----:B---3--:R-:W-:-:S06]  /*15e70*/  ULEA UR4, UR5, UR4, 0x18 ;  /* 0x0000000405047291 */ /* 0x008fcc000f8ec03f */
[----:B------:R-:W-:-:S05]  /*15e80*/  IMAD.U32 R0, RZ, RZ, UR4 ;  /* 0x00000004ff007e24 */ /* 0x000fca000f8e00ff */
[----:B------:R4:W3:Y:S04]  /*15e90*/  LDS.128 R16, [R0+0x308d0] ;  /* 0x0308d00000107984 */ /* 0x0008e80000000c00 */
[----:B------:R4:W-:Y:S01]  /*15ea0*/  STL [R1], R0 ;  /* 0x0000000001007387 */ /* 0x0009e20000100800 */
[----:B------:R-:W-:Y:S06]  /*15eb0*/  BAR.ARV 0x4, 0x180 ;  /* 0x0106000000007b1d */ /* 0x000fec0000002000 */
[----:B------:R-:W-:Y:S05]  /*15ec0*/  BRA `(.L_x_1642) ;  /* 0x0000000800e47947 */ /* 0x000fea0003800000 */
.L_x_1641:
[----:B------:R-:W3:Y:S01]  /*15ed0*/  S2R R0, SR_TID.X ;  /* 0x0000000000007919 */ /* 0x000ee20000002100 */
[----:B------:R-:W-:Y:S01]  /*15ee0*/  UMOV UR4, 0xffffffff ;  /* 0xffffffff00047882 */ /* 0x000fe20000000000 */
[----:B---3--:R-:W-:-:S04]  /*15ef0*/  LOP3.LUT R6, R0, 0x1f, RZ, 0xc0, !PT ;  /* 0x0000001f00067812 */ /* 0x008fc800078ec0ff */
[----:B------:R-:W-:Y:S01]  /*15f00*/  ISETP.NE.AND P0, PT, R6, 0x1f, PT ;  /* 0x0000001f0600780c */ /* 0x000fe20003f05270 */
[----:B------:R-:W-:-:S12]  /*15f10*/  BRA.DIV UR4, `(.L_x_1643) ;  /* 0x0000002204dc7947 */ /* 0x000fd8000b800000 */
[----:B------:R-:W-:Y:S01]  /*15f20*/  IMAD.IADD R5, R19, 0x1, R6 ;  /* 0x0000000113057824 */ /* 0x000fe200078e0206 */
[----:B------:R-:W-:Y:S01]  /*15f30*/  ULDC UR4, c[0x0][0xc3c] ;  /* 0x00030f0000047ab9 */ /* 0x000fe20000000800 */
[----:B------:R-:W-:-:S03]  /*15f40*/  ULDC.64 UR6, c[0x0][0x208] ;  /* 0x0000820000067ab9 */ /* 0x000fc60000000a00 */
[----:B------:R-:W-:-:S13]  /*15f50*/  ISETP.GE.OR P1, PT, R5, UR4, !P0 ;  /* 0x0000000405007c0c */ /* 0x000fda000c726670 */
[----:B------:R-:W3:Y:S02]  /*15f60*/  @!P1 LDC.64 R2, c[0x0][0xc80] ;  /* 0x00032000ff029b82 */ /* 0x000ee40000000a00 */
[----:B---3--:R-:W-:-:S06]  /*15f70*/  @!P1 IMAD.WIDE R2, R5, 0x4, R2 ;  /* 0x0000000405029825 */ /* 0x008fcc00078e0202 */
[----:B------:R3:W4:Y:S01]  /*15f80*/  @!P1 LDG.E R3, desc[UR6][R2.64] ;  /* 0x0000000602039981 */ /* 0x000722000c1e1900 */
[C---:B------:R-:W-:Y:S02]  /*15f90*/  ISETP.GE.U32.AND P2, PT, R6.reuse, 0x2, PT ;  /* 0x000000020600780c */ /* 0x040fe40003f46070 */
[C---:B------:R-:W-:Y:S01]  /*15fa0*/  ISETP.GE.U32.AND P3, PT, R6.reuse, 0x4, PT ;  /* 0x000000040600780c */ /* 0x040fe20003f66070 */
[----:B------:R-:W-:Y:S01]  /*15fb0*/  SHFL.IDX PT, R0, R16, RZ, 0x1f ;  /* 0x00001fff10007589 */ /* 0x000fe200000e0000 */
[C---:B------:R-:W-:Y:S02]  /*15fc0*/  ISETP.GE.U32.AND P4, PT, R6.reuse, 0x8, PT ;  /* 0x000000080600780c */ /* 0x040fe40003f86070 */
[C---:B------:R-:W-:Y:S01]  /*15fd0*/  ISETP.GE.U32.AND P5, PT, R6.reuse, 0x10, PT ;  /* 0x000000100600780c */ /* 0x040fe20003fa6070 */
[----:B---3--:R-:W-:Y:S02]  /*15fe0*/  IMAD.MOV.U32 R2, RZ, RZ, RZ ;  /* 0x000000ffff027224 */ /* 0x008fe400078e00ff */
[----:B----4-:R-:W-:Y:S01]  /*15ff0*/  @!P1 IMAD.MOV.U32 R2, RZ, RZ, R3 ;  /* 0x000000ffff029224 */ /* 0x010fe200078e0003 */
[----:B------:R-:W-:-:S04]  /*16000*/  ISETP.NE.AND P1, PT, R6, RZ, PT ;  /* 0x000000ff0600720c */ /* 0x000fc80003f25270 */
[----:B------:R-:W3:Y:S02]  /*16010*/  SHFL.UP PT, R3, R2, 0x1, RZ ;  /* 0x0420000002037989 */ /* 0x000ee400000e00ff */
[----:B---3--:R-:W-:-:S05]  /*16020*/  SEL R5, R3, RZ, P1 ;  /* 0x000000ff03057207 */ /* 0x008fca0000800000 */
[----:B------:R-:W-:Y:S02]  /*16030*/  IMAD.IADD R3, R2, 0x1, R5 ;  /* 0x0000000102037824 */ /* 0x000fe400078e0205 */
[----:B------:R-:W-:Y:S04]  /*16040*/  SHFL.IDX PT, R5, R16, 0x1, 0x1f ;  /* 0x00201f0010057f89 */ /* 0x000fe800000e0000 */
[----:B------:R-:W3:Y:S02]  /*16050*/  SHFL.UP PT, R4, R3, 0x2, RZ ;  /* 0x0440000003047989 */ /* 0x000ee400000e00ff */
[----:B---3--:R-:W-:-:S05]  /*16060*/  SEL R4, R4, RZ, P2 ;  /* 0x000000ff04047207 */ /* 0x008fca0001000000 */
[----:B------:R-:W-:-:S05]  /*16070*/  IMAD.IADD R3, R3, 0x1, R4 ;  /* 0x0000000103037824 */ /* 0x000fca00078e0204 */
        /* <DEDUP_REMOVED lines=9> */
[----:B------:R3:W4:Y:S02]  /*16110*/  SHFL.IDX PT, R16, R3, 0x1f, 0x1f ;  /* 0x03e01f0003107f89 */ /* 0x00072400000e0000 */
.L_x_1709:
[----:B------:R-:W-:Y:S02]  /*16120*/  ULDC UR4, c[0x0][0xc38] ;  /* 0x00030e0000047ab9 */ /* 0x000fe40000000800 */
[----:B------:R-:W-:-:S04]  /*16130*/  IMAD.U32 R4, RZ, RZ, UR4 ;  /* 0x00000004ff047e24 */ /* 0x000fc8000f8e00ff */
[----:B----4-:R-:W-:-:S04]  /*16140*/  IMAD R16, R16, R4, RZ ;  /* 0x0000000410107224 */ /* 0x010fc800078e02ff */
[----:B------:R-:W-:-:S05]  /*16150*/  IMAD.IADD R5, R5, 0x1, R16 ;  /* 0x0000000105057824 */ /* 0x000fca00078e0210 */
[----:B------:R-:W-:-:S13]  /*16160*/  ISETP.GT.AND P6, PT, R5, R0, PT ;  /* 0x000000000500720c */ /* 0x000fda0003fc4270 */
[----:B------:R-:W-:Y:S05]  /*16170*/  @P6 BRA `(.L_x_1644) ;  /* 0x0000000000a06947 */ /* 0x000fea0003800000 */
.L_x_1649:
[----:B---3--:R-:W3:Y:S01]  /*16180*/  LDC R3, c[0x0][0xc3c] ;  /* 0x00030f00ff037b82 */ /* 0x008ee20000000800 */
[----:B------:R-:W-:-:S05]  /*16190*/  VIADD R19, R19, 0x1f ;  /* 0x0000001f13137836 */ /* 0x000fca0000000000 */
[----:B---3--:R-:W-:-:S13]  /*161a0*/  ISETP.GE.AND P6, PT, R19, R3, PT ;  /* 0x000000031300720c */ /* 0x008fda0003fc6270 */
[----:B------:R-:W-:Y:S05]  /*161b0*/  @P6 BRA `(.L_x_1645) ;  /* 0x0000000400dc6947 */ /* 0x000fea0003800000 */
[----:B------:R-:W3:Y:S01]  /*161c0*/  S2R R2, SR_TID.X ;  /* 0x0000000000027919 */ /* 0x000ee20000002100 */
[----:B------:R-:W-:Y:S01]  /*161d0*/  BSSY B0, `(.L_x_1646) ;  /* 0x000000a000007945 */ /* 0x000fe20003800000 */
[----:B---3--:R-:W-:-:S05]  /*161e0*/  LOP3.LUT R2, R2, 0x1f, RZ, 0xc0, !PT ;  /* 0x0000001f02027812 */ /* 0x008fca00078ec0ff */
[----:B------:R-:W-:Y:S02]  /*161f0*/  IMAD.IADD R4, R19, 0x1, R2 ;  /* 0x0000000113047824 */ /* 0x000fe400078e0202 */
[----:B------:R-:W-:-:S03]  /*16200*/  IMAD.MOV.U32 R2, RZ, RZ, RZ ;  /* 0x000000ffff027224 */ /* 0x000fc600078e00ff */
[----:B------:R-:W-:-:S13]  /*16210*/  ISETP.GE.OR P6, PT, R4, R3, !P0 ;  /* 0x000000030400720c */ /* 0x000fda00047c6670 */
[----:B------:R-:W-:Y:S05]  /*16220*/  @P6 BRA `(.L_x_1647) ;  /* 0x0000000000106947 */ /* 0x000fea0003800000 */
[----:B------:R-:W3:Y:S01]  /*16230*/  LDC.64 R2, c[0x0][0xc80] ;  /* 0x00032000ff027b82 */ /* 0x000ee20000000a00 */
[----:B------:R-:W-:Y:S01]  /*16240*/  ULDC.64 UR4, c[0x0][0x208] ;  /* 0x0000820000047ab9 */ /* 0x000fe20000000a00 */
[----:B---3--:R-:W-:-:S06]  /*16250*/  IMAD.WIDE R2, R4, 0x4, R2 ;  /* 0x0000000404027825 */ /* 0x008fcc00078e0202 */
[----:B------:R3:W5:Y:S02]  /*16260*/  LDG.E R2, desc[UR4][R2.64] ;  /* 0x0000000402027981 */ /* 0x000764000c1e1900 */
.L_x_1647:
[----:B------:R-:W-:Y:S05]  /*16270*/  BSYNC B0 ;  /* 0x0000000000007941 */ /* 0x000fea0003800000 */
.L_x_1646:
[----:B------:R-:W-:-:S03]  /*16280*/  UMOV UR4, 0xffffffff ;  /* 0xffffffff00047882 */ /* 0x000fc60000000000 */
[----:B------:R-:W-:Y:S05]  /*16290*/  BRA.DIV UR4, `(.L_x_1648) ;  /* 0x00000026043c7947 */ /* 0x000fea000b800000 */
[----:B-----5:R-:W3:Y:S02]  /*162a0*/  SHFL.UP PT, R14, R2, 0x1, RZ ;  /* 0x04200000020e7989 */ /* 0x020ee400000e00ff */
        /* <DEDUP_REMOVED lines=15> */
.L_x_1717:
[----:B------:R-:W-:Y:S02]  /*163a0*/  ULDC UR4, c[0x0][0xc38] ;  /* 0x00030e0000047ab9 */ /* 0x000fe40000000800 */
[----:B------:R-:W-:-:S04]  /*163b0*/  IMAD.U32 R4, RZ, RZ, UR4 ;  /* 0x00000004ff047e24 */ /* 0x000fc8000f8e00ff */
[----:B----4-:R-:W-:-:S04]  /*163c0*/  IMAD R16, R16, R4, RZ ;  /* 0x0000000410107224 */ /* 0x010fc800078e02ff */
[----:B------:R-:W-:-:S05]  /*163d0*/  IMAD.IADD R5, R16, 0x1, R5 ;  /* 0x0000000110057824 */ /* 0x000fca00078e0205 */
[----:B------:R-:W-:-:S13]  /*163e0*/  ISETP.GT.AND P6, PT, R5, R0, PT ;  /* 0x000000000500720c */ /* 0x000fda0003fc4270 */
[----:B------:R-:W-:Y:S05]  /*163f0*/  @!P6 BRA `(.L_x_1649) ;  /* 0xfffffffc0060e947 */ /* 0x000fea000383ffff */
.L_x_1644:
[----:B------:R-:W-:Y:S01]  /*16400*/  IMAD.IADD R16, R5, 0x1, -R16 ;  /* 0x0000000105107824 */ /* 0x000fe200078e0a10 */
[----:B------:R-:W-:-:S03]  /*16410*/  UMOV UR4, 0xffffffff ;  /* 0xffffffff00047882 */ /* 0x000fc60000000000 */
[----:B------:R-:W-:-:S05]  /*16420*/  IMAD R5, R3, R4, R16 ;  /* 0x0000000403057224 */ /* 0x000fca00078e0210 */
[----:B------:R-:W-:Y:S01]  /*16430*/  ISETP.GT.AND P6, PT, R5, R0, PT ;  /* 0x000000000500720c */ /* 0x000fe20003fc4270 */
[----:B------:R-:W-:-:S12]  /*16440*/  BRA.DIV UR4, `(.L_x_1650) ;  /* 0x0000002604a47947 */ /* 0x000fd8000b800000 */
[----:B------:R-:W-:-:S04]  /*16450*/  VOTE.ANY R5, PT, !P6 ;  /* 0x0000000000057806 */ /* 0x000fc800070e0100 */
[----:B------:R-:W4:Y:S02]  /*16460*/  POPC R6, R5 ;  /* 0x0000000500067309 */ /* 0x000f240000000000 */
[----:B----4-:R4:W0:Y:S02]  /*16470*/  SHFL.IDX PT, R17, R2, R6, 0x1f ;  /* 0x00001f0602117589 */ /* 0x01082400000e0000 */
.L_x_1721:
[----:B------:R-:W-:Y:S01]  /*16480*/  ISETP.NE.AND P0, PT, R5, RZ, PT ;  /* 0x000000ff0500720c */ /* 0x000fe20003f05270 */
[----:B------:R-:W-:-:S12]  /*16490*/  IMAD.MOV.U32 R5, RZ, RZ, RZ ;  /* 0x000000ffff057224 */ /* 0x000fd800078e00ff */
[----:B------:R-:W-:Y:S05]  /*164a0*/  @!P0 BRA `(.L_x_1651) ;  /* 0x0000000000148947 */ /* 0x000fea0003800000 */
[----:B------:R-:W-:Y:S01]  /*164b0*/  UMOV UR4, 0xffffffff ;  /* 0xffffffff00047882 */ /* 0x000fe20000000000 */
[----:B-1----:R-:W-:Y:S02]  /*164c0*/  VIADD R12, R6, 0xffffffff ;  /* 0xffffffff060c7836 */ /* 0x002fe40000000000 */
[----:B------:R-:W-:Y:S05]  /*164d0*/  BRA.DIV UR4, `(.L_x_1652) ;  /* 0x0000002604c87947 */ /* 0x000fea000b800000 */
[----:B---3--:R1:W3:Y:S02]  /*164e0*/  SHFL.IDX PT, R3, R3, R12, 0x1f ;  /* 0x00001f0c03037589 */ /* 0x0082e400000e0000 */
.L_x_1724:
[----:B---3--:R-:W-:-:S07]  /*164f0*/  IMAD.MOV.U32 R5, RZ, RZ, R3 ;  /* 0x000000ffff057224 */ /* 0x008fce00078e0003 */
.L_x_1651:
[----:B---34-:R-:W3:Y:S01]  /*16500*/  LDC.64 R2, c[0x0][0xc90] ;  /* 0x00032400ff027b82 */ /* 0x018ee20000000a00 */
[----:B------:R-:W-:Y:S01]  /*16510*/  IMAD.IADD R19, R6, 0x1, R19 ;  /* 0x0000000106137824 */ /* 0x000fe200078e0213 */
[----:B------:R-:W-:-:S03]  /*16520*/  ULDC.64 UR4, c[0x0][0x208] ;  /* 0x0000820000047ab9 */ /* 0x000fc60000000a00 */
[----:B---3--:R-:W-:-:S05]  /*16530*/  IMAD.WIDE R2, R19, 0x4, R2 ;  /* 0x0000000413027825 */ /* 0x008fca00078e0202 */
[----:B0-2---:R-:W2:Y:S01]  /*16540*/  LDG.E R7, desc[UR4][R2.64] ;  /* 0x0000000402077981 */ /* 0x005ea2000c1e1900 */
[----:B------:R-:W-:-:S04]  /*16550*/  IMAD R16, R5, R4, R16 ;  /* 0x0000000405107224 */ /* 0x000fc800078e0210 */
[----:B------:R-:W-:Y:S02]  /*16560*/  IMAD.IADD R0, R0, 0x1, -R16 ;  /* 0x0000000100007824 */ /* 0x000fe400078e0a10 */
[----:B--2---:R-:W-:-:S05]  /*16570*/  IMAD R6, R17, R7, RZ ;  /* 0x0000000711067224 */ /* 0x004fca00078e02ff */
[----:B------:R-:W-:-:S04]  /*16580*/  IABS R8, R6 ;  /* 0x0000000600087213 */ /* 0x000fc80000000000 */
[----:B------:R-:W0:Y:S08]  /*16590*/  I2F.RP R2, R8 ;  /* 0x0000000800027306 */ /* 0x000e300000209400 */
[----:B0-----:R-:W0:Y:S02]  /*165a0*/  MUFU.RCP R2, R2 ;  /* 0x0000000200027308 */ /* 0x001e240000001000 */
[----:B0-----:R-:W-:-:S06]  /*165b0*/  VIADD R2, R2, 0xffffffe ;  /* 0x0ffffffe02027836 */ /* 0x001fcc0000000000 */
[----:B------:R-:W0:Y:S02]  /*165c0*/  F2I.FTZ.U32.TRUNC.NTZ R3, R2 ;  /* 0x0000000200037305 */ /* 0x000e24000021f000 */
[----:B0-----:R-:W-:-:S04]  /*165d0*/  IMAD.MOV R2, RZ, RZ, -R3 ;  /* 0x000000ffff027224 */ /* 0x001fc800078e0a03 */
[----:B------:R-:W-:Y:S02]  /*165e0*/  IMAD R5, R2, R8, RZ ;  /* 0x0000000802057224 */ /* 0x000fe400078e02ff */
[----:B------:R-:W-:-:S04]  /*165f0*/  IMAD.MOV.U32 R2, RZ, RZ, RZ ;  /* 0x000000ffff027224 */ /* 0x000fc800078e00ff */
[----:B------:R-:W-:Y:S01]  /*16600*/  IMAD.HI.U32 R2, R3, R5, R2 ;  /* 0x0000000503027227 */ /* 0x000fe200078e0002 */
[----:B------:R-:W-:Y:S02]  /*16610*/  IABS R3, R0 ;  /* 0x0000000000037213 */ /* 0x000fe40000000000 */
[----:B------:R-:W-:-:S03]  /*16620*/  IABS R5, R6 ;  /* 0x0000000600057213 */ /* 0x000fc60000000000 */
[----:B------:R-:W-:-:S04]  /*16630*/  IMAD.HI.U32 R2, R2, R3, RZ ;  /* 0x0000000302027227 */ /* 0x000fc800078e00ff */
[----:B------:R-:W-:-:S04]  /*16640*/  IMAD.MOV R5, RZ, RZ, -R5 ;  /* 0x000000ffff057224 */ /* 0x000fc800078e0a05 */
        /* <DEDUP_REMOVED lines=11> */
[----:B------:R-:W-:Y:S02]  /*16700*/  IMAD R5, R7, R2, RZ ;  /* 0x0000000207057224 */ /* 0x000fe400078e02ff */
[----:B------:R-:W-:Y:S02]  /*16710*/  IMAD.MOV R2, RZ, RZ, -R2 ;  /* 0x000000ffff027224 */ /* 0x000fe400078e0a02 */
[----:B------:R-:W-:Y:S02]  /*16720*/  IMAD.MOV R3, RZ, RZ, -R5 ;  /* 0x000000ffff037224 */ /* 0x000fe400078e0a05 */
[----:B------:R-:W-:-:S03]  /*16730*/  IMAD R0, R6, R2, R0 ;  /* 0x0000000206007224 */ /* 0x000fc600078e0200 */
[----:B------:R-:W-:-:S04]  /*16740*/  VIADDMNMX R4, R3, R4, R7, PT ;  /* 0x0000000403047246 */ /* 0x000fc80003800107 */
        /* <DEDUP_REMOVED lines=19> */
[C---:B------:R-:W-:Y:S01]  /*16880*/  LOP3.LUT R3, R0.reuse, R4, RZ, 0x3c, !PT ;  /* 0x0000000400037212 */ /* 0x040fe200078e3cff */
[----:B------:R-:W-:-:S03]  /*16890*/  IMAD.IADD R0, R0, 0x1, R5 ;  /* 0x0000000100007824 */ /* 0x000fc600078e0205 */
[----:B------:R-:W-:-:S07]  /*168a0*/  ISETP.GE.AND P2, PT, R3, RZ, PT ;  /* 0x000000ff0300720c */ /* 0x000fce0003f46270 */
[----:B------:R-:W-:-:S06]  /*168b0*/  @P0 VIADD R2, R2, 0x1 ;  /* 0x0000000102020836 */ /* 0x000fcc0000000000 */
[----:B------:R-:W-:Y:S01]  /*168c0*/  @!P2 IMAD.MOV R2, RZ, RZ, -R2 ;  /* 0x000000ffff02a224 */ /* 0x000fe200078e0a02 */
[----:B------:R-:W-:Y:S01]  /*168d0*/  @!P1 LOP3.LUT R2, RZ, R4, RZ, 0x33, !PT ;  /* 0x00000004ff029212 */ /* 0x000fe200078e33ff */
[----:B------:R-:W-:-:S04]  /*168e0*/  IMAD.MOV R4, RZ, RZ, -R4 ;  /* 0x000000ffff047224 */ /* 0x000fc800078e0a04 */
[----:B------:R-:W-:Y:S01]  /*168f0*/  IMAD R18, R2, R4, R0 ;  /* 0x0000000402127224 */ /* 0x000fe200078e0200 */
[----:B------:R-:W-:-:S05]  /*16900*/  LOP3.LUT R2, RZ, R2, RZ, 0x33, !PT ;  /* 0x00000002ff027212 */ /* 0x000fca00078e33ff */
[----:B------:R-:W-:Y:S01]  /*16910*/  IMAD.IADD R17, R17, 0x1, R2 ;  /* 0x0000000111117824 */ /* 0x000fe200078e0202 */
[----:B------:R-:W-:Y:S06]  /*16920*/  BRA `(.L_x_1653) ;  /* 0x00000000001c7947 */ /* 0x000fec0003800000 */
.L_x_1645:
[----:B------:R-:W-:Y:S01]  /*16930*/  UMOV UR4, URZ ;  /* 0x0000003f00047c82 */ /* 0x000fe20008000000 */
[----:B------:R-:W-:Y:S01]  /*16940*/  UMOV UR5, URZ ;  /* 0x0000003f00057c82 */ /* 0x000fe20008000000 */
[----:B------:R-:W-:Y:S01]  /*16950*/  ULDC UR6, c[0x0][0xc3c] ;  /* 0x00030f0000067ab9 */ /* 0x000fe20000000800 */
[----:B------:R-:W-:Y:S02]  /*16960*/  IMAD.MOV.U32 R16, RZ, RZ, R0 ;  /* 0x000000ffff107224 */ /* 0x000fe400078e0000 */
[----:B------:R-:W-:Y:S02]  /*16970*/  IMAD.U32 R17, RZ, RZ, UR4 ;  /* 0x00000004ff117e24 */ /* 0x000fe4000f8e00ff */
[----:B------:R-:W-:Y:S02]  /*16980*/  IMAD.U32 R18, RZ, RZ, UR5 ;  /* 0x00000005ff127e24 */ /* 0x000fe4000f8e00ff */
[----:B------:R-:W-:-:S07]  /*16990*/  IMAD.U32 R19, RZ, RZ, UR6 ;  /* 0x00000006ff137e24 */ /* 0x000fce000f8e00ff */
.L_x_1653:
[----:B------:R3:W4:Y:S01]  /*169a0*/  LDL R3, [R1] ;  /* 0x0000000001037983 */ /* 0x0007220000100800 */
        /* <DEDUP_REMOVED lines=9> */
[----:B------:R3:W-:Y:S01]  /*16a40*/  @!P0 STL [R1], R3 ;  /* 0x0000000301008387 */ /* 0x0007e20000100800 */
[----:B------:R-:W-:Y:S06]  /*16a50*/  BAR.ARV 0x5, 0x180 ;  /* 0x0146000000007b1d */ /* 0x000fec0000002000 */
.L_x_1642:
[----:B------:R-:W-:Y:S02]  /*16a60*/  ULDC UR4, c[0x0][0xc3c] ;  /* 0x00030f0000047ab9 */ /* 0x000fe40000000800 */
[----:B---3--:R-:W-:-:S13]  /*16a70*/  ISETP.GE.AND P0, PT, R19, UR4, PT ;  /* 0x0000000413007c0c */ /* 0x008fda000bf06270 */
[----:B------:R-:W-:Y:S05]  /*16a80*/  @!P0 BRA `(.L_x_1654) ;  /* 0xffffff9c00148947 */ /* 0x000fea000383ffff */
[----:B------:R-:W-:Y:S05]  /*16a90*/  BSYNC B8 ;  /* 0x0000000000087941 */ /* 0x000fea0003800000 */
.L_x_1533:
[----:B----4-:R-:W3:Y:S01]  /*16aa0*/  LDL.LU R0, [R1+0x38] ;  /* 0x0000380001007983 */ /* 0x010ee20000300800 */
[----:B------:R-:W-:Y:S01]  /*16ab0*/  BSSY B0, `(.L_x_1655) ;  /* 0x000000b000007945 */ /* 0x000fe20003800000 */
[----:B------:R-:W4:Y:S01]  /*16ac0*/  S2R R5, SR_CgaCtaId ;  /* 0x0000000000057919 */ /* 0x000f220000008800 */
[----:B---3--:R-:W-:-:S05]  /*16ad0*/  VIADD R0, R0, 0x1 ;  /* 0x0000000100007836 */ /* 0x008fca0000000000 */
[----:B0-----:R-:W-:-:S04]  /*16ae0*/  LEA.HI R2, R0, R0, RZ, 0x1 ;  /* 0x0000000000027211 */ /* 0x001fc800078f08ff */
[----:B------:R-:W-:-:S05]  /*16af0*/  LOP3.LUT R3, R2, 0xfffffffe, RZ, 0xc0, !PT ;  /* 0xfffffffe02037812 */ /* 0x000fca00078ec0ff */
[----:B------:R-:W-:Y:S01]  /*16b00*/  IMAD.IADD R3, R0, 0x1, -R3 ;  /* 0x0000000100037824 */ /* 0x000fe200078e0a03 */
[----:B------:R-:W-:-:S04]  /*16b10*/  MOV R0, 0x400 ;  /* 0x0000040000007802 */ /* 0x000fc80000000f00 */
[----:B----4-:R-:W-:Y:S02]  /*16b20*/  LEA R0, R5, R0, 0x18 ;  /* 0x0000000005007211 */ /* 0x010fe400078ec0ff */
[----:B------:R-:W-:-:S04]  /*16b30*/  SHF.L.U32 R3, R3, 0x1f, RZ ;  /* 0x0000001f03037819 */ /* 0x000fc800000006ff */
[----:B------:R-:W0:Y:S02]  /*16b40*/  SYNCS.PHASECHK.TRANS64.TRYWAIT P0, [R0+URZ+0x30820], R3 ;  /* 0x03082003000075a7 */ /* 0x000e24000800017f */
[----:B0-----:R-:W-:Y:S05]  /*16b50*/  @!P0 BRA `(.L_x_1656) ;  /* 0x0000002000508947 */ /* 0x001fea0003800000 */
.L_x_1725:
[----:B------:R-:W-:Y:S05]  /*16b60*/  BSYNC B0 ;  /* 0x0000000000007941 */ /* 0x000fea0003800000 */
.L_x_1655:
[----:B------:R-:W-:-:S03]  /*16b70*/  UMOV UR4, 0xffffffff ;  /* 0xffffffff00047882 */ /* 0x000fc60000000000 */
[----:B------:R-:W-:Y:S05]  /*16b80*/  BRA.DIV UR4, `(.L_x_1657) ;  /* 0x0000002204587947 */ /* 0x000fea000b800000 */
[----:B------:R-:W3:Y:S02]  /*16b90*/  S2R R2, SR_TID.X ;  /* 0x0000000000027919 */ /* 0x000ee40000002100 */
[----:B---3--:R-:W-:-:S04]  /*16ba0*/  SHF.R.U32.HI R2, RZ, 0x5, R2 ;  /* 0x00000005ff027819 */ /* 0x008fc80000011602 */
[----:B------:R-:W-:-:S05]  /*16bb0*/  LOP3.LUT R2, R2, 0x3, RZ, 0xc0, !PT ;  /* 0x0000000302027812 */ /* 0x000fca00078ec0ff */
[----:B------:R3:W4:Y:S02]  /*16bc0*/  SHFL.IDX PT, R14, R2, RZ, 0x1f ;  /* 0x00001fff020e7589 */ /* 0x00072400000e0000 */
.L_x_1728:
[----:B----4-:R-:W-:Y:S01]  /*16bd0*/  ISETP.NE.AND P0, PT, R14, RZ, PT ;  /* 0x000000ff0e00720c */ /* 0x010fe20003f05270 */
[----:B------:R-:W-:-:S12]  /*16be0*/  BSSY B0, `(.L_x_1658) ;  /* 0x0000029000007945 */ /* 0x000fd80003800000 */
[----:B------:R-:W-:Y:S05]  /*16bf0*/  @P0 BRA `(.L_x_1659) ;  /* 0x00000000009c0947 */ /* 0x000fea0003800000 */
[----:B------:R-:W-:-:S03]  /*16c00*/  UMOV UR4, 0xffffffff ;  /* 0xffffffff00047882 */ /* 0x000fc60000000000 */
[----:B------:R-:W-:Y:S05]  /*16c10*/  BRA.DIV UR4, `(.L_x_1660) ;  /* 0x0000002204687947 */ /* 0x000fea000b800000 */
[----:B------:R-:W-:-:S13]  /*16c20*/  ELECT P6, URZ, PT ;  /* 0x00000000003f782f */ /* 0x000fda00038c0000 */
.L_x_1731:
        /* <DEDUP_REMOVED lines=8> */
.L_x_1661:
[----:B0-----:R-:W3:Y:S04]  /*16cb0*/  LDL R3, [R1+0x4] ;  /* 0x0000040001037983 */ /* 0x001ee80000100800 */
[----:B--2---:R-:W2:Y:S01]  /*16cc0*/  LDL.LU R7, [R1+0x10] ;  /* 0x0000100001077983 */ /* 0x004ea20000300800 */
[----:B------:R-:W-:-:S04]  /*16cd0*/  VIADD R2, R0, 0x30840 ;  /* 0x0003084000027836 */ /* 0x000fc80000000000 */
[C---:B---3--:R-:W-:Y:S02]  /*16ce0*/  IMAD R6, R3.reuse, 0x8, R2 ;  /* 0x0000000803067824 */ /* 0x048fe400078e0202 */
[----:B------:R-:W-:Y:S01]  /*16cf0*/  VIADD R3, R3, 0x1 ;  /* 0x0000000103037836 */ /* 0x000fe20000000000 */
[----:B--2---:R-:W-:-:S04]  /*16d00*/  SHF.L.U32 R5, R7, 0x1f, RZ ;  /* 0x0000001f07057819 */ /* 0x004fc800000006ff */
[C---:B------:R-:W-:Y:S01]  /*16d10*/  ISETP.NE.AND P1, PT, R3.reuse, 0x2, PT ;  /* 0x000000020300780c */ /* 0x040fe20003f25270 */
[----:B------:R-:W0:Y:S03]  /*16d20*/  SYNCS.PHASECHK.TRANS64.TRYWAIT P0, [R6+URZ], R5 ;  /* 0x00000005060075a7 */ /* 0x000e26000800017f */
[----:B------:R-:W-:Y:S02]  /*16d30*/  SEL R4, RZ, 0x1, P1 ;  /* 0x00000001ff047807 */ /* 0x000fe40000800000 */
[----:B------:R-:W-:Y:S02]  /*16d40*/  SEL R3, R3, RZ, P1 ;  /* 0x000000ff03037207 */ /* 0x000fe40000800000 */
[----:B------:R-:W-:-:S03]  /*16d50*/  LOP3.LUT R4, R7, R4, RZ, 0x3c, !PT ;  /* 0x0000000407047212 */ /* 0x000fc600078e3cff */
[----:B------:R-:W-:Y:S01]  /*16d60*/  IMAD R7, R3, 0x8, R2 ;  /* 0x0000000803077824 */ /* 0x000fe200078e0202 */
[----:B------:R-:W-:Y:S01]  /*16d70*/  SHF.L.U32 R2, R4, 0x1f, RZ ;  /* 0x0000001f04027819 */ /* 0x000fe200000006ff */
[----:B0-----:R-:W-:Y:S06]  /*16d80*/  @!P0 BRA `(.L_x_1662) ;  /* 0x00000020002c8947 */ /* 0x001fec0003800000 */
.L_x_1732:
[----:B------:R-:W2:Y:S02]  /*16d90*/  SYNCS.PHASECHK.TRANS64.TRYWAIT P0, [R7+URZ], R2 ;  /* 0x00000002070075a7 */ /* 0x000ea4000800017f */
[----:B--2---:R-:W-:Y:S05]  /*16da0*/  @!P0 BRA `(.L_x_1663) ;  /* 0x0000002000388947 */ /* 0x004fea0003800000 */
.L_x_1733:
[----:B------:R-:W-:Y:S05]  /*16db0*/  @!P2 BRA `(.L_x_1664) ;  /* 0x000000000004a947 */ /* 0x000fea0003800000 */
[----:B------:R-:W-:Y:S01]  /*16dc0*/  BPT.TRAP 0x1 ;  /* 0x000000040000795c */ /* 0x000fe20000300000 */
.L_x_1664:
[----:B------:R-:W3:Y:S01]  /*16dd0*/  LDL.LU R4, [R1+0x4] ;  /* 0x0000040001047983 */ /* 0x000ee20000300800 */
[----:B------:R-:W-:-:S04]  /*16de0*/  VIADD R0, R0, 0x30860 ;  /* 0x0003086000007836 */ /* 0x000fc80000000000 */
[----:B---3--:R-:W-:-:S04]  /*16df0*/  IMAD R4, R4, 0x8, R0 ;  /* 0x0000000804047824 */ /* 0x008fc800078e0200 */
[----:B------:R-:W3:Y:S02]  /*16e00*/  SYNCS.PHASECHK.TRANS64.TRYWAIT P0, [R4+URZ], R5 ;  /* 0x00000005040075a7 */ /* 0x000ee4000800017f */
[----:B---3--:R-:W-:Y:S05]  /*16e10*/  @!P0 BRA `(.L_x_1665) ;  /* 0x0000002000308947 */ /* 0x008fea0003800000 */
.L_x_1734:
[----:B------:R-:W-:-:S07]  /*16e20*/  IMAD R3, R3, 0x8, R0 ;  /* 0x0000000803037824 */ /* 0x000fce00078e0200 */
.L_x_1666:
[----:B----4-:R4:W0:Y:S02]  /*16e30*/  SYNCS.PHASECHK.TRANS64.TRYWAIT P0, [R3+URZ], R2 ;  /* 0x00000002030075a7 */ /* 0x010824000800017f */
[----:B0-----:R-:W-:Y:S05]  /*16e40*/  @!P0 NANOSLEEP.SYNCS 0x989680 ;  /* 0x009896800000895d */ /* 0x001fea0003900000 */
[----:B------:R-:W0:Y:S02]  /*16e50*/  @!P0 SYNCS.PHASECHK.TRANS64 P0, [R3+URZ], R2 ;  /* 0x00000002030085a7 */ /* 0x000e24000800007f */
[----:B0-----:R-:W-:Y:S05]  /*16e60*/  @!P0 BRA `(.L_x_1666) ;  /* 0xfffffffc00f08947 */ /* 0x001fea000383ffff */
.L_x_1659:
[----:B------:R-:W-:Y:S05]  /*16e70*/  BSYNC B0 ;  /* 0x0000000000007941 */ /* 0x000fea0003800000 */
.L_x_1658:
[----:B------:R-:W-:Y:S05]  /*16e80*/  EXIT ;  /* 0x000000000000794d */ /* 0x000fea0003800000 */
.L_x_1435:
[----:B0-----:R-:W-:-:S04]  /*16e90*/  IMAD.U32 R3, RZ, RZ, UR37 ;  /* 0x00000025ff037e24 */ /* 0x001fc8000f8e00ff */
[----:B------:R0:W1:Y:S03]  /*16ea0*/  SYNCS.PHASECHK.TRANS64.TRYWAIT P1, [R3+URZ+0x30800], R0 ;  /* 0x03080000030075a7 */ /* 0x000066000802017f */
[----:B-1----:R-:W-:Y:S05]  /*16eb0*/  @!P1 NANOSLEEP.SYNCS 0x989680 ;  /* 0x009896800000995d */ /* 0x002fea0003900000 */
[----:B------:R-:W1:Y:S02]  /*16ec0*/  @!P1 SYNCS.PHASECHK.TRANS64 P1, [R3+URZ+0x30800], R0 ;  /* 0x03080000030095a7 */ /* 0x000e64000802007f */
[----:B-1----:R-:W-:Y:S05]  /*16ed0*/  @!P1 BRA `(.L_x_1435) ;  /* 0xfffffffc00ec9947 */ /* 0x002fea000383ffff */
[----:B------:R-:W-:Y:S05]  /*16ee0*/  BRA `(.L_x_1667) ;  /* 0xfffffeac00f07947 */ /* 0x000fea000383ffff */
.L_x_1439:
[----:B-1----:R1:W2:Y:S02]  /*16ef0*/  SYNCS.PHASECHK.TRANS64.TRYWAIT P2, [R5+URZ+0x30830], R0 ;  /* 0x03083000050075a7 */ /* 0x0022a4000804017f */
[----:B--2---:R-:W-:Y:S05]  /*16f00*/  @!P2 NANOSLEEP.SYNCS 0x989680 ;  /* 0x009896800000a95d */ /* 0x004fea0003900000 */
[----:B------:R-:W2:Y:S02]  /*16f10*/  @!P2 SYNCS.PHASECHK.TRANS64 P2, [R5+URZ+0x30830], R0 ;  /* 0x030830000500a5a7 */ /* 0x000ea4000804007f */
[----:B--2---:R-:W-:Y:S05]  /*16f20*/  @!P2 BRA `(.L_x_1439) ;  /* 0xfffffffc00f0a947 */ /* 0x004fea000383ffff */
[----:B------:R-:W-:Y:S05]  /*16f30*/  BRA `(.L_x_1438) ;  /* 0xfffffeb000147947 */ /* 0x000fea000383ffff */
.L_x_1455:
[----:B-1----:R-:W-:-:S04]  /*16f40*/  IMAD.U32 R152, RZ, RZ, UR6 ;  /* 0x00000006ff987e24 */ /* 0x002fc8000f8e00ff */
[----:B------:R1:W2:Y:S03]  /*16f50*/  SYNCS.PHASECHK.TRANS64.TRYWAIT P2, [R152+URZ+0x30830], R21 ;  /* 0x03083015980075a7 */ /* 0x0002a6000804017f */
[----:B--2---:R-:W-:Y:S05]  /*16f60*/  @!P2 NANOSLEEP.SYNCS 0x989680 ;  /* 0x009896800000a95d */ /* 0x004fea0003900000 */
[----:B------:R-:W2:Y:S02]  /*16f70*/  @!P2 SYNCS.PHASECHK.TRANS64 P2, [R152+URZ+0x30830], R21 ;  /* 0x030830159800a5a7 */ /* 0x000ea4000804007f */
[----:B--2---:R-:W-:Y:S05]  /*16f80*/  @!P2 BRA `(.L_x_1455) ;  /* 0xfffffffc00eca947 */ /* 0x004fea000383ffff */
[----:B------:R-:W-:Y:S05]  /*16f90*/  BRA `(.L_x_1454) ;  /* 0xfffffed400e87947 */ /* 0x000fea000383ffff */
.L_x_1459:
[----:B0-----:R-:W-:-:S04]  /*16fa0*/  IMAD.U32 R21, RZ, RZ, UR10 ;  /* 0x0000000aff157e24 */ /* 0x001fc8000f8e00ff */
[----:B------:R0:W2:Y:S03]  /*16fb0*/  SYNCS.PHASECHK.TRANS64.TRYWAIT P2, [R21+URZ+0x30850], R0 ;  /* 0x03085000150075a7 */ /* 0x0000a6000804017f */
[----:B--2---:R-:W-:Y:S05]  /*16fc0*/  @!P2 NANOSLEEP.SYNCS 0x989680 ;  /* 0x009896800000a95d */ /* 0x004fea0003900000 */
[----:B------:R-:W2:Y:S02]  /*16fd0*/  @!P2 SYNCS.PHASECHK.TRANS64 P2, [R21+URZ+0x30850], R0 ;  /* 0x030850001500a5a7 */ /* 0x000ea4000804007f */
[----:B--2---:R-:W-:Y:S05]  /*16fe0*/  @!P2 BRA `(.L_x_1459) ;  /* 0xfffffffc00eca947 */ /* 0x004fea000383ffff */
[----:B------:R-:W-:Y:S05]  /*16ff0*/  BRA `(.L_x_1458) ;  /* 0xfffffee400747947 */ /* 0x000fea000383ffff */
.L_x_1476:
[----:B-1----:R-:W-:-:S04]  /*17000*/  IMAD.U32 R4, RZ, RZ, UR5 ;  /* 0x00000005ff047e24 */ /* 0x002fc8000f8e00ff */
[----:B------:R1:W2:Y:S03]  /*17010*/  SYNCS.PHASECHK.TRANS64.TRYWAIT P2, [R4+URZ+0x30830], R3 ;  /* 0x03083003040075a7 */ /* 0x0002a6000804017f */
[----:B--2---:R-:W-:Y:S05]  /*17020*/  @!P2 NANOSLEEP.SYNCS 0x989680 ;  /* 0x009896800000a95d */ /* 0x004fea0003900000 */
[----:B------:R-:W2:Y:S02]  /*17030*/  @!P2 SYNCS.PHASECHK.TRANS64 P2, [R4+URZ+0x30830], R3 ;  /* 0x030830030400a5a7 */ /* 0x000ea4000804007f */
[----:B--2---:R-:W-:Y:S05]  /*17040*/  @!P2 BRA `(.L_x_1476) ;  /* 0xfffffffc00eca947 */ /* 0x004fea000383ffff */
[----:B------:R-:W-:Y:S05]  /*17050*/  BRA `(.L_x_1475) ;  /* 0xffffff0000587947 */ /* 0x000fea000383ffff */
.L_x_1480:
[----:B01----:R-:W-:-:S04]  /*17060*/  IMAD.U32 R3, RZ, RZ, UR14 ;  /* 0x0000000eff037e24 */ /* 0x003fc8000f8e00ff */
[----:B------:R0:W1:Y:S03]  /*17070*/  SYNCS.PHASECHK.TRANS64.TRYWAIT P2, [R3+URZ+0x30850], R0 ;  /* 0x03085000030075a7 */ /* 0x000066000804017f */
[----:B-1----:R-:W-:Y:S05]  /*17080*/  @!P2 NANOSLEEP.SYNCS 0x989680 ;  /* 0x009896800000a95d */ /* 0x002fea0003900000 */
[----:B------:R-:W1:Y:S02]  /*17090*/  @!P2 SYNCS.PHASECHK.TRANS64 P2, [R3+URZ+0x30850], R0 ;  /* 0x030850000300a5a7 */ /* 0x000e64000804007f */
[----:B-1----:R-:W-:Y:S05]  /*170a0*/  @!P2 BRA `(.L_x_1480) ;  /* 0xfffffffc00eca947 */ /* 0x002fea000383ffff */
[----:B------:R-:W-:Y:S05]  /*170b0*/  BRA `(.L_x_1479) ;  /* 0xffffff0c00e47947 */ /* 0x000fea000383ffff */
.L_x_1486:
[----:B-1----:R-:W-:-:S04]  /*170c0*/  IMAD.U32 R4, RZ, RZ, UR5 ;  /* 0x00000005ff047e24 */ /* 0x002fc8000f8e00ff */
[----:B------:R1:W2:Y:S03]  /*170d0*/  SYNCS.PHASECHK.TRANS64.TRYWAIT P2, [R4+URZ+0x30830], R3 ;  /* 0x03083003040075a7 */ /* 0x0002a6000804017f */
[----:B--2---:R-:W-:Y:S05]  /*170e0*/  @!P2 NANOSLEEP.SYNCS 0x989680 ;  /* 0x009896800000a95d */ /* 0x004fea0003900000 */
[----:B------:R-:W2:Y:S02]  /*170f0*/  @!P2 SYNCS.PHASECHK.TRANS64 P2, [R4+URZ+0x30830], R3 ;  /* 0x030830030400a5a7 */ /* 0x000ea4000804007f */
[----:B--2---:R-:W-:Y:S05]  /*17100*/  @!P2 BRA `(.L_x_1486) ;  /* 0xfffffffc00eca947 */ /* 0x004fea000383ffff */
[----:B------:R-:W-:Y:S05]  /*17110*/  BRA `(.L_x_1485) ;  /* 0xffffff1c00647947 */ /* 0x000fea000383ffff */
.L_x_1490:
[----:B01----:R-:W-:-:S04]  /*17120*/  IMAD.U32 R3, RZ, RZ, UR14 ;  /* 0x0000000eff037e24 */ /* 0x003fc8000f8e00ff */
[----:B------:R0:W1:Y:S03]  /*17130*/  SYNCS.PHASECHK.TRANS64.TRYWAIT P2, [R3+URZ+0x30850], R0 ;  /* 0x03085000030075a7 */ /* 0x000066000804017f */
[----:B-1----:R-:W-:Y:S05]  /*17140*/  @!P2 NANOSLEEP.SYNCS 0x989680 ;  /* 0x009896800000a95d */ /* 0x002fea0003900000 */
[----:B------:R-:W1:Y:S02]  /*17150*/  @!P2 SYNCS.PHASECHK.TRANS64 P2, [R3+URZ+0x30850], R0 ;  /* 0x030850000300a5a7 */ /* 0x000e64000804007f */
[----:B-1----:R-:W-:Y:S05]  /*17160*/  @!P2 BRA `(.L_x_1490) ;  /* 0xfffffffc00eca947 */ /* 0x002fea000383ffff */
[----:B------:R-:W-:Y:S05]  /*17170*/  BRA `(.L_x_1489) ;  /* 0xffffff2800f07947 */ /* 0x000fea000383ffff */
.L_x_1503:
[----:B-1----:R-:W-:-:S04]  /*17180*/  IMAD.U32 R7, RZ, RZ, UR7 ;  /* 0x00000007ff077e24 */ /* 0x002fc8000f8e00ff */
[----:B------:R1:W2:Y:S03]  /*17190*/  SYNCS.PHASECHK.TRANS64.TRYWAIT P0, [R7+URZ+0x30850], R0 ;  /* 0x03085000070075a7 */ /* 0x0002a6000800017f */
[----:B--2---:R-:W-:Y:S05]  /*171a0*/  @!P0 NANOSLEEP.SYNCS 0x989680 ;  /* 0x009896800000895d */ /* 0x004fea0003900000 */
[----:B------:R-:W2:Y:S02]  /*171b0*/  @!P0 SYNCS.PHASECHK.TRANS64 P0, [R7+URZ+0x30850], R0 ;  /* 0x03085000070085a7 */ /* 0x000ea4000800007f */
[----:B--2---:R-:W-:Y:S05]  /*171c0*/  @!P0 BRA `(.L_x_1503) ;  /* 0xfffffffc00ec8947 */ /* 0x004fea000383ffff */
[----:B------:R-:W-:Y:S05]  /*171d0*/  BRA `(.L_x_1502) ;  /* 0xffffff4800f47947 */ /* 0x000fea000383ffff */
.L_x_1553:
        /* <DEDUP_REMOVED lines=11> */
.L_x_1669:
[----:B------:R-:W-:Y:S05]  /*17290*/  BSYNC B0 ;  /* 0x0000000000007941 */ /* 0x000fea0003800000 */
.L_x_1668:
[----:B------:R-:W-:Y:S05]  /*172a0*/  BRA `(.L_x_1670) ;  /* 0xffffffa000d47947 */ /* 0x000fea000383ffff */
.L_x_1555:
[----:B------:R-:W-:Y:S01]  /*172b0*/  BSSY B0, `(.L_x_1671) ;  /* 0x0000006000007945 */ /* 0x000fe20003800000 */
[----:B------:R-:W-:-:S07]  /*172c0*/  IMAD.MOV.U32 R15, RZ, RZ, -0x1 ;  /* 0xffffffffff0f7424 */ /* 0x000fce00078e00ff */
[----:B012-4-:R-:W-:Y:S05]  /*172d0*/  WARPSYNC.COLLECTIVE R15, `(.L_x_1672) ;  /* 0x000000000f0c7348 */ /* 0x017fea0003c00000 */
[----:B------:R-:W-:Y:S02]  /*172e0*/  ELECT P6, UR62, PT ;  /* 0x00000000003e782f */ /* 0x000fe400038c0000 */
[----:B------:R-:W-:Y:S01]  /*172f0*/  MOV R14, UR62 ;  /* 0x0000003e000e7c02 */ /* 0x000fe20008000f00 */
[----:B012-4-:R-:W-:Y:S10]  /*17300*/  ENDCOLLECTIVE ;  /* 0x000000000000791b */ /* 0x017ff40003800000 */
.L_x_1672:
[----:B------:R-:W-:Y:S05]  /*17310*/  BSYNC B0 ;  /* 0x0000000000007941 */ /* 0x000fea0003800000 */
.L_x_1671:
[----:B------:R-:W-:Y:S05]  /*17320*/  BRA `(.L_x_1673) ;  /* 0xffffffa000e07947 */ /* 0x000fea000383ffff */
.L_x_1557:
[----:B0-----:R0:W2:Y:S02]  /*17330*/  SYNCS.PHASECHK.TRANS64.TRYWAIT P0, [R0+URZ+0x30840], R2 ;  /* 0x03084002000075a7 */ /* 0x0010a4000800017f */
[----:B--2---:R-:W-:Y:S05]  /*17340*/  @!P0 NANOSLEEP.SYNCS 0x989680 ;  /* 0x009896800000895d */ /* 0x004fea0003900000 */
[----:B------:R-:W2:Y:S02]  /*17350*/  @!P0 SYNCS.PHASECHK.TRANS64 P0, [R0+URZ+0x30840], R2 ;  /* 0x03084002000085a7 */ /* 0x000ea4000800007f */
[----:B--2---:R-:W-:Y:S05]  /*17360*/  @!P0 BRA `(.L_x_1557) ;  /* 0xfffffffc00f08947 */ /* 0x004fea000383ffff */
[----:B------:R-:W-:Y:S05]  /*17370*/  BRA `(.L_x_1674) ;  /* 0xffffffa4004c7947 */ /* 0x000fea000383ffff */
.L_x_1561:
[----:B------:R-:W2:Y:S01]  /*17380*/  LDL.LU R11, [R1+0x30] ;  /* 0x00003000010b7983 */ /* 0x000ea20000300800 */
[----:B------:R-:W-:Y:S01]  /*17390*/  IMAD.MOV.U32 R13, RZ, RZ, R3 ;  /* 0x000000ffff0d7224 */ /* 0x000fe200078e0003 */
[----:B------:R-:W-:Y:S01]  /*173a0*/  LOP3.LUT R5, R5, 0x7f, RZ, 0xc0, !PT ;  /* 0x0000007f05057812 */ /* 0x000fe200078ec0ff */
[----:B------:R-:W-:Y:S02]  /*173b0*/  IMAD.MOV.U32 R12, RZ, RZ, RZ ;  /* 0x000000ffff0c7224 */ /* 0x000fe400078e00ff */
[----:B------:R-:W-:Y:S01]  /*173c0*/  IMAD.MOV.U32 R15, RZ, RZ, -0x1 ;  /* 0xffffffffff0f7424 */ /* 0x000fe200078e00ff */
[----:B------:R-:W-:-:S05]  /*173d0*/  SHF.R.U32.HI R0, RZ, 0x3, R5 ;  /* 0x00000003ff007819 */ /* 0x000fca0000011605 */
[----:B------:R-:W-:-:S04]  /*173e0*/  IMAD.IADD R0, R0, 0x1, R9 ;  /* 0x0000000100007824 */ /* 0x000fc800078e0209 */
[C---:B------:R-:W-:Y:S02]  /*173f0*/  VIADD R5, R0.reuse, 0x10 ;  /* 0x0000001000057836 */ /* 0x040fe40000000000 */
[----:B------:R-:W-:Y:S02]  /*17400*/  VIADD R9, R0, 0x60 ;  /* 0x0000006000097836 */ /* 0x000fe40000000000 */
[----:B--2---:R-:W-:Y:S02]  /*17410*/  IMAD R2, R11, R7, RZ ;  /* 0x000000070b027224 */ /* 0x004fe400078e02ff */
[----:B------:R-:W-:-:S03]  /*17420*/  IMAD.MOV.U32 R11, RZ, RZ, 0x181f ;  /* 0x0000181fff0b7424 */ /* 0x000fc600078e00ff */
[----:B------:R-:W-:-:S13]  /*17430*/  ISETP.GE.AND P5, PT, R0, R2, PT ;  /* 0x000000020000720c */ /* 0x000fda0003fa6270 */
[----:B-----5:R-:W-:Y:S05]  /*17440*/  WARPSYNC.COLLECTIVE R15, `(.L_x_1675) ;  /* 0x000000000f087348 */ /* 0x020fea0003c00000 */
[----:B------:R0:W1:Y:S02]  /*17450*/  SHFL.IDX P6, R14, R13, R12, R11 ;  /* 0x0000000c0d0e7389 */ /* 0x00006400000c000b */
[----:B01---5:R-:W-:Y:S01]  /*17460*/  ENDCOLLECTIVE ;  /* 0x000000000000791b */ /* 0x023fe20003800000 */
.L_x_1675:
[----:B------:R-:W-:Y:S02]  /*17470*/  IMAD.MOV.U32 R13, RZ, RZ, R4 ;  /* 0x000000ffff0d7224 */ /* 0x000fe400078e0004 */
[----:B------:R-:W-:-:S07]  /*17480*/  IMAD.MOV.U32 R6, RZ, RZ, R14 ;  /* 0x000000ffff067224 */ /* 0x000fce00078e000e */
[----:B------:R-:W-:Y:S05]  /*17490*/  WARPSYNC.COLLECTIVE R15, `(.L_x_1676) ;  /* 0x000000000f087348 */ /* 0x000fea0003c00000 */
[----:B------:R0:W1:Y:S02]  /*174a0*/  SHFL.IDX P6, R14, R13, R12, R11 ;  /* 0x0000000c0d0e7389 */ /* 0x00006400000c000b */
[----:B01----:R-:W-:Y:S01]  /*174b0*/  ENDCOLLECTIVE ;  /* 0x000000000000791b */ /* 0x003fe20003800000 */
.L_x_1676:
        /* <DEDUP_REMOVED lines=21> */
.L_x_1677:
[----:B------:R-:W-:Y:S02]  /*17610*/  IMAD.MOV.U32 R13, RZ, RZ, R4 ;  /* 0x000000ffff0d7224 */ /* 0x000fe400078e0004 */
[----:B------:R-:W-:-:S07]  /*17620*/  IMAD.MOV.U32 R6, RZ, RZ, R14 ;  /* 0x000000ffff067224 */ /* 0x000fce00078e000e */
[----:B------:R-:W-:Y:S05]  /*17630*/  WARPSYNC.COLLECTIVE R15, `(.L_x_1678) ;  /* 0x000000000f087348 */ /* 0x000fea0003c00000 */
[----:B------:R0:W1:Y:S02]  /*17640*/  SHFL.IDX P6, R14, R13, R12, R11 ;  /* 0x0000000c0d0e7389 */ /* 0x00006400000c000b */
[----:B01----:R-:W-:Y:S01]  /*17650*/  ENDCOLLECTIVE ;  /* 0x000000000000791b */ /* 0x003fe20003800000 */
.L_x_1678:
        /* <DEDUP_REMOVED lines=21> */
.L_x_1679:
[----:B------:R-:W-:Y:S02]  /*177b0*/  IMAD.MOV.U32 R13, RZ, RZ, R4 ;  /* 0x000000ffff0d7224 */ /* 0x000fe400078e0004 */
[----:B------:R-:W-:-:S07]  /*177c0*/  IMAD.MOV.U32 R6, RZ, RZ, R14 ;  /* 0x000000ffff067224 */ /* 0x000fce00078e000e */
[----:B------:R-:W-:Y:S05]  /*177d0*/  WARPSYNC.COLLECTIVE R15, `(.L_x_1680) ;  /* 0x000000000f087348 */ /* 0x000fea0003c00000 */
[----:B------:R0:W1:Y:S02]  /*177e0*/  SHFL.IDX P6, R14, R13, R12, R11 ;  /* 0x0000000c0d0e7389 */ /* 0x00006400000c000b */
[----:B01----:R-:W-:Y:S01]  /*177f0*/  ENDCOLLECTIVE ;  /* 0x000000000000791b */ /* 0x003fe20003800000 */
.L_x_1680:
        /* <DEDUP_REMOVED lines=21> */
.L_x_1681:
[----:B------:R-:W-:Y:S02]  /*17950*/  IMAD.MOV.U32 R13, RZ, RZ, R4 ;  /* 0x000000ffff0d7224 */ /* 0x000fe400078e0004 */
[----:B------:R-:W-:-:S07]  /*17960*/  IMAD.MOV.U32 R6, RZ, RZ, R14 ;  /* 0x000000ffff067224 */ /* 0x000fce00078e000e */
[----:B------:R-:W-:Y:S05]  /*17970*/  WARPSYNC.COLLECTIVE R15, `(.L_x_1682) ;  /* 0x000000000f087348 */ /* 0x000fea0003c00000 */
[----:B------:R0:W1:Y:S02]  /*17980*/  SHFL.IDX P6, R14, R13, R12, R11 ;  /* 0x0000000c0d0e7389 */ /* 0x00006400000c000b */
[----:B01----:R-:W-:Y:S01]  /*17990*/  ENDCOLLECTIVE ;  /* 0x000000000000791b */ /* 0x003fe20003800000 */
.L_x_1682:
        /* <DEDUP_REMOVED lines=21> */
.L_x_1683:
[----:B------:R-:W-:Y:S02]  /*17af0*/  IMAD.MOV.U32 R13, RZ, RZ, R4 ;  /* 0x000000ffff0d7224 */ /* 0x000fe400078e0004 */
[----:B------:R-:W-:-:S07]  /*17b00*/  IMAD.MOV.U32 R6, RZ, RZ, R14 ;  /* 0x000000ffff067224 */ /* 0x000fce00078e000e */
[----:B------:R-:W-:Y:S05]  /*17b10*/  WARPSYNC.COLLECTIVE R15, `(.L_x_1684) ;  /* 0x000000000f087348 */ /* 0x000fea0003c00000 */
[----:B------:R0:W1:Y:S02]  /*17b20*/  SHFL.IDX P6, R14, R13, R12, R11 ;  /* 0x0000000c0d0e7389 */ /* 0x00006400000c000b */
[----:B01----:R-:W-:Y:S01]  /*17b30*/  ENDCOLLECTIVE ;  /* 0x000000000000791b */ /* 0x003fe20003800000 */
.L_x_1684:
        /* <DEDUP_REMOVED lines=20> */
.L_x_1685:
[----:B------:R-:W-:Y:S02]  /*17c80*/  IMAD.MOV.U32 R13, RZ, RZ, R4 ;  /* 0x000000ffff0d7224 */ /* 0x000fe400078e0004 */
[----:B------:R-:W-:-:S07]  /*17c90*/  IMAD.MOV.U32 R6, RZ, RZ, R14 ;  /* 0x000000ffff067224 */ /* 0x000fce00078e000e */
[----:B------:R-:W-:Y:S05]  /*17ca0*/  WARPSYNC.COLLECTIVE R15, `(.L_x_1686) ;  /* 0x000000000f087348 */ /* 0x000fea0003c00000 */
[----:B------:R0:W1:Y:S02]  /*17cb0*/  SHFL.IDX P6, R14, R13, R12, R11 ;  /* 0x0000000c0d0e7389 */ /* 0x00006400000c000b */
[----:B01----:R-:W-:Y:S01]  /*17cc0*/  ENDCOLLECTIVE ;  /* 0x000000000000791b */ /* 0x003fe20003800000 */
.L_x_1686:
        /* <DEDUP_REMOVED lines=20> */
.L_x_1687:
[----:B------:R-:W-:Y:S02]  /*17e10*/  IMAD.MOV.U32 R13, RZ, RZ, R4 ;  /* 0x000000ffff0d7224 */ /* 0x000fe400078e0004 */
[----:B------:R-:W-:-:S07]  /*17e20*/  IMAD.MOV.U32 R5, RZ, RZ, R14 ;  /* 0x000000ffff057224 */ /* 0x000fce00078e000e */
[----:B------:R-:W-:Y:S05]  /*17e30*/  WARPSYNC.COLLECTIVE R15, `(.L_x_1688) ;  /* 0x000000000f087348 */ /* 0x000fea0003c00000 */
[----:B------:R0:W1:Y:S02]  /*17e40*/  SHFL.IDX P6, R14, R13, R12, R11 ;  /* 0x0000000c0d0e7389 */ /* 0x00006400000c000b */
[----:B01----:R-:W-:Y:S01]  /*17e50*/  ENDCOLLECTIVE ;  /* 0x000000000000791b */ /* 0x003fe20003800000 */
.L_x_1688:
        /* <DEDUP_REMOVED lines=19> */
.L_x_1689:
[----:B------:R-:W-:Y:S02]  /*17f90*/  IMAD.MOV.U32 R13, RZ, RZ, R4 ;  /* 0x000000ffff0d7224 */ /* 0x000fe400078e0004 */
[----:B------:R-:W-:-:S07]  /*17fa0*/  IMAD.MOV.U32 R5, RZ, RZ, R14 ;  /* 0x000000ffff057224 */ /* 0x000fce00078e000e */
[----:B------:R-:W-:Y:S05]  /*17fb0*/  WARPSYNC.COLLECTIVE R15, `(.L_x_1690) ;  /* 0x000000000f087348 */ /* 0x000fea0003c00000 */
[----:B------:R0:W1:Y:S02]  /*17fc0*/  SHFL.IDX P6, R14, R13, R12, R11 ;  /* 0x0000000c0d0e7389 */ /* 0x00006400000c000b */
[----:B01----:R-:W-:Y:S01]  /*17fd0*/  ENDCOLLECTIVE ;  /* 0x000000000000791b */ /* 0x003fe20003800000 */
.L_x_1690:
[----:B------:R-:W-:Y:S01]  /*17fe0*/  IMAD.MOV.U32 R3, RZ, RZ, R14 ;  /* 0x000000ffff037224 */ /* 0x000fe200078e000e */
[----:B------:R-:W-:Y:S06]  /*17ff0*/  BRA `(.L_x_1691) ;  /* 0xffffffa800287947 */ /* 0x000fec000383ffff */
.L_x_1566:
[----:B0-----:R-:W2:Y:S02]  /*18000*/  LDL R2, [R1] ;  /* 0x0000000001027983 */ /* 0x001ea40000100800 */
[----:B--2---:R0:W1:Y:S02]  /*18010*/  SYNCS.PHASECHK.TRANS64.TRYWAIT P0, [R2+URZ+0x30820], R0 ;  /* 0x03082000020075a7 */ /* 0x004064000800017f */
[----:B-1----:R-:W-:Y:S05]  /*18020*/  @!P0 NANOSLEEP.SYNCS 0x989680 ;  /* 0x009896800000895d */ /* 0x002fea0003900000 */
[----:B------:R-:W1:Y:S02]  /*18030*/  @!P0 SYNCS.PHASECHK.TRANS64 P0, [R2+URZ+0x30820], R0 ;  /* 0x03082000020085a7 */ /* 0x000e64000800007f */
[----:B-1----:R-:W-:Y:S05]  /*18040*/  @!P0 BRA `(.L_x_1566) ;  /* 0xfffffffc00ec8947 */ /* 0x002fea000383ffff */
[----:B------:R-:W-:Y:S05]  /*18050*/  BRA `(.L_x_1692) ;  /* 0xffffffa800a87947 */ /* 0x000fea000383ffff */
.L_x_1575:
[----:B-1----:R1:W2:Y:S02]  /*18060*/  SYNCS.PHASECHK.TRANS64.TRYWAIT P0, [R3+URZ+0x30840], R2 ;  /* 0x03084002030075a7 */ /* 0x0022a4000800017f */
[----:B--2---:R-:W-:Y:S05]  /*18070*/  @!P0 NANOSLEEP.SYNCS 0x989680 ;  /* 0x009896800000895d */ /* 0x004fea0003900000 */
[----:B------:R-:W2:Y:S02]  /*18080*/  @!P0 SYNCS.PHASECHK.TRANS64 P0, [R3+URZ+0x30840], R2 ;  /* 0x03084002030085a7 */ /* 0x000ea4000800007f */
[----:B--2---:R-:W-:Y:S05]  /*18090*/  @!P0 BRA `(.L_x_1575) ;  /* 0xfffffffc00f08947 */ /* 0x004fea000383ffff */
[----:B------:R-:W-:Y:S05]  /*180a0*/  BRA `(.L_x_1693) ;  /* 0xffffffac00787947 */ /* 0x000fea000383ffff */
.L_x_1583:
[----:B0-----:R0:W1:Y:S02]  /*180b0*/  SYNCS.PHASECHK.TRANS64.TRYWAIT P0, [R3+URZ+0x60], R2 ;  /* 0x00006002030075a7 */ /* 0x001064000800017f */
[----:B-1----:R-:W-:Y:S05]  /*180c0*/  @!P0 NANOSLEEP.SYNCS 0x989680 ;  /* 0x009896800000895d */ /* 0x002fea0003900000 */
[----:B------:R-:W1:Y:S02]  /*180d0*/  @!P0 SYNCS.PHASECHK.TRANS64 P0, [R3+URZ+0x60], R2 ;  /* 0x00006002030085a7 */ /* 0x000e64000800007f */
[----:B-1----:R-:W-:Y:S05]  /*180e0*/  @!P0 BRA `(.L_x_1583) ;  /* 0xfffffffc00f08947 */ /* 0x002fea000383ffff */
[----:B------:R-:W-:Y:S05]  /*180f0*/  BRA `(.L_x_1694) ;  /* 0xffffffb000d47947 */ /* 0x000fea000383ffff */
.L_x_1594:
[----:B-1----:R1:W2:Y:S02]  /*18100*/  SYNCS.PHASECHK.TRANS64.TRYWAIT P0, [R3+URZ+0x30840], R2 ;  /* 0x03084002030075a7 */ /* 0x0022a4000800017f */
[----:B--2---:R-:W-:Y:S05]  /*18110*/  @!P0 NANOSLEEP.SYNCS 0x989680 ;  /* 0x009896800000895d */ /* 0x004fea0003900000 */
[----:B------:R-:W2:Y:S02]  /*18120*/  @!P0 SYNCS.PHASECHK.TRANS64 P0, [R3+URZ+0x30840], R2 ;  /* 0x03084002030085a7 */ /* 0x000ea4000800007f */
[----:B--2---:R-:W-:Y:S05]  /*18130*/  @!P0 BRA `(.L_x_1594) ;  /* 0xfffffffc00f08947 */ /* 0x004fea000383ffff */
[----:B------:R-:W-:Y:S05]  /*18140*/  BRA `(.L_x_1695) ;  /* 0xffffffb800fc7947 */ /* 0x000fea000383ffff */
.L_x_1602:
[----:B0-----:R0:W1:Y:S02]  /*18150*/  SYNCS.PHASECHK.TRANS64.TRYWAIT P0, [R2+URZ+0x60], R3 ;  /* 0x00006003020075a7 */ /* 0x001064000800017f */
[----:B-1----:R-:W-:Y:S05]  /*18160*/  @!P0 NANOSLEEP.SYNCS 0x989680 ;  /* 0x009896800000895d */ /* 0x002fea0003900000 */
[----:B------:R-:W1:Y:S02]  /*18170*/  @!P0 SYNCS.PHASECHK.TRANS64 P0, [R2+URZ+0x60], R3 ;  /* 0x00006003020085a7 */ /* 0x000e64000800007f */
[----:B-1----:R-:W-:Y:S05]  /*18180*/  @!P0 BRA `(.L_x_1602) ;  /* 0xfffffffc00f08947 */ /* 0x002fea000383ffff */
[----:B------:R-:W-:Y:S05]  /*18190*/  BRA `(.L_x_1696) ;  /* 0xffffffc000587947 */ /* 0x000fea000383ffff */
.L_x_1613:
[----:B---3--:R3:W4:Y:S02]  /*181a0*/  SYNCS.PHASECHK.TRANS64.TRYWAIT P0, [R2+URZ+0x30840], R3 ;  /* 0x03084003020075a7 */ /* 0x008724000800017f */
[----:B----4-:R-:W-:Y:S05]  /*181b0*/  @!P0 NANOSLEEP.SYNCS 0x989680 ;  /* 0x009896800000895d */ /* 0x010fea0003900000 */
[----:B------:R-:W4:Y:S02]  /*181c0*/  @!P0 SYNCS.PHASECHK.TRANS64 P0, [R2+URZ+0x30840], R3 ;  /* 0x03084003020085a7 */ /* 0x000f24000800007f */
[----:B----4-:R-:W-:Y:S05]  /*181d0*/  @!P0 BRA `(.L_x_1613) ;  /* 0xfffffffc00f08947 */ /* 0x010fea000383ffff */
[----:B------:R-:W-:Y:S05]  /*181e0*/  BRA `(.L_x_1697) ;  /* 0xffffffc800447947 */ /* 0x000fea000383ffff */
.L_x_1621:
[----:B0-----:R0:W1:Y:S02]  /*181f0*/  SYNCS.PHASECHK.TRANS64.TRYWAIT P0, [R2+URZ+0x60], R5 ;  /* 0x00006005020075a7 */ /* 0x001064000800017f */
[----:B-1----:R-:W-:Y:S05]  /*18200*/  @!P0 NANOSLEEP.SYNCS 0x989680 ;  /* 0x009896800000895d */ /* 0x002fea0003900000 */
[----:B------:R-:W1:Y:S02]  /*18210*/  @!P0 SYNCS.PHASECHK.TRANS64 P0, [R2+URZ+0x60], R5 ;  /* 0x00006005020085a7 */ /* 0x000e64000800007f */
[----:B-1----:R-:W-:Y:S05]  /*18220*/  @!P0 BRA `(.L_x_1621) ;  /* 0xfffffffc00f08947 */ /* 0x002fea000383ffff */
[----:B------:R-:W-:Y:S05]  /*18230*/  BRA `(.L_x_1698) ;  /* 0xffffffcc00a07947 */ /* 0x000fea000383ffff */
.L_x_1634:
[----:B---3--:R3:W4:Y:S02]  /*18240*/  SYNCS.PHASECHK.TRANS64.TRYWAIT P0, [R0+URZ+0x30860], R2 ;  /* 0x03086002000075a7 */ /* 0x008724000800017f */
[----:B----4-:R-:W-:Y:S05]  /*18250*/  @!P0 NANOSLEEP.SYNCS 0x989680 ;  /* 0x009896800000895d */ /* 0x010fea0003900000 */
[----:B------:R-:W4:Y:S02]  /*18260*/  @!P0 SYNCS.PHASECHK.TRANS64 P0, [R0+URZ+0x30860], R2 ;  /* 0x03086002000085a7 */ /* 0x000f24000800007f */
[----:B----4-:R-:W-:Y:S05]  /*18270*/  @!P0 BRA `(.L_x_1634) ;  /* 0xfffffffc00f08947 */ /* 0x010fea000383ffff */
[----:B------:R-:W-:Y:S05]  /*18280*/  BRA `(.L_x_1699) ;  /* 0xffffffd400707947 */ /* 0x000fea000383ffff */
.L_x_1643:
[----:B------:R-:W-:Y:S01]  /*18290*/  BSSY B0, `(.L_x_1700) ;  /* 0x0000008000007945 */ /* 0x000fe20003800000 */
[----:B------:R-:W-:Y:S02]  /*182a0*/  IMAD.MOV.U32 R13, RZ, RZ, R16 ;  /* 0x000000ffff0d7224 */ /* 0x000fe400078e0010 */
[----:B-1----:R-:W-:Y:S02]  /*182b0*/  IMAD.MOV.U32 R12, RZ, RZ, RZ ;  /* 0x000000ffff0c7224 */ /* 0x002fe400078e00ff */
[----:B------:R-:W-:Y:S02]  /*182c0*/  IMAD.MOV.U32 R11, RZ, RZ, 0x1f ;  /* 0x0000001fff0b7424 */ /* 0x000fe400078e00ff */
[----:B------:R-:W-:-:S07]  /*182d0*/  IMAD.MOV.U32 R15, RZ, RZ, -0x1 ;  /* 0xffffffffff0f7424 */ /* 0x000fce00078e00ff */
[----:B0-2---:R-:W-:Y:S05]  /*182e0*/  WARPSYNC.COLLECTIVE R15, `(.L_x_1701) ;  /* 0x000000000f087348 */ /* 0x005fea0003c00000 */
[----:B------:R1:W3:Y:S02]  /*182f0*/  SHFL.IDX P6, R14, R13, R12, R11 ;  /* 0x0000000c0d0e7389 */ /* 0x0002e400000c000b */
[----:B0123--:R-:W-:Y:S01]  /*18300*/  ENDCOLLECTIVE ;  /* 0x000000000000791b */ /* 0x00ffe20003800000 */
.L_x_1701:
[----:B------:R-:W-:Y:S05]  /*18310*/  BSYNC B0 ;  /* 0x0000000000007941 */ /* 0x000fea0003800000 */
.L_x_1700:
        /* <DEDUP_REMOVED lines=9> */
.L_x_1702:
        /* <DEDUP_REMOVED lines=19> */
.L_x_1703:
        /* <DEDUP_REMOVED lines=8> */
.L_x_1704:
        /* <DEDUP_REMOVED lines=8> */
.L_x_1705:
        /* <DEDUP_REMOVED lines=8> */
.L_x_1706:
        /* <DEDUP_REMOVED lines=8> */
.L_x_1707:
        /* <DEDUP_REMOVED lines=9> */
.L_x_1708:
[----:B------:R-:W-:Y:S01]  /*18770*/  IMAD.MOV.U32 R16, RZ, RZ, R14 ;  /* 0x000000ffff107224 */ /* 0x000fe200078e000e */
[----:B------:R-:W-:Y:S06]  /*18780*/  BRA `(.L_x_1709) ;  /* 0xffffffd800647947 */ /* 0x000fec000383ffff */
.L_x_1648:
[----:B------:R-:W-:Y:S01]  /*18790*/  BSSY B0, `(.L_x_1710) ;  /* 0x0000008000007945 */ /* 0x000fe20003800000 */
[----:B-----5:R-:W-:Y:S02]  /*187a0*/  IMAD.MOV.U32 R13, RZ, RZ, R2 ;  /* 0x000000ffff0d7224 */ /* 0x020fe400078e0002 */
[----:B-1----:R-:W-:Y:S02]  /*187b0*/  IMAD.MOV.U32 R12, RZ, RZ, 0x1 ;  /* 0x00000001ff0c7424 */ /* 0x002fe400078e00ff */
[----:B------:R-:W-:Y:S02]  /*187c0*/  IMAD.MOV.U32 R11, RZ, RZ, RZ ;  /* 0x000000ffff0b7224 */ /* 0x000fe400078e00ff */
[----:B------:R-:W-:-:S07]  /*187d0*/  IMAD.MOV.U32 R15, RZ, RZ, -0x1 ;  /* 0xffffffffff0f7424 */ /* 0x000fce00078e00ff */
[----:B0-23--:R-:W-:Y:S05]  /*187e0*/  WARPSYNC.COLLECTIVE R15, `(.L_x_1711) ;  /* 0x000000000f087348 */ /* 0x00dfea0003c00000 */
[----:B------:R1:W4:Y:S02]  /*187f0*/  SHFL.UP P6, R14, R13, R12, R11 ;  /* 0x0400000c0d0e7389 */ /* 0x00032400000c000b */
[----:B01234-:R-:W-:Y:S01]  /*18800*/  ENDCOLLECTIVE ;  /* 0x000000000000791b */ /* 0x01ffe20003800000 */
.L_x_1711:
[----:B------:R-:W-:Y:S05]  /*18810*/  BSYNC B0 ;  /* 0x0000000000007941 */ /* 0x000fea0003800000 */
.L_x_1710:
[----:B------:R-:W-:Y:S01]  /*18820*/  SEL R3, R14, RZ, P1 ;  /* 0x000000ff0e037207 */ /* 0x000fe20000800000 */
[----:B------:R-:W-:Y:S02]  /*18830*/  IMAD.MOV.U32 R12, RZ, RZ, 0x2 ;  /* 0x00000002ff0c7424 */ /* 0x000fe400078e00ff */
[----:B------:R-:W-:Y:S02]  /*18840*/  IMAD.MOV.U32 R11, RZ, RZ, RZ ;  /* 0x000000ffff0b7224 */ /* 0x000fe400078e00ff */
[----:B------:R-:W-:Y:S02]  /*18850*/  IMAD.IADD R3, R2, 0x1, R3 ;  /* 0x0000000102037824 */ /* 0x000fe400078e0203 */
[----:B------:R-:W-:Y:S02]  /*18860*/  IMAD.MOV.U32 R15, RZ, RZ, -0x1 ;  /* 0xffffffffff0f7424 */ /* 0x000fe400078e00ff */
[----:B------:R-:W-:-:S07]  /*18870*/  IMAD.MOV.U32 R13, RZ, RZ, R3 ;  /* 0x000000ffff0d7224 */ /* 0x000fce00078e0003 */
[----:B------:R-:W-:Y:S05]  /*18880*/  WARPSYNC.COLLECTIVE R15, `(.L_x_1712) ;  /* 0x000000000f087348 */ /* 0x000fea0003c00000 */
[----:B------:R0:W1:Y:S02]  /*18890*/  SHFL.UP P6, R14, R13, R12, R11 ;  /* 0x0400000c0d0e7389 */ /* 0x00006400000c000b */
[----:B01----:R-:W-:Y:S01]  /*188a0*/  ENDCOLLECTIVE ;  /* 0x000000000000791b */ /* 0x003fe20003800000 */
.L_x_1712:
        /* <DEDUP_REMOVED lines=8> */
.L_x_1713:
        /* <DEDUP_REMOVED lines=8> */
.L_x_1714:
        /* <DEDUP_REMOVED lines=8> */
.L_x_1715:
        /* <DEDUP_REMOVED lines=9> */
.L_x_1716:
[----:B------:R-:W-:Y:S01]  /*18ac0*/  IMAD.MOV.U32 R16, RZ, RZ, R14 ;  /* 0x000000ffff107224 */ /* 0x000fe200078e000e */
[----:B------:R-:W-:Y:S06]  /*18ad0*/  BRA `(.L_x_1717) ;  /* 0xffffffd800307947 */ /* 0x000fec000383ffff */
.L_x_1650:
[----:B------:R-:W-:Y:S01]  /*18ae0*/  BSSY B0, `(.L_x_1718) ;  /* 0x0000006000007945 */ /* 0x000fe20003800000 */
[----:B------:R-:W-:Y:S01]  /*18af0*/  PLOP3.LUT P6, PT, P6, PT, PT, 0x8, 0x0 ;  /* 0x000000000000781c */ /* 0x000fe200037ce170 */
[----:B------:R-:W-:-:S12]  /*18b00*/  IMAD.MOV.U32 R15, RZ, RZ, -0x1 ;  /* 0xffffffffff0f7424 */ /* 0x000fd800078e00ff */
[----:B0123--:R-:W-:Y:S05]  /*18b10*/  WARPSYNC.COLLECTIVE R15, `(.L_x_1719) ;  /* 0x000000000f087348 */ /* 0x00ffea0003c00000 */
[----:B------:R-:W-:Y:S01]  /*18b20*/  VOTE.ANY R14, PT, P6 ;  /* 0x00000000000e7806 */ /* 0x000fe200030e0100 */
[----:B0123--:R-:W-:Y:S06]  /*18b30*/  ENDCOLLECTIVE ;  /* 0x000000000000791b */ /* 0x00ffec0003800000 */
.L_x_1719:
[----:B------:R-:W-:Y:S05]  /*18b40*/  BSYNC B0 ;  /* 0x0000000000007941 */ /* 0x000fea0003800000 */
.L_x_1718:
        /* <DEDUP_REMOVED lines=9> */
.L_x_1720:
[----:B------:R-:W-:Y:S01]  /*18be0*/  IMAD.MOV.U32 R17, RZ, RZ, R14 ;  /* 0x000000ffff117224 */ /* 0x000fe200078e000e */
[----:B------:R-:W-:Y:S06]  /*18bf0*/  BRA `(.L_x_1721) ;  /* 0xffffffd800207947 */ /* 0x000fec000383ffff */
.L_x_1652:
[----:B------:R-:W-:Y:S01]  /*18c00*/  BSSY B0, `(.L_x_1722) ;  /* 0x0000007000007945 */ /* 0x000fe20003800000 */
[----:B------:R-:W-:Y:S02]  /*18c10*/  IMAD.MOV.U32 R13, RZ, RZ, R3 ;  /* 0x000000ffff0d7224 */ /* 0x000fe400078e0003 */
[----:B------:R-:W-:Y:S02]  /*18c20*/  IMAD.MOV.U32 R11, RZ, RZ, 0x1f ;  /* 0x0000001fff0b7424 */ /* 0x000fe400078e00ff */
[----:B------:R-:W-:-:S07]  /*18c30*/  IMAD.MOV.U32 R15, RZ, RZ, -0x1 ;  /* 0xffffffffff0f7424 */ /* 0x000fce00078e00ff */
[----:B0-234-:R-:W-:Y:S05]  /*18c40*/  WARPSYNC.COLLECTIVE R15, `(.L_x_1723) ;  /* 0x000000000f087348 */ /* 0x01dfea0003c00000 */
[----:B------:R1:W0:Y:S02]  /*18c50*/  SHFL.IDX P6, R14, R13, R12, R11 ;  /* 0x0000000c0d0e7389 */ /* 0x00022400000c000b */
[----:B01234-:R-:W-:Y:S01]  /*18c60*/  ENDCOLLECTIVE ;  /* 0x000000000000791b */ /* 0x01ffe20003800000 */
.L_x_1723:
[----:B------:R-:W-:Y:S05]  /*18c70*/  BSYNC B0 ;  /* 0x0000000000007941 */ /* 0x000fea0003800000 */
.L_x_1722:
[----:B------:R-:W-:Y:S01]  /*18c80*/  IMAD.MOV.U32 R3, RZ, RZ, R14 ;  /* 0x000000ffff037224 */ /* 0x000fe200078e000e */
[----:B------:R-:W-:Y:S06]  /*18c90*/  BRA `(.L_x_1724) ;  /* 0xffffffd800147947 */ /* 0x000fec000383ffff */
.L_x_1656:
[----:B0-----:R0:W3:Y:S02]  /*18ca0*/  SYNCS.PHASECHK.TRANS64.TRYWAIT P0, [R0+URZ+0x30820], R3 ;  /* 0x03082003000075a7 */ /* 0x0010e4000800017f */
[----:B---3--:R-:W-:Y:S05]  /*18cb0*/  @!P0 NANOSLEEP.SYNCS 0x989680 ;  /* 0x009896800000895d */ /* 0x008fea0003900000 */
[----:B------:R-:W3:Y:S02]  /*18cc0*/  @!P0 SYNCS.PHASECHK.TRANS64 P0, [R0+URZ+0x30820], R3 ;  /* 0x03082003000085a7 */ /* 0x000ee4000800007f */
[----:B---3--:R-:W-:Y:S05]  /*18cd0*/  @!P0 BRA `(.L_x_1656) ;  /* 0xfffffffc00f08947 */ /* 0x008fea000383ffff */
[----:B------:R-:W-:Y:S05]  /*18ce0*/  BRA `(.L_x_1725) ;  /* 0xffffffdc009c7947 */ /* 0x000fea000383ffff */
.L_x_1657:
[----:B------:R-:W3:Y:S01]  /*18cf0*/  S2R R2, SR_TID.X ;  /* 0x0000000000027919 */ /* 0x000ee20000002100 */
[----:B------:R-:W-:Y:S01]  /*18d00*/  BSSY B0, `(.L_x_1726) ;  /* 0x000000a000007945 */ /* 0x000fe20003800000 */
[----:B-1----:R-:W-:Y:S02]  /*18d10*/  IMAD.MOV.U32 R12, RZ, RZ, RZ ;  /* 0x000000ffff0c7224 */ /* 0x002fe400078e00ff */
[----:B------:R-:W-:Y:S02]  /*18d20*/  IMAD.MOV.U32 R11, RZ, RZ, 0x1f ;  /* 0x0000001fff0b7424 */ /* 0x000fe400078e00ff */
[----:B------:R-:W-:Y:S01]  /*18d30*/  IMAD.MOV.U32 R15, RZ, RZ, -0x1 ;  /* 0xffffffffff0f7424 */ /* 0x000fe200078e00ff */
[----:B---3--:R-:W-:-:S04]  /*18d40*/  SHF.R.U32.HI R2, RZ, 0x5, R2 ;  /* 0x00000005ff027819 */ /* 0x008fc80000011602 */
[----:B------:R-:W-:-:S05]  /*18d50*/  LOP3.LUT R2, R2, 0x3, RZ, 0xc0, !PT ;  /* 0x0000000302027812 */ /* 0x000fca00078ec0ff */
[----:B------:R-:W-:-:S07]  /*18d60*/  IMAD.MOV.U32 R13, RZ, RZ, R2 ;  /* 0x000000ffff0d7224 */ /* 0x000fce00078e0002 */
[----:B0-2---:R-:W-:Y:S05]  /*18d70*/  WARPSYNC.COLLECTIVE R15, `(.L_x_1727) ;  /* 0x000000000f087348 */ /* 0x005fea0003c00000 */
[----:B------:R1:W3:Y:S02]  /*18d80*/  SHFL.IDX P6, R14, R13, R12, R11 ;  /* 0x0000000c0d0e7389 */ /* 0x0002e400000c000b */
[----:B0123--:R-:W-:Y:S01]  /*18d90*/  ENDCOLLECTIVE ;  /* 0x000000000000791b */ /* 0x00ffe20003800000 */
.L_x_1727:
[----:B------:R-:W-:Y:S05]  /*18da0*/  BSYNC B0 ;  /* 0x0000000000007941 */ /* 0x000fea0003800000 */
.L_x_1726:
[----:B------:R-:W-:Y:S05]  /*18db0*/  BRA `(.L_x_1728) ;  /* 0xffffffdc00847947 */ /* 0x000fea000383ffff */
.L_x_1660:
[----:B------:R-:W-:Y:S01]  /*18dc0*/  BSSY B1, `(.L_x_1729) ;  /* 0x0000006000017945 */ /* 0x000fe20003800000 */
[----:B------:R-:W-:-:S07]  /*18dd0*/  IMAD.MOV.U32 R15, RZ, RZ, -0x1 ;  /* 0xffffffffff0f7424 */ /* 0x000fce00078e00ff */
[----:B0123--:R-:W-:Y:S05]  /*18de0*/  WARPSYNC.COLLECTIVE R15, `(.L_x_1730) ;  /* 0x000000000f0c7348 */ /* 0x00ffea0003c00000 */
[----:B------:R-:W-:Y:S02]  /*18df0*/  ELECT P6, UR62, PT ;  /* 0x00000000003e782f */ /* 0x000fe400038c0000 */
[----:B------:R-:W-:Y:S01]  /*18e00*/  MOV R14, UR62 ;  /* 0x0000003e000e7c02 */ /* 0x000fe20008000f00 */
[----:B0123--:R-:W-:Y:S10]  /*18e10*/  ENDCOLLECTIVE ;  /* 0x000000000000791b */ /* 0x00fff40003800000 */
.L_x_1730:
[----:B------:R-:W-:Y:S05]  /*18e20*/  BSYNC B1 ;  /* 0x0000000000017941 */ /* 0x000fea0003800000 */
.L_x_1729:
[----:B------:R-:W-:Y:S05]  /*18e30*/  BRA `(.L_x_1731) ;  /* 0xffffffdc007c7947 */ /* 0x000fea000383ffff */
.L_x_1662:
[----:B0-----:R0:W2:Y:S02]  /*18e40*/  SYNCS.PHASECHK.TRANS64.TRYWAIT P0, [R6+URZ], R5 ;  /* 0x00000005060075a7 */ /* 0x0010a4000800017f */
[----:B--2---:R-:W-:Y:S05]  /*18e50*/  @!P0 NANOSLEEP.SYNCS 0x989680 ;  /* 0x009896800000895d */ /* 0x004fea0003900000 */
[----:B------:R-:W2:Y:S02]  /*18e60*/  @!P0 SYNCS.PHASECHK.TRANS64 P0, [R6+URZ], R5 ;  /* 0x00000005060085a7 */ /* 0x000ea4000800007f */
[----:B--2---:R-:W-:Y:S05]  /*18e70*/  @!P0 BRA `(.L_x_1662) ;  /* 0xfffffffc00f08947 */ /* 0x004fea000383ffff */
[----:B------:R-:W-:Y:S05]  /*18e80*/  BRA `(.L_x_1732) ;  /* 0xffffffdc00c07947 */ /* 0x000fea000383ffff */
.L_x_1663:
[----:B--2---:R2:W3:Y:S02]  /*18e90*/  SYNCS.PHASECHK.TRANS64.TRYWAIT P0, [R7+URZ], R2 ;  /* 0x00000002070075a7 */ /* 0x0044e4000800017f */
[----:B---3--:R-:W-:Y:S05]  /*18ea0*/  @!P0 NANOSLEEP.SYNCS 0x989680 ;  /* 0x009896800000895d */ /* 0x008fea0003900000 */
[----:B------:R-:W3:Y:S02]  /*18eb0*/  @!P0 SYNCS.PHASECHK.TRANS64 P0, [R7+URZ], R2 ;  /* 0x00000002070085a7 */ /* 0x000ee4000800007f */
[----:B---3--:R-:W-:Y:S05]  /*18ec0*/  @!P0 BRA `(.L_x_1663) ;  /* 0xfffffffc00f08947 */ /* 0x008fea000383ffff */
[----:B------:R-:W-:Y:S05]  /*18ed0*/  BRA `(.L_x_1733) ;  /* 0xffffffdc00b47947 */ /* 0x000fea000383ffff */
.L_x_1665:
[----:B---3--:R3:W4:Y:S02]  /*18ee0*/  SYNCS.PHASECHK.TRANS64.TRYWAIT P0, [R4+URZ], R5 ;  /* 0x00000005040075a7 */ /* 0x008724000800017f */
[----:B----4-:R-:W-:Y:S05]  /*18ef0*/  @!P0 NANOSLEEP.SYNCS 0x989680 ;  /* 0x009896800000895d */ /* 0x010fea0003900000 */
[----:B------:R-:W4:Y:S02]  /*18f00*/  @!P0 SYNCS.PHASECHK.TRANS64 P0, [R4+URZ], R5 ;  /* 0x00000005040085a7 */ /* 0x000f24000800007f */
[----:B----4-:R-:W-:Y:S05]  /*18f10*/  @!P0 BRA `(.L_x_1665) ;  /* 0xfffffffc00f08947 */ /* 0x010fea000383ffff */
[----:B------:R-:W-:Y:S05]  /*18f20*/  BRA `(.L_x_1734) ;  /* 0xffffffdc00bc7947 */ /* 0x000fea000383ffff */
.L_x_1735:
        /* <DEDUP_REMOVED lines=13> */
.L_x_3429:


//--------------------- .text._ZN7cutlass13device_kernelIN5flash11enable_sm90INS1_16FlashAttnFwdSm90INS1_25CollectiveMainloopFwdSm90ILi2EN4cute5tupleIJNS5_1CILi1EEES8_S8_EEENS6_IJNS7_ILi128EEENS7_ILi64EEENS7_ILi256EEEEEELi256ENS_6half_tEfNS_4arch4Sm90ELb0ELb1ELb0ELb1ELb0ELb1ELb0ELb1ELb1ELb1ELb0ELb0EEENS1_21CollectiveEpilogueFwdINS6_IJSA_SC_SB_EEES9_SE_SG_Li256ELb1ELb1ELb0ELb0EEENS1_36VarlenDynamicPersistentTileSchedulerILi128ELi64ELi256ELi128ELb0ELb1ELb1ELb1ELb0ELb1EEEEEEEEEvNT_6ParamsE --------------------------
	.section	.text._ZN7cutlass13device_kernelIN5flash11enable_sm90INS1_16FlashAttnFwdSm90INS1_25CollectiveMainloopFwdSm90ILi2EN4cute5tupleIJNS5_1CILi1EEES8_S8_EEENS6_IJNS7_ILi128EEENS7_ILi64EEENS7_ILi256EEEEEELi256ENS_6half_tEfNS_4arch4Sm90ELb0ELb1ELb0ELb1ELb0ELb1ELb0ELb1ELb1ELb1ELb0ELb0EEENS1_21CollectiveEpilogueFwdINS6_IJSA_SC_SB_EEES9_SE_SG_Li256ELb1ELb1ELb0ELb0EEENS1_36VarlenDynamicPersistentTileSchedulerILi128ELi64ELi256ELi128ELb0ELb1ELb1ELb1ELb0ELb1EEEEEEEEEvNT_6ParamsE,"ax",@progbits
	.align	128
.text._ZN7cutlass13device_kernelIN5flash11enable_sm90INS1_16FlashAttnFwdSm90INS1_25CollectiveMainloopFwdSm90ILi2EN4cute5tupleIJNS5_1CILi1EEES8_S8_EEENS6_IJNS7_ILi128EEENS7_ILi64EEENS7_ILi256EEEEEELi256ENS_6half_tEfNS_4arch4Sm90ELb0ELb1ELb0ELb1ELb0ELb1ELb0ELb1ELb1ELb1ELb0ELb0EEENS1_21CollectiveEpilogueFwdINS6_IJSA_SC_SB_EEES9_SE_SG_Li256ELb1ELb1ELb0ELb0EEENS1_36VarlenDynamicPersistentTileSchedulerILi128ELi64ELi256ELi128ELb0ELb1ELb1ELb1ELb0ELb1EEEEEEEEEvNT_6ParamsE:
        .type           _ZN7cutlass13device_kernelIN5flash11enable_sm90INS1_16FlashAttnFwdSm90INS1_25CollectiveMainloopFwdSm90ILi2EN4cute5tupleIJNS5_1CILi1EEES8_S8_EEENS6_IJNS7_ILi128EEENS7_ILi64EEENS7_ILi256EEEEEELi256ENS_6half_tEfNS_4arch4Sm90ELb0ELb1ELb0ELb1ELb0ELb1ELb0ELb1ELb1ELb1ELb0ELb0EEENS1_21CollectiveEpilogueFwdINS6_IJSA_SC_SB_EEES9_SE_SG_Li256ELb1ELb1ELb0ELb0EEENS1_36VarlenDynamicPersistentTileSchedulerILi128ELi64ELi256ELi128ELb0ELb1ELb1ELb1ELb0ELb1EEEEEEEEEvNT_6ParamsE,@function
        .size           _ZN7cutlass13device_kernelIN5flash11enable_sm90INS1_16FlashAttnFwdSm90INS1_25CollectiveMainloopFwdSm90ILi2EN4cute5tupleIJNS5_1CILi1EEES8_S8_EEENS6_IJNS7_ILi128EEENS7_ILi64EEENS7_ILi256EEEEEELi256ENS_6half_tEfNS_4arch4Sm90ELb0ELb1ELb0ELb1ELb0ELb1ELb0ELb1ELb1ELb1ELb0ELb0EEENS1_21CollectiveEpilogueFwdINS6_IJSA_SC_SB_EEES9_SE_SG_Li256ELb1ELb1ELb0ELb0EEENS1_36VarlenDynamicPersistentTileSchedulerILi128ELi64ELi256ELi128ELb0ELb1ELb1ELb1ELb0ELb1EEEEEEEEEvNT_6ParamsE,(.L_x_3430 - _ZN7cutlass13device_kernelIN5flash11enable_sm90INS1_16FlashAttnFwdSm90INS1_25CollectiveMainloopFwdSm90ILi2EN4cute5tupleIJNS5_1CILi1EEES8_S8_EEENS6_IJNS7_ILi128EEENS7_ILi64EEENS7_ILi256EEEEEELi256ENS_6half_tEfNS_4arch4Sm90ELb0ELb1ELb0ELb1ELb0ELb1ELb0ELb1ELb1ELb1ELb0ELb0EEENS1_21CollectiveEpilogueFwdINS6_IJSA_SC_SB_EEES9_SE_SG_Li256ELb1ELb1ELb0ELb0EEENS1_36VarlenDynamicPersistentTileSchedulerILi128ELi64ELi256ELi128ELb0ELb1ELb1ELb1ELb0ELb1EEEEEEEEEvNT_6ParamsE)
        .other          _ZN7cutlass13device_kernelIN5flash11enable_sm90INS1_16FlashAttnFwdSm90INS1_25CollectiveMainloopFwdSm90ILi2EN4cute5tupleIJNS5_1CILi1EEES8_S8_EEENS6_IJNS7_ILi128EEENS7_ILi64EEENS7_ILi256EEEEEELi256ENS_6half_tEfNS_4arch4Sm90ELb0ELb1ELb0ELb1ELb0ELb1ELb0ELb1ELb1ELb1ELb0ELb0EEENS1_21CollectiveEpilogueFwdINS6_IJSA_SC_SB_EEES9_SE_SG_Li256ELb1ELb1ELb0ELb0EEENS1_36VarlenDynamicPersistentTileSchedulerILi128ELi64ELi256ELi128ELb0ELb1ELb1ELb1ELb0ELb1EEEEEEEEEvNT_6ParamsE,@"STO_CUDA_ENTRY STV_DEFAULT"
_ZN7cutlass13device_kernelIN5flash11enable_sm90INS1_16FlashAttnFwdSm90INS1_25CollectiveMainloopFwdSm90ILi2EN4cute5tupleIJNS5_1CILi1EEES8_S8_EEENS6_IJNS7_ILi128EEENS7_ILi64EEENS7_ILi256EEEEEELi256ENS_6half_tEfNS_4arch4Sm90ELb0ELb1ELb0ELb1ELb0ELb1ELb0ELb1ELb1ELb1ELb0ELb0EEENS1_21CollectiveEpilogueFwdINS6_IJSA_SC_SB_EEES9_SE_SG_Li256ELb1ELb1ELb0ELb0EEENS1_36VarlenDynamicPersistentTileSchedulerILi128ELi64ELi256ELi128ELb0ELb1ELb1ELb1ELb0ELb1EEEEEEEEEvNT_6ParamsE:
        /* <DEDUP_REMOVED lines=24> */
.L_x_1737:
[----:B------:R-:W-:Y:S05]  /*0180*/  BSYNC B0 ;  /* 0x0000000000007941 */ /* 0x000fea0003800000 */
.L_x_1736:
        /* <DEDUP_REMOVED lines=41> */
.L_x_1738:
        /* <DEDUP_REMOVED lines=22> */
.L_x_1739:
        /* <DEDUP_REMOVED lines=18> */
.L_x_1740:
        /* <DEDUP_REMOVED lines=22> */
.L_x_1741:
        /* <DEDUP_REMOVED lines=22> */
.L_x_1742:
[----:B0-----:R-:W-:Y:S01]  /*0960*/  UMOV UR4, 0x1 ;  /* 0x0000000100047882 */ /* 0x001fe20000000000 */
[----:B------:R-:W-:Y:S01]  /*0970*/  PLOP3.LUT P0, PT, PT, PT, UP0, 0x80, 0x0 ;  /* 0x000000000000781c */ /* 0x000fe20003f0f008 */
[----:B------:R-:W-:Y:S01]  /*0980*/  USEL UR4, UR4, 0x2, !UP0 ;  /* 0x0000000204047887 */ /* 0x000fe2000c000000 */
[----:B------:R-:W-:Y:S01]  /*0990*/  NOP ;  /* 0x0000000000007918 */ /* 0x000fe20000000000 */
[----:B------:R-:W-:Y:S04]  /*09a0*/  BSSY B9, `(.L_x_1743) ;  /* 0x000298d000097945 */ /* 0x000fe80003800000 */
[----:B------:R-:W-:-:S05]  /*09b0*/  IMAD.U32 R2, RZ, RZ, UR4 ;  /* 0x00000004ff027e24 */ /* 0x000fca000f8e00ff */
[----:B------:R0:W-:Y:S01]  /*09c0*/  STL [R1+0x94], R2 ;  /* 0x0000940201007387 */ /* 0x0001e20000100800 */
[----:B-12-4-:R-:W-:Y:S06]  /*09d0*/  BAR.SYNC.DEFER_BLOCKING 0x0 ;  /* 0x0000000000007b1d */ /* 0x016fec0000010000 */
[----:B------:R-:W-:Y:S05]  /*09e0*/  @!P0 BRA `(.L_x_1744) ;  /* 0x0000020400108947 */ /* 0x000fea0003800000 */
.L_x_1745:
        /* <DEDUP_REMOVED lines=15> */
[----:B------:R-:W2:Y:S01]  /*0ae0*/  LDL R0, [R1+0x94] ;  /* 0x0000940001007983 */ /* 0x000ea20000100800 */
[----:B------:R-:W-:Y:S02]  /*0af0*/  VIADD R4, R4, 0xffffff80 ;  /* 0xffffff8004047836 */ /* 0x000fe40000000000 */
[----:B------:R-:W-:Y:S02]  /*0b00*/  IMAD.MOV.U32 R237, RZ, RZ, RZ ;  /* 0x000000ffffed7224 */ /* 0x000fe400078e00ff */
[----:B------:R-:W-:Y:S01]  /*0b10*/  IMAD.MOV.U32 R219, RZ, RZ, RZ ;  /* 0x000000ffffdb7224 */ /* 0x000fe200078e00ff */
[----:B------:R-:W-:Y:S01]  /*0b20*/  SHF.R.S32.HI R3, RZ, 0x1f, R4 ;  /* 0x0000001fff037819 */ /* 0x000fe20000011404 */
[----:B------:R-:W-:-:S03]  /*0b30*/  IMAD.MOV.U32 R22, RZ, RZ, RZ ;  /* 0x000000ffff167224 */ /* 0x000fc600078e00ff */
[CC--:B------:R-:W-:Y:S02]  /*0b40*/  LEA.HI R5, R3.reuse, R4.reuse, RZ, 0x5 ;  /* 0x0000000403057211 */ /* 0x0c0fe400078f28ff */
[CC--:B0-----:R-:W-:Y:S02]  /*0b50*/  LEA.HI R2, R3.reuse, R4.reuse, RZ, 0x4 ;  /* 0x0000000403027211 */ /* 0x0c1fe400078f20ff */
[----:B------:R-:W-:Y:S01]  /*0b60*/  LEA.HI R218, R3, R4, RZ, 0x3 ;  /* 0x0000000403da7211 */ /* 0x000fe200078f18ff */
[----:B------:R-:W-:Y:S01]  /*0b70*/  IMAD.SHL.U32 R6, R5, 0x20, RZ ;  /* 0x0000002005067824 */ /* 0x000fe200078e00ff */
[----:B------:R-:W-:Y:S02]  /*0b80*/  LOP3.LUT R5, R2, 0x3fffff0, RZ, 0xc0, !PT ;  /* 0x03fffff002057812 */ /* 0x000fe400078ec0ff */
[----:B------:R-:W-:Y:S02]  /*0b90*/  SHF.R.S32.HI R7, RZ, 0x4, R2 ;  /* 0x00000004ff077819 */ /* 0x000fe40000011402 */
[----:B------:R-:W-:-:S02]  /*0ba0*/  LOP3.LUT R6, R6, 0xfffffc00, RZ, 0xc0, !PT ;  /* 0xfffffc0006067812 */ /* 0x000fc400078ec0ff */
[----:B------:R-:W-:Y:S02]  /*0bb0*/  IADD3 R5, R4, -R5, RZ ;  /* 0x8000000504057210 */ /* 0x000fe40007ffe0ff */
[----:B------:R-:W-:Y:S02]  /*0bc0*/  LEA.HI R2, R2, R7, RZ, 0x1 ;  /* 0x0000000702027211 */ /* 0x000fe400078f08ff */
[-C--:B------:R-:W-:Y:S01]  /*0bd0*/  LEA.HI R8, R3, R4.reuse, RZ, 0x2 ;  /* 0x0000000403087211 */ /* 0x080fe200078f10ff */
[----:B------:R-:W-:Y:S01]  /*0be0*/  IMAD R5, R5, 0x40, R6 ;  /* 0x0000004005057824 */ /* 0x000fe200078e0206 */
[----:B------:R-:W-:Y:S02]  /*0bf0*/  LEA.HI R6, R3, R4, RZ, 0x6 ;  /* 0x0000000403067211 */ /* 0x000fe400078f30ff */
[----:B------:R-:W-:Y:S02]  /*0c00*/  LOP3.LUT R2, R2, 0x1ffffffe, RZ, 0xc0, !PT ;  /* 0x1ffffffe02027812 */ /* 0x000fe400078ec0ff */
[----:B------:R-:W-:-:S03]  /*0c10*/  SHF.L.U32 R6, R6, 0x3, RZ ;  /* 0x0000000306067819 */ /* 0x000fc600000006ff */
[----:B------:R-:W-:Y:S01]  /*0c20*/  IMAD.IADD R2, R7, 0x1, -R2 ;  /* 0x0000000107027824 */ /* 0x000fe200078e0a02 */
[----:B------:R-:W-:-:S04]  /*0c30*/  LOP3.LUT R29, R6, 0xfffffe00, RZ, 0xc0, !PT ;  /* 0xfffffe00061d7812 */ /* 0x000fc800078ec0ff */
[----:B------:R-:W-:Y:S02]  /*0c40*/  LEA R2, R2, R5, 0x3 ;  /* 0x0000000502027211 */ /* 0x000fe400078e18ff */
[----:B--2---:R-:W-:Y:S02]  /*0c50*/  R2UR UR4, R0 ;  /* 0x00000000000472ca */ /* 0x004fe400000e0000 */
[----:B------:R-:W-:Y:S02]  /*0c60*/  LEA.HI R0, R3, R4, RZ, 0x7 ;  /* 0x0000000403007211 */ /* 0x000fe400078f38ff */
[----:B------:R-:W-:Y:S02]  /*0c70*/  LOP3.LUT R3, R218, 0xfffffff8, RZ, 0xc0, !PT ;  /* 0xfffffff8da037812 */ /* 0x000fe400078ec0ff */
[----:B------:R-:W-:Y:S02]  /*0c80*/  LOP3.LUT R9, R0, 0xffffff80, RZ, 0xc0, !PT ;  /* 0xffffff8000097812 */ /* 0x000fe400078ec0ff */
[----:B------:R-:W-:Y:S01]  /*0c90*/  SHF.R.S32.HI R218, RZ, 0x3, R218 ;  /* 0x00000003ffda7819 */ /* 0x000fe200000114da */
[C---:B------:R-:W-:Y:S01]  /*0ca0*/  IMAD.IADD R13, R4.reuse, 0x1, -R3 ;  /* 0x00000001040d7824 */ /* 0x040fe200078e0a03 */
[----:B------:R-:W-:Y:S01]  /*0cb0*/  SHF.R.S32.HI R14, RZ, 0x7, R0 ;  /* 0x00000007ff0e7819 */ /* 0x000fe20000011400 */
[----:B------:R-:W-:Y:S01]  /*0cc0*/  IMAD.IADD R20, R4, 0x1, -R9 ;  /* 0x0000000104147824 */ /* 0x000fe200078e0a09 */
[----:B------:R-:W-:Y:S01]  /*0cd0*/  LOP3.LUT R9, R8, 0xfffffffc, RZ, 0xc0, !PT ;  /* 0xfffffffc08097812 */ /* 0x000fe200078ec0ff */
[C---:B------:R-:W-:Y:S01]  /*0ce0*/  IMAD.SHL.U32 R200, R13.reuse, 0x4, RZ ;  /* 0x000000040dc87824 */ /* 0x040fe200078e00ff */
[----:B------:R-:W-:Y:S01]  /*0cf0*/  LEA.HI R0, R0, R14, RZ, 0x1 ;  /* 0x0000000e00007211 */ /* 0x000fe200078f08ff */
[----:B------:R-:W-:Y:S01]  /*0d00*/  IMAD.SHL.U32 R18, R13, 0x8, RZ ;  /* 0x000000080d127824 */ /* 0x000fe200078e00ff */
[----:B------:R-:W-:Y:S01]  /*0d10*/  SHF.R.S32.HI R8, RZ, 0x1f, R20 ;  /* 0x0000001fff087819 */ /* 0x000fe20000011414 */
[----:B------:R-:W-:Y:S01]  /*0d20*/  IMAD.IADD R11, R4, 0x1, -R9 ;  /* 0x00000001040b7824 */ /* 0x000fe200078e0a09 */
[----:B------:R-:W-:Y:S01]  /*0d30*/  STL [R1+0x68], R20 ;  /* 0x0000681401007387 */ /* 0x000fe20000100800 */
[----:B------:R-:W-:Y:S01]  /*0d40*/  VIADD R4, R218, 0x40 ;  /* 0x00000040da047836 */ /* 0x000fe20000000000 */
[----:B------:R-:W-:Y:S01]  /*0d50*/  LEA.HI R7, R8, R20, RZ, 0x2 ;  /* 0x0000001408077211 */ /* 0x000fe200078f10ff */
[C---:B------:R-:W-:Y:S01]  /*0d60*/  VIADD R233, R200.reuse, 0x40 ;  /* 0x00000040c8e97836 */ /* 0x040fe20000000000 */
[----:B------:R-:W-:Y:S01]  /*0d70*/  LEA.HI R12, R11, R11, RZ, 0x1 ;  /* 0x0000000b0b0c7211 */ /* 0x000fe200078f08ff */
[----:B------:R-:W-:Y:S01]  /*0d80*/  STL [R1+0x40], R13 ;  /* 0x0000400d01007387 */ /* 0x000fe20000100800 */
[----:B------:R-:W-:Y:S01]  /*0d90*/  SHF.R.S32.HI R9, RZ, 0x2, R7 ;  /* 0x00000002ff097819 */ /* 0x000fe20000011407 */
[----:B------:R-:W-:Y:S01]  /*0da0*/  IMAD.IADD R226, R200, 0x1, R233 ;  /* 0x00000001c8e27824 */ /* 0x000fe200078e02e9 */
[----:B------:R-:W-:Y:S01]  /*0db0*/  SHF.R.S32.HI R10, RZ, 0x1f, R7 ;  /* 0x0000001fff0a7819 */ /* 0x000fe20000011407 */
[----:B------:R0:W-:Y:S01]  /*0dc0*/  STL [R1+0x90], R2 ;  /* 0x0000900201007387 */ /* 0x0001e20000100800 */
[----:B------:R-:W-:Y:S01]  /*0dd0*/  SHF.R.S32.HI R3, RZ, 0x1f, R4 ;  /* 0x0000001fff037819 */ /* 0x000fe20000011404 */
[----:B------:R-:W-:Y:S01]  /*0de0*/  VIADD R21, R218, 0x20 ;  /* 0x00000020da157836 */ /* 0x000fe20000000000 */
[----:B------:R-:W-:Y:S01]  /*0df0*/  LEA.HI R10, R10, R9, RZ, 0x3 ;  /* 0x000000090a0a7211 */ /* 0x000fe200078f18ff */
[----:B------:R-:W-:Y:S01]  /*0e00*/  VIADD R17, R218, 0x60 ;  /* 0x00000060da117836 */ /* 0x000fe20000000000 */
[----:B------:R-:W-:Y:S01]  /*0e10*/  LEA.HI R3, R3, R4, RZ, 0x3 ;  /* 0x0000000403037211 */ /* 0x000fe200078f18ff */
[----:B------:R1:W-:Y:S01]  /*0e20*/  STL [R1+0x88], R14 ;  /* 0x0000880e01007387 */ /* 0x0003e20000100800 */
[----:B------:R-:W-:Y:S01]  /*0e30*/  LOP3.LUT R10, R10, 0xfffffff8, RZ, 0xc0, !PT ;  /* 0xfffffff80a0a7812 */ /* 0x000fe200078ec0ff */
[----:B------:R-:W-:Y:S01]  /*0e40*/  IMAD.SHL.U32 R15, R218, 0x40, RZ ;  /* 0x00000040da0f7824 */ /* 0x000fe200078e00ff */
[----:B------:R-:W-:Y:S01]  /*0e50*/  SHF.R.S32.HI R5, RZ, 0x1f, R226 ;  /* 0x0000001fff057819 */ /* 0x000fe200000114e2 */
[----:B------:R-:W-:Y:S01]  /*0e60*/  IMAD.SHL.U32 R3, R3, 0x40, RZ ;  /* 0x0000004003037824 */ /* 0x000fe200078e00ff */
[----:B0-----:R-:W-:Y:S01]  /*0e70*/  SHF.L.U32 R2, R4, 0x6, RZ ;  /* 0x0000000604027819 */ /* 0x001fe200000006ff */
[----:B------:R-:W-:Y:S01]  /*0e80*/  IMAD.IADD R9, R9, 0x1, -R10 ;  /* 0x0000000109097824 */ /* 0x000fe200078e0a0a */
[----:B------:R-:W-:Y:S01]  /*0e90*/  LOP3.LUT R12, R12, 0x1ffffffe, RZ, 0xc0, !PT ;  /* 0x1ffffffe0c0c7812 */ /* 0x000fe200078ec0ff */
[----:B------:R-:W-:Y:S01]  /*0ea0*/  ULOP3.LUT UR4, UR4, 0x1, URZ, 0xfc, !UPT ;  /* 0x0000000104047892 */ /* 0x000fe2000f8efc3f */
[----:B------:R-:W-:Y:S01]  /*0eb0*/  LOP3.LUT R10, R2, 0x1c0, RZ, 0xc0, !PT ;  /* 0x000001c0020a7812 */ /* 0x000fe200078ec0ff */
[----:B------:R-:W-:Y:S01]  /*0ec0*/  VIADD R234, R200, 0x20 ;  /* 0x00000020c8ea7836 */ /* 0x000fe20000000000 */
[----:B------:R-:W-:Y:S01]  /*0ed0*/  LEA.HI R4, R5, R226, RZ, 0x3 ;  /* 0x000000e205047211 */ /* 0x000fe200078f18ff */
[----:B------:R-:W-:Y:S01]  /*0ee0*/  IMAD.IADD R12, R11, 0x1, -R12 ;  /* 0x000000010b0c7824 */ /* 0x000fe200078e0a0c */
[----:B------:R-:W-:Y:S01]  /*0ef0*/  LEA.HI R8, R8, R20, RZ, 0x5 ;  /* 0x0000001408087211 */ /* 0x000fe200078f28ff */
[----:B------:R-:W-:Y:S01]  /*0f00*/  VIADD R235, R200, 0x60 ;  /* 0x00000060c8eb7836 */ /* 0x000fe20000000000 */
[----:B------:R-:W-:-:S02]  /*0f10*/  LOP3.LUT R13, R3, 0xfffffe00, RZ, 0xc0, !PT ;  /* 0xfffffe00030d7812 */ /* 0x000fc400078ec0ff */
[----:B------:R-:W-:Y:S02]  /*0f20*/  SHF.R.U32.HI R2, RZ, 0x3, R10 ;  /* 0x00000003ff027819 */ /* 0x000fe4000001160a */
[C---:B------:R-:W-:Y:S01]  /*0f30*/  LOP3.LUT R11, R10.reuse, 0x38, R18, 0xf8, !PT ;  /* 0x000000380a0b7812 */ /* 0x040fe200078ef812 */
[----:B------:R0:W-:Y:S01]  /*0f40*/  STL [R1+0x64], R13 ;  /* 0x0000640d01007387 */ /* 0x0001e20000100800 */
[----:B------:R-:W-:Y:S02]  /*0f50*/  LOP3.LUT R3, R10, 0x38, R4, 0xf8, !PT ;  /* 0x000000380a037812 */ /* 0x000fe400078ef804 */
[----:B------:R-:W-:Y:S02]  /*0f60*/  LOP3.LUT R0, R0, 0x3fffffe, RZ, 0xc0, !PT ;  /* 0x03fffffe00007812 */ /* 0x000fe400078ec0ff */
[----:B------:R-:W-:Y:S02]  /*0f70*/  SHF.R.S32.HI R8, RZ, 0x5, R8 ;  /* 0x00000005ff087819 */ /* 0x000fe40000011408 */
[----:B------:R-:W-:Y:S01]  /*0f80*/  LOP3.LUT R11, R13, R11, R2, 0xf6, !PT ;  /* 0x0000000b0d0b7212 */ /* 0x000fe200078ef602 */
[----:B------:R-:W-:Y:S01]  /*0f90*/  IMAD.IADD R0, R14, 0x1, -R0 ;  /* 0x000000010e007824 */ /* 0x000fe200078e0a00 */
[----:B------:R-:W-:Y:S01]  /*0fa0*/  LOP3.LUT R10, R3, R2, RZ, 0x3c, !PT ;  /* 0x00000002030a7212 */ /* 0x000fe200078e3cff */
[----:B------:R-:W-:Y:S01]  /*0fb0*/  IMAD R9, R8, 0x10, R9 ;  /* 0x0000001008097824 */ /* 0x000fe200078e0209 */
[----:B------:R-:W-:-:S02]  /*0fc0*/  SHF.R.S32.HI R2, RZ, 0x1f, R21 ;  /* 0x0000001fff027819 */ /* 0x000fc40000011415 */
[----:B------:R-:W-:Y:S01]  /*0fd0*/  SHF.R.S32.HI R8, RZ, 0x1f, R17 ;  /* 0x0000001fff087819 */ /* 0x000fe20000011411 */
[----:B-1----:R-:W-:Y:S01]  /*0fe0*/  IMAD R14, R0, 0x40, R9 ;  /* 0x00000040000e7824 */ /* 0x002fe200078e0209 */
[----:B------:R-:W-:Y:S01]  /*0ff0*/  LEA.HI R2, R2, R21, RZ, 0x3 ;  /* 0x0000001502027211 */ /* 0x000fe200078f18ff */
[----:B------:R-:W-:Y:S01]  /*1000*/  IMAD.SHL.U32 R0, R21, 0x40, RZ ;  /* 0x0000004015007824 */ /* 0x000fe200078e00ff */
[----:B------:R-:W-:Y:S02]  /*1010*/  LEA.HI R5, R5, R226, RZ, 0x6 ;  /* 0x000000e205057211 */ /* 0x000fe400078f30ff */
[----:B------:R-:W-:Y:S01]  /*1020*/  LEA.HI R8, R8, R17, RZ, 0x3 ;  /* 0x0000001108087211 */ /* 0x000fe200078f18ff */
[----:B------:R-:W-:Y:S01]  /*1030*/  IMAD.SHL.U32 R2, R2, 0x40, RZ ;  /* 0x0000004002027824 */ /* 0x000fe200078e00ff */
[----:B------:R-:W-:Y:S01]  /*1040*/  LOP3.LUT R28, R0, 0x1c0, RZ, 0xc0, !PT ;  /* 0x000001c0001c7812 */ /* 0x000fe200078ec0ff */
[----:B------:R-:W-:Y:S01]  /*1050*/  IMAD.SHL.U32 R5, R5, 0x80, RZ ;  /* 0x0000008005057824 */ /* 0x000fe200078e00ff */
[----:B------:R-:W-:Y:S01]  /*1060*/  SHF.L.U32 R6, R17, 0x6, RZ ;  /* 0x0000000611067819 */ /* 0x000fe200000006ff */
[----:B------:R-:W-:Y:S01]  /*1070*/  IMAD.SHL.U32 R8, R8, 0x40, RZ ;  /* 0x0000004008087824 */ /* 0x000fe200078e00ff */
[----:B------:R-:W-:Y:S01]  /*1080*/  LOP3.LUT R24, R2, 0xfffffe00, RZ, 0xc0, !PT ;  /* 0xfffffe0002187812 */ /* 0x000fe200078ec0ff */
[----:B------:R-:W-:Y:S01]  /*1090*/  STL [R1+0x8c], R14 ;  /* 0x00008c0e01007387 */ /* 0x000fe20000100800 */
[----:B------:R-:W-:-:S02]  /*10a0*/  SHF.R.U32.HI R25, RZ, 0x3, R28 ;  /* 0x00000003ff197819 */ /* 0x000fc4000001161c */
[----:B------:R-:W-:Y:S01]  /*10b0*/  LOP3.LUT R2, R28, 0x38, R4, 0xf8, !PT ;  /* 0x000000381c027812 */ /* 0x000fe200078ef804 */
[----:B------:R-:W-:Y:S01]  /*10c0*/  STL [R1+0x28], R29 ;  /* 0x0000281d01007387 */ /* 0x000fe20000100800 */
[----:B------:R-:W-:Y:S02]  /*10d0*/  LOP3.LUT R27, R6, 0x1c0, RZ, 0xc0, !PT ;  /* 0x000001c0061b7812 */ /* 0x000fe400078ec0ff */
[----:B------:R-:W-:Y:S01]  /*10e0*/  LOP3.LUT R3, R15, 0x1c0, RZ, 0xc0, !PT ;  /* 0x000001c00f037812 */ /* 0x000fe200078ec0ff */
[----:B------:R-:W-:Y:S01]  /*10f0*/  STL [R1+0x24], R24 ;  /* 0x0000241801007387 */ /* 0x000fe20000100800 */
[----:B------:R-:W-:Y:S02]  /*1100*/  LOP3.LUT R0, R4, 0x38, RZ, 0xc0, !PT ;  /* 0x0000003804007812 */ /* 0x000fe400078ec0ff */
[----:B------:R-:W-:Y:S02]  /*1110*/  LOP3.LUT R5, R5, 0xffffe000, RZ, 0xc0, !PT ;  /* 0xffffe00005057812 */ /* 0x000fe400078ec0ff */
[----:B------:R-:W-:-:S02]  /*1120*/  LOP3.LUT R2, R2, R25, RZ, 0x3c, !PT ;  /* 0x0000001902027212 */ /* 0x000fc400078e3cff */
[----:B------:R-:W-:Y:S02]  /*1130*/  SHF.R.U32.HI R23, RZ, 0x3, R27 ;  /* 0x00000003ff177819 */ /* 0x000fe4000001161b */
[----:B------:R-:W-:Y:S02]  /*1140*/  LOP3.LUT R21, R8, 0xfffffe00, RZ, 0xc0, !PT ;  /* 0xfffffe0008157812 */ /* 0x000fe400078ec0ff */
[----:B------:R-:W-:Y:S02]  /*1150*/  LOP3.LUT R6, R27, 0x38, R4, 0xf8, !PT ;  /* 0x000000381b067812 */ /* 0x000fe400078ef804 */
[----:B------:R-:W-:Y:S01]  /*1160*/  SHF.R.U32.HI R30, RZ, 0x3, R3 ;  /* 0x00000003ff1e7819 */ /* 0x000fe20000011603 */
[----:B------:R-:W-:Y:S01]  /*1170*/  STL [R1+0x60], R21 ;  /* 0x0000601501007387 */ /* 0x000fe20000100800 */
[----:B------:R-:W-:Y:S02]  /*1180*/  LOP3.LUT R0, R0, 0x1c0, R15, 0xf8, !PT ;  /* 0x000001c000007812 */ /* 0x000fe400078ef80f */
[----:B------:R-:W-:Y:S01]  /*1190*/  IADD3 R9, R2, R5, R24 ;  /* 0x0000000502097210 */ /* 0x000fe20007ffe018 */
[----:B------:R-:W-:Y:S01]  /*11a0*/  IMAD.U32 R2, RZ, RZ, UR4 ;  /* 0x00000004ff027e24 */ /* 0x000fe2000f8e00ff */
[----:B------:R-:W-:Y:S01]  /*11b0*/  LOP3.LUT R3, R3, 0x38, R18, 0xf8, !PT ;  /* 0x0000003803037812 */ /* 0x000fe200078ef812 */
[----:B------:R-:W-:Y:S01]  /*11c0*/  STL [R1+0x54], RZ ;  /* 0x000054ff01007387 */ /* 0x000fe20000100800 */
[----:B------:R-:W-:-:S02]  /*11d0*/  IADD3 R26, R18, 0x80, RZ ;  /* 0x00000080121a7810 */ /* 0x000fc40007ffe0ff */
[----:B------:R-:W-:Y:S01]  /*11e0*/  LOP3.LUT R6, R6, R23, RZ, 0x3c, !PT ;  /* 0x0000001706067212 */ /* 0x000fe200078e3cff */
[----:B------:R1:W-:Y:S01]  /*11f0*/  STL [R1+0x20], R2 ;  /* 0x0000200201007387 */ /* 0x0003e20000100800 */
[----:B0-----:R-:W-:Y:S01]  /*1200*/  IADD3 R13, R10, R5, R13 ;  /* 0x000000050a0d7210 */ /* 0x001fe20007ffe00d */
[----:B------:R-:W-:Y:S01]  /*1210*/  VIADD R10, R18, 0xc0 ;  /* 0x000000c0120a7836 */ /* 0x000fe20000000000 */
[----:B------:R-:W-:Y:S01]  /*1220*/  LOP3.LUT R0, R0, R30, RZ, 0x3c, !PT ;  /* 0x0000001e00007212 */ /* 0x000fe200078e3cff */
[----:B------:R-:W-:Y:S01]  /*1230*/  STL [R1+0xc], R26 ;  /* 0x00000c1a01007387 */ /* 0x000fe20000100800 */
[----:B------:R-:W-:Y:S02]  /*1240*/  LOP3.LUT R8, R29, R3, R30, 0xf6, !PT ;  /* 0x000000031d087212 */ /* 0x000fe400078ef61e */
[----:B------:R-:W-:Y:S01]  /*1250*/  SHF.R.S32.HI R3, RZ, 0x1f, R26 ;  /* 0x0000001fff037819 */ /* 0x000fe2000001141a */
[----:B------:R0:W-:Y:S01]  /*1260*/  STL [R1+0x10], R10 ;  /* 0x0000100a01007387 */ /* 0x0001e20000100800 */
[----:B------:R-:W-:-:S02]  /*1270*/  IADD3 R15, R6, R5, R21 ;  /* 0x00000005060f7210 */ /* 0x000fc40007ffe015 */
[----:B-1----:R-:W-:Y:S01]  /*1280*/  SHF.R.S32.HI R2, RZ, 0x1f, R218 ;  /* 0x0000001fff027819 */ /* 0x002fe200000114da */
[----:B------:R-:W-:Y:S01]  /*1290*/  STL [R1+0x3c], R8 ;  /* 0x00003c0801007387 */ /* 0x000fe20000100800 */
[----:B------:R-:W-:Y:S01]  /*12a0*/  IADD3 R5, R0, R5, R29 ;  /* 0x0000000500057210 */ /* 0x000fe20007ffe01d */
[----:B------:R-:W-:Y:S01]  /*12b0*/  VIADD R0, R16, 0x10400 ;  /* 0x0001040010007836 */ /* 0x000fe20000000000 */
[--C-:B------:R-:W-:Y:S01]  /*12c0*/  LOP3.LUT R2, R28, 0x38, R18.reuse, 0xf8, !PT ;  /* 0x000000381c027812 */ /* 0x100fe200078ef812 */
[----:B------:R1:W-:Y:S01]  /*12d0*/  STL [R1+0x5c], R3 ;  /* 0x00005c0301007387 */ /* 0x0003e20000100800 */
[----:B------:R-:W-:Y:S02]  /*12e0*/  LOP3.LUT R6, R27, 0x38, R18, 0xf8, !PT ;  /* 0x000000381b067812 */ /* 0x000fe400078ef812 */
[----:B------:R-:W-:Y:S02]  /*12f0*/  LOP3.LUT R229, R7, 0x7ffffffc, RZ, 0xc0, !PT ;  /* 0x7ffffffc07e57812 */ /* 0x000fe400078ec0ff */
[----:B0-----:R-:W-:-:S02]  /*1300*/  SHF.R.S32.HI R10, RZ, 0x1f, R10 ;  /* 0x0000001fff0a7819 */ /* 0x001fc4000001140a */
[----:B------:R-:W-:Y:S01]  /*1310*/  LOP3.LUT R7, R21, R6, R23, 0xf6, !PT ;  /* 0x0000000615077212 */ /* 0x000fe200078ef617 */
[----:B------:R-:W-:Y:S01]  /*1320*/  IMAD.IADD R229, R20, 0x1, -R229 ;  /* 0x0000000114e57824 */ /* 0x000fe200078e0ae5 */
[----:B------:R-:W-:Y:S01]  /*1330*/  MOV R17, RZ ;  /* 0x000000ff00117202 */ /* 0x000fe20000000f00 */
[----:B------:R-:W-:Y:S01]  /*1340*/  STL [R1+0x58], R10 ;  /* 0x0000580a01007387 */ /* 0x000fe20000100800 */
[----:B-1----:R-:W-:Y:S01]  /*1350*/  LOP3.LUT R3, R24, R2, R25, 0xf6, !PT ;  /* 0x0000000218037212 */ /* 0x002fe200078ef619 */
[----:B------:R-:W-:Y:S01]  /*1360*/  IMAD R2, R11, 0x2, R0 ;  /* 0x000000020b027824 */ /* 0x000fe200078e0200 */
[----:B------:R-:W-:-:S03]  /*1370*/  SHF.R.S32.HI R19, RZ, 0x1f, R18 ;  /* 0x0000001fff137819 */ /* 0x000fc60000011412 */
[--C-:B------:R-:W-:Y:S01]  /*1380*/  IMAD R6, R3, 0x2, R0.reuse ;  /* 0x0000000203067824 */ /* 0x100fe200078e0200 */
[----:B------:R0:W-:Y:S01]  /*1390*/  STL [R1+0x78], R2 ;  /* 0x0000780201007387 */ /* 0x0001e20000100800 */
[----:B------:R-:W-:-:S03]  /*13a0*/  IMAD R3, R7, 0x2, R0 ;  /* 0x0000000207037824 */ /* 0x000fc600078e0200 */
[----:B------:R1:W-:Y:S04]  /*13b0*/  STL [R1+0x80], R6 ;  /* 0x0000800601007387 */ /* 0x0003e80000100800 */
[----:B------:R2:W-:Y:S01]  /*13c0*/  STL [R1+0x70], R3 ;  /* 0x0000700301007387 */ /* 0x0005e20000100800 */
[----:B0-----:R-:W-:Y:S01]  /*13d0*/  LEA R2, R9, R0, 0x1 ;  /* 0x0000000009027211 */ /* 0x001fe200078e08ff */
[----:B-1----:R-:W-:-:S04]  /*13e0*/  IMAD R6, R13, 0x2, R0 ;  /* 0x000000020d067824 */ /* 0x002fc800078e0200 */
[----:B------:R0:W-:Y:S01]  /*13f0*/  STL [R1+0x7c], R2 ;  /* 0x00007c0201007387 */ /* 0x0001e20000100800 */
[----:B--2---:R-:W-:-:S03]  /*1400*/  IMAD R3, R15, 0x2, R0 ;  /* 0x000000020f037824 */ /* 0x004fc600078e0200 */
[----:B------:R-:W-:Y:S04]  /*1410*/  STL [R1+0x74], R6 ;  /* 0x0000740601007387 */ /* 0x000fe80000100800 */
[----:B------:R1:W-:Y:S01]  /*1420*/  STL [R1+0x6c], R3 ;  /* 0x00006c0301007387 */ /* 0x0003e20000100800 */
[--C-:B0-----:R-:W-:Y:S02]  /*1430*/  IMAD R2, R5, 0x2, R0.reuse ;  /* 0x0000000205027824 */ /* 0x101fe400078e0200 */
[----:B------:R-:W-:-:S03]  /*1440*/  IMAD R0, R8, 0x2, R0 ;  /* 0x0000000208007824 */ /* 0x000fc600078e0200 */
[----:B------:R0:W-:Y:S01]  /*1450*/  STL [R1+0x84], R2 ;  /* 0x0000840201007387 */ /* 0x0001e20000100800 */
[----:B-1----:R-:W-:-:S03]  /*1460*/  SHF.R.S32.HI R3, RZ, 0x3, R4 ;  /* 0x00000003ff037819 */ /* 0x002fc60000011404 */
[----:B------:R1:W-:Y:S04]  /*1470*/  STL [R1+0x30], R0 ;  /* 0x0000300001007387 */ /* 0x0003e80000100800 */
[----:B------:R2:W-:Y:S01]  /*1480*/  STL [R1+0x44], R3 ;  /* 0x0000440301007387 */ /* 0x0005e20000100800 */
[----:B0-----:R-:W-:Y:S01]  /*1490*/  LOP3.LUT R2, R4, 0xfffffff8, RZ, 0xc0, !PT ;  /* 0xfffffff804027812 */ /* 0x001fe200078ec0ff */
[----:B-1----:R-:W-:-:S05]  /*14a0*/  IMAD R0, R12, 0x8, R14 ;  /* 0x000000080c007824 */ /* 0x002fca00078e020e */
[----:B------:R2:W-:Y:S04]  /*14b0*/  STL [R1+0x34], R0 ;  /* 0x0000340001007387 */ /* 0x0005e80000100800 */
[----:B------:R2:W-:Y:S02]  /*14c0*/  STL [R1+0x50], R2 ;  /* 0x0000500201007387 */ /* 0x0005e40000100800 */
.L_x_2035:
[----:B------:R-:W-:Y:S01]  /*14d0*/  ULDC.64 UR4, c[0x0][0xa28] ;  /* 0x00028a0000047ab9 */ /* 0x000fe20000000a00 */
[----:B0-23--:R-:W0:Y:S01]  /*14e0*/  LDC.64 R4, c[0x0][0xa08] ;  /* 0x00028200ff047b82 */ /* 0x00de220000000a00 */
[----:B------:R-:W-:Y:S01]  /*14f0*/  ISETP.NE.U32.AND P0, PT, RZ, UR4, PT ;  /* 0x00000004ff007c0c */ /* 0x000fe2000bf05070 */
[----:B------:R-:W-:Y:S01]  /*1500*/  IMAD.MOV.U32 R26, RZ, RZ, RZ ;  /* 0x000000ffff1a7224 */ /* 0x000fe200078e00ff */
[----:B--2---:R-:W-:Y:S01]  /*1510*/  MOV R0, RZ ;  /* 0x000000ff00007202 */ /* 0x004fe20000000f00 */
[----:B------:R-:W-:Y:S01]  /*1520*/  ULDC.64 UR6, c[0x0][0x208] ;  /* 0x0000820000067ab9 */ /* 0x000fe20000000a00 */
[----:B------:R-:W-:Y:S01]  /*1530*/  ISETP.NE.AND.EX P0, PT, RZ, UR5, PT, P0 ;  /* 0x00000005ff007c0c */ /* 0x000fe2000bf05300 */
[----:B------:R-:W-:Y:S02]  /*1540*/  ULDC.64 UR4, c[0x0][0xa18] ;  /* 0x0002860000047ab9 */ /* 0x000fe40000000a00 */
[----:B------:R-:W-:-:S04]  /*1550*/  ISETP.NE.U32.AND P1, PT, RZ, UR4, PT ;  /* 0x00000004ff007c0c */ /* 0x000fc8000bf25070 */
[----:B------:R-:W-:Y:S01]  /*1560*/  ISETP.NE.AND.EX P1, PT, RZ, UR5, PT, P1 ;  /* 0x00000005ff007c0c */ /* 0x000fe2000bf25310 */
[----:B------:R-:W-:Y:S02]  /*1570*/  ULDC.64 UR4, c[0x0][0xa08] ;  /* 0x0002820000047ab9 */ /* 0x000fe40000000a00 */
[----:B------:R-:W-:-:S03]  /*1580*/  ISETP.NE.U32.AND P3, PT, RZ, UR4, PT ;  /* 0x00000004ff007c0c */ /* 0x000fc6000bf65070 */
[----:B----4-:R-:W1:Y:S01]  /*1590*/  @P0 LDC.64 R2, c[0x0][0xa28] ;  /* 0x00028a00ff020b82 */ /* 0x010e620000000a00 */
[----:B------:R-:W-:Y:S01]  /*15a0*/  ISETP.NE.AND.EX P3, PT, RZ, UR5, PT, P3 ;  /* 0x00000005ff007c0c */ /* 0x000fe2000bf65330 */
[----:B------:R2:W-:Y:S01]  /*15b0*/  STL [R1+0x48], R66 ;  /* 0x0000484201007387 */ /* 0x0005e20000100800 */
[----:B0-----:R-:W-:-:S05]  /*15c0*/  IMAD.WIDE R8, R67, 0x4, R4 ;  /* 0x0000000443087825 */ /* 0x001fca00078e0204 */
[----:B------:R-:W0:Y:S01]  /*15d0*/  @P1 LDC.64 R6, c[0x0][0xa18] ;  /* 0x00028600ff061b82 */ /* 0x000e220000000a00 */
[----:B------:R-:W-:Y:S01]  /*15e0*/  ULDC UR4, c[0x0][0x288] ;  /* 0x0000a20000047ab9 */ /* 0x000fe20000000800 */
[----:B------:R2:W-:Y:S01]  /*15f0*/  STL [R1+0x4c], R67 ;  /* 0x00004c4301007387 */ /* 0x0005e20000100800 */
[----:B------:R-:W-:Y:S01]  /*1600*/  IMAD.U32 R220, RZ, RZ, UR4 ;  /* 0x00000004ffdc7e24 */ /* 0x000fe2000f8e00ff */
[----:B------:R-:W-:Y:S02]  /*1610*/  ULDC.64 UR4, c[0x0][0x418] ;  /* 0x0001060000047ab9 */ /* 0x000fe40000000a00 */
[----:B------:R-:W-:Y:S01]  /*1620*/  UISETP.NE.U32.AND UP0, UPT, UR4, URZ, UPT ;  /* 0x0000003f0400728c */ /* 0x000fe2000bf05070 */
[----:B-----5:R2:W5:Y:S02]  /*1630*/  @P3 LDG.E R26, desc[UR6][R8.64] ;  /* 0x00000006081a3981 */ /* 0x020564000c1e1900 */
[----:B------:R-:W-:Y:S01]  /*1640*/  ULDC UR4, c[0x0][0x424] ;  /* 0x0001090000047ab9 */ /* 0x000fe20000000800 */
[----:B------:R-:W-:-:S03]  /*1650*/  UISETP.NE.AND.EX UP0, UPT, UR5, URZ, UPT, UP0 ;  /* 0x0000003f0500728c */ /* 0x000fc6000bf05300 */
[----:B------:R-:W-:Y:S01]  /*1660*/  ULDC UR5, c[0x0][0x2f0] ;  /* 0x0000bc0000057ab9 */ /* 0x000fe20000000800 */
[----:B-1----:R-:W-:Y:S01]  /*1670*/  @P0 IMAD.WIDE R2, R67, 0x4, R2 ;  /* 0x0000000443020825 */ /* 0x002fe200078e0202 */
[----:B------:R-:W-:-:S04]  /*1680*/  USEL UR4, UR4, 0x1, UP0 ;  /* 0x0000000104047887 */ /* 0x000fc80008000000 */
[----:B------:R2:W5:Y:S01]  /*1690*/  @P0 LDG.E R0, desc[UR6][R2.64] ;  /* 0x0000000602000981 */ /* 0x000562000c1e1900 */
[----:B0-----:R-:W-:-:S05]  /*16a0*/  @P1 IMAD.WIDE R4, R67, 0x4, R6 ;  /* 0x0000000443041825 */ /* 0x001fca00078e0206 */
[----:B------:R2:W5:Y:S01]  /*16b0*/  @P1 LDG.E R220, desc[UR6][R4.64] ;  /* 0x0000000604dc1981 */ /* 0x000562000c1e1900 */
[----:B------:R-:W-:Y:S02]  /*16c0*/  ULDC.64 UR6, c[0x0][0xa20] ;  /* 0x0002880000067ab9 */ /* 0x000fe40000000a00 */
[----:B------:R-:W-:Y:S01]  /*16d0*/  ISETP.NE.U32.AND P2, PT, RZ, UR6, PT ;  /* 0x00000006ff007c0c */ /* 0x000fe2000bf45070 */
[----:B------:R-:W-:-:S03]  /*16e0*/  UIMAD UR4, UR4, UR5, URZ ;  /* 0x00000005040472a4 */ /* 0x000fc6000f8e023f */
[----:B------:R-:W-:Y:S01]  /*16f0*/  ISETP.NE.AND.EX P2, PT, RZ, UR7, PT, P2 ;  /* 0x00000007ff007c0c */ /* 0x000fe2000bf45320 */
[----:B------:R-:W-:Y:S01]  /*1700*/  ULDC UR5, c[0x0][0x348] ;  /* 0x0000d20000057ab9 */ /* 0x000fe20000000800 */
[----:B------:R-:W-:Y:S11]  /*1710*/  @P1 BRA `(.L_x_1747) ;  /* 0x0000000000281947 */ /* 0x000ff60003800000 */
[----:B------:R-:W-:Y:S02]  /*1720*/  ULDC.64 UR6, c[0x0][0xa00] ;  /* 0x0002800000067ab9 */ /* 0x000fe40000000a00 */
[----:B------:R-:W-:-:S04]  /*1730*/  ISETP.NE.U32.AND P0, PT, RZ, UR6, PT ;  /* 0x00000006ff007c0c */ /* 0x000fc8000bf05070 */
[----:B------:R-:W-:-:S13]  /*1740*/  ISETP.NE.AND.EX P0, PT, RZ, UR7, PT, P0 ;  /* 0x00000007ff007c0c */ /* 0x000fda000bf05300 */
[----:B------:R-:W-:Y:S05]  /*1750*/  @!P0 BRA `(.L_x_1747) ;  /* 0x0000000000188947 */ /* 0x000fea0003800000 */
[----:B--2---:R-:W0:Y:S01]  /*1760*/  LDC.64 R2, c[0x0][0xa00] ;  /* 0x00028000ff027b82 */ /* 0x004e220000000a00 */
[----:B------:R-:W-:Y:S01]  /*1770*/  ULDC.64 UR6, c[0x0][0x208] ;  /* 0x0000820000067ab9 */ /* 0x000fe20000000a00 */
[----:B0-----:R-:W-:-:S05]  /*1780*/  IMAD.WIDE R2, R67, 0x4, R2 ;  /* 0x0000000443027825 */ /* 0x001fca00078e0202 */
[----:B-----5:R-:W2:Y:S04]  /*1790*/  LDG.E R220, desc[UR6][R2.64] ;  /* 0x0000000602dc7981 */ /* 0x020ea8000c1e1900 */
[----:B------:R-:W2:Y:S02]  /*17a0*/  LDG.E R5, desc[UR6][R2.64+0x4] ;  /* 0x0000040602057981 */ /* 0x000ea4000c1e1900 */
[----:B--2---:R-:W-:-:S07]  /*17b0*/  IMAD.IADD R220, R5, 0x1, -R220 ;  /* 0x0000000105dc7824 */ /* 0x004fce00078e0adc */
.L_x_1747:
[----:B--2---:R-:W-:Y:S02]  /*17c0*/  IMAD.U32 R2, RZ, RZ, UR5 ;  /* 0x00000005ff027e24 */ /* 0x004fe4000f8e00ff */
[----:B------:R-:W-:Y:S01]  /*17d0*/  IMAD.U32 R25, RZ, RZ, UR4 ;  /* 0x00000004ff197e24 */ /* 0x000fe2000f8e00ff */
[----:B------:R-:W-:Y:S06]  /*17e0*/  @!P2 BRA `(.L_x_1748) ;  /* 0x000000000014a947 */ /* 0x000fec0003800000 */
[----:B------:R-:W0:Y:S01]  /*17f0*/  LDC.64 R4, c[0x0][0xa20] ;  /* 0x00028800ff047b82 */ /* 0x000e220000000a00 */
[----:B------:R-:W-:Y:S01]  /*1800*/  ULDC.64 UR4, c[0x0][0x208] ;  /* 0x0000820000047ab9 */ /* 0x000fe20000000a00 */
[----:B0-----:R-:W-:-:S05]  /*1810*/  IMAD.WIDE R4, R67, 0x4, R4 ;  /* 0x0000000443047825 */ /* 0x001fca00078e0204 */
[----:B------:R0:W5:Y:S01]  /*1820*/  LDG.E R25, desc[UR4][R4.64] ;  /* 0x0000000404197981 */ /* 0x000162000c1e1900 */
[----:B------:R-:W-:Y:S05]  /*1830*/  BRA `(.L_x_1749) ;  /* 0x0000000000147947 */ /* 0x000fea0003800000 */
.L_x_1748:
[----:B------:R-:W-:Y:S05]  /*1840*/  @!P3 BRA `(.L_x_1749) ;  /* 0x000000000010b947 */ /* 0x000fea0003800000 */
[----:B------:R-:W-:Y:S02]  /*1850*/  ULDC.64 UR4, c[0x0][0x208] ;  /* 0x0000820000047ab9 */ /* 0x000fe40000000a00 */
[----:B------:R-:W2:Y:S04]  /*1860*/  LDG.E R4, desc[UR4][R8.64] ;  /* 0x0000000408047981 */ /* 0x000ea8000c1e1900 */
[----:B------:R-:W2:Y:S02]  /*1870*/  LDG.E R25, desc[UR4][R8.64+0x4] ;  /* 0x0000040408197981 */ /* 0x000ea4000c1e1900 */
[----:B--2---:R-:W-:-:S07]  /*1880*/  IADD3 R25, -R4, R25, RZ ;  /* 0x0000001904197210 */ /* 0x004fce0007ffe1ff */
.L_x_1749:
[----:B------:R-:W-:Y:S01]  /*1890*/  ULDC.64 UR4, c[0x0][0xa10] ;  /* 0x0002840000047ab9 */ /* 0x000fe20000000a00 */
[----:B------:R-:W-:Y:S01]  /*18a0*/  ULDC.64 UR6, c[0x0][0x208] ;  /* 0x0000820000067ab9 */ /* 0x000fe20000000a00 */
[----:B------:R-:W-:Y:S01]  /*18b0*/  ISETP.NE.U32.AND P0, PT, RZ, UR4, PT ;  /* 0x00000004ff007c0c */ /* 0x000fe2000bf05070 */
[----:B------:R-:W1:Y:S03]  /*18c0*/  LDC R9, c[0x0][0x448] ;  /* 0x00011200ff097b82 */ /* 0x000e660000000800 */
[----:B------:R-:W-:Y:S01]  /*18d0*/  ISETP.NE.AND.EX P0, PT, RZ, UR5, PT, P0 ;  /* 0x00000005ff007c0c */ /* 0x000fe2000bf05300 */
[----:B------:R-:W-:Y:S02]  /*18e0*/  ULDC.64 UR4, c[0x0][0xa30] ;  /* 0x00028c0000047ab9 */ /* 0x000fe40000000a00 */
[----:B------:R-:W-:Y:S01]  /*18f0*/  ISETP.NE.U32.AND P1, PT, RZ, UR4, PT ;  /* 0x00000004ff007c0c */ /* 0x000fe2000bf25070 */
[----:B-----5:R-:W-:Y:S01]  /*1900*/  IMAD.MOV.U32 R100, RZ, RZ, R25 ;  /* 0x000000ffff647224 */ /* 0x020fe200078e0019 */
[----:B------:R-:W2:Y:S02]  /*1910*/  LDC.64 R12, c[0x0][0x9e0] ;  /* 0x00027800ff0c7b82 */ /* 0x000ea40000000a00 */
[----:B------:R-:W-:-:S06]  /*1920*/  ISETP.NE.AND.EX P1, PT, RZ, UR5, PT, P1 ;  /* 0x00000005ff007c0c */ /* 0x000fcc000bf25310 */
[----:B0-----:R-:W0:Y:S08]  /*1930*/  @P0 LDC.64 R4, c[0x0][0xa10] ;  /* 0x00028400ff040b82 */ /* 0x001e300000000a00 */
[----:B------:R-:W3:Y:S01]  /*1940*/  @P1 LDC.64 R6, c[0x0][0xa30] ;  /* 0x00028c00ff061b82 */ /* 0x000ee20000000a00 */
[----:B0-----:R-:W-:-:S05]  /*1950*/  @P0 IMAD.WIDE R4, R67, 0x4, R4 ;  /* 0x0000000443040825 */ /* 0x001fca00078e0204 */
[----:B------:R-:W4:Y:S04]  /*1960*/  @P0 LDG.E R3, desc[UR6][R4.64] ;  /* 0x0000000604030981 */ /* 0x000f28000c1e1900 */
[----:B------:R0:W4:Y:S01]  /*1970*/  @P0 LDG.E R8, desc[UR6][R4.64+0x4] ;  /* 0x0000040604080981 */ /* 0x000122000c1e1900 */
[----:B---3--:R-:W-:-:S05]  /*1980*/  @P1 IMAD.WIDE R6, R67, 0x4, R6 ;  /* 0x0000000443061825 */ /* 0x008fca00078e0206 */
[----:B------:R3:W5:Y:S01]  /*1990*/  @P1 LDG.E R100, desc[UR6][R6.64] ;  /* 0x0000000606641981 */ /* 0x000762000c1e1900 */
[----:B-1----:R-:W-:Y:S01]  /*19a0*/  ISETP.NE.AND P1, PT, R9, 0x1, PT ;  /* 0x000000010900780c */ /* 0x002fe20003f25270 */
[----:B------:R-:W-:Y:S01]  /*19b0*/  IMAD.SHL.U32 R14, R65, 0x80, RZ ;  /* 0x00000080410e7824 */ /* 0x000fe200078e00ff */
[----:B--2---:R-:W-:Y:S01]  /*19c0*/  ISETP.GE.AND P2, PT, R13, 0x1, PT ;  /* 0x000000010d00780c */ /* 0x004fe20003f46270 */
[----:B------:R-:W-:Y:S02]  /*19d0*/  IMAD.IADD R11, R25, 0x1, -R0 ;  /* 0x00000001190b7824 */ /* 0x000fe400078e0a00 */
[----:B------:R-:W-:Y:S01]  /*19e0*/  VIADD R0, R14, 0x7f ;  /* 0x0000007f0e007836 */ /* 0x000fe20000000000 */
[----:B------:R1:W-:Y:S03]  /*19f0*/  STL [R1+0x14], R14 ;  /* 0x0000140e01007387 */ /* 0x0003e60000100800 */
[----:B0-----:R-:W-:-:S04]  /*1a00*/  IMAD.MOV.U32 R4, RZ, RZ, R0 ;  /* 0x000000ffff047224 */ /* 0x001fc800078e0000 */
[----:B------:R-:W0:Y:S08]  /*1a10*/  @P1 LDC R9, c[0x0][0x44c] ;  /* 0x00011300ff091b82 */ /* 0x000e300000000800 */
[----:B------:R-:W2:Y:S01]  /*1a20*/  @P1 LDC R10, c[0x0][0x450] ;  /* 0x00011400ff0a1b82 */ /* 0x000ea20000000800 */
[----:B----4-:R-:W-:Y:S02]  /*1a30*/  @P0 IMAD.IADD R2, R8, 0x1, -R3 ;  /* 0x0000000108020824 */ /* 0x010fe400078e0a03 */
[----:B0-----:R-:W-:-:S03]  /*1a40*/  @P1 IMAD.HI.U32 R3, R0, R9, RZ ;  /* 0x0000000900031227 */ /* 0x001fc600078e00ff */
[----:B------:R-:W-:Y:S02]  /*1a50*/  IADD3 R221, R11, R2, RZ ;  /* 0x000000020bdd7210 */ /* 0x000fe40007ffe0ff */
[----:B--2---:R-:W-:Y:S02]  /*1a60*/  @P1 SHF.R.U32.HI R4, RZ, R10, R3 ;  /* 0x0000000aff041219 */ /* 0x004fe40000011603 */
[C---:B------:R-:W-:Y:S01]  /*1a70*/  IADD3 R5, R221.reuse, 0x1, -R220 ;  /* 0x00000001dd057810 */ /* 0x040fe20007ffe8dc */
[----:B------:R-:W-:-:S04]  /*1a80*/  VIADD R0, R221, 0x3f ;  /* 0x0000003fdd007836 */ /* 0x000fc80000000000 */
[----:B---3--:R-:W-:Y:S01]  /*1a90*/  IMAD.IADD R7, R5, 0x1, R4 ;  /* 0x0000000105077824 */ /* 0x008fe200078e0204 */
[----:B------:R-:W-:-:S04]  /*1aa0*/  SHF.R.S32.HI R3, RZ, 0x1f, R0 ;  /* 0x0000001fff037819 */ /* 0x000fc80000011400 */
[----:B------:R-:W-:Y:S01]  /*1ab0*/  LEA.HI R3, R3, R0, RZ, 0x6 ;  /* 0x0000000003037211 */ /* 0x000fe200078f30ff */
[----:B------:R-:W-:-:S03]  /*1ac0*/  IMAD.IADD R0, R7, 0x1, R12 ;  /* 0x0000000107007824 */ /* 0x000fc600078e020c */
[----:B------:R-:W-:Y:S01]  /*1ad0*/  SHF.R.S32.HI R103, RZ, 0x6, R3 ;  /* 0x00000006ff677819 */ /* 0x000fe20000011403 */
[----:B-1----:R-:W-:Y:S06]  /*1ae0*/  @!P2 BRA `(.L_x_1750) ;  /* 0x000000000048a947 */ /* 0x002fec0003800000 */
[C---:B------:R-:W-:Y:S01]  /*1af0*/  ISETP.GT.AND P0, PT, R7.reuse, RZ, PT ;  /* 0x000000ff0700720c */ /* 0x040fe20003f04270 */
[----:B------:R-:W-:Y:S01]  /*1b00*/  BSSY B0, `(.L_x_1751) ;  /* 0x000000e000007945 */ /* 0x000fe20003800000 */
[----:B------:R-:W-:-:S11]  /*1b10*/  VIADD R3, R7, 0xffffffff ;  /* 0xffffffff07037836 */ /* 0x000fd60000000000 */
[----:B------:R-:W-:Y:S05]  /*1b20*/  @P0 BRA `(.L_x_1752) ;  /* 0x00000000001c0947 */ /* 0x000fea0003800000 */
[----:B------:R-:W-:Y:S02]  /*1b30*/  ISETP.NE.AND P0, PT, R13, 0x1, PT ;  /* 0x000000010d00780c */ /* 0x000fe40003f05270 */
[----:B------:R-:W-:-:S11]  /*1b40*/  IADD3 R3, -R7, RZ, RZ ;  /* 0x000000ff07037210 */ /* 0x000fd60007ffe1ff */
[----:B------:R-:W0:Y:S02]  /*1b50*/  @P0 LDC.64 R4, c[0x0][0x9e8] ;  /* 0x00027a00ff040b82 */ /* 0x000e240000000a00 */
[----:B0-----:R-:W-:-:S05]  /*1b60*/  @P0 IMAD.HI.U32 R4, R3, R4, RZ ;  /* 0x0000000403040227 */ /* 0x001fca00078e00ff */
[----:B------:R-:W-:-:S04]  /*1b70*/  @P0 SHF.R.U32.HI R3, RZ, R5, R4 ;  /* 0x00000005ff030219 */ /* 0x000fc80000011604 */
[----:B------:R-:W-:Y:S01]  /*1b80*/  LOP3.LUT R3, RZ, R3, RZ, 0x33, !PT ;  /* 0x00000003ff037212 */ /* 0x000fe200078e33ff */
[----:B------:R-:W-:Y:S06]  /*1b90*/  BRA `(.L_x_1753) ;  /* 0x0000000000107947 */ /* 0x000fec0003800000 */
.L_x_1752:
[----:B------:R-:W-:-:S13]  /*1ba0*/  ISETP.NE.AND P0, PT, R13, 0x1, PT ;  /* 0x000000010d00780c */ /* 0x000fda0003f05270 */
[----:B------:R-:W0:Y:S02]  /*1bb0*/  @P0 LDC.64 R4, c[0x0][0x9e8] ;  /* 0x00027a00ff040b82 */ /* 0x000e240000000a00 */
[----:B0-----:R-:W-:-:S05]  /*1bc0*/  @P0 IMAD.HI.U32 R4, R3, R4, RZ ;  /* 0x0000000403040227 */ /* 0x001fca00078e00ff */
[----:B------:R-:W-:-:S07]  /*1bd0*/  @P0 SHF.R.U32.HI R3, RZ, R5, R4 ;  /* 0x00000005ff030219 */ /* 0x000fce0000011604 */
.L_x_1753:
[----:B------:R-:W-:Y:S05]  /*1be0*/  BSYNC B0 ;  /* 0x0000000000007941 */ /* 0x000fea0003800000 */
.L_x_1751:
[----:B------:R-:W-:-:S05]  /*1bf0*/  IMAD R3, R3, R13, R13 ;  /* 0x0000000d03037224 */ /* 0x000fca00078e020d */
[----:B------:R-:W-:-:S07]  /*1c00*/  VIMNMX R0, R0, R3, PT ;  /* 0x0000000300007248 */ /* 0x000fce0003fe0100 */
.L_x_1750:
[----:B------:R-:W0:Y:S01]  /*1c10*/  @P1 LDC R4, c[0x0][0x44c] ;  /* 0x00011300ff041b82 */ /* 0x000e220000000800 */
[----:B------:R-:W-:Y:S01]  /*1c20*/  IMAD.MOV.U32 R3, RZ, RZ, R14 ;  /* 0x000000ffff037224 */ /* 0x000fe200078e000e */
[----:B------:R-:W-:Y:S01]  /*1c30*/  ULDC UR4, c[0x0][0x9dc] ;  /* 0x0002770000047ab9 */ /* 0x000fe20000000800 */
[----:B------:R-:W-:-:S05]  /*1c40*/  IMAD.IADD R106, R221, 0x1, -R220 ;  /* 0x00000001dd6a7824 */ /* 0x000fca00078e0adc */
[----:B------:R-:W1:Y:S01]  /*1c50*/  @P1 LDC R5, c[0x0][0x450] ;  /* 0x00011400ff051b82 */ /* 0x000e620000000800 */
[----:B0-----:R-:W-:-:S05]  /*1c60*/  @P1 IMAD.HI.U32 R4, R14, R4, RZ ;  /* 0x000000040e041227 */ /* 0x001fca00078e00ff */
[----:B-1----:R-:W-:-:S05]  /*1c70*/  @P1 SHF.R.U32.HI R3, RZ, R5, R4 ;  /* 0x00000005ff031219 */ /* 0x002fca0000011604 */
[----:B------:R-:W-:-:S04]  /*1c80*/  IMAD.IADD R3, R106, 0x1, R3 ;  /* 0x000000016a037824 */ /* 0x000fc800078e0203 */
[----:B------:R-:W-:Y:S01]  /*1c90*/  VIADD R4, R3, -UR4 ;  /* 0x8000000403047c36 */ /* 0x000fe20008000000 */
[----:B------:R-:W-:Y:S06]  /*1ca0*/  @!P2 BRA `(.L_x_1754) ;  /* 0x000000000044a947 */ /* 0x000fec0003800000 */
[----:B------:R-:W-:Y:S01]  /*1cb0*/  ISETP.GT.AND P0, PT, R3, -0x1, PT ;  /* 0xffffffff0300780c */ /* 0x000fe20003f04270 */
[----:B------:R-:W-:-:S12]  /*1cc0*/  BSSY B0, `(.L_x_1755) ;  /* 0x000000d000007945 */ /* 0x000fd80003800000 */
        /* <DEDUP_REMOVED lines=8> */
.L_x_1756:
[----:B------:R-:W-:-:S13]  /*1d50*/  ISETP.NE.AND P0, PT, R13, 0x1, PT ;  /* 0x000000010d00780c */ /* 0x000fda0003f05270 */
[----:B------:R-:W0:Y:S02]  /*1d60*/  @P0 LDC.64 R6, c[0x0][0x9e8] ;  /* 0x00027a00ff060b82 */ /* 0x000e240000000a00 */
[----:B0-----:R-:W-:-:S05]  /*1d70*/  @P0 IMAD.HI.U32 R6, R3, R6, RZ ;  /* 0x0000000603060227 */ /* 0x001fca00078e00ff */
[----:B------:R-:W-:-:S07]  /*1d80*/  @P0 SHF.R.U32.HI R3, RZ, R7, R6 ;  /* 0x00000007ff030219 */ /* 0x000fce0000011606 */
.L_x_1757:
[----:B------:R-:W-:Y:S05]  /*1d90*/  BSYNC B0 ;  /* 0x0000000000007941 */ /* 0x000fea0003800000 */
.L_x_1755:
[----:B------:R-:W-:-:S05]  /*1da0*/  IMAD R3, R3, R13, RZ ;  /* 0x0000000d03037224 */ /* 0x000fca00078e02ff */
[----:B------:R-:W-:-:S07]  /*1db0*/  VIMNMX R4, R4, R3, !PT ;  /* 0x0000000304047248 */ /* 0x000fce0007fe0100 */
.L_x_1754:
[----:B------:R-:W-:Y:S01]  /*1dc0*/  VIADD R0, R0, 0x3f ;  /* 0x0000003f00007836 */ /* 0x000fe20000000000 */
[----:B------:R-:W-:-:S04]  /*1dd0*/  SHF.R.S32.HI R5, RZ, 0x1f, R4 ;  /* 0x0000001fff057819 */ /* 0x000fc80000011404 */
[----:B------:R-:W-:Y:S02]  /*1de0*/  SHF.R.S32.HI R3, RZ, 0x1f, R0 ;  /* 0x0000001fff037819 */ /* 0x000fe40000011400 */
[----:B------:R-:W-:Y:S02]  /*1df0*/  LEA.HI R5, R5, R4, RZ, 0x6 ;  /* 0x0000000405057211 */ /* 0x000fe400078f30ff */
[----:B------:R-:W-:Y:S02]  /*1e00*/  LEA.HI R3, R3, R0, RZ, 0x6 ;  /* 0x0000000003037211 */ /* 0x000fe400078f30ff */
[----:B------:R-:W-:Y:S02]  /*1e10*/  SHF.R.S32.HI R5, RZ, 0x6, R5 ;  /* 0x00000006ff057819 */ /* 0x000fe40000011405 */
[----:B------:R-:W-:Y:S02]  /*1e20*/  SHF.R.S32.HI R0, RZ, 0x6, R3 ;  /* 0x00000006ff007819 */ /* 0x000fe40000011403 */
[----:B------:R-:W-:-:S02]  /*1e30*/  VIMNMX R5, RZ, R5, !PT ;  /* 0x00000005ff057248 */ /* 0x000fc40007fe0100 */
[----:B------:R-:W-:Y:S02]  /*1e40*/  VIMNMX R0, R103, R0, PT ;  /* 0x0000000067007248 */ /* 0x000fe40003fe0100 */
[----:B------:R-:W-:-:S03]  /*1e50*/  LEA R5, R5, -R11, 0x6 ;  /* 0x8000000b05057211 */ /* 0x000fc600078e30ff */
[----:B------:R-:W-:Y:S01]  /*1e60*/  IMAD R3, R0, 0x40, -R11 ;  /* 0x0000004000037824 */ /* 0x000fe200078e0a0b */
[----:B------:R-:W-:-:S04]  /*1e70*/  VIMNMX R5, RZ, R5, !PT ;  /* 0x00000005ff057248 */ /* 0x000fc80007fe0100 */
[----:B------:R-:W-:Y:S02]  /*1e80*/  VIMNMX R0, R3, R2, PT ;  /* 0x0000000203007248 */ /* 0x000fe40003fe0100 */
[----:B------:R-:W-:Y:S02]  /*1e90*/  SHF.R.U32.HI R23, RZ, 0x6, R5 ;  /* 0x00000006ff177819 */ /* 0x000fe40000011605 */
[----:B------:R-:W-:-:S03]  /*1ea0*/  ISETP.GT.AND P0, PT, R0, R5, PT ;  /* 0x000000050000720c */ /* 0x000fc60003f04270 */
[----:B------:R-:W-:-:S10]  /*1eb0*/  IMAD.MOV.U32 R24, RZ, RZ, R23 ;  /* 0x000000ffff187224 */ /* 0x000fd400078e0017 */
[----:B------:R-:W-:-:S05]  /*1ec0*/  @P0 VIADD R0, R0, 0x3f ;  /* 0x0000003f00000836 */ /* 0x000fca0000000000 */
[----:B------:R-:W-:-:S04]  /*1ed0*/  @P0 SHF.R.S32.HI R3, RZ, 0x1f, R0 ;  /* 0x0000001fff030819 */ /* 0x000fc80000011400 */
[----:B------:R-:W-:-:S04]  /*1ee0*/  @P0 LEA.HI R3, R3, R0, RZ, 0x6 ;  /* 0x0000000003030211 */ /* 0x000fc800078f30ff */
[----:B------:R-:W-:Y:S02]  /*1ef0*/  @P0 SHF.R.S32.HI R24, RZ, 0x6, R3 ;  /* 0x00000006ff180819 */ /* 0x000fe40000011403 */
[----:B------:R-:W-:Y:S02]  /*1f00*/  PLOP3.LUT P0, PT, PT, PT, PT, 0x80, 0x0 ;  /* 0x000000000000781c */ /* 0x000fe40003f0f070 */
[----:B------:R-:W-:-:S13]  /*1f10*/  ISETP.GT.AND P1, PT, R24, R23, PT ;  /* 0x000000171800720c */ /* 0x000fda0003f24270 */
[----:B------:R-:W-:Y:S05]  /*1f20*/  @!P1 BRA `(.L_x_1758) ;  /* 0x0000006400f89947 */ /* 0x000fea0003800000 */
        /* <DEDUP_REMOVED lines=12> */
[----:B------:R-:W-:Y:S01]  /*1ff0*/  MOV R12, 0x1 ;  /* 0x00000001000c7802 */ /* 0x000fe20000000f00 */
[----:B------:R-:W-:Y:S02]  /*2000*/  IMAD.U32 R6, RZ, RZ, UR4 ;  /* 0x00000004ff067e24 */ /* 0x000fe4000f8e00ff */
[----:B------:R-:W-:-:S02]  /*2010*/  IMAD.U32 R7, RZ, RZ, UR5 ;  /* 0x00000005ff077e24 */ /* 0x000fc4000f8e00ff */
[----:B------:R-:W-:Y:S02]  /*2020*/  IMAD.U32 R11, RZ, RZ, UR7 ;  /* 0x00000007ff0b7e24 */ /* 0x000fe4000f8e00ff */
[----:B------:R-:W-:Y:S02]  /*2030*/  IMAD.MOV.U32 R8, RZ, RZ, 0x70 ;  /* 0x00000070ff087424 */ /* 0x000fe400078e00ff */
[----:B0-----:R-:W-:-:S07]  /*2040*/  IMAD.MOV.U32 R13, RZ, RZ, RZ ;  /* 0x000000ffff0d7224 */ /* 0x001fce00078e00ff */
[----:B------:R-:W-:-:S07]  /*2050*/  LEPC R20, `(.L_x_1760) ;  /* 0x000000001014794e */ /* 0x000fce0000000000 */
[----:B-1---5:R-:W-:Y:S05]  /*2060*/  CALL.ABS.NOINC R14 ;  /* 0x000000000e007343 */ /* 0x022fea0003c00000 */
.L_x_1760:
[----:B------:R-:W-:Y:S05]  /*2070*/  BSYNC B6 ;  /* 0x0000000000067941 */ /* 0x000fea0003800000 */
.L_x_1759:
        /* <DEDUP_REMOVED lines=13> */
[----:B------:R-:W-:Y:S02]  /*2150*/  IMAD.U32 R6, RZ, RZ, UR4 ;  /* 0x00000004ff067e24 */ /* 0x000fe4000f8e00ff */
[----:B------:R-:W-:-:S02]  /*2160*/  IMAD.U32 R11, RZ, RZ, UR7 ;  /* 0x00000007ff0b7e24 */ /* 0x000fc4000f8e00ff */
[----:B------:R-:W-:Y:S02]  /*2170*/  IMAD.MOV.U32 R8, RZ, RZ, 0x70 ;  /* 0x00000070ff087424 */ /* 0x000fe400078e00ff */
[----:B------:R-:W-:Y:S02]  /*2180*/  IMAD.MOV.U32 R12, RZ, RZ, 0x1 ;  /* 0x00000001ff0c7424 */ /* 0x000fe400078e00ff */
[----:B0-----:R-:W-:-:S07]  /*2190*/  IMAD.MOV.U32 R13, RZ, RZ, RZ ;  /* 0x000000ffff0d7224 */ /* 0x001fce00078e00ff */
[----:B------:R-:W-:-:S07]  /*21a0*/  LEPC R20, `(.L_x_1762) ;  /* 0x000000001014794e */ /* 0x000fce0000000000 */
[----:B-1---5:R-:W-:Y:S05]  /*21b0*/  CALL.ABS.NOINC R14 ;  /* 0x000000000e007343 */ /* 0x022fea0003c00000 */
.L_x_1762:
[----:B------:R-:W-:Y:S05]  /*21c0*/  BSYNC B6 ;  /* 0x0000000000067941 */ /* 0x000fea0003800000 */
.L_x_1761:
[----:B------:R-:W-:Y:S01]  /*21d0*/  ULDC.64 UR4, c[0x0][0x9f8] ;  /* 0x00027e0000047ab9 */ /* 0x000fe20000000a00 */
[----:B------:R-:W-:Y:S01]  /*21e0*/  ULDC.64 UR6, c[0x0][0x208] ;  /* 0x0000820000067ab9 */ /* 0x000fe20000000a00 */
[----:B------:R-:W-:Y:S01]  /*21f0*/  ISETP.NE.U32.AND P0, PT, RZ, UR4, PT ;  /* 0x00000004ff007c0c */ /* 0x000fe2000bf05070 */
[----:B------:R-:W2:Y:S01]  /*2200*/  LDL R27, [R1+0xc] ;  /* 0x00000c00011b7983 */ /* 0x000ea20000100800 */
[----:B------:R-:W0:Y:S01]  /*2210*/  LDC.64 R12, c[0x0][0x300] ;  /* 0x0000c000ff0c7b82 */ /* 0x000e220000000a00 */
[----:B------:R-:W-:Y:S01]  /*2220*/  IADD3 R77, R26, R25, RZ ;  /* 0x000000191a4d7210 */ /* 0x000fe20007ffe0ff */
[----:B------:R-:W-:Y:S01]  /*2230*/  ULDC.64 UR8, c[0x0][0xa08] ;  /* 0x0002820000087ab9 */ /* 0x000fe20000000a00 */
[----:B------:R-:W-:Y:S01]  /*2240*/  ISETP.NE.AND.EX P0, PT, RZ, UR5, PT, P0 ;  /* 0x00000005ff007c0c */ /* 0x000fe2000bf05300 */
[----:B------:R-:W-:Y:S01]  /*2250*/  ULDC.64 UR4, c[0x0][0x330] ;  /* 0x0000cc0000047ab9 */ /* 0x000fe20000000a00 */
[----:B------:R-:W3:Y:S03]  /*2260*/  LDL R14, [R1+0x28] ;  /* 0x00002800010e7983 */ /* 0x000ee60000100800 */
[----:B------:R-:W1:Y:S01]  /*2270*/  LDC.64 R20, c[0x0][0x408] ;  /* 0x00010200ff147b82 */ /* 0x000e620000000a00 */
[----:B------:R-:W4:Y:S07]  /*2280*/  LDL R26, [R1+0x10] ;  /* 0x00001000011a7983 */ /* 0x000f2e0000100800 */
[----:B------:R-:W0:Y:S08]  /*2290*/  @P0 LDC.64 R4, c[0x0][0x9f8] ;  /* 0x00027e00ff040b82 */ /* 0x000e300000000a00 */
[----:B------:R-:W1:Y:S01]  /*22a0*/  LDC.64 R28, c[0x0][0x3f8] ;  /* 0x0000fe00ff1c7b82 */ /* 0x000e620000000a00 */
[----:B------:R-:W-:-:S07]  /*22b0*/  SHF.R.S32.HI R32, RZ, 0x1f, R218 ;  /* 0x0000001fff207819 */ /* 0x000fce00000114da */
[----:B------:R-:W1:Y:S01]  /*22c0*/  LDC R39, c[0x0][0x3f4] ;  /* 0x0000fd00ff277b82 */ /* 0x000e620000000800 */
[----:B0-----:R-:W-:-:S05]  /*22d0*/  @P0 IMAD.WIDE R4, R67, 0x4, R4 ;  /* 0x0000000443040825 */ /* 0x001fca00078e0204 */
[----:B------:R0:W2:Y:S01]  /*22e0*/  @P0 LDG.E R67, desc[UR6][R4.64] ;  /* 0x0000000604430981 */ /* 0x0000a2000c1e1900 */
[----:B------:R-:W-:Y:S01]  /*22f0*/  SHF.R.S32.HI R31, RZ, 0x1f, R77 ;  /* 0x0000001fff1f7819 */ /* 0x000fe2000001144d */
[-C--:B------:R-:W-:Y:S01]  /*2300*/  IMAD.WIDE.U32 R6, R77, R12.reuse, RZ ;  /* 0x0000000c4d067225 */ /* 0x080fe200078e00ff */
[----:B------:R-:W-:Y:S01]  /*2310*/  ULDC UR6, c[0x0][0x2f4] ;  /* 0x0000bd0000067ab9 */ /* 0x000fe20000000800 */
[----:B------:R-:W-:Y:S02]  /*2320*/  ISETP.NE.U32.AND P0, PT, RZ, UR8, PT ;  /* 0x00000008ff007c0c */ /* 0x000fe4000bf05070 */
[----:B------:R-:W-:Y:S01]  /*2330*/  IMAD R0, R31, R12, RZ ;  /* 0x0000000c1f007224 */ /* 0x000fe200078e02ff */
[----:B------:R-:W-:Y:S01]  /*2340*/  ISETP.GE.AND P2, PT, R226, UR6, PT ;  /* 0x00000006e2007c0c */ /* 0x000fe2000bf46270 */
[----:B------:R-:W-:Y:S01]  /*2350*/  IMAD.WIDE.U32 R8, R66, UR4, R18 ;  /* 0x0000000442087c25 */ /* 0x000fe2000f8e0012 */
[----:B------:R-:W-:Y:S02]  /*2360*/  ISETP.NE.AND.EX P0, PT, RZ, UR9, PT, P0 ;  /* 0x00000009ff007c0c */ /* 0x000fe4000bf05300 */
[----:B------:R-:W-:Y:S01]  /*2370*/  ISETP.GE.AND P1, PT, R18, UR6, PT ;  /* 0x0000000612007c0c */ /* 0x000fe2000bf26270 */
[----:B------:R-:W-:Y:S01]  /*2380*/  IMAD R3, R77, R13, R0 ;  /* 0x0000000d4d037224 */ /* 0x000fe200078e0200 */
[----:B------:R-:W-:-:S02]  /*2390*/  SHF.R.S32.HI R0, RZ, 0x1f, R66 ;  /* 0x0000001fff007819 */ /* 0x000fc40000011442 */
[----:B------:R-:W-:Y:S01]  /*23a0*/  SHF.R.S32.HI R201, RZ, 0x1f, R200 ;  /* 0x0000001fffc97819 */ /* 0x000fe200000114c8 */
[----:B------:R-:W-:Y:S02]  /*23b0*/  IMAD.IADD R7, R7, 0x1, R3 ;  /* 0x0000000107077824 */ /* 0x000fe400078e0203 */
[----:B------:R-:W-:-:S04]  /*23c0*/  IMAD R3, R0, UR4, RZ ;  /* 0x0000000400037c24 */ /* 0x000fc8000f8e02ff */
[----:B------:R-:W-:Y:S01]  /*23d0*/  IMAD R15, R66, UR5, R3 ;  /* 0x00000005420f7c24 */ /* 0x000fe2000f8e0203 */
[----:B------:R-:W-:Y:S02]  /*23e0*/  ULDC.64 UR4, c[0x0][0x308] ;  /* 0x0000c20000047ab9 */ /* 0x000fe40000000a00 */
[----:B------:R-:W-:Y:S01]  /*23f0*/  IMAD R3, R0, UR4, RZ ;  /* 0x0000000400037c24 */ /* 0x000fe2000f8e02ff */
[----:B------:R-:W-:Y:S01]  /*2400*/  SEL R0, RZ, 0x1, P1 ;  /* 0x00000001ff007807 */ /* 0x000fe20000800000 */
[----:B0-----:R-:W-:-:S04]  /*2410*/  IMAD.WIDE.U32 R4, R66, UR4, R6 ;  /* 0x0000000442047c25 */ /* 0x001fc8000f8e0006 */
[----:B------:R-:W-:Y:S01]  /*2420*/  IMAD R11, R66, UR5, R3 ;  /* 0x00000005420b7c24 */ /* 0x000fe2000f8e0203 */
[----:B------:R-:W-:Y:S01]  /*2430*/  SEL R3, RZ, 0xffffffff, P2 ;  /* 0xffffffffff037807 */ /* 0x000fe20001000000 */
[----:B------:R-:W-:Y:S01]  /*2440*/  ULDC.64 UR4, c[0x0][0x310] ;  /* 0x0000c40000047ab9 */ /* 0x000fe20000000a00 */
[----:B------:R-:W-:Y:S02]  /*2450*/  IMAD.IADD R9, R9, 0x1, R15 ;  /* 0x0000000109097824 */ /* 0x000fe400078e020f */
[----:B------:R-:W-:Y:S02]  /*2460*/  IMAD.IADD R5, R5, 0x1, R11 ;  /* 0x0000000105057824 */ /* 0x000fe400078e020b */
[----:B------:R-:W-:-:S05]  /*2470*/  IMAD.SHL.U32 R7, R3, 0x2, RZ ;  /* 0x0000000203077824 */ /* 0x000fca00078e00ff */
[----:B------:R-:W-:Y:S01]  /*2480*/  LOP3.LUT R6, R7, 0x2, R0, 0xe2, !PT ;  /* 0x0000000207067812 */ /* 0x000fe200078ee200 */
[----:B------:R-:W-:Y:S01]  /*2490*/  IMAD R10, R32, R12, RZ ;  /* 0x0000000c200a7224 */ /* 0x000fe200078e02ff */
[----:B--2---:R-:W-:Y:S02]  /*24a0*/  SHF.R.S32.HI R3, RZ, 0x1f, R67 ;  /* 0x0000001fff037819 */ /* 0x004fe40000011443 */
[----:B------:R-:W-:Y:S02]  /*24b0*/  SEL R67, R67, RZ, !P0 ;  /* 0x000000ff43437207 */ /* 0x000fe40004000000 */
[----:B------:R-:W-:Y:S02]  /*24c0*/  SEL R3, R3, RZ, !P0 ;  /* 0x000000ff03037207 */ /* 0x000fe40004000000 */
[----:B------:R-:W-:Y:S01]  /*24d0*/  ISETP.GE.AND P0, PT, R27, UR6, PT ;  /* 0x000000061b007c0c */ /* 0x000fe2000bf06270 */
[----:B------:R-:W-:Y:S01]  /*24e0*/  IMAD.WIDE.U32 R88, R67, UR4, R4 ;  /* 0x0000000443587c25 */ /* 0x000fe2000f8e0004 */
[----:B------:R-:W2:Y:S03]  /*24f0*/  LDL R27, [R1+0x24] ;  /* 0x00002400011b7983 */ /* 0x000ea60000100800 */
[----:B------:R-:W-:-:S02]  /*2500*/  IMAD R0, R3, UR4, RZ ;  /* 0x0000000403007c24 */ /* 0x000fc4000f8e02ff */
[----:B------:R-:W-:-:S04]  /*2510*/  IMAD.WIDE.U32 R4, R218, R12, R18 ;  /* 0x0000000cda047225 */ /* 0x000fc800078e0012 */
[----:B------:R-:W-:Y:S01]  /*2520*/  IMAD R15, R67, UR5, R0 ;  /* 0x00000005430f7c24 */ /* 0x000fe2000f8e0200 */
[----:B------:R-:W-:Y:S01]  /*2530*/  ULDC.64 UR4, c[0x0][0x338] ;  /* 0x0000ce0000047ab9 */ /* 0x000fe20000000a00 */
[----:B-1----:R-:W-:Y:S01]  /*2540*/  IMAD R0, R32, R20, RZ ;  /* 0x0000001420007224 */ /* 0x002fe200078e02ff */
[----:B------:R-:W-:Y:S01]  /*2550*/  SEL R7, RZ, 0x4, P0 ;  /* 0x00000004ff077807 */ /* 0x000fe20000000000 */
[C---:B------:R-:W-:Y:S02]  /*2560*/  IMAD R25, R218.reuse, R13, R10 ;  /* 0x0000000dda197224 */ /* 0x040fe400078e020a */
[----:B------:R-:W-:Y:S01]  /*2570*/  IMAD R11, R218, R21, R0 ;  /* 0x00000015da0b7224 */ /* 0x000fe200078e0200 */
[----:B------:R-:W-:Y:S01]  /*2580*/  IADD3 R0, R89, R15, RZ ;  /* 0x0000000f59007210 */ /* 0x000fe20007ffe0ff */
[----:B------:R-:W-:Y:S01]  /*2590*/  IMAD R10, R3, UR4, RZ ;  /* 0x00000004030a7c24 */ /* 0x000fe2000f8e02ff */
[----:B------:R-:W-:Y:S02]  /*25a0*/  IADD3 R3, P0, R88, R4, RZ ;  /* 0x0000000458037210 */ /* 0x000fe40007f1e0ff */
[----:B------:R-:W-:-:S02]  /*25b0*/  ISETP.GE.AND P3, PT, R18, R39, PT ;  /* 0x000000271200720c */ /* 0x000fc40003f66270 */
[----:B------:R-:W-:Y:S01]  /*25c0*/  IADD3.X R4, R0, R5, R25, P0, !PT ;  /* 0x0000000500047210 */ /* 0x000fe200007fe419 */
[----:B------:R-:W-:Y:S01]  /*25d0*/  IMAD R5, R32, R28, RZ ;  /* 0x0000001c20057224 */ /* 0x000fe200078e02ff */
[----:B------:R-:W-:Y:S01]  /*25e0*/  ISETP.GE.AND P2, PT, R226, R39, PT ;  /* 0x00000027e200720c */ /* 0x000fe20003f46270 */
[----:B------:R-:W-:Y:S01]  /*25f0*/  IMAD.WIDE.U32 R86, R67, UR4, R8 ;  /* 0x0000000443567c25 */ /* 0x000fe2000f8e0008 */
[----:B------:R-:W-:Y:S02]  /*2600*/  LOP3.LUT R30, R6, R7, RZ, 0xfc, !PT ;  /* 0x00000007061e7212 */ /* 0x000fe400078efcff */
[C---:B------:R-:W-:Y:S01]  /*2610*/  SEL R7, R39.reuse, RZ, P2 ;  /* 0x000000ff27077207 */ /* 0x040fe20001000000 */
[C---:B------:R-:W-:Y:S01]  /*2620*/  IMAD R9, R218.reuse, R29, R5 ;  /* 0x0000001dda097224 */ /* 0x040fe200078e0205 */
[----:B------:R-:W-:Y:S02]  /*2630*/  SEL R5, R39, RZ, P3 ;  /* 0x000000ff27057207 */ /* 0x000fe40001800000 */
[----:B------:R-:W-:Y:S01]  /*2640*/  IADD3 R33, R218, 0x20, RZ ;  /* 0x00000020da217810 */ /* 0x000fe20007ffe0ff */
[----:B------:R-:W-:-:S02]  /*2650*/  IMAD.IADD R7, R226, 0x1, R7 ;  /* 0x00000001e2077824 */ /* 0x000fc400078e0207 */
[----:B------:R-:W-:Y:S02]  /*2660*/  IMAD.IADD R5, R18, 0x1, R5 ;  /* 0x0000000112057824 */ /* 0x000fe400078e0205 */
[----:B------:R-:W-:Y:S01]  /*2670*/  IMAD.SHL.U32 R33, R33, 0x40, RZ ;  /* 0x0000004021217824 */ /* 0x000fe200078e00ff */
[----:B------:R-:W-:Y:S01]  /*2680*/  SHF.R.S32.HI R8, RZ, 0x1f, R7 ;  /* 0x0000001fff087819 */ /* 0x000fe20000011407 */
[C---:B------:R-:W-:Y:S01]  /*2690*/  VIADD R34, R218.reuse, 0x20 ;  /* 0x00000020da227836 */ /* 0x040fe20000000000 */
[----:B------:R-:W-:Y:S01]  /*26a0*/  SHF.R.S32.HI R6, RZ, 0x1f, R5 ;  /* 0x0000001fff067819 */ /* 0x000fe20000011405 */
[----:B------:R-:W-:Y:S01]  /*26b0*/  IMAD.WIDE.U32 R80, R218, R28, R200 ;  /* 0x0000001cda507225 */ /* 0x000fe200078e00c8 */
[----:B------:R-:W-:-:S03]  /*26c0*/  LEA.HI R91, R8, R7, RZ, 0x3 ;  /* 0x00000007085b7211 */ /* 0x000fc600078f18ff */
[----:B------:R-:W-:Y:S01]  /*26d0*/  IMAD.WIDE.U32 R78, R218, R28, R18 ;  /* 0x0000001cda4e7225 */ /* 0x000fe200078e0012 */
[----:B------:R-:W-:Y:S02]  /*26e0*/  LEA.HI R35, R6, R5, RZ, 0x3 ;  /* 0x0000000506237211 */ /* 0x000fe400078f18ff */
[----:B------:R-:W-:Y:S01]  /*26f0*/  LOP3.LUT R33, R33, 0x1c0, RZ, 0xc0, !PT ;  /* 0x000001c021217812 */ /* 0x000fe200078ec0ff */
[----:B------:R-:W-:Y:S01]  /*2700*/  IMAD.IADD R81, R81, 0x1, R9 ;  /* 0x0000000151517824 */ /* 0x000fe200078e0209 */
[----:B------:R-:W-:Y:S01]  /*2710*/  SHF.L.U32 R34, R34, 0x6, RZ ;  /* 0x0000000622227819 */ /* 0x000fe200000006ff */
[----:B------:R-:W-:Y:S01]  /*2720*/  IMAD.IADD R79, R9, 0x1, R79 ;  /* 0x00000001094f7824 */ /* 0x000fe200078e024f */
[----:B------:R-:W-:Y:S01]  /*2730*/  LEA.HI R9, R8, R7, RZ, 0x6 ;  /* 0x0000000708097211 */ /* 0x000fe200078f30ff */
[----:B------:R-:W-:Y:S01]  /*2740*/  IMAD R97, R67, UR5, R10 ;  /* 0x0000000543617c24 */ /* 0x000fe2000f8e020a */
[----:B------:R-:W-:Y:S02]  /*2750*/  LEA.HI R5, R6, R5, RZ, 0x6 ;  /* 0x0000000506057211 */ /* 0x000fe400078f30ff */
[----:B------:R-:W-:-:S02]  /*2760*/  LOP3.LUT R8, R33, 0x38, R35, 0xf8, !PT ;  /* 0x0000003821087812 */ /* 0x000fc400078ef823 */
[----:B------:R-:W-:Y:S01]  /*2770*/  LOP3.LUT R10, R33, 0x38, R91, 0xf8, !PT ;  /* 0x00000038210a7812 */ /* 0x000fe200078ef85b */
[----:B------:R-:W-:Y:S01]  /*2780*/  IMAD.SHL.U32 R33, R218, 0x40, RZ ;  /* 0x00000040da217824 */ /* 0x000fe200078e00ff */
[----:B------:R-:W-:Y:S01]  /*2790*/  LOP3.LUT R34, R34, 0x1c0, RZ, 0xc0, !PT ;  /* 0x000001c022227812 */ /* 0x000fe200078ec0ff */
[----:B------:R-:W0:Y:S01]  /*27a0*/  S2R R104, SR_TID.X ;  /* 0x0000000000687919 */ /* 0x000e220000002100 */
[CC--:B------:R-:W-:Y:S01]  /*27b0*/  IMAD.WIDE.U32 R84, R218.reuse, R20.reuse, R200 ;  /* 0x00000014da547225 */ /* 0x0c0fe200078e00c8 */
[----:B------:R-:W-:Y:S02]  /*27c0*/  LOP3.LUT R7, R91, 0x38, RZ, 0xc0, !PT ;  /* 0x000000385b077812 */ /* 0x000fe400078ec0ff */
[----:B------:R-:W-:Y:S01]  /*27d0*/  SHF.R.U32.HI R34, RZ, 0x3, R34 ;  /* 0x00000003ff227819 */ /* 0x000fe20000011622 */
[----:B------:R-:W-:Y:S01]  /*27e0*/  IMAD.WIDE.U32 R82, R218, R20, R18 ;  /* 0x00000014da527225 */ /* 0x000fe200078e0012 */
[----:B------:R-:W-:-:S03]  /*27f0*/  LOP3.LUT R33, R33, 0x1c0, RZ, 0xc0, !PT ;  /* 0x000001c021217812 */ /* 0x000fc600078ec0ff */
[----:B------:R-:W-:Y:S01]  /*2800*/  IMAD.SHL.U32 R6, R5, 0x40, RZ ;  /* 0x0000004005067824 */ /* 0x000fe200078e00ff */
[----:B------:R-:W-:Y:S01]  /*2810*/  LOP3.LUT R5, R35, 0x38, RZ, 0xc0, !PT ;  /* 0x0000003823057812 */ /* 0x000fe200078ec0ff */
[----:B------:R-:W-:Y:S02]  /*2820*/  IMAD.SHL.U32 R36, R218, 0x40, RZ ;  /* 0x00000040da247824 */ /* 0x000fe400078e00ff */
[----:B------:R-:W-:Y:S02]  /*2830*/  IMAD.IADD R85, R85, 0x1, R11 ;  /* 0x0000000155557824 */ /* 0x000fe400078e020b */
[----:B------:R-:W-:Y:S01]  /*2840*/  IMAD.IADD R83, R11, 0x1, R83 ;  /* 0x000000010b537824 */ /* 0x000fe200078e0253 */
[----:B------:R-:W-:Y:S01]  /*2850*/  LOP3.LUT R11, R8, R34, RZ, 0x3c, !PT ;  /* 0x00000022080b7212 */ /* 0x000fe200078e3cff */
[----:B------:R-:W-:Y:S01]  /*2860*/  IMAD.SHL.U32 R9, R9, 0x40, RZ ;  /* 0x0000004009097824 */ /* 0x000fe200078e00ff */
[----:B------:R-:W-:Y:S02]  /*2870*/  LOP3.LUT R5, R5, 0x1c0, R36, 0xf8, !PT ;  /* 0x000001c005057812 */ /* 0x000fe400078ef824 */
[----:B------:R-:W-:-:S02]  /*2880*/  SHF.R.U32.HI R33, RZ, 0x3, R33 ;  /* 0x00000003ff217819 */ /* 0x000fc40000011621 */
[----:B------:R-:W-:Y:S02]  /*2890*/  LOP3.LUT R8, R7, 0x1c0, R36, 0xf8, !PT ;  /* 0x000001c007087812 */ /* 0x000fe400078ef824 */
[----:B------:R-:W-:Y:S02]  /*28a0*/  LOP3.LUT R6, R6, 0xfffff000, RZ, 0xc0, !PT ;  /* 0xfffff00006067812 */ /* 0x000fe400078ec0ff */
[----:B------:R-:W-:Y:S02]  /*28b0*/  LOP3.LUT R9, R9, 0xfffff000, RZ, 0xc0, !PT ;  /* 0xfffff00009097812 */ /* 0x000fe400078ec0ff */
[-C--:B------:R-:W-:Y:S02]  /*28c0*/  LOP3.LUT R7, R5, R33.reuse, RZ, 0x3c, !PT ;  /* 0x0000002105077212 */ /* 0x080fe400078e3cff */
[----:B------:R-:W-:Y:S02]  /*28d0*/  LOP3.LUT R8, R8, R33, RZ, 0x3c, !PT ;  /* 0x0000002108087212 */ /* 0x000fe400078e3cff */
[----:B-----5:R-:W-:-:S02]  /*28e0*/  SHF.R.S32.HI R25, RZ, 0x1f, R100 ;  /* 0x0000001fff197819 */ /* 0x020fc40000011464 */
[----:B------:R-:W-:Y:S02]  /*28f0*/  LOP3.LUT R10, R10, R34, RZ, 0x3c, !PT ;  /* 0x000000220a0a7212 */ /* 0x000fe400078e3cff */
[----:B---3--:R-:W-:Y:S02]  /*2900*/  IADD3 R8, R8, R9, R14 ;  /* 0x0000000908087210 */ /* 0x008fe40007ffe00e */
[----:B----4-:R-:W-:Y:S01]  /*2910*/  ISETP.GE.AND P0, PT, R26, UR6, PT ;  /* 0x000000061a007c0c */ /* 0x010fe2000bf06270 */
[C---:B------:R-:W-:Y:S01]  /*2920*/  VIADD R34, R218.reuse, 0x20 ;  /* 0x00000020da227836 */ /* 0x040fe20000000000 */
[----:B------:R-:W-:Y:S01]  /*2930*/  IADD3 R76, P1, R218, R77, RZ ;  /* 0x0000004dda4c7210 */ /* 0x000fe20007f3e0ff */
[C---:B------:R-:W-:Y:S01]  /*2940*/  IMAD.WIDE.U32 R82, R100.reuse, R20, R82 ;  /* 0x0000001464527225 */ /* 0x040fe200078e0052 */
[----:B------:R-:W-:Y:S02]  /*2950*/  SHF.R.S32.HI R90, RZ, 0x3, R91 ;  /* 0x00000003ff5a7819 */ /* 0x000fe4000001145b */
[----:B------:R-:W-:Y:S01]  /*2960*/  SHF.R.S32.HI R102, RZ, 0x1f, R34 ;  /* 0x0000001fff667819 */ /* 0x000fe20000011422 */
[----:B------:R-:W-:Y:S01]  /*2970*/  IMAD.WIDE.U32 R80, R100, R28, R80 ;  /* 0x0000001c64507225 */ /* 0x000fe200078e0050 */
[----:B------:R-:W-:-:S02]  /*2980*/  SHF.R.S32.HI R34, RZ, 0x3, R35 ;  /* 0x00000003ff227819 */ /* 0x000fc40000011423 */
[----:B------:R-:W-:Y:S01]  /*2990*/  LOP3.LUT R35, R35, 0xfffffff8, RZ, 0xc0, !PT ;  /* 0xfffffff823237812 */ /* 0x000fe200078ec0ff */
[----:B------:R-:W-:Y:S01]  /*29a0*/  IMAD.WIDE.U32 R84, R100, R20, R84 ;  /* 0x0000001464547225 */ /* 0x000fe200078e0054 */
[----:B------:R-:W-:-:S03]  /*29b0*/  LOP3.LUT R91, R91, 0xfffffff8, RZ, 0xc0, !PT ;  /* 0xfffffff85b5b7812 */ /* 0x000fc600078ec0ff */
[----:B------:R-:W-:Y:S01]  /*29c0*/  IMAD.WIDE.U32 R78, R100, R28, R78 ;  /* 0x0000001c644e7225 */ /* 0x000fe200078e004e */
[----:B------:R-:W-:-:S03]  /*29d0*/  SHF.L.U32 R26, R28, 0x6, RZ ;  /* 0x000000061c1a7819 */ /* 0x000fc600000006ff */
[----:B------:R-:W-:Y:S01]  /*29e0*/  IMAD.X R77, R32, 0x1, R31, P1 ;  /* 0x00000001204d7824 */ /* 0x000fe200008e061f */
[----:B0-----:R-:W-:Y:S01]  /*29f0*/  LEA.HI R104, R104, 0x8, RZ, 0x19 ;  /* 0x0000000868687811 */ /* 0x001fe200078fc8ff */
[----:B------:R-:W-:Y:S01]  /*2a00*/  IMAD.SHL.U32 R15, R20, 0x40, RZ ;  /* 0x00000040140f7824 */ /* 0x000fe200078e00ff */
[----:B------:R-:W-:Y:S01]  /*2a10*/  SHF.R.S32.HI R95, RZ, 0x1f, R35 ;  /* 0x0000001fff5f7819 */ /* 0x000fe20000011423 */
[----:B------:R-:W-:Y:S01]  /*2a20*/  IMAD.IADD R97, R87, 0x1, R97 ;  /* 0x0000000157617824 */ /* 0x000fe200078e0261 */
[----:B------:R-:W-:Y:S02]  /*2a30*/  SHF.R.S32.HI R96, RZ, 0x1f, R91 ;  /* 0x0000001fff607819 */ /* 0x000fe4000001145b */
[-C--:B--2---:R-:W-:Y:S02]  /*2a40*/  IADD3 R5, R11, R6.reuse, R27 ;  /* 0x000000060b057210 */ /* 0x084fe40007ffe01b */
[----:B------:R-:W-:Y:S01]  /*2a50*/  IADD3 R6, R7, R6, R14 ;  /* 0x0000000607067210 */ /* 0x000fe20007ffe00e */
[----:B------:R-:W-:-:S02]  /*2a60*/  IMAD R14, R25, R20, RZ ;  /* 0x00000014190e7224 */ /* 0x000fc400078e02ff */
[----:B------:R-:W-:Y:S01]  /*2a70*/  IMAD R25, R25, R28, RZ ;  /* 0x0000001c19197224 */ /* 0x000fe200078e02ff */
[----:B------:R-:W-:Y:S01]  /*2a80*/  IADD3 R7, R10, R9, R27 ;  /* 0x000000090a077210 */ /* 0x000fe20007ffe01b */
[----:B------:R-:W-:Y:S01]  /*2a90*/  IMAD R37, R100, R21, R14 ;  /* 0x0000001564257224 */ /* 0x000fe200078e020e */
[----:B------:R-:W-:Y:S01]  /*2aa0*/  SHF.L.U64.HI R9, R12, 0x6, R13 ;  /* 0x000000060c097819 */ /* 0x000fe2000001020d */
[----:B------:R-:W-:Y:S01]  /*2ab0*/  IMAD R33, R100, R29, R25 ;  /* 0x0000001d64217224 */ /* 0x000fe200078e0219 */
[----:B------:R-:W-:Y:S02]  /*2ac0*/  SHF.L.U64.HI R10, R12, 0x5, R13 ;  /* 0x000000050c0a7819 */ /* 0x000fe4000001020d */
[C-C-:B------:R-:W-:Y:S02]  /*2ad0*/  SHF.L.U64.HI R13, R20.reuse, 0x6, R21.reuse ;  /* 0x00000006140d7819 */ /* 0x140fe40000010215 */
[----:B------:R-:W-:Y:S02]  /*2ae0*/  SHF.L.U64.HI R14, R20, 0x5, R21 ;  /* 0x00000005140e7819 */ /* 0x000fe40000010215 */
[----:B------:R-:W-:-:S02]  /*2af0*/  SHF.L.U64.HI R21, R28, 0x6, R29 ;  /* 0x000000061c157819 */ /* 0x000fc4000001021d */
[----:B------:R-:W-:Y:S02]  /*2b00*/  SHF.L.U64.HI R25, R28, 0x5, R29 ;  /* 0x000000051c197819 */ /* 0x000fe4000001021d */
[----:B------:R-:W-:-:S04]  /*2b10*/  SEL R29, RZ, 0x8, P0 ;  /* 0x00000008ff1d7807 */ /* 0x000fc80000000000 */
[----:B------:R-:W-:Y:S01]  /*2b20*/  LOP3.LUT R94, R30, R29, RZ, 0xfc, !PT ;  /* 0x0000001d1e5e7212 */ /* 0x000fe200078efcff */
[----:B------:R-:W-:Y:S01]  /*2b30*/  IMAD.SHL.U32 R11, R12, 0x40, RZ ;  /* 0x000000400c0b7824 */ /* 0x000fe200078e00ff */
[----:B------:R-:W-:Y:S01]  /*2b40*/  LOP3.LUT R29, R30, 0x1, RZ, 0xc0, !PT ;  /* 0x000000011e1d7812 */ /* 0x000fe200078ec0ff */
[----:B------:R-:W-:Y:S01]  /*2b50*/  IMAD.SHL.U32 R27, R28, 0x20, RZ ;  /* 0x000000201c1b7824 */ /* 0x000fe200078e00ff */
[C---:B------:R-:W-:Y:S01]  /*2b60*/  LOP3.LUT R92, R94.reuse, 0x2, RZ, 0xc0, !PT ;  /* 0x000000025e5c7812 */ /* 0x040fe200078ec0ff */
[----:B------:R-:W-:Y:S01]  /*2b70*/  IMAD.IADD R32, R81, 0x1, R33 ;  /* 0x0000000151207824 */ /* 0x000fe200078e0221 */
[----:B------:R-:W-:Y:S01]  /*2b80*/  LOP3.LUT R93, R94, 0x4, RZ, 0xc0, !PT ;  /* 0x000000045e5d7812 */ /* 0x000fe200078ec0ff */
[----:B------:R-:W-:Y:S01]  /*2b90*/  IMAD.SHL.U32 R12, R12, 0x20, RZ ;  /* 0x000000200c0c7824 */ /* 0x000fe200078e00ff */
[----:B------:R-:W-:Y:S01]  /*2ba0*/  IADD3 R31, R37, R83, RZ ;  /* 0x00000053251f7210 */ /* 0x000fe20007ffe0ff */
[----:B------:R-:W-:Y:S01]  /*2bb0*/  IMAD.SHL.U32 R20, R20, 0x20, RZ ;  /* 0x0000002014147824 */ /* 0x000fe200078e00ff */
[----:B------:R-:W-:Y:S01]  /*2bc0*/  LOP3.LUT R94, R94, 0x8, RZ, 0xc0, !PT ;  /* 0x000000085e5e7812 */ /* 0x000fe200078ec0ff */
[----:B------:R-:W-:-:S02]  /*2bd0*/  IMAD.SHL.U32 R28, R39, 0x2, RZ ;  /* 0x00000002271c7824 */ /* 0x000fc400078e00ff */
[----:B------:R-:W-:Y:S02]  /*2be0*/  IMAD.IADD R30, R85, 0x1, R37 ;  /* 0x00000001551e7824 */ /* 0x000fe400078e0225 */
[----:B------:R-:W-:-:S07]  /*2bf0*/  IMAD.IADD R33, R33, 0x1, R79 ;  /* 0x0000000121217824 */ /* 0x000fce00078e024f */
.L_x_1838:
[----:B------:R-:W2:Y:S01]  /*2c00*/  LDL R41, [R1+0x3c] ;  /* 0x00003c0001297983 */ /* 0x000ea20000100800 */
[----:B------:R-:W0:Y:S01]  /*2c10*/  LDC R120, c[0x0][0x3f4] ;  /* 0x0000fd00ff787b82 */ /* 0x000e220000000800 */
[----:B------:R-:W-:Y:S01]  /*2c20*/  VIADD R40, R24, 0xffffffff ;  /* 0xffffffff18287836 */ /* 0x000fe20000000000 */
[----:B------:R-:W-:Y:S05]  /*2c30*/  YIELD ;  /* 0x0000000000007946 */ /* 0x000fea0003800000 */
[----:B------:R-:W-:Y:S01]  /*2c40*/  SHF.R.S32.HI R39, RZ, 0x1f, R40 ;  /* 0x0000001fff277819 */ /* 0x000fe20000011428 */
[----:B------:R-:W1:Y:S01]  /*2c50*/  LDC.64 R108, c[0x0][0x2e8] ;  /* 0x0000ba00ff6c7b82 */ /* 0x000e620000000a00 */
[-C--:B------:R-:W-:Y:S01]  /*2c60*/  IMAD R24, R9, R40.reuse, RZ ;  /* 0x0000002809187224 */ /* 0x080fe200078e02ff */
[----:B------:R-:W-:Y:S01]  /*2c70*/  BSSY B0, `(.L_x_1763) ;  /* 0x0000535000007945 */ /* 0x000fe20003800000 */
[----:B------:R-:W-:-:S04]  /*2c80*/  IMAD.WIDE.U32 R112, R11, R40, RZ ;  /* 0x000000280b707225 */ /* 0x000fc800078e00ff */
[----:B------:R-:W-:Y:S01]  /*2c90*/  IMAD R73, R39, R11, R24 ;  /* 0x0000000b27497224 */ /* 0x000fe200078e0218 */
[CC--:B------:R-:W-:Y:S02]  /*2ca0*/  IADD3 R37, P0, R3.reuse, R112.reuse, RZ ;  /* 0x0000007003257210 */ /* 0x0c0fe40007f1e0ff */
[----:B------:R-:W-:Y:S01]  /*2cb0*/  IADD3 R24, P4, P5, R3, R112, R12 ;  /* 0x0000007003187210 */ /* 0x000fe20007d9e00c */
[----:B------:R-:W-:-:S05]  /*2cc0*/  IMAD.IADD R73, R113, 0x1, R73 ;  /* 0x0000000171497824 */ /* 0x000fca00078e0249 */
[----:B------:R-:W-:Y:S02]  /*2cd0*/  IADD3.X R38, R73, R4, RZ, P0, !PT ;  /* 0x0000000449267210 */ /* 0x000fe400007fe4ff */
[----:B0-----:R-:W-:Y:S02]  /*2ce0*/  ISETP.GE.AND P0, PT, R120, 0x1, PT ;  /* 0x000000017800780c */ /* 0x001fe40003f06270 */
[----:B------:R-:W-:Y:S02]  /*2cf0*/  IADD3.X R36, R4, R73, R10, P4, P5 ;  /* 0x0000004904247210 */ /* 0x000fe400027ea40a */
[CC--:B-1----:R-:W-:Y:S02]  /*2d00*/  LEA R50, P1, R37.reuse, R108.reuse, 0x1 ;  /* 0x0000006c25327211 */ /* 0x0c2fe400078208ff */
[----:B------:R-:W-:Y:S02]  /*2d10*/  LEA R48, P6, R24, R108, 0x1 ;  /* 0x0000006c18307211 */ /* 0x000fe400078c08ff */
[----:B------:R-:W-:-:S02]  /*2d20*/  LEA.HI.X R51, R37, R109, R38, 0x1, P1 ;  /* 0x0000006d25337211 */ /* 0x000fc400008f0c26 */
[----:B------:R-:W-:Y:S02]  /*2d30*/  ISETP.GT.AND P1, PT, R40, R23, PT ;  /* 0x000000172800720c */ /* 0x000fe40003f24270 */
[----:B------:R-:W-:Y:S01]  /*2d40*/  LEA.HI.X R49, R24, R109, R36, 0x1, P6 ;  /* 0x0000006d18317211 */ /* 0x000fe200030f0c24 */
[----:B------:R-:W-:Y:S01]  /*2d50*/  IMAD.MOV.U32 R24, RZ, RZ, R40 ;  /* 0x000000ffff187224 */ /* 0x000fe200078e0028 */
[----:B------:R-:W-:Y:S01]  /*2d60*/  P2R R99, PR, RZ, 0x2 ;  /* 0x00000002ff637803 */ /* 0x000fe20000000000 */
[----:B--2---:R-:W-:-:S04]  /*2d70*/  IMAD R101, R17, 0x4000, R41 ;  /* 0x0000400011657824 */ /* 0x004fc800078e0229 */
[----:B------:R-:W-:Y:S01]  /*2d80*/  IMAD R101, R101, 0x2, R16 ;  /* 0x0000000265657824 */ /* 0x000fe200078e0210 */
[----:B---3--:R-:W-:Y:S06]  /*2d90*/  @!P0 BRA `(.L_x_1764) ;  /* 0x0000004c00cc8947 */ /* 0x008fec0003800000 */
[----:B------:R-:W-:Y:S01]  /*2da0*/  ULDC.U8 UR4, c[0x0][0x410] ;  /* 0x0001040000047ab9 */ /* 0x000fe20000000000 */
[-C--:B------:R-:W-:Y:S01]  /*2db0*/  IMAD R37, R21, R40.reuse, RZ ;  /* 0x0000002815257224 */ /* 0x080fe200078e02ff */
[----:B------:R-:W-:Y:S01]  /*2dc0*/  ISETP.NE.AND P0, PT, RZ, UR4, PT ;  /* 0x00000004ff007c0c */ /* 0x000fe2000bf05270 */
[----:B------:R-:W-:Y:S02]  /*2dd0*/  IMAD R36, R13, R40, RZ ;  /* 0x000000280d247224 */ /* 0x000fe400078e02ff */
[C---:B------:R-:W-:Y:S02]  /*2de0*/  IMAD R37, R39.reuse, R26, R37 ;  /* 0x0000001a27257224 */ /* 0x040fe400078e0225 */
        /* <DEDUP_REMOVED lines=24> */
[----:B------:R-:W-:Y:S02]  /*2f70*/  IADD3.X R38, R98, R32, RZ, P1, !PT ;  /* 0x0000002062267210 */ /* 0x000fe40000ffe4ff */
[----:B------:R-:W-:Y:S02]  /*2f80*/  CS2R R110, SRZ ;  /* 0x00000000006e7805 */ /* 0x000fe4000001ff00 */
[----:B------:R-:W-:Y:S01]  /*2f90*/  LEA R36, P1, R37, UR4, 0x1 ;  /* 0x0000000425247c11 */ /* 0x000fe2000f8208ff */
[----:B------:R-:W-:Y:S01]  /*2fa0*/  IMAD.X R42, R107, 0x1, R30, P4 ;  /* 0x000000016b2a7824 */ /* 0x000fe200020e061e */
[-C--:B------:R-:W-:Y:S01]  /*2fb0*/  ISETP.GE.AND P5, PT, R200, R120.reuse, PT ;  /* 0x00000078c800720c */ /* 0x080fe20003fa6270 */
[----:B------:R-:W-:Y:S01]  /*2fc0*/  ULDC.64 UR6, c[0x0][0x208] ;  /* 0x0000820000067ab9 */ /* 0x000fe20000000a00 */
[----:B------:R-:W-:Y:S01]  /*2fd0*/  LEA.HI.X R37, R37, UR5, R38, 0x1, P1 ;  /* 0x0000000525257c11 */ /* 0x000fe200088f0c26 */
[----:B------:R-:W-:Y:S01]  /*2fe0*/  ULDC.64 UR4, c[0x0][0x400] ;  /* 0x0001000000047ab9 */ /* 0x000fe20000000a00 */
[----:B------:R-:W-:-:S02]  /*2ff0*/  ISETP.GE.AND P4, PT, R234, R120, PT ;  /* 0x00000078ea00720c */ /* 0x000fc40003f86270 */
[----:B------:R-:W-:-:S04]  /*3000*/  LEA R38, P1, R39, UR4, 0x1 ;  /* 0x0000000427267c11 */ /* 0x000fc8000f8208ff */
[----:B------:R-:W-:Y:S02]  /*3010*/  LEA.HI.X R39, R39, UR5, R42, 0x1, P1 ;  /* 0x0000000527277c11 */ /* 0x000fe400088f0c2a */
[-C--:B------:R-:W-:Y:S01]  /*3020*/  ISETP.GE.AND P1, PT, R233, R120.reuse, PT ;  /* 0x00000078e900720c */ /* 0x080fe20003f26270 */
[----:B------:R0:W5:Y:S04]  /*3030*/  @!P5 LDG.E.64 R108, desc[UR6][R36.64] ;  /* 0x00000006246cd981 */ /* 0x000168000c1e1b00 */
[----:B------:R0:W5:Y:S01]  /*3040*/  @!P5 LDG.E.64 R110, desc[UR6][R38.64] ;  /* 0x00000006266ed981 */ /* 0x000162000c1e1b00 */
[----:B------:R-:W-:Y:S02]  /*3050*/  ISETP.GE.AND P5, PT, R235, R120, PT ;  /* 0x00000078eb00720c */ /* 0x000fe40003fa6270 */
[----:B------:R-:W-:-:S02]  /*3060*/  CS2R R72, SRZ ;  /* 0x0000000000487805 */ /* 0x000fc4000001ff00 */
[----:B------:R-:W-:Y:S02]  /*3070*/  CS2R R64, SRZ ;  /* 0x0000000000407805 */ /* 0x000fe4000001ff00 */
[----:B------:R-:W-:Y:S02]  /*3080*/  CS2R R60, SRZ ;  /* 0x00000000003c7805 */ /* 0x000fe4000001ff00 */
[----:B------:R-:W-:Y:S02]  /*3090*/  CS2R R74, SRZ ;  /* 0x00000000004a7805 */ /* 0x000fe4000001ff00 */
[----:B------:R-:W-:Y:S02]  /*30a0*/  CS2R R66, SRZ ;  /* 0x0000000000427805 */ /* 0x000fe4000001ff00 */
[----:B------:R-:W-:Y:S01]  /*30b0*/  CS2R R62, SRZ ;  /* 0x00000000003e7805 */ /* 0x000fe2000001ff00 */
[----:B------:R0:W5:Y:S04]  /*30c0*/  @!P4 LDG.E.64 R72, desc[UR6][R36.64+0x40] ;  /* 0x000040062448c981 */ /* 0x000168000c1e1b00 */
[----:B------:R0:W5:Y:S04]  /*30d0*/  @!P1 LDG.E.64 R64, desc[UR6][R36.64+0x80] ;  /* 0x0000800624409981 */ /* 0x000168000c1e1b00 */
[----:B------:R0:W5:Y:S04]  /*30e0*/  @!P5 LDG.E.64 R60, desc[UR6][R36.64+0xc0] ;  /* 0x0000c006243cd981 */ /* 0x000168000c1e1b00 */
[----:B------:R0:W5:Y:S04]  /*30f0*/  @!P4 LDG.E.64 R74, desc[UR6][R38.64+0x40] ;  /* 0x00004006264ac981 */ /* 0x000168000c1e1b00 */
[----:B------:R0:W5:Y:S04]  /*3100*/  @!P1 LDG.E.64 R66, desc[UR6][R38.64+0x80] ;  /* 0x0000800626429981 */ /* 0x000168000c1e1b00 */
[----:B------:R0:W5:Y:S02]  /*3110*/  @!P5 LDG.E.64 R62, desc[UR6][R38.64+0xc0] ;  /* 0x0000c006263ed981 */ /* 0x000164000c1e1b00 */
.L_x_1767:
[----:B------:R-:W-:Y:S05]  /*3120*/  BSYNC B1 ;  /* 0x0000000000017941 */ /* 0x000fea0003800000 */
.L_x_1766:
        /* <DEDUP_REMOVED lines=8> */
[----:B------:R-:W-:Y:S01]  /*31b0*/  CS2R R54, SRZ ;  /* 0x0000000000367805 */ /* 0x000fe2000001ff00 */
[----:B-----5:R-:W-:Y:S01]  /*31c0*/  IMAD.MOV.U32 R112, RZ, RZ, R60 ;  /* 0x000000ffff707224 */ /* 0x020fe200078e003c */
[----:B------:R-:W-:Y:S01]  /*31d0*/  CS2R R58, SRZ ;  /* 0x00000000003a7805 */ /* 0x000fe2000001ff00 */
[----:B------:R-:W-:-:S04]  /*31e0*/  IMAD.MOV.U32 R113, RZ, RZ, R61 ;  /* 0x000000ffff717224 */ /* 0x000fc800078e003d */
[----:B------:R-:W-:Y:S05]  /*31f0*/  @P4 BRA `(.L_x_1769) ;  /* 0x00000000007c4947 */ /* 0x000fea0003800000 */
        /* <DEDUP_REMOVED lines=31> */
.L_x_1769:
[----:B------:R-:W-:Y:S05]  /*33f0*/  BSYNC B1 ;  /* 0x0000000000017941 */ /* 0x000fea0003800000 */
.L_x_1768:
[----:B0-----:R-:W2:Y:S01]  /*3400*/  LDL R36, [R1+0x20] ;  /* 0x0000200001247983 */ /* 0x001ea20000100800 */
[----:B------:R-:W-:Y:S01]  /*3410*/  IMAD.MOV.U32 R38, RZ, RZ, R72 ;  /* 0x000000ffff267224 */ /* 0x000fe200078e0048 */
[----:B------:R-:W-:Y:S01]  /*3420*/  MOV R37, R65 ;  /* 0x0000004100257202 */ /* 0x000fe20000000f00 */
[----:B------:R-:W-:Y:S01]  /*3430*/  IMAD.MOV.U32 R39, RZ, RZ, R62 ;  /* 0x000000ffff277224 */ /* 0x000fe200078e003e */
[----:B------:R-:W-:Y:S02]  /*3440*/  PRMT R116, R112, 0x5410, R113 ;  /* 0x0000541070747816 */ /* 0x000fe40000000071 */
[----:B------:R-:W-:Y:S01]  /*3450*/  PRMT R121, R121, 0x5410, R38 ;  /* 0x0000541079797816 */ /* 0x000fe20000000026 */
[----:B------:R-:W-:Y:S01]  /*3460*/  IMAD.MOV.U32 R38, RZ, RZ, R109 ;  /* 0x000000ffff267224 */ /* 0x000fe200078e006d */
[----:B------:R-:W-:Y:S01]  /*3470*/  PRMT R117, R39, 0x7610, R117 ;  /* 0x0000761027757816 */ /* 0x000fe20000000075 */
[----:B------:R-:W-:-:S05]  /*3480*/  IMAD.MOV.U32 R39, RZ, RZ, R74 ;  /* 0x000000ffff277224 */ /* 0x000fca00078e004a */
[----:B------:R-:W-:Y:S01]  /*3490*/  PRMT R122, R39, 0x7610, R122 ;  /* 0x00007610277a7816 */ /* 0x000fe2000000007a */
[----:B-----5:R-:W-:-:S05]  /*34a0*/  IMAD.MOV.U32 R39, RZ, RZ, R40 ;  /* 0x000000ffff277224 */ /* 0x020fca00078e0028 */
[----:B------:R-:W-:Y:S01]  /*34b0*/  PRMT R68, R39, 0x7610, R68 ;  /* 0x0000761027447816 */ /* 0x000fe20000000044 */
[----:B------:R-:W-:-:S05]  /*34c0*/  IMAD.MOV.U32 R39, RZ, RZ, R52 ;  /* 0x000000ffff277224 */ /* 0x000fca00078e0034 */
[----:B------:R-:W-:Y:S01]  /*34d0*/  PRMT R112, R39, 0x7610, R112 ;  /* 0x0000761027707816 */ /* 0x000fe20000000070 */
[----:B------:R-:W-:-:S05]  /*34e0*/  IMAD.MOV.U32 R39, RZ, RZ, R42 ;  /* 0x000000ffff277224 */ /* 0x000fca00078e002a */
[----:B------:R-:W-:Y:S01]  /*34f0*/  PRMT R69, R39, 0x7610, R69 ;  /* 0x0000761027457816 */ /* 0x000fe20000000045 */
[----:B------:R-:W-:Y:S01]  /*3500*/  IMAD.MOV.U32 R39, RZ, RZ, R59 ;  /* 0x000000ffff277224 */ /* 0x000fe200078e003b */
[----:B--2---:R-:W-:Y:S01]  /*3510*/  R2UR UR4, R36 ;  /* 0x00000000240472ca */ /* 0x004fe200000e0000 */
[----:B------:R-:W-:-:S05]  /*3520*/  IMAD.MOV.U32 R36, RZ, RZ, R64 ;  /* 0x000000ffff247224 */ /* 0x000fca00078e0040 */
[----:B------:R-:W-:Y:S01]  /*3530*/  PRMT R118, R37, 0x5410, R36 ;  /* 0x0000541025767816 */ /* 0x000fe20000000024 */
[----:B------:R-:W-:Y:S02]  /*3540*/  IMAD.MOV.U32 R37, RZ, RZ, R108 ;  /* 0x000000ffff257224 */ /* 0x000fe400078e006c */
[----:B------:R-:W-:-:S03]  /*3550*/  IMAD.MOV.U32 R36, RZ, RZ, R73 ;  /* 0x000000ffff247224 */ /* 0x000fc600078e0049 */
[----:B------:R-:W-:Y:S01]  /*3560*/  PRMT R127, R37, 0x5410, R38 ;  /* 0x00005410257f7816 */ /* 0x000fe20000000026 */
[----:B------:R-:W-:Y:S01]  /*3570*/  IMAD.MOV.U32 R37, RZ, RZ, R66 ;  /* 0x000000ffff257224 */ /* 0x000fe200078e0042 */
[----:B------:R-:W-:Y:S01]  /*3580*/  PRMT R121, R36, 0x7610, R121 ;  /* 0x0000761024797816 */ /* 0x000fe20000000079 */
[----:B------:R-:W-:Y:S01]  /*3590*/  IMAD.MOV.U32 R38, RZ, RZ, R67 ;  /* 0x000000ffff267224 */ /* 0x000fe200078e0043 */
[----:B------:R-:W-:Y:S01]  /*35a0*/  MOV R36, R63 ;  /* 0x0000003f00247202 */ /* 0x000fe20000000f00 */
[----:B------:R-:W-:-:S03]  /*35b0*/  UISETP.NE.AND UP0, UPT, UR4, 0x3, UPT ;  /* 0x000000030400788c */ /* 0x000fc6000bf05270 */
[----:B------:R-:W-:Y:S01]  /*35c0*/  PRMT R119, R38, 0x5410, R37 ;  /* 0x0000541026777816 */ /* 0x000fe20000000025 */
[----:B------:R-:W-:Y:S01]  /*35d0*/  IMAD.MOV.U32 R37, RZ, RZ, R110 ;  /* 0x000000ffff257224 */ /* 0x000fe200078e006e */
[----:B------:R-:W-:Y:S01]  /*35e0*/  PRMT R117, R117, 0x5410, R36 ;  /* 0x0000541075757816 */ /* 0x000fe20000000024 */
[----:B------:R-:W-:Y:S01]  /*35f0*/  IMAD.MOV.U32 R36, RZ, RZ, R75 ;  /* 0x000000ffff247224 */ /* 0x000fe200078e004b */
[----:B------:R-:W-:Y:S02]  /*3600*/  MOV R38, R111 ;  /* 0x0000006f00267202 */ /* 0x000fe40000000f00 */
[----:B------:R-:W-:Y:S02]  /*3610*/  PLOP3.LUT P1, PT, PT, PT, UP0, 0x80, 0x0 ;  /* 0x000000000000781c */ /* 0x000fe40003f2f008 */
[----:B------:R-:W-:Y:S01]  /*3620*/  PRMT R131, R37, 0x5410, R38 ;  /* 0x0000541025837816 */ /* 0x000fe20000000026 */
[----:B------:R-:W-:Y:S01]  /*3630*/  IMAD.MOV.U32 R37, RZ, RZ, R44 ;  /* 0x000000ffff257224 */ /* 0x000fe200078e002c */
[----:B------:R-:W-:Y:S01]  /*3640*/  PRMT R122, R122, 0x5410, R36 ;  /* 0x000054107a7a7816 */ /* 0x000fe20000000024 */
[----:B------:R-:W-:-:S02]  /*3650*/  IMAD.MOV.U32 R38, RZ, RZ, R45 ;  /* 0x000000ffff267224 */ /* 0x000fc400078e002d */
[----:B------:R-:W-:-:S03]  /*3660*/  IMAD.MOV.U32 R36, RZ, RZ, R41 ;  /* 0x000000ffff247224 */ /* 0x000fc600078e0029 */
        /* <DEDUP_REMOVED lines=13> */
[----:B------:R-:W-:Y:S02]  /*3740*/  IMAD.MOV.U32 R37, RZ, RZ, R55 ;  /* 0x000000ffff257224 */ /* 0x000fe400078e0037 */
[----:B------:R-:W-:-:S03]  /*3750*/  IMAD.MOV.U32 R38, RZ, RZ, R58 ;  /* 0x000000ffff267224 */ /* 0x000fc600078e003a */
[----:B------:R-:W-:Y:S02]  /*3760*/  PRMT R113, R36, 0x5410, R37 ;  /* 0x0000541024717816 */ /* 0x000fe40000000025 */
[----:B------:R-:W-:Y:S01]  /*3770*/  PRMT R115, R38, 0x5410, R39 ;  /* 0x0000541026737816 */ /* 0x000fe20000000027 */
[----:B------:R-:W-:Y:S06]  /*3780*/  @!P1 BRA `(.L_x_1770) ;  /* 0x0000000000049947 */ /* 0x000fec0003800000 */
[----:B------:R-:W-:Y:S01]  /*3790*/  BPT.TRAP 0x1 ;  /* 0x000000040000795c */ /* 0x000fe20000300000 */
.L_x_1770:
[----:B------:R-:W-:Y:S01]  /*37a0*/  IMAD R98, R17, 0x8, R16 ;  /* 0x0000000811627824 */ /* 0x000fe200078e0210 */
[----:B------:R-:W-:Y:S01]  /*37b0*/  SHF.L.U32 R107, R237, 0x1f, RZ ;  /* 0x0000001fed6b7819 */ /* 0x000fe200000006ff */
[----:B------:R-:W-:Y:S03]  /*37c0*/  BSSY B1, `(.L_x_1771) ;  /* 0x0000003000017945 */ /* 0x000fe60003800000 */
[----:B------:R-:W0:Y:S02]  /*37d0*/  SYNCS.PHASECHK.TRANS64.TRYWAIT P5, [R98+URZ+0x30890], R107 ;  /* 0x0308906b620075a7 */ /* 0x000e2400080a017f */
[----:B0-----:R-:W-:Y:S05]  /*37e0*/  @!P5 BRA `(.L_x_1772) ;  /* 0x0000026800a8d947 */ /* 0x001fea0003800000 */
.L_x_2229:
[----:B------:R-:W-:Y:S05]  /*37f0*/  BSYNC B1 ;  /* 0x0000000000017941 */ /* 0x000fea0003800000 */
.L_x_1771:
        /* <DEDUP_REMOVED lines=26> */
[----:B------:R-:W-:Y:S01]  /*39a0*/  FMUL.FTZ R130, R109, R126 ;  /* 0x0000007e6d827220 */ /* 0x000fe20000410000 */
[----:B------:R-:W-:Y:S01]  /*39b0*/  FFMA.FTZ R125, R38, R110, R111 ;  /* 0x0000006e267d7223 */ /* 0x000fe2000001006f */
[C---:B------:R-:W-:Y:S01]  /*39c0*/  FMUL.FTZ R126, R39.reuse, R126 ;  /* 0x0000007e277e7220 */ /* 0x040fe20000410000 */
[--C-:B------:R-:W-:Y:S02]  /*39d0*/  HADD2.F32 R110, -RZ, R131.reuse.H0_H0 ;  /* 0x20000083ff6e7230 */ /* 0x100fe40000004100 */
[-C--:B------:R-:W-:Y:S01]  /*39e0*/  FFMA.FTZ R130, R39, R124.reuse, -R130 ;  /* 0x0000007c27827223 */ /* 0x080fe20000010882 */
[----:B------:R-:W-:Y:S02]  /*39f0*/  HADD2.F32 R111, -RZ, R131.H1_H1 ;  /* 0x30000083ff6f7230 */ /* 0x000fe40000004100 */
[----:B------:R-:W-:Y:S01]  /*3a00*/  FFMA.FTZ R129, R109, R124, R126 ;  /* 0x0000007c6d817223 */ /* 0x000fe2000001007e */
[----:B------:R-:W-:Y:S02]  /*3a10*/  HADD2.F32 R38, -RZ, R108.H1_H1 ;  /* 0x3000006cff267230 */ /* 0x000fe40000004100 */
[----:B------:R-:W-:Y:S01]  /*3a20*/  FMUL.FTZ R123, R37, R110 ;  /* 0x0000006e257b7220 */ /* 0x000fe20000410000 */
[----:B------:R-:W-:-:S02]  /*3a30*/  HADD2.F32 R36, -RZ, R36.H0_H0 ;  /* 0x20000024ff247230 */ /* 0x000fc40000004100 */
[----:B------:R-:W-:Y:S02]  /*3a40*/  HADD2.F32 R108, -RZ, R108.H0_H0 ;  /* 0x2000006cff6c7230 */ /* 0x000fe40000004100 */
[--C-:B------:R-:W-:Y:S02]  /*3a50*/  HADD2.F32 R39, -RZ, R127.reuse.H0_H0 ;  /* 0x2000007fff277230 */ /* 0x100fe40000004100 */
[----:B------:R-:W-:Y:S01]  /*3a60*/  FMUL.FTZ R110, R36, R110 ;  /* 0x0000006e246e7220 */ /* 0x000fe20000410000 */
[----:B------:R-:W-:Y:S02]  /*3a70*/  HADD2.F32 R109, -RZ, R127.H1_H1 ;  /* 0x3000007fff6d7230 */ /* 0x000fe40000004100 */
[-C--:B------:R-:W-:Y:S01]  /*3a80*/  FMUL.FTZ R127, R38, R111.reuse ;  /* 0x0000006f267f7220 */ /* 0x080fe20000410000 */
        /* <DEDUP_REMOVED lines=9> */
.L_x_1778:
[----:B------:R-:W-:Y:S05]  /*3b20*/  BSYNC B3 ;  /* 0x0000000000037941 */ /* 0x000fea0003800000 */
.L_x_1777:
[----:B------:R-:W-:Y:S02]  /*3b30*/  ULDC.64 UR4, c[0x0][0x208] ;  /* 0x0000820000047ab9 */ /* 0x000fe40000000a00 */
[----:B--2---:R1:W-:Y:S03]  /*3b40*/  STG.E.128 desc[UR4][R50.64], R36 ;  /* 0x0000002432007986 */ /* 0x0043e6000c101d04 */
.L_x_1776:
[----:B------:R-:W-:Y:S05]  /*3b50*/  BSYNC B2 ;  /* 0x0000000000027941 */ /* 0x000fea0003800000 */
.L_x_1775:
[----:B------:R-:W-:Y:S01]  /*3b60*/  ISETP.NE.AND P0, PT, R92, RZ, PT ;  /* 0x000000ff5c00720c */ /* 0x000fe20003f05270 */
[----:B------:R-:W-:-:S12]  /*3b70*/  BSSY B2, `(.L_x_1779) ;  /* 0x0000032000027945 */ /* 0x000fd80003800000 */
[----:B------:R-:W-:Y:S05]  /*3b80*/  @!P0 BRA `(.L_x_1780) ;  /* 0x0000000000c08947 */ /* 0x000fea0003800000 */
[----:B-1----:R1:W2:Y:S01]  /*3b90*/  LDS.128 R36, [R101+0x22400] ;  /* 0x0224000065247984 */ /* 0x0022a20000000c00 */
        /* <DEDUP_REMOVED lines=14> */
[-C--:B------:R-:W-:Y:S01]  /*3c80*/  FMUL.FTZ R124, R38, R75.reuse ;  /* 0x0000004b267c7220 */ /* 0x080fe20000410000 */
[----:B------:R-:W-:Y:S02]  /*3c90*/  HADD2.F32 R39, -RZ, R39.H0_H0 ;  /* 0x20000027ff277230 */ /* 0x000fe40000004100 */
[----:B------:R-:W-:Y:S01]  /*3ca0*/  FMUL.FTZ R75, R37, R75 ;  /* 0x0000004b254b7220 */ /* 0x000fe20000410000 */
[----:B------:R-:W-:Y:S02]  /*3cb0*/  HADD2.F32 R108, -RZ, R108.H0_H0 ;  /* 0x2000006cff6c7230 */ /* 0x000fe40000004100 */
[----:B------:R-:W-:Y:S01]  /*3cc0*/  FMUL.FTZ R126, R73, R110 ;  /* 0x0000006e497e7220 */ /* 0x000fe20000410000 */
[----:B------:R-:W-:Y:S01]  /*3cd0*/  FFMA.FTZ R124, R37, R74, -R124 ;  /* 0x0000004a257c7223 */ /* 0x000fe2000001087c */
[----:B------:R-:W-:Y:S01]  /*3ce0*/  FMUL.FTZ R110, R39, R110 ;  /* 0x0000006e276e7220 */ /* 0x000fe20000410000 */
[----:B------:R-:W-:-:S02]  /*3cf0*/  HADD2.F32 R37, -RZ, R36.H1_H1 ;  /* 0x30000024ff257230 */ /* 0x000fc40000004100 */
[----:B------:R-:W-:Y:S01]  /*3d00*/  FFMA.FTZ R111, R38, R74, R75 ;  /* 0x0000004a266f7223 */ /* 0x000fe2000001004b */
[----:B------:R-:W-:Y:S02]  /*3d10*/  HADD2.F32 R36, -RZ, R36.H0_H0 ;  /* 0x20000024ff247230 */ /* 0x000fe40000004100 */
[-C--:B------:R-:W-:Y:S01]  /*3d20*/  FFMA.FTZ R123, R73, R108.reuse, R110 ;  /* 0x0000006c497b7223 */ /* 0x080fe2000001006e */
[--C-:B------:R-:W-:Y:S02]  /*3d30*/  HADD2.F32 R73, -RZ, R122.reuse.H0_H0 ;  /* 0x2000007aff497230 */ /* 0x100fe40000004100 */
[----:B------:R-:W-:Y:S01]  /*3d40*/  FFMA.FTZ R126, R39, R108, -R126 ;  /* 0x0000006c277e7223 */ /* 0x000fe2000001087e */
[----:B------:R-:W-:Y:S02]  /*3d50*/  HADD2.F32 R75, -RZ, R122.H1_H1 ;  /* 0x3000007aff4b7230 */ /* 0x000fe40000004100 */
[--C-:B------:R-:W-:Y:S02]  /*3d60*/  HADD2.F32 R38, -RZ, R72.reuse.H1_H1 ;  /* 0x30000048ff267230 */ /* 0x100fe40000004100 */
[----:B------:R-:W-:Y:S01]  /*3d70*/  FMUL.FTZ R109, R37, R73 ;  /* 0x00000049256d7220 */ /* 0x000fe20000410000 */
[----:B------:R-:W-:-:S02]  /*3d80*/  HADD2.F32 R72, -RZ, R72.H0_H0 ;  /* 0x20000048ff487230 */ /* 0x000fc40000004100 */
[----:B------:R-:W-:Y:S01]  /*3d90*/  FMUL.FTZ R74, R36, R73 ;  /* 0x00000049244a7220 */ /* 0x000fe20000410000 */
[--C-:B------:R-:W-:Y:S02]  /*3da0*/  HADD2.F32 R39, -RZ, R121.reuse.H1_H1 ;  /* 0x30000079ff277230 */ /* 0x100fe40000004100 */
        /* <DEDUP_REMOVED lines=11> */
.L_x_1782:
[----:B------:R-:W-:Y:S05]  /*3e60*/  BSYNC B3 ;  /* 0x0000000000037941 */ /* 0x000fea0003800000 */
.L_x_1781:
[----:B------:R-:W-:Y:S02]  /*3e70*/  ULDC.64 UR4, c[0x0][0x208] ;  /* 0x0000820000047ab9 */ /* 0x000fe40000000a00 */
[----:B--2---:R2:W-:Y:S03]  /*3e80*/  STG.E.128 desc[UR4][R50.64+0x80], R36 ;  /* 0x0000802432007986 */ /* 0x0045e6000c101d04 */
.L_x_1780:
[----:B------:R-:W-:Y:S05]  /*3e90*/  BSYNC B2 ;  /* 0x0000000000027941 */ /* 0x000fea0003800000 */
.L_x_1779:
[----:B------:R-:W-:Y:S01]  /*3ea0*/  ISETP.NE.AND P0, PT, R93, RZ, PT ;  /* 0x000000ff5d00720c */ /* 0x000fe20003f05270 */
[----:B------:R-:W-:-:S12]  /*3eb0*/  BSSY B2, `(.L_x_1783) ;  /* 0x0000032000027945 */ /* 0x000fd80003800000 */
[----:B------:R-:W-:Y:S05]  /*3ec0*/  @!P0 BRA `(.L_x_1784) ;  /* 0x0000000000c08947 */ /* 0x000fea0003800000 */
[----:B-12---:R1:W2:Y:S01]  /*3ed0*/  LDS.128 R36, [R101+0x24400] ;  /* 0x0244000065247984 */ /* 0x0062a20000000c00 */
        /* <DEDUP_REMOVED lines=15> */
[C---:B------:R-:W-:Y:S01]  /*3fd0*/  FMUL.FTZ R67, R37.reuse, R67 ;  /* 0x0000004325437220 */ /* 0x040fe20000410000 */
[----:B------:R-:W-:Y:S02]  /*3fe0*/  HADD2.F32 R39, -RZ, R39.H0_H0 ;  /* 0x20000027ff277230 */ /* 0x000fe40000004100 */
[-C--:B------:R-:W-:Y:S01]  /*3ff0*/  FFMA.FTZ R108, R37, R66.reuse, -R108 ;  /* 0x00000042256c7223 */ /* 0x080fe2000001086c */
[----:B------:R-:W-:Y:S01]  /*4000*/  FFMA.FTZ R73, R38, R66, R67 ;  /* 0x0000004226497223 */ /* 0x000fe20000010043 */
[----:B------:R-:W-:Y:S02]  /*4010*/  HADD2.F32 R72, -RZ, R72.H0_H0 ;  /* 0x20000048ff487230 */ /* 0x000fe40000004100 */
[----:B------:R-:W-:Y:S01]  /*4020*/  FMUL.FTZ R110, R65, R74 ;  /* 0x0000004a416e7220 */ /* 0x000fe20000410000 */
[----:B------:R-:W-:-:S02]  /*4030*/  HADD2.F32 R66, -RZ, R119.H1_H1 ;  /* 0x30000077ff427230 */ /* 0x000fc40000004100 */
[C---:B------:R-:W-:Y:S01]  /*4040*/  FMUL.FTZ R74, R39.reuse, R74 ;  /* 0x0000004a274a7220 */ /* 0x040fe20000410000 */
[----:B------:R-:W-:Y:S02]  /*4050*/  HADD2.F32 R119, -RZ, R119.H0_H0 ;  /* 0x20000077ff777230 */ /* 0x000fe40000004100 */
[-C--:B------:R-:W-:Y:S01]  /*4060*/  FFMA.FTZ R110, R39, R72.reuse, -R110 ;  /* 0x00000048276e7223 */ /* 0x080fe2000001086e */
[----:B------:R-:W-:Y:S02]  /*4070*/  HADD2.F32 R37, -RZ, R36.H1_H1 ;  /* 0x30000024ff257230 */ /* 0x000fe40000004100 */
[----:B------:R-:W-:Y:S01]  /*4080*/  FFMA.FTZ R109, R65, R72, R74 ;  /* 0x00000048416d7223 */ /* 0x000fe2000001004a */
[----:B------:R-:W-:Y:S02]  /*4090*/  HADD2.F32 R38, -RZ, R64.H1_H1 ;  /* 0x30000040ff267230 */ /* 0x000fe40000004100 */
[----:B------:R-:W-:Y:S02]  /*40a0*/  HADD2.F32 R36, -RZ, R36.H0_H0 ;  /* 0x20000024ff247230 */ /* 0x000fe40000004100 */
[----:B------:R-:W-:Y:S01]  /*40b0*/  FMUL.FTZ R67, R37, R66 ;  /* 0x0000004225437220 */ /* 0x000fe20000410000 */
[----:B------:R-:W-:-:S02]  /*40c0*/  HADD2.F32 R64, -RZ, R64.H0_H0 ;  /* 0x20000040ff407230 */ /* 0x000fc40000004100 */
[-C--:B------:R-:W-:Y:S01]  /*40d0*/  FMUL.FTZ R75, R38, R119.reuse ;  /* 0x00000077264b7220 */ /* 0x080fe20000410000 */
[--C-:B------:R-:W-:Y:S02]  /*40e0*/  HADD2.F32 R39, -RZ, R118.reuse.H1_H1 ;  /* 0x30000076ff277230 */ /* 0x100fe40000004100 */
[----:B------:R-:W-:Y:S01]  /*40f0*/  FMUL.FTZ R66, R36, R66 ;  /* 0x0000004224427220 */ /* 0x000fe20000410000 */
        /* <DEDUP_REMOVED lines=10> */
.L_x_1786:
[----:B------:R-:W-:Y:S05]  /*41a0*/  BSYNC B3 ;  /* 0x0000000000037941 */ /* 0x000fea0003800000 */
.L_x_1785:
[----:B------:R-:W-:Y:S02]  /*41b0*/  ULDC.64 UR4, c[0x0][0x208] ;  /* 0x0000820000047ab9 */ /* 0x000fe40000000a00 */
[----:B--2---:R3:W-:Y:S03]  /*41c0*/  STG.E.128 desc[UR4][R50.64+0x100], R36 ;  /* 0x0001002432007986 */ /* 0x0047e6000c101d04 */
.L_x_1784:
[----:B------:R-:W-:Y:S05]  /*41d0*/  BSYNC B2 ;  /* 0x0000000000027941 */ /* 0x000fea0003800000 */
.L_x_1783:
[----:B------:R-:W-:-:S13]  /*41e0*/  ISETP.NE.AND P0, PT, R94, RZ, PT ;  /* 0x000000ff5e00720c */ /* 0x000fda0003f05270 */
[----:B------:R-:W-:Y:S05]  /*41f0*/  @!P0 BRA `(.L_x_1774) ;  /* 0x0000000000c08947 */ /* 0x000fea0003800000 */
[----:B-123--:R1:W2:Y:S01]  /*4200*/  LDS.128 R36, [R101+0x26400] ;  /* 0x0264000065247984 */ /* 0x00e2a20000000c00 */
        /* <DEDUP_REMOVED lines=21> */
[----:B------:R-:W-:-:S02]  /*4360*/  HADD2.F32 R62, -RZ, R117.H0_H0 ;  /* 0x20000075ff3e7230 */ /* 0x000fc40000004100 */
[C---:B------:R-:W-:Y:S01]  /*4370*/  FMUL.FTZ R66, R39.reuse, R66 ;  /* 0x0000004227427220 */ /* 0x040fe20000410000 */
[----:B------:R-:W-:Y:S02]  /*4380*/  HADD2.F32 R117, -RZ, R117.H1_H1 ;  /* 0x30000075ff757230 */ /* 0x000fe40000004100 */
        /* <DEDUP_REMOVED lines=20> */
.L_x_1788:
[----:B------:R-:W-:Y:S05]  /*44d0*/  BSYNC B2 ;  /* 0x0000000000027941 */ /* 0x000fea0003800000 */
.L_x_1787:
[----:B------:R-:W-:Y:S02]  /*44e0*/  ULDC.64 UR4, c[0x0][0x208] ;  /* 0x0000820000047ab9 */ /* 0x000fe40000000a00 */
[----:B--2---:R4:W-:Y:S03]  /*44f0*/  STG.E.128 desc[UR4][R50.64+0x180], R36 ;  /* 0x0001802432007986 */ /* 0x0049e6000c101d04 */
.L_x_1774:
[----:B------:R-:W-:Y:S05]  /*4500*/  BSYNC B1 ;  /* 0x0000000000017941 */ /* 0x000fea0003800000 */
.L_x_1773:
        /* <DEDUP_REMOVED lines=49> */
.L_x_1793:
[----:B------:R-:W-:Y:S05]  /*4820*/  BSYNC B2 ;  /* 0x0000000000027941 */ /* 0x000fea0003800000 */
.L_x_1792:
[----:B------:R-:W-:Y:S02]  /*4830*/  ULDC.64 UR4, c[0x0][0x208] ;  /* 0x0000820000047ab9 */ /* 0x000fe40000000a00 */
[----:B--2---:R1:W-:Y:S03]  /*4840*/  STG.E.128 desc[UR4][R48.64], R36 ;  /* 0x0000002430007986 */ /* 0x0043e6000c101d04 */
.L_x_1791:
[----:B------:R-:W-:Y:S05]  /*4850*/  BSYNC B1 ;  /* 0x0000000000017941 */ /* 0x000fea0003800000 */
.L_x_1790:
        /* <DEDUP_REMOVED lines=48> */
.L_x_1797:
[----:B------:R-:W-:Y:S05]  /*4b60*/  BSYNC B2 ;  /* 0x0000000000027941 */ /* 0x000fea0003800000 */
.L_x_1796:
[----:B------:R-:W-:Y:S02]  /*4b70*/  ULDC.64 UR4, c[0x0][0x208] ;  /* 0x0000820000047ab9 */ /* 0x000fe40000000a00 */
[----:B--2---:R1:W-:Y:S03]  /*4b80*/  STG.E.128 desc[UR4][R48.64+0x80], R36 ;  /* 0x0000802430007986 */ /* 0x0043e6000c101d04 */
.L_x_1795:
[----:B------:R-:W-:Y:S05]  /*4b90*/  BSYNC B1 ;  /* 0x0000000000017941 */ /* 0x000fea0003800000 */
.L_x_1794:
        /* <DEDUP_REMOVED lines=48> */
.L_x_1801:
[----:B------:R-:W-:Y:S05]  /*4ea0*/  BSYNC B2 ;  /* 0x0000000000027941 */ /* 0x000fea0003800000 */
.L_x_1800:
[----:B------:R-:W-:Y:S02]  /*4eb0*/  ULDC.64 UR4, c[0x0][0x208] ;  /* 0x0000820000047ab9 */ /* 0x000fe40000000a00 */
[----:B--2---:R1:W-:Y:S03]  /*4ec0*/  STG.E.128 desc[UR4][R48.64+0x100], R36 ;  /* 0x0001002430007986 */ /* 0x0043e6000c101d04 */
.L_x_1799:
[----:B------:R-:W-:Y:S05]  /*4ed0*/  BSYNC B1 ;  /* 0x0000000000017941 */ /* 0x000fea0003800000 */
.L_x_1798:
[----:B------:R-:W-:-:S13]  /*4ee0*/  ISETP.NE.AND P0, PT, R94, RZ, PT ;  /* 0x000000ff5e00720c */ /* 0x000fda0003f05270 */
        /* <DEDUP_REMOVED lines=46> */
.L_x_1803:
[----:B------:R-:W-:Y:S05]  /*51d0*/  BSYNC B1 ;  /* 0x0000000000017941 */ /* 0x000fea0003800000 */
.L_x_1802:
[----:B------:R-:W-:Y:S02]  /*51e0*/  ULDC.64 UR4, c[0x0][0x208] ;  /* 0x0000820000047ab9 */ /* 0x000fe40000000a00 */
[----:B--2---:R1:W-:Y:S01]  /*51f0*/  STG.E.128 desc[UR4][R48.64+0x180], R36 ;  /* 0x0001802430007986 */ /* 0x0043e2000c101d04 */
[----:B------:R-:W-:Y:S05]  /*5200*/  BRA `(.L_x_1789) ;  /* 0x0000002c006c7947 */ /* 0x000fea0003800000 */
.L_x_1765:
        /* <DEDUP_REMOVED lines=37> */
.L_x_1805:
[----:B------:R-:W-:Y:S05]  /*5460*/  BSYNC B1 ;  /* 0x0000000000017941 */ /* 0x000fea0003800000 */
.L_x_1804:
        /* <DEDUP_REMOVED lines=10> */
[----:B------:R-:W-:Y:S02]  /*5510*/  MOV R74, R39 ;  /* 0x00000027004a7202 */ /* 0x000fe40000000f00 */
        /* <DEDUP_REMOVED lines=27> */
.L_x_1807:
[----:B------:R-:W-:Y:S05]  /*56d0*/  BSYNC B1 ;  /* 0x0000000000017941 */ /* 0x000fea0003800000 */
.L_x_1806:
[----:B0-----:R-:W2:Y:S01]  /*56e0*/  LDL R68, [R1+0x20] ;  /* 0x0000200001447983 */ /* 0x001ea20000100800 */
[----:B------:R-:W-:Y:S01]  /*56f0*/  IMAD.MOV.U32 R69, RZ, RZ, R37 ;  /* 0x000000ffff457224 */ /* 0x000fe200078e0025 */
[----:B------:R-:W-:Y:S01]  /*5700*/  PRMT R132, R72, 0x5410, R74 ;  /* 0x0000541048847816 */ /* 0x000fe2000000004a */
[----:B------:R-:W-:Y:S02]  /*5710*/  IMAD.MOV.U32 R70, RZ, RZ, R42 ;  /* 0x000000ffff467224 */ /* 0x000fe400078e002a */
[----:B------:R-:W-:Y:S01]  /*5720*/  IMAD.MOV.U32 R71, RZ, RZ, R46 ;  /* 0x000000ffff477224 */ /* 0x000fe200078e002e */
[----:B------:R-:W-:Y:S01]  /*5730*/  PRMT R135, R69, 0x7610, R135 ;  /* 0x0000761045877816 */ /* 0x000fe20000000087 */
[----:B------:R-:W-:Y:S01]  /*5740*/  IMAD.MOV.U32 R69, RZ, RZ, R40 ;  /* 0x000000ffff457224 */ /* 0x000fe200078e0028 */
[----:B------:R-:W-:Y:S02]  /*5750*/  PRMT R138, R138, 0x5410, R70 ;  /* 0x000054108a8a7816 */ /* 0x000fe40000000046 */
[----:B------:R-:W-:-:S02]  /*5760*/  MOV R70, R41 ;  /* 0x0000002900467202 */ /* 0x000fc40000000f00 */
[----:B------:R-:W-:Y:S01]  /*5770*/  PRMT R139, R139, 0x5410, R69 ;  /* 0x000054108b8b7816 */ /* 0x000fe20000000045 */
[----:B------:R-:W-:Y:S01]  /*5780*/  IMAD.MOV.U32 R69, RZ, RZ, R44 ;  /* 0x000000ffff457224 */ /* 0x000fe200078e002c */
[----:B------:R-:W-:Y:S01]  /*5790*/  PRMT R136, R70, 0x7610, R136 ;  /* 0x0000761046887816 */ /* 0x000fe20000000088 */
[----:B------:R-:W-:-:S05]  /*57a0*/  IMAD.MOV.U32 R70, RZ, RZ, R45 ;  /* 0x000000ffff467224 */ /* 0x000fca00078e002d */
[----:B------:R-:W-:Y:S01]  /*57b0*/  PRMT R135, R135, 0x5410, R70 ;  /* 0x0000541087877816 */ /* 0x000fe20000000046 */
[----:B------:R-:W-:-:S05]  /*57c0*/  IMAD.MOV.U32 R70, RZ, RZ, R49 ;  /* 0x000000ffff467224 */ /* 0x000fca00078e0031 */
[----:B------:R-:W-:Y:S02]  /*57d0*/  PRMT R142, R70, 0x7610, R142 ;  /* 0x00007610468e7816 */ /* 0x000fe4000000008e */
[----:B-----5:R-:W-:Y:S02]  /*57e0*/  MOV R70, R53 ;  /* 0x0000003500467202 */ /* 0x020fe40000000f00 */
[----:B--2---:R-:W-:Y:S01]  /*57f0*/  R2UR UR4, R68 ;  /* 0x00000000440472ca */ /* 0x004fe200000e0000 */
[----:B------:R-:W-:-:S05]  /*5800*/  IMAD.MOV.U32 R68, RZ, RZ, R36 ;  /* 0x000000ffff447224 */ /* 0x000fca00078e0024 */
[----:B------:R-:W-:Y:S01]  /*5810*/  PRMT R133, R68, 0x7610, R133 ;  /* 0x0000761044857816 */ /* 0x000fe20000000085 */
[----:B------:R-:W-:-:S03]  /*5820*/  IMAD.MOV.U32 R68, RZ, RZ, R43 ;  /* 0x000000ffff447224 */ /* 0x000fc600078e002b */
[----:B------:R-:W-:Y:S01]  /*5830*/  PRMT R133, R133, 0x5410, R71 ;  /* 0x0000541085857816 */ /* 0x000fe20000000047 */
[----:B------:R-:W-:Y:S01]  /*5840*/  IMAD.MOV.U32 R71, RZ, RZ, R50 ;  /* 0x000000ffff477224 */ /* 0x000fe200078e0032 */
[----:B------:R-:W-:Y:S01]  /*5850*/  PRMT R140, R68, 0x7610, R140 ;  /* 0x00007610448c7816 */ /* 0x000fe2000000008c */
[----:B------:R-:W-:Y:S01]  /*5860*/  IMAD.MOV.U32 R68, RZ, RZ, R47 ;  /* 0x000000ffff447224 */ /* 0x000fe200078e002f */
[----:B------:R-:W-:Y:S02]  /*5870*/  UISETP.NE.AND UP0, UPT, UR4, 0x3, UPT ;  /* 0x000000030400788c */ /* 0x000fe4000bf05270 */
[----:B------:R-:W-:Y:S01]  /*5880*/  PRMT R138, R71, 0x7610, R138 ;  /* 0x00007610478a7816 */ /* 0x000fe2000000008a */
[----:B------:R-:W-:Y:S01]  /*5890*/  IMAD.MOV.U32 R71, RZ, RZ, R54 ;  /* 0x000000ffff477224 */ /* 0x000fe200078e0036 */
[----:B------:R-:W-:Y:S01]  /*58a0*/  PRMT R134, R68, 0x5410, R69 ;  /* 0x0000541044867816 */ /* 0x000fe20000000045 */
[----:B------:R-:W-:Y:S01]  /*58b0*/  IMAD.MOV.U32 R69, RZ, RZ, R48 ;  /* 0x000000ffff457224 */ /* 0x000fe200078e0030 */
[----:B------:R-:W-:-:S02]  /*58c0*/  MOV R68, R51 ;  /* 0x0000003300447202 */ /* 0x000fc40000000f00 */
[----:B------:R-:W-:Y:S01]  /*58d0*/  PRMT R122, R71, 0x7610, R122 ;  /* 0x00007610477a7816 */ /* 0x000fe2000000007a */
[----:B------:R-:W-:Y:S01]  /*58e0*/  IMAD.MOV.U32 R71, RZ, RZ, R58 ;  /* 0x000000ffff477224 */ /* 0x000fe200078e003a */
        /* <DEDUP_REMOVED lines=10> */
[----:B------:R-:W-:Y:S01]  /*5990*/  PLOP3.LUT P1, PT, PT, PT, UP0, 0x80, 0x0 ;  /* 0x000000000000781c */ /* 0x000fe20003f2f008 */
[----:B------:R-:W-:Y:S01]  /*59a0*/  IMAD.MOV.U32 R68, RZ, RZ, R59 ;  /* 0x000000ffff447224 */ /* 0x000fe200078e003b */
[----:B------:R-:W-:-:S02]  /*59b0*/  PRMT R125, R71, 0x7610, R125 ;  /* 0x00007610477d7816 */ /* 0x000fc4000000007d */
[----:B------:R-:W-:Y:S01]  /*59c0*/  PRMT R129, R69, 0x5410, R70 ;  /* 0x0000541045817816 */ /* 0x000fe20000000046 */
[----:B------:R-:W-:Y:S01]  /*59d0*/  IMAD.MOV.U32 R69, RZ, RZ, R60 ;  /* 0x000000ffff457224 */ /* 0x000fe200078e003c */
[----:B------:R-:W-:Y:S01]  /*59e0*/  PRMT R128, R128, 0x5410, R68 ;  /* 0x0000541080807816 */ /* 0x000fe20000000044 */
[----:B------:R-:W-:Y:S01]  /*59f0*/  IMAD.MOV.U32 R70, RZ, RZ, R61 ;  /* 0x000000ffff467224 */ /* 0x000fe200078e003d */
[----:B------:R-:W-:Y:S02]  /*5a00*/  MOV R68, R63 ;  /* 0x0000003f00447202 */ /* 0x000fe40000000f00 */
[----:B------:R-:W-:Y:S02]  /*5a10*/  MOV R71, R65 ;  /* 0x0000004100477202 */ /* 0x000fe40000000f00 */
[----:B------:R-:W-:Y:S01]  /*5a20*/  PRMT R125, R125, 0x5410, R68 ;  /* 0x000054107d7d7816 */ /* 0x000fe20000000044 */
[----:B------:R-:W-:Y:S01]  /*5a30*/  IMAD.MOV.U32 R68, RZ, RZ, R66 ;  /* 0x000000ffff447224 */ /* 0x000fe200078e0042 */
[----:B------:R-:W-:Y:S01]  /*5a40*/  PRMT R126, R69, 0x5410, R70 ;  /* 0x00005410457e7816 */ /* 0x000fe20000000046 */
[----:B------:R-:W-:-:S02]  /*5a50*/  IMAD.MOV.U32 R69, RZ, RZ, R67 ;  /* 0x000000ffff457224 */ /* 0x000fc400078e0043 */
[----:B------:R-:W-:-:S03]  /*5a60*/  IMAD.MOV.U32 R70, RZ, RZ, R64 ;  /* 0x000000ffff467224 */ /* 0x000fc600078e0040 */
[----:B------:R-:W-:Y:S02]  /*5a70*/  PRMT R130, R68, 0x5410, R69 ;  /* 0x0000541044827816 */ /* 0x000fe40000000045 */
[----:B------:R-:W-:Y:S01]  /*5a80*/  PRMT R131, R70, 0x5410, R71 ;  /* 0x0000541046837816 */ /* 0x000fe20000000047 */
[----:B------:R-:W-:Y:S06]  /*5a90*/  @!P1 BRA `(.L_x_1808) ;  /* 0x0000000000049947 */ /* 0x000fec0003800000 */
[----:B------:R-:W-:Y:S01]  /*5aa0*/  BPT.TRAP 0x1 ;  /* 0x000000040000795c */ /* 0x000fe20000300000 */
.L_x_1808:
[----:B------:R-:W-:Y:S01]  /*5ab0*/  IMAD R98, R17, 0x8, R16 ;  /* 0x0000000811627824 */ /* 0x000fe200078e0210 */
[----:B------:R-:W-:Y:S01]  /*5ac0*/  SHF.L.U32 R107, R237, 0x1f, RZ ;  /* 0x0000001fed6b7819 */ /* 0x000fe200000006ff */
[----:B------:R-:W0:Y:S01]  /*5ad0*/  LDC R121, c[0x0][0x2f4] ;  /* 0x0000bd00ff797b82 */ /* 0x000e220000000800 */
[----:B------:R-:W-:Y:S02]  /*5ae0*/  BSSY B1, `(.L_x_1809) ;  /* 0x0000004000017945 */ /* 0x000fe40003800000 */
[----:B------:R-:W1:Y:S05]  /*5af0*/  SYNCS.PHASECHK.TRANS64.TRYWAIT P5, [R98+URZ+0x30890], R107 ;  /* 0x0308906b620075a7 */ /* 0x000e6a00080a017f */
[----:B------:R-:W2:Y:S01]  /*5b00*/  LDC.64 R110, c[0x0][0x300] ;  /* 0x0000c000ff6e7b82 */ /* 0x000ea20000000a00 */
[----:B-1----:R-:W-:Y:S05]  /*5b10*/  @!P5 BRA `(.L_x_1810) ;  /* 0x0000024400f0d947 */ /* 0x002fea0003800000 */
.L_x_2230:
[----:B------:R-:W-:Y:S05]  /*5b20*/  BSYNC B1 ;  /* 0x0000000000017941 */ /* 0x000fea0003800000 */
.L_x_1809:
        /* <DEDUP_REMOVED lines=9> */
[----:B------:R-:W-:-:S04]  /*5bc0*/  IMAD R127, R218, R111, R68 ;  /* 0x0000006fda7f7224 */ /* 0x000fc800078e0244 */
[----:B------:R-:W-:Y:S01]  /*5bd0*/  IMAD.IADD R127, R127, 0x1, R115 ;  /* 0x000000017f7f7824 */ /* 0x000fe200078e0273 */
[----:B------:R-:W-:Y:S06]  /*5be0*/  @!P4 BRA `(.L_x_1814) ;  /* 0x0000000400ecc947 */ /* 0x000fec0003800000 */
[----:B------:R-:W2:Y:S01]  /*5bf0*/  LDL R75, [R1+0x28] ;  /* 0x00002800014b7983 */ /* 0x000ea20000100800 */
[----:B------:R-:W-:Y:S01]  /*5c00*/  SEL R68, R28, R123, !P3 ;  /* 0x0000007b1c447207 */ /* 0x000fe20005800000 */
[----:B------:R-:W-:Y:S01]  /*5c10*/  IMAD.SHL.U32 R117, R218, 0x40, RZ ;  /* 0x00000040da757824 */ /* 0x000fe200078e00ff */
[----:B------:R-:W-:Y:S01]  /*5c20*/  IADD3 R72, P4, P5, R88, R114, R35 ;  /* 0x0000007258487210 */ /* 0x000fe20007d9e023 */
[----:B------:R-:W-:Y:S01]  /*5c30*/  BSSY B3, `(.L_x_1815) ;  /* 0x0000073000037945 */ /* 0x000fe20003800000 */
[----:B------:R-:W-:Y:S02]  /*5c40*/  SHF.R.S32.HI R69, RZ, 0x1f, R68 ;  /* 0x0000001fff457819 */ /* 0x000fe40000011444 */
[----:B------:R-:W-:Y:S02]  /*5c50*/  IADD3.X R74, R0, R127, R95, P4, P5 ;  /* 0x0000007f004a7210 */ /* 0x000fe400027ea45f */
[----:B------:R-:W-:Y:S02]  /*5c60*/  LEA.HI R69, R69, R68, RZ, 0x4 ;  /* 0x0000004445457211 */ /* 0x000fe400078f20ff */
[----:B------:R-:W-:-:S02]  /*5c70*/  SHF.L.U32 R116, R218, 0x6, RZ ;  /* 0x00000006da747819 */ /* 0x000fc400000006ff */
[----:B------:R-:W-:Y:S02]  /*5c80*/  LEA.HI.SX32 R69, R69, R34, 0x1c ;  /* 0x0000002245457211 */ /* 0x000fe400078fe2ff */
[----:B------:R-:W-:-:S03]  /*5c90*/  LOP3.LUT R116, R116, 0x1c0, RZ, 0xc0, !PT ;  /* 0x000001c074747812 */ /* 0x000fc600078ec0ff */
[----:B------:R-:W-:Y:S01]  /*5ca0*/  IMAD.SHL.U32 R71, R69, 0x8, RZ ;  /* 0x0000000845477824 */ /* 0x000fe200078e00ff */
[----:B------:R-:W-:-:S04]  /*5cb0*/  SHF.R.U32.HI R116, RZ, 0x3, R116 ;  /* 0x00000003ff747819 */ /* 0x000fc80000011674 */
[----:B------:R-:W-:-:S13]  /*5cc0*/  ISETP.GE.AND P4, PT, R71, R121, PT ;  /* 0x000000794700720c */ /* 0x000fda0003f86270 */
[--C-:B------:R-:W-:Y:S02]  /*5cd0*/  @!P4 SHF.R.S32.HI R68, RZ, 0x1f, R71.reuse ;  /* 0x0000001fff44c819 */ /* 0x100fe40000011447 */
[----:B------:R-:W-:Y:S02]  /*5ce0*/  @!P4 IADD3 R70, P5, P6, R88, R114, R71 ;  /* 0x000000725846c210 */ /* 0x000fe40007ebe047 */
[----:B------:R-:W-:Y:S02]  /*5cf0*/  LOP3.LUT R71, R71, 0x38, RZ, 0xc0, !PT ;  /* 0x0000003847477812 */ /* 0x000fe400078ec0ff */
[----:B------:R-:W-:Y:S02]  /*5d00*/  @!P4 IADD3.X R73, R0, R127, R68, P5, P6 ;  /* 0x0000007f0049c210 */ /* 0x000fe40002fec444 */
[----:B------:R-:W-:Y:S02]  /*5d10*/  SHF.R.S32.HI R68, RZ, 0x1f, R69 ;  /* 0x0000001fff447819 */ /* 0x000fe40000011445 */
[----:B------:R-:W-:-:S02]  /*5d20*/  LOP3.LUT R71, R71, 0x1c0, R117, 0xf8, !PT ;  /* 0x000001c047477812 */ /* 0x000fc400078ef875 */
[----:B------:R-:W-:Y:S01]  /*5d30*/  LEA.HI R68, R68, R69, RZ, 0x3 ;  /* 0x0000004544447211 */ /* 0x000fe200078f18ff */
[----:B------:R-:W-:Y:S01]  /*5d40*/  IMAD R69, R17, 0x4000, R6 ;  /* 0x0000400011457824 */ /* 0x000fe200078e0206 */
[----:B------:R-:W-:Y:S02]  /*5d50*/  LOP3.LUT R71, R71, R116, RZ, 0x3c, !PT ;  /* 0x0000007447477212 */ /* 0x000fe400078e3cff */
[----:B------:R-:W-:Y:S01]  /*5d60*/  LEA R116, P5, R72, R108, 0x1 ;  /* 0x0000006c48747211 */ /* 0x000fe200078a08ff */
[----:B------:R-:W-:Y:S02]  /*5d70*/  IMAD.SHL.U32 R68, R68, 0x200, RZ ;  /* 0x0000020044447824 */ /* 0x000fe400078e00ff */
[----:B------:R-:W-:Y:S01]  /*5d80*/  IMAD R69, R69, 0x2, R16 ;  /* 0x0000000245457824 */ /* 0x000fe200078e0210 */
[----:B------:R-:W-:Y:S02]  /*5d90*/  LEA.HI.X R117, R72, R109, R74, 0x1, P5 ;  /* 0x0000006d48757211 */ /* 0x000fe400028f0c4a */
[----:B------:R-:W-:-:S02]  /*5da0*/  LOP3.LUT R68, R68, 0x7ffff000, RZ, 0xc0, !PT ;  /* 0x7ffff00044447812 */ /* 0x000fc400078ec0ff */
[----:B------:R-:W-:-:S04]  /*5db0*/  @!P4 LEA R118, P5, R70, R108, 0x1 ;  /* 0x0000006c4676c211 */ /* 0x000fc800078a08ff */
[----:B------:R-:W-:Y:S02]  /*5dc0*/  @!P4 LEA.HI.X R119, R70, R109, R73, 0x1, P5 ;  /* 0x0000006d4677c211 */ /* 0x000fe400028f0c49 */
[----:B------:R-:W-:Y:S02]  /*5dd0*/  ISETP.GE.AND P5, PT, R18, R120, PT ;  /* 0x000000781200720c */ /* 0x000fe40003fa6270 */
[----:B--2---:R-:W-:-:S05]  /*5de0*/  IADD3 R68, R71, R68, R75 ;  /* 0x0000004447447210 */ /* 0x004fca0007ffe04b */
[----:B------:R-:W-:-:S05]  /*5df0*/  IMAD R71, R17, 0x4000, R68 ;  /* 0x0000400011477824 */ /* 0x000fca00078e0244 */
[----:B------:R-:W-:Y:S02]  /*5e00*/  LEA R72, R71, R16, 0x1 ;  /* 0x0000001047487211 */ /* 0x000fe400078e08ff */
[----:B------:R-:W0:Y:S04]  /*5e10*/  LDS.128 R68, [R69+0x20400] ;  /* 0x0204000045447984 */ /* 0x000e280000000c00 */
[----:B------:R-:W2:Y:S01]  /*5e20*/  LDS.128 R72, [R72+0x20400] ;  /* 0x0204000048487984 */ /* 0x000ea20000000c00 */
[----:B------:R-:W-:Y:S05]  /*5e30*/  @P5 BRA `(.L_x_1816) ;  /* 0x0000000400485947 */ /* 0x000fea0003800000 */
[----:B------:R-:W-:Y:S01]  /*5e40*/  SHF.R.U32.HI R141, RZ, 0x10, R49 ;  /* 0x00000010ff8d7819 */ /* 0x000fe20000011631 */
[----:B------:R-:W-:Y:S01]  /*5e50*/  HADD2.F32 R142, -RZ, R142.H0_H0 ;  /* 0x2000008eff8e7230 */ /* 0x000fe20000004100 */
[--C-:B------:R-:W-:Y:S01]  /*5e60*/  SHF.R.U64 R40, R40, 0x10, R41.reuse ;  /* 0x0000001028287819 */ /* 0x100fe20000001229 */
[----:B------:R-:W-:Y:S01]  /*5e70*/  HADD2.F32 R136, -RZ, R136.H0_H0 ;  /* 0x20000088ff887230 */ /* 0x000fe20000004100 */
[----:B------:R-:W-:Y:S01]  /*5e80*/  SHF.R.U32.HI R143, RZ, 0x10, R41 ;  /* 0x00000010ff8f7819 */ /* 0x000fe20000011629 */
[----:B------:R-:W-:Y:S01]  /*5e90*/  HADD2.F32 R141, -RZ, R141.H0_H0 ;  /* 0x2000008dff8d7230 */ /* 0x000fe20000004100 */
[----:B------:R-:W-:Y:S01]  /*5ea0*/  SHF.R.U64 R48, R48, 0x10, R49 ;  /* 0x0000001030307819 */ /* 0x000fe20000001231 */
[--C-:B--2---:R-:W-:Y:S01]  /*5eb0*/  HADD2.F32 R49, -RZ, R73.reuse.H0_H0 ;  /* 0x20000049ff317230 */ /* 0x104fe20000004100 */
[--C-:B------:R-:W-:Y:S01]  /*5ec0*/  SHF.R.U64 R41, R42, 0x10, R43.reuse ;  /* 0x000000102a297819 */ /* 0x100fe2000000122b */
[----:B------:R-:W-:Y:S01]  /*5ed0*/  HADD2.F32 R73, -RZ, R73.H1_H1 ;  /* 0x30000049ff497230 */ /* 0x000fe20000004100 */
[----:B------:R-:W-:Y:S01]  /*5ee0*/  SHF.R.U32.HI R137, RZ, 0x10, R43 ;  /* 0x00000010ff897819 */ /* 0x000fe2000001162b */
[--C-:B0-----:R-:W-:Y:S01]  /*5ef0*/  HADD2.F32 R43, -RZ, R69.reuse.H0_H0 ;  /* 0x20000045ff2b7230 */ /* 0x101fe20000004100 */
[----:B------:R-:W-:Y:S01]  /*5f00*/  SHF.R.U64 R42, R50, 0x10, R51 ;  /* 0x00000010322a7819 */ /* 0x000fe20000001233 */
[----:B------:R-:W-:-:S02]  /*5f10*/  HADD2.F32 R50, -RZ, R69.H1_H1 ;  /* 0x30000045ff327230 */ /* 0x000fc40000004100 */
[-C--:B------:R-:W-:Y:S01]  /*5f20*/  FMUL.FTZ R144, R49, R142.reuse ;  /* 0x0000008e31907220 */ /* 0x080fe20000410000 */
[----:B------:R-:W-:Y:S02]  /*5f30*/  HADD2.F32 R69, -RZ, R143.H0_H0 ;  /* 0x2000008fff457230 */ /* 0x000fe40000004100 */
[----:B------:R-:W-:Y:S01]  /*5f40*/  FMUL.FTZ R142, R43, R142 ;  /* 0x0000008e2b8e7220 */ /* 0x000fe20000410000 */
[-C--:B------:R-:W-:Y:S01]  /*5f50*/  FMUL.FTZ R143, R73, R141.reuse ;  /* 0x0000008d498f7220 */ /* 0x080fe20000410000 */
[----:B------:R-:W-:Y:S01]  /*5f60*/  FMUL.FTZ R146, R50, R141 ;  /* 0x0000008d32927220 */ /* 0x000fe20000410000 */
[----:B------:R-:W-:Y:S01]  /*5f70*/  SHF.R.U32.HI R51, RZ, 0x10, R51 ;  /* 0x00000010ff337819 */ /* 0x000fe20000011633 */
[-C--:B------:R-:W-:Y:S01]  /*5f80*/  FFMA.FTZ R43, R43, R136.reuse, -R144 ;  /* 0x000000882b2b7223 */ /* 0x080fe20000010890 */
[----:B------:R-:W-:Y:S01]  /*5f90*/  FFMA.FTZ R49, R49, R136, R142 ;  /* 0x0000008831317223 */ /* 0x000fe2000001008e */
[----:B------:R-:W-:Y:S01]  /*5fa0*/  FFMA.FTZ R136, R73, R69, R146 ;  /* 0x0000004549887223 */ /* 0x000fe20000010092 */
[----:B------:R-:W-:-:S02]  /*5fb0*/  HADD2.F32 R142, -RZ, R140.H0_H0 ;  /* 0x2000008cff8e7230 */ /* 0x000fc40000004100 */
[----:B------:R-:W-:Y:S01]  /*5fc0*/  FFMA.FTZ R50, R50, R69, -R143 ;  /* 0x0000004532327223 */ /* 0x000fe2000001088f */
[----:B------:R-:W-:Y:S02]  /*5fd0*/  HADD2.F32 R140, -RZ, R140.H1_H1 ;  /* 0x3000008cff8c7230 */ /* 0x000fe40000004100 */
[----:B------:R-:W-:Y:S01]  /*5fe0*/  HADD2.F32 R73, -RZ, R75.H0_H0 ;  /* 0x2000004bff497230 */ /* 0x000fe20000004100 */
[----:B------:R-:W-:Y:S01]  /*5ff0*/  F2FP.F16.F32.PACK_AB R49, R136, R49 ;  /* 0x000000318831723e */ /* 0x000fe200000000ff */
[----:B------:R-:W-:Y:S01]  /*6000*/  HADD2.F32 R69, -RZ, R71.H0_H0 ;  /* 0x20000047ff457230 */ /* 0x000fe20000004100 */
[----:B------:R-:W-:Y:S01]  /*6010*/  F2FP.F16.F32.PACK_AB R43, R50, R43 ;  /* 0x0000002b322b723e */ /* 0x000fe200000000ff */
[----:B------:R-:W-:Y:S02]  /*6020*/  HADD2.F32 R75, -RZ, R75.H1_H1 ;  /* 0x3000004bff4b7230 */ /* 0x000fe40000004100 */
[----:B------:R-:W-:Y:S01]  /*6030*/  FMUL.FTZ R148, R73, R140 ;  /* 0x0000008c49947220 */ /* 0x000fe20000410000 */
[----:B------:R-:W-:-:S02]  /*6040*/  HADD2.F32 R146, -RZ, R51.H0_H0 ;  /* 0x20000033ff927230 */ /* 0x000fc40000004100 */
[C---:B------:R-:W-:Y:S01]  /*6050*/  FMUL.FTZ R140, R69.reuse, R140 ;  /* 0x0000008c458c7220 */ /* 0x040fe20000410000 */
[----:B------:R-:W-:Y:S02]  /*6060*/  HADD2.F32 R71, -RZ, R71.H1_H1 ;  /* 0x30000047ff477230 */ /* 0x000fe40000004100 */
[----:B------:R-:W-:Y:S01]  /*6070*/  FFMA.FTZ R51, R69, R142, -R148 ;  /* 0x0000008e45337223 */ /* 0x000fe20000010894 */
[----:B------:R-:W-:Y:S02]  /*6080*/  HADD2.F32 R144, -RZ, R137.H0_H0 ;  /* 0x20000089ff907230 */ /* 0x000fe40000004100 */
[----:B------:R-:W-:Y:S01]  /*6090*/  FMUL.FTZ R150, R75, R146 ;  /* 0x000000924b967220 */ /* 0x000fe20000410000 */
[----:B------:R-:W-:Y:S01]  /*60a0*/  FFMA.FTZ R69, R73, R142, R140 ;  /* 0x0000008e49457223 */ /* 0x000fe2000001008c */
[C---:B------:R-:W-:Y:S01]  /*60b0*/  FMUL.FTZ R146, R71.reuse, R146 ;  /* 0x0000009247927220 */ /* 0x040fe20000410000 */
[----:B------:R-:W-:Y:S02]  /*60c0*/  HADD2.F32 R73, -RZ, R139.H1_H1 ;  /* 0x3000008bff497230 */ /* 0x000fe40000004100 */
[----:B------:R-:W-:Y:S01]  /*60d0*/  FFMA.FTZ R140, R71, R144, -R150 ;  /* 0x00000090478c7223 */ /* 0x000fe20000010896 */
[----:B------:R-:W-:-:S02]  /*60e0*/  HADD2.F32 R137, -RZ, R48.H0_H0 ;  /* 0x20000030ff897230 */ /* 0x000fc40000004100 */
[----:B------:R-:W-:Y:S01]  /*60f0*/  FFMA.FTZ R142, R75, R144, R146 ;  /* 0x000000904b8e7223 */ /* 0x000fe20000010092 */
[----:B------:R-:W-:Y:S02]  /*6100*/  HADD2.F32 R139, -RZ, R139.H0_H0 ;  /* 0x2000008bff8b7230 */ /* 0x000fe40000004100 */
[----:B------:R-:W-:Y:S02]  /*6110*/  HADD2.F32 R71, -RZ, R72.H0_H0 ;  /* 0x20000048ff477230 */ /* 0x000fe40000004100 */
[----:B------:R-:W-:Y:S02]  /*6120*/  HADD2.F32 R48, -RZ, R68.H0_H0 ;  /* 0x20000044ff307230 */ /* 0x000fe40000004100 */
[----:B------:R-:W-:Y:S02]  /*6130*/  HADD2.F32 R72, -RZ, R72.H1_H1 ;  /* 0x30000048ff487230 */ /* 0x000fe40000004100 */
[----:B------:R-:W-:Y:S01]  /*6140*/  FMUL.FTZ R141, R71, R139 ;  /* 0x0000008b478d7220 */ /* 0x000fe20000410000 */
[----:B------:R-:W-:-:S02]  /*6150*/  HADD2.F32 R68, -RZ, R68.H1_H1 ;  /* 0x30000044ff447230 */ /* 0x000fc40000004100 */
[----:B------:R-:W-:Y:S02]  /*6160*/  HADD2.F32 R75, -RZ, R40.H0_H0 ;  /* 0x20000028ff4b7230 */ /* 0x000fe40000004100 */
[----:B------:R-:W-:Y:S01]  /*6170*/  FMUL.FTZ R40, R48, R139 ;  /* 0x0000008b30287220 */ /* 0x000fe20000410000 */
[-C--:B------:R-:W-:Y:S01]  /*6180*/  FMUL.FTZ R139, R72, R137.reuse ;  /* 0x00000089488b7220 */ /* 0x080fe20000410000 */
[----:B------:R-:W-:Y:S01]  /*6190*/  FMUL.FTZ R137, R68, R137 ;  /* 0x0000008944897220 */ /* 0x000fe20000410000 */
[-C--:B------:R-:W-:Y:S01]  /*61a0*/  FFMA.FTZ R141, R48, R73.reuse, -R141 ;  /* 0x00000049308d7223 */ /* 0x080fe2000001088d */
[----:B------:R-:W-:Y:S01]  /*61b0*/  FFMA.FTZ R48, R71, R73, R40 ;  /* 0x0000004947307223 */ /* 0x000fe20000010028 */
[-C--:B------:R-:W-:Y:S01]  /*61c0*/  FFMA.FTZ R68, R68, R75.reuse, -R139 ;  /* 0x0000004b44447223 */ /* 0x080fe2000001088b */
[----:B------:R-:W-:Y:S01]  /*61d0*/  FFMA.FTZ R137, R72, R75, R137 ;  /* 0x0000004b48897223 */ /* 0x000fe20000010089 */
[----:B------:R-:W-:Y:S02]  /*61e0*/  HADD2.F32 R75, -RZ, R42.H0_H0 ;  /* 0x2000002aff4b7230 */ /* 0x000fe40000004100 */
[----:B------:R-:W-:Y:S01]  /*61f0*/  HADD2.F32 R42, -RZ, R74.H0_H0 ;  /* 0x2000004aff2a7230 */ /* 0x000fe20000004100 */
[----:B------:R-:W-:Y:S01]  /*6200*/  F2FP.F16.F32.PACK_AB R68, R68, R141 ;  /* 0x0000008d4444723e */ /* 0x000fe200000000ff */
[----:B------:R-:W-:Y:S01]  /*6210*/  HADD2.F32 R73, -RZ, R138.H0_H0 ;  /* 0x2000008aff497230 */ /* 0x000fe20000004100 */
[----:B------:R-:W-:Y:S01]  /*6220*/  F2FP.F16.F32.PACK_AB R72, R137, R48 ;  /* 0x000000308948723e */ /* 0x000fe200000000ff */
[----:B------:R-:W-:-:S02]  /*6230*/  HADD2.F32 R40, -RZ, R70.H0_H0 ;  /* 0x20000046ff287230 */ /* 0x000fc40000004100 */
[----:B------:R-:W-:Y:S02]  /*6240*/  HADD2.F32 R74, -RZ, R74.H1_H1 ;  /* 0x3000004aff4a7230 */ /* 0x000fe40000004100 */
[-C--:B------:R-:W-:Y:S01]  /*6250*/  FMUL.FTZ R139, R42, R73.reuse ;  /* 0x000000492a8b7220 */ /* 0x080fe20000410000 */
[----:B------:R-:W-:Y:S02]  /*6260*/  HADD2.F32 R70, -RZ, R70.H1_H1 ;  /* 0x30000046ff467230 */ /* 0x000fe40000004100 */
[----:B------:R-:W-:Y:S01]  /*6270*/  FMUL.FTZ R73, R40, R73 ;  /* 0x0000004928497220 */ /* 0x000fe20000410000 */
[----:B------:R-:W-:Y:S02]  /*6280*/  HADD2.F32 R71, -RZ, R138.H1_H1 ;  /* 0x3000008aff477230 */ /* 0x000fe40000004100 */
[-C--:B------:R-:W-:Y:S01]  /*6290*/  FMUL.FTZ R143, R74, R75.reuse ;  /* 0x0000004b4a8f7220 */ /* 0x080fe20000410000 */
[----:B------:R-:W-:Y:S02]  /*62a0*/  HADD2.F32 R41, -RZ, R41.H0_H0 ;  /* 0x20000029ff297230 */ /* 0x000fe40000004100 */
[----:B------:R-:W-:Y:S01]  /*62b0*/  FMUL.FTZ R75, R70, R75 ;  /* 0x0000004b464b7220 */ /* 0x000fe20000410000 */
[-C--:B------:R-:W-:Y:S01]  /*62c0*/  FFMA.FTZ R73, R42, R71.reuse, R73 ;  /* 0x000000472a497223 */ /* 0x080fe20000010049 */
[----:B------:R-:W-:-:S02]  /*62d0*/  FFMA.FTZ R139, R40, R71, -R139 ;  /* 0x00000047288b7223 */ /* 0x000fc4000001088b */
[-C--:B------:R-:W-:Y:S01]  /*62e0*/  FFMA.FTZ R74, R74, R41.reuse, R75 ;  /* 0x000000294a4a7223 */ /* 0x080fe2000001004b */
[----:B------:R-:W-:Y:S01]  /*62f0*/  FFMA.FTZ R70, R70, R41, -R143 ;  /* 0x0000002946467223 */ /* 0x000fe2000001088f */
[----:B------:R-:W-:Y:S01]  /*6300*/  F2FP.F16.F32.PACK_AB R75, R142, R69 ;  /* 0x000000458e4b723e */ /* 0x000fe200000000ff */
[----:B------:R-:W-:Y:S01]  /*6310*/  IMAD.MOV.U32 R69, RZ, RZ, R43 ;  /* 0x000000ffff457224 */ /* 0x000fe200078e002b */
[----:B------:R-:W-:Y:S02]  /*6320*/  F2FP.F16.F32.PACK_AB R71, R140, R51 ;  /* 0x000000338c47723e */ /* 0x000fe400000000ff */
[----:B------:R-:W-:Y:S01]  /*6330*/  F2FP.F16.F32.PACK_AB R74, R74, R73 ;  /* 0x000000494a4a723e */ /* 0x000fe200000000ff */
[----:B------:R-:W-:Y:S01]  /*6340*/  IMAD.MOV.U32 R73, RZ, RZ, R49 ;  /* 0x000000ffff497224 */ /* 0x000fe200078e0031 */
[----:B------:R-:W-:-:S07]  /*6350*/  F2FP.F16.F32.PACK_AB R70, R70, R139 ;  /* 0x0000008b4646723e */ /* 0x000fce00000000ff */
.L_x_1816:
[----:B------:R-:W-:Y:S05]  /*6360*/  BSYNC B3 ;  /* 0x0000000000037941 */ /* 0x000fea0003800000 */
.L_x_1815:
[----:B------:R-:W-:Y:S02]  /*6370*/  ULDC.64 UR4, c[0x0][0x208] ;  /* 0x0000820000047ab9 */ /* 0x000fe40000000a00 */
[----:B0-----:R0:W-:Y:S04]  /*6380*/  STG.E.128 desc[UR4][R116.64], R68 ;  /* 0x0000004474007986 */ /* 0x0011e8000c101d04 */
[----:B--2---:R0:W-:Y:S02]  /*6390*/  @!P4 STG.E.128 desc[UR4][R118.64], R72 ;  /* 0x000000487600c986 */ /* 0x0041e4000c101d04 */
.L_x_1814:
[----:B------:R-:W-:Y:S05]  /*63a0*/  BSYNC B2 ;  /* 0x0000000000027941 */ /* 0x000fea0003800000 */
.L_x_1813:
[----:B------:R-:W-:-:S13]  /*63b0*/  ISETP.NE.AND P4, PT, R92, RZ, PT ;  /* 0x000000ff5c00720c */ /* 0x000fda0003f85270 */
[----:B------:R-:W-:Y:S05]  /*63c0*/  @!P4 BRA `(.L_x_1812) ;  /* 0x0000000400f0c947 */ /* 0x000fea0003800000 */
[----:B------:R-:W2:Y:S01]  /*63d0*/  LDL R49, [R1+0x28] ;  /* 0x0000280001317983 */ /* 0x000ea20000100800 */
[----:B------:R-:W-:Y:S01]  /*63e0*/  SEL R40, R28, R123, !P2 ;  /* 0x0000007b1c287207 */ /* 0x000fe20005000000 */
[----:B------:R-:W-:Y:S01]  /*63f0*/  IMAD.SHL.U32 R50, R218, 0x40, RZ ;  /* 0x00000040da327824 */ /* 0x000fe200078e00ff */
[----:B------:R-:W-:Y:S01]  /*6400*/  IADD3 R42, P4, P5, R88, R114, R91 ;  /* 0x00000072582a7210 */ /* 0x000fe20007d9e05b */
[----:B------:R-:W-:Y:S01]  /*6410*/  IMAD.SHL.U32 R51, R218, 0x40, RZ ;  /* 0x00000040da337824 */ /* 0x000fe200078e00ff */
[----:B------:R-:W-:Y:S01]  /*6420*/  SHF.R.S32.HI R41, RZ, 0x1f, R40 ;  /* 0x0000001fff297819 */ /* 0x000fe20000011428 */
[----:B------:R-:W-:Y:S01]  /*6430*/  BSSY B2, `(.L_x_1817) ;  /* 0x0000072000027945 */ /* 0x000fe20003800000 */
[----:B------:R-:W-:Y:S02]  /*6440*/  IADD3.X R48, R0, R127, R96, P4, P5 ;  /* 0x0000007f00307210 */ /* 0x000fe400027ea460 */
[----:B------:R-:W-:Y:S02]  /*6450*/  LEA.HI R41, R41, R40, RZ, 0x4 ;  /* 0x0000002829297211 */ /* 0x000fe400078f20ff */
[----:B------:R-:W-:-:S02]  /*6460*/  LOP3.LUT R50, R50, 0x1c0, RZ, 0xc0, !PT ;  /* 0x000001c032327812 */ /* 0x000fc400078ec0ff */
[----:B------:R-:W-:Y:S02]  /*6470*/  LEA.HI.SX32 R41, R41, R90, 0x1c ;  /* 0x0000005a29297211 */ /* 0x000fe400078fe2ff */
[----:B------:R-:W-:-:S03]  /*6480*/  SHF.R.U32.HI R50, RZ, 0x3, R50 ;  /* 0x00000003ff327819 */ /* 0x000fc60000011632 */
[----:B------:R-:W-:-:S05]  /*6490*/  IMAD.SHL.U32 R43, R41, 0x8, RZ ;  /* 0x00000008292b7824 */ /* 0x000fca00078e00ff */
        /* <DEDUP_REMOVED lines=10> */
[----:B------:R-:W-:Y:S01]  /*6540*/  SHF.L.U32 R40, R40, 0x9, RZ ;  /* 0x0000000928287819 */ /* 0x000fe200000006ff */
[----:B------:R-:W-:Y:S01]  /*6550*/  IMAD R41, R41, 0x2, R16 ;  /* 0x0000000229297824 */ /* 0x000fe200078e0210 */
[----:B0-----:R-:W-:Y:S02]  /*6560*/  LEA R68, P5, R42, R108, 0x1 ;  /* 0x0000006c2a447211 */ /* 0x001fe400078a08ff */
[----:B------:R-:W-:Y:S02]  /*6570*/  LOP3.LUT R40, R40, 0x7ffff000, RZ, 0xc0, !PT ;  /* 0x7ffff00028287812 */ /* 0x000fe400078ec0ff */
[----:B------:R-:W-:-:S02]  /*6580*/  LEA.HI.X R69, R42, R109, R48, 0x1, P5 ;  /* 0x0000006d2a457211 */ /* 0x000fc400028f0c30 */
[----:B------:R-:W-:-:S04]  /*6590*/  @!P4 LEA R70, P5, R114, R108, 0x1 ;  /* 0x0000006c7246c211 */ /* 0x000fc800078a08ff */
[----:B------:R-:W-:Y:S02]  /*65a0*/  @!P4 LEA.HI.X R71, R114, R109, R127, 0x1, P5 ;  /* 0x0000006d7247c211 */ /* 0x000fe400028f0c7f */
[----:B------:R-:W-:Y:S02]  /*65b0*/  ISETP.GE.AND P5, PT, R226, R120, PT ;  /* 0x00000078e200720c */ /* 0x000fe40003fa6270 */
[----:B--2---:R-:W-:-:S05]  /*65c0*/  IADD3 R40, R43, R40, R49 ;  /* 0x000000282b287210 */ /* 0x004fca0007ffe031 */
[----:B------:R-:W-:-:S04]  /*65d0*/  IMAD R43, R17, 0x4000, R40 ;  /* 0x00004000112b7824 */ /* 0x000fc800078e0228 */
[----:B------:R-:W-:Y:S02]  /*65e0*/  IMAD R48, R43, 0x2, R16 ;  /* 0x000000022b307824 */ /* 0x000fe400078e0210 */
[----:B------:R-:W0:Y:S04]  /*65f0*/  LDS.128 R40, [R41+0x20400] ;  /* 0x0204000029287984 */ /* 0x000e280000000c00 */
[----:B------:R-:W2:Y:S01]  /*6600*/  LDS.128 R48, [R48+0x20400] ;  /* 0x0204000030307984 */ /* 0x000ea20000000c00 */
[----:B------:R-:W-:Y:S05]  /*6610*/  @P5 BRA `(.L_x_1818) ;  /* 0x00000004004c5947 */ /* 0x000fea0003800000 */
[----:B------:R-:W-:Y:S02]  /*6620*/  SHF.R.U32.HI R73, RZ, 0x10, R45 ;  /* 0x00000010ff497819 */ /* 0x000fe4000001162d */
[--C-:B------:R-:W-:Y:S02]  /*6630*/  SHF.R.U64 R72, R36, 0x10, R37.reuse ;  /* 0x0000001024487819 */ /* 0x100fe40000001225 */
[----:B------:R-:W-:Y:S02]  /*6640*/  SHF.R.U32.HI R74, RZ, 0x10, R37 ;  /* 0x00000010ff4a7819 */ /* 0x000fe40000011625 */
[----:B------:R-:W-:Y:S01]  /*6650*/  SHF.R.U64 R44, R44, 0x10, R45 ;  /* 0x000000102c2c7819 */ /* 0x000fe2000000122d */
[----:B0-----:R-:W-:Y:S01]  /*6660*/  IMAD.MOV.U32 R45, RZ, RZ, R40 ;  /* 0x000000ffff2d7224 */ /* 0x001fe200078e0028 */
[--C-:B------:R-:W-:Y:S01]  /*6670*/  SHF.R.U64 R36, R38, 0x10, R39.reuse ;  /* 0x0000001026247819 */ /* 0x100fe20000001227 */
[--C-:B--2---:R-:W-:Y:S01]  /*6680*/  HADD2.F32 R40, -RZ, R49.reuse.H1_H1 ;  /* 0x30000031ff287230 */ /* 0x104fe20000004100 */
[----:B------:R-:W-:Y:S01]  /*6690*/  SHF.R.U32.HI R115, RZ, 0x10, R39 ;  /* 0x00000010ff737819 */ /* 0x000fe20000011627 */
[----:B------:R-:W-:Y:S01]  /*66a0*/  HADD2.F32 R39, -RZ, R49.H0_H0 ;  /* 0x20000031ff277230 */ /* 0x000fe20000004100 */
[--C-:B------:R-:W-:Y:S01]  /*66b0*/  SHF.R.U64 R37, R46, 0x10, R47.reuse ;  /* 0x000000102e257819 */ /* 0x100fe2000000122f */
[--C-:B------:R-:W-:Y:S01]  /*66c0*/  HADD2.F32 R46, -RZ, R135.reuse.H0_H0 ;  /* 0x20000087ff2e7230 */ /* 0x100fe20000004100 */
[----:B------:R-:W-:Y:S01]  /*66d0*/  SHF.R.U32.HI R75, RZ, 0x10, R47 ;  /* 0x00000010ff4b7819 */ /* 0x000fe2000001162f */
[----:B------:R-:W-:-:S02]  /*66e0*/  HADD2.F32 R135, -RZ, R135.H1_H1 ;  /* 0x30000087ff877230 */ /* 0x000fc40000004100 */
[----:B------:R-:W-:Y:S02]  /*66f0*/  HADD2.F32 R38, -RZ, R41.H0_H0 ;  /* 0x20000029ff267230 */ /* 0x000fe40000004100 */
[----:B------:R-:W-:Y:S02]  /*6700*/  HADD2.F32 R49, -RZ, R73.H0_H0 ;  /* 0x20000049ff317230 */ /* 0x000fe40000004100 */
[-C--:B------:R-:W-:Y:S01]  /*6710*/  FMUL.FTZ R73, R39, R135.reuse ;  /* 0x0000008727497220 */ /* 0x080fe20000410000 */
[----:B------:R-:W-:Y:S02]  /*6720*/  HADD2.F32 R41, -RZ, R41.H1_H1 ;  /* 0x30000029ff297230 */ /* 0x000fe40000004100 */
        /* <DEDUP_REMOVED lines=15> */
[----:B------:R-:W-:Y:S02]  /*6820*/  HADD2.F32 R114, -RZ, R75.H0_H0 ;  /* 0x2000004bff727230 */ /* 0x000fe40000004100 */
[----:B------:R-:W-:Y:S01]  /*6830*/  FMUL.FTZ R75, R47, R73 ;  /* 0x000000492f4b7220 */ /* 0x000fe20000410000 */
[----:B------:R-:W-:-:S02]  /*6840*/  HADD2.F32 R49, -RZ, R132.H1_H1 ;  /* 0x30000084ff317230 */ /* 0x000fc40000004100 */
[----:B------:R-:W-:Y:S02]  /*6850*/  HADD2.F32 R43, -RZ, R43.H1_H1 ;  /* 0x3000002bff2b7230 */ /* 0x000fe40000004100 */
[-C--:B------:R-:W-:Y:S01]  /*6860*/  FMUL.FTZ R118, R51, R114.reuse ;  /* 0x0000007233767220 */ /* 0x080fe20000410000 */
[----:B------:R-:W-:Y:S02]  /*6870*/  HADD2.F32 R74, -RZ, R115.H0_H0 ;  /* 0x20000073ff4a7230 */ /* 0x000fe40000004100 */
[----:B------:R-:W-:Y:S01]  /*6880*/  FFMA.FTZ R116, R47, R49, R116 ;  /* 0x000000312f747223 */ /* 0x000fe20000010074 */
[----:B------:R-:W-:Y:S02]  /*6890*/  HADD2.F32 R47, -RZ, R44.H0_H0 ;  /* 0x2000002cff2f7230 */ /* 0x000fe40000004100 */
[C---:B------:R-:W-:Y:S01]  /*68a0*/  FMUL.FTZ R114, R43.reuse, R114 ;  /* 0x000000722b727220 */ /* 0x040fe20000410000 */
[----:B------:R-:W-:Y:S02]  /*68b0*/  HADD2.F32 R44, -RZ, R48.H0_H0 ;  /* 0x20000030ff2c7230 */ /* 0x000fe40000004100 */
[----:B------:R-:W-:Y:S01]  /*68c0*/  FFMA.FTZ R118, R43, R74, -R118 ;  /* 0x0000004a2b767223 */ /* 0x000fe20000010876 */
[----:B------:R-:W-:-:S02]  /*68d0*/  HADD2.F32 R43, -RZ, R45.H0_H0 ;  /* 0x2000002dff2b7230 */ /* 0x000fc40000004100 */
[----:B------:R-:W-:Y:S01]  /*68e0*/  FFMA.FTZ R75, R46, R49, -R75 ;  /* 0x000000312e4b7223 */ /* 0x000fe2000001084b */
[----:B------:R-:W-:Y:S02]  /*68f0*/  HADD2.F32 R48, -RZ, R48.H1_H1 ;  /* 0x30000030ff307230 */ /* 0x000fe40000004100 */
[----:B------:R-:W-:Y:S01]  /*6900*/  FFMA.FTZ R115, R51, R74, R114 ;  /* 0x0000004a33737223 */ /* 0x000fe20000010072 */
[----:B------:R-:W-:Y:S02]  /*6910*/  HADD2.F32 R134, -RZ, R134.H1_H1 ;  /* 0x30000086ff867230 */ /* 0x000fe40000004100 */
[----:B------:R-:W-:Y:S02]  /*6920*/  HADD2.F32 R45, -RZ, R45.H1_H1 ;  /* 0x3000002dff2d7230 */ /* 0x000fe40000004100 */
[----:B------:R-:W-:Y:S01]  /*6930*/  FMUL.FTZ R114, R48, R47 ;  /* 0x0000002f30727220 */ /* 0x000fe20000410000 */
[----:B------:R-:W-:Y:S02]  /*6940*/  HADD2.F32 R46, -RZ, R133.H0_H0 ;  /* 0x20000085ff2e7230 */ /* 0x000fe40000004100 */
[----:B------:R-:W-:Y:S01]  /*6950*/  FMUL.FTZ R74, R44, R134 ;  /* 0x000000862c4a7220 */ /* 0x000fe20000410000 */
[----:B------:R-:W-:-:S02]  /*6960*/  HADD2.F32 R72, -RZ, R72.H0_H0 ;  /* 0x20000048ff487230 */ /* 0x000fc40000004100 */
[----:B------:R-:W-:Y:S01]  /*6970*/  FMUL.FTZ R47, R45, R47 ;  /* 0x0000002f2d2f7220 */ /* 0x000fe20000410000 */
[C---:B------:R-:W-:Y:S01]  /*6980*/  FMUL.FTZ R49, R43.reuse, R134 ;  /* 0x000000862b317220 */ /* 0x040fe20000410000 */
[----:B------:R-:W-:Y:S01]  /*6990*/  FFMA.FTZ R74, R43, R46, -R74 ;  /* 0x0000002e2b4a7223 */ /* 0x000fe2000001084a */
[----:B------:R-:W-:Y:S02]  /*69a0*/  HADD2.F32 R43, -RZ, R50.H0_H0 ;  /* 0x20000032ff2b7230 */ /* 0x000fe40000004100 */
[----:B------:R-:W-:Y:S01]  /*69b0*/  FFMA.FTZ R48, R48, R72, R47 ;  /* 0x0000004830307223 */ /* 0x000fe2000001002f */
[----:B------:R-:W-:Y:S01]  /*69c0*/  FFMA.FTZ R49, R44, R46, R49 ;  /* 0x0000002e2c317223 */ /* 0x000fe20000010031 */
[----:B------:R-:W-:Y:S02]  /*69d0*/  HADD2.F32 R47, -RZ, R37.H0_H0 ;  /* 0x20000025ff2f7230 */ /* 0x000fe40000004100 */
[----:B------:R-:W-:Y:S01]  /*69e0*/  FFMA.FTZ R51, R45, R72, -R114 ;  /* 0x000000482d337223 */ /* 0x000fe20000010872 */
[----:B------:R-:W-:Y:S01]  /*69f0*/  HADD2.F32 R44, -RZ, R133.H1_H1 ;  /* 0x30000085ff2c7230 */ /* 0x000fe20000004100 */
[----:B------:R-:W-:Y:S01]  /*6a00*/  F2FP.F16.F32.PACK_AB R115, R115, R116 ;  /* 0x000000747373723e */ /* 0x000fe200000000ff */
[----:B------:R-:W-:Y:S01]  /*6a10*/  HADD2.F32 R37, -RZ, R42.H0_H0 ;  /* 0x2000002aff257230 */ /* 0x000fe20000004100 */
[----:B------:R-:W-:Y:S01]  /*6a20*/  F2FP.F16.F32.PACK_AB R48, R48, R49 ;  /* 0x000000313030723e */ /* 0x000fe200000000ff */
[----:B------:R-:W-:Y:S01]  /*6a30*/  HADD2.F32 R50, -RZ, R50.H1_H1 ;  /* 0x30000032ff327230 */ /* 0x000fe20000004100 */
[----:B------:R-:W-:Y:S01]  /*6a40*/  F2FP.F16.F32.PACK_AB R40, R51, R74 ;  /* 0x0000004a3328723e */ /* 0x000fe200000000ff */
[----:B------:R-:W-:Y:S01]  /*6a50*/  HADD2.F32 R42, -RZ, R42.H1_H1 ;  /* 0x3000002aff2a7230 */ /* 0x000fe20000004100 */
[----:B------:R-:W-:Y:S01]  /*6a60*/  MOV R49, R39 ;  /* 0x0000002700317202 */ /* 0x000fe20000000f00 */
[----:B------:R-:W-:-:S02]  /*6a70*/  HADD2.F32 R45, -RZ, R36.H0_H0 ;  /* 0x20000024ff2d7230 */ /* 0x000fc40000004100 */
[-C--:B------:R-:W-:Y:S01]  /*6a80*/  FMUL.FTZ R36, R43, R44.reuse ;  /* 0x0000002c2b247220 */ /* 0x080fe20000410000 */
[----:B------:R-:W-:Y:S02]  /*6a90*/  HADD2.F32 R132, -RZ, R132.H0_H0 ;  /* 0x20000084ff847230 */ /* 0x000fe40000004100 */
[-C--:B------:R-:W-:Y:S01]  /*6aa0*/  FMUL.FTZ R73, R50, R47.reuse ;  /* 0x0000002f32497220 */ /* 0x080fe20000410000 */
[C---:B------:R-:W-:Y:S01]  /*6ab0*/  FMUL.FTZ R44, R37.reuse, R44 ;  /* 0x0000002c252c7220 */ /* 0x040fe20000410000 */
[C---:B------:R-:W-:Y:S01]  /*6ac0*/  FMUL.FTZ R47, R42.reuse, R47 ;  /* 0x0000002f2a2f7220 */ /* 0x040fe20000410000 */
[----:B------:R-:W-:Y:S02]  /*6ad0*/  IMAD.MOV.U32 R51, RZ, RZ, R115 ;  /* 0x000000ffff337224 */ /* 0x000fe400078e0073 */
[-C--:B------:R-:W-:Y:S01]  /*6ae0*/  FFMA.FTZ R36, R37, R132.reuse, -R36 ;  /* 0x0000008425247223 */ /* 0x080fe20000010824 */
[----:B------:R-:W-:Y:S01]  /*6af0*/  FFMA.FTZ R44, R43, R132, R44 ;  /* 0x000000842b2c7223 */ /* 0x000fe2000001002c */
[-C--:B------:R-:W-:Y:S01]  /*6b00*/  FFMA.FTZ R73, R42, R45.reuse, -R73 ;  /* 0x0000002d2a497223 */ /* 0x080fe20000010849 */
[----:B------:R-:W-:Y:S01]  /*6b10*/  FFMA.FTZ R47, R50, R45, R47 ;  /* 0x0000002d322f7223 */ /* 0x000fe2000001002f */
[----:B------:R-:W-:-:S03]  /*6b20*/  F2FP.F16.F32.PACK_AB R43, R118, R75 ;  /* 0x0000004b762b723e */ /* 0x000fc600000000ff */
[----:B------:R-:W-:Y:S02]  /*6b30*/  F2FP.F16.F32.PACK_AB R42, R73, R36 ;  /* 0x00000024492a723e */ /* 0x000fe400000000ff */
[----:B------:R-:W-:-:S07]  /*6b40*/  F2FP.F16.F32.PACK_AB R50, R47, R44 ;  /* 0x0000002c2f32723e */ /* 0x000fce00000000ff */
.L_x_1818:
[----:B------:R-:W-:Y:S05]  /*6b50*/  BSYNC B2 ;  /* 0x0000000000027941 */ /* 0x000fea0003800000 */
.L_x_1817:
[----:B------:R-:W-:Y:S02]  /*6b60*/  ULDC.64 UR4, c[0x0][0x208] ;  /* 0x0000820000047ab9 */ /* 0x000fe40000000a00 */
[----:B0-----:R3:W-:Y:S04]  /*6b70*/  STG.E.128 desc[UR4][R68.64], R40 ;  /* 0x0000002844007986 */ /* 0x0017e8000c101d04 */
[----:B--2---:R3:W-:Y:S02]  /*6b80*/  @!P4 STG.E.128 desc[UR4][R70.64], R48 ;  /* 0x000000304600c986 */ /* 0x0047e4000c101d04 */
.L_x_1812:
[----:B------:R-:W-:Y:S05]  /*6b90*/  BSYNC B1 ;  /* 0x0000000000017941 */ /* 0x000fea0003800000 */
.L_x_1811:
[----:B------:R-:W-:Y:S02]  /*6ba0*/  VIADD R37, R218, 0x20 ;  /* 0x00000020da257836 */ /* 0x000fe40000000000 */
[-C--:B--2---:R-:W-:Y:S02]  /*6bb0*/  IMAD R36, R102, R110.reuse, RZ ;  /* 0x0000006e66247224 */ /* 0x084fe400078e02ff */
[----:B------:R-:W-:-:S04]  /*6bc0*/  IMAD.WIDE.U32 R112, R37, R110, R112 ;  /* 0x0000006e25707225 */ /* 0x000fc800078e0070 */
[----:B---3--:R-:W-:Y:S01]  /*6bd0*/  IMAD R49, R37, R111, R36 ;  /* 0x0000006f25317224 */ /* 0x008fe200078e0224 */
[----:B------:R-:W-:Y:S06]  /*6be0*/  @P0 BRA `(.L_x_1789) ;  /* 0x0000001000f40947 */ /* 0x000fec0003800000 */
[----:B------:R-:W-:Y:S01]  /*6bf0*/  ISETP.NE.AND P0, PT, R29, RZ, PT ;  /* 0x000000ff1d00720c */ /* 0x000fe20003f05270 */
[----:B------:R-:W-:Y:S01]  /*6c00*/  BSSY B1, `(.L_x_1819) ;  /* 0x0000084000017945 */ /* 0x000fe20003800000 */
[----:B------:R-:W-:-:S11]  /*6c10*/  IMAD.IADD R49, R113, 0x1, R49 ;  /* 0x0000000171317824 */ /* 0x000fd600078e0231 */
[----:B------:R-:W-:Y:S05]  /*6c20*/  @!P0 BRA `(.L_x_1820) ;  /* 0x0000000800048947 */ /* 0x000fea0003800000 */
[----:B------:R-:W2:Y:S01]  /*6c30*/  LDL R40, [R1+0x24] ;  /* 0x0000240001287983 */ /* 0x000ea20000100800 */
[----:B------:R-:W-:Y:S01]  /*6c40*/  SEL R36, R28, R123, !P3 ;  /* 0x0000007b1c247207 */ /* 0x000fe20005800000 */
[C---:B------:R-:W-:Y:S01]  /*6c50*/  VIADD R41, R218.reuse, 0x20 ;  /* 0x00000020da297836 */ /* 0x040fe20000000000 */
[----:B------:R-:W-:Y:S01]  /*6c60*/  IADD3 R39, R218, 0x20, RZ ;  /* 0x00000020da277810 */ /* 0x000fe20007ffe0ff */
[----:B------:R-:W-:Y:S01]  /*6c70*/  BSSY B2, `(.L_x_1821) ;  /* 0x0000079000027945 */ /* 0x000fe20003800000 */
[----:B------:R-:W-:Y:S01]  /*6c80*/  SHF.R.S32.HI R37, RZ, 0x1f, R36 ;  /* 0x0000001fff257819 */ /* 0x000fe20000011424 */
[----:B------:R-:W-:Y:S02]  /*6c90*/  IMAD.SHL.U32 R41, R41, 0x40, RZ ;  /* 0x0000004029297824 */ /* 0x000fe400078e00ff */
[----:B------:R-:W-:Y:S01]  /*6ca0*/  IMAD.SHL.U32 R39, R39, 0x40, RZ ;  /* 0x0000004027277824 */ /* 0x000fe200078e00ff */
[----:B------:R-:W-:Y:S02]  /*6cb0*/  LEA.HI R37, R37, R36, RZ, 0x4 ;  /* 0x0000002425257211 */ /* 0x000fe400078f20ff */
[----:B------:R-:W-:-:S02]  /*6cc0*/  LOP3.LUT R41, R41, 0x1c0, RZ, 0xc0, !PT ;  /* 0x000001c029297812 */ /* 0x000fc400078ec0ff */
[----:B------:R-:W-:Y:S02]  /*6cd0*/  LEA.HI.SX32 R37, R37, R34, 0x1c ;  /* 0x0000002225257211 */ /* 0x000fe400078fe2ff */
[----:B------:R-:W-:Y:S02]  /*6ce0*/  LOP3.LUT R39, R39, 0x1c0, RZ, 0xc0, !PT ;  /* 0x000001c027277812 */ /* 0x000fe400078ec0ff */
[----:B------:R-:W-:Y:S01]  /*6cf0*/  SHF.R.S32.HI R36, RZ, 0x1f, R37 ;  /* 0x0000001fff247819 */ /* 0x000fe20000011425 */
[----:B------:R-:W-:Y:S01]  /*6d00*/  IMAD.SHL.U32 R47, R37, 0x8, RZ ;  /* 0x00000008252f7824 */ /* 0x000fe200078e00ff */
[----:B------:R-:W-:Y:S02]  /*6d10*/  SHF.R.U32.HI R41, RZ, 0x3, R41 ;  /* 0x00000003ff297819 */ /* 0x000fe40000011629 */
[----:B------:R-:W-:Y:S02]  /*6d20*/  LEA.HI R38, R36, R37, RZ, 0x3 ;  /* 0x0000002524267211 */ /* 0x000fe400078f18ff */
[----:B------:R-:W-:-:S02]  /*6d30*/  LOP3.LUT R36, R39, 0x38, R47, 0xf8, !PT ;  /* 0x0000003827247812 */ /* 0x000fc400078ef82f */
[----:B------:R-:W-:Y:S01]  /*6d40*/  IADD3 R37, P4, P5, R88, R112, R35 ;  /* 0x0000007058257210 */ /* 0x000fe20007d9e023 */
[----:B------:R-:W-:Y:S01]  /*6d50*/  IMAD.SHL.U32 R39, R38, 0x200, RZ ;  /* 0x0000020026277824 */ /* 0x000fe200078e00ff */
[----:B------:R-:W-:Y:S02]  /*6d60*/  LOP3.LUT R36, R36, R41, RZ, 0x3c, !PT ;  /* 0x0000002924247212 */ /* 0x000fe400078e3cff */
[----:B------:R-:W-:Y:S02]  /*6d70*/  IADD3.X R38, R0, R49, R95, P4, P5 ;  /* 0x0000003100267210 */ /* 0x000fe400027ea45f */
[----:B------:R-:W-:Y:S02]  /*6d80*/  LOP3.LUT R39, R39, 0x7ffff000, RZ, 0xc0, !PT ;  /* 0x7ffff00027277812 */ /* 0x000fe400078ec0ff */
[----:B------:R-:W-:Y:S02]  /*6d90*/  LEA R44, P4, R37, R108, 0x1 ;  /* 0x0000006c252c7211 */ /* 0x000fe400078808ff */
[----:B------:R-:W-:-:S02]  /*6da0*/  ISETP.GE.AND P0, PT, R47, R121, PT ;  /* 0x000000792f00720c */ /* 0x000fc40003f06270 */
[----:B------:R-:W-:Y:S01]  /*6db0*/  LEA.HI.X R45, R37, R109, R38, 0x1, P4 ;  /* 0x0000006d252d7211 */ /* 0x000fe200020f0c26 */
[----:B------:R-:W-:-:S05]  /*6dc0*/  IMAD R37, R17, 0x4000, R5 ;  /* 0x0000400011257824 */ /* 0x000fca00078e0205 */
[----:B------:R-:W-:-:S05]  /*6dd0*/  LEA R37, R37, R16, 0x1 ;  /* 0x0000001025257211 */ /* 0x000fca00078e08ff */
[--C-:B------:R-:W-:Y:S02]  /*6de0*/  @!P0 SHF.R.S32.HI R48, RZ, 0x1f, R47.reuse ;  /* 0x0000001fff308819 */ /* 0x100fe4000001142f */
[----:B------:R-:W-:-:S04]  /*6df0*/  @!P0 IADD3 R47, P4, P5, R88, R112, R47 ;  /* 0x00000070582f8210 */ /* 0x000fc80007d9e02f */
[----:B------:R-:W-:Y:S02]  /*6e00*/  @!P0 IADD3.X R48, R0, R49, R48, P4, P5 ;  /* 0x0000003100308210 */ /* 0x000fe400027ea430 */
[----:B------:R-:W-:Y:S02]  /*6e10*/  ISETP.GE.AND P5, PT, R18, R120, PT ;  /* 0x000000781200720c */ /* 0x000fe40003fa6270 */
[----:B------:R-:W-:-:S04]  /*6e20*/  @!P0 LEA R46, P4, R47, R108, 0x1 ;  /* 0x0000006c2f2e8211 */ /* 0x000fc800078808ff */
[----:B------:R-:W-:Y:S02]  /*6e30*/  @!P0 LEA.HI.X R47, R47, R109, R48, 0x1, P4 ;  /* 0x0000006d2f2f8211 */ /* 0x000fe400020f0c30 */
[----:B--2---:R-:W-:-:S05]  /*6e40*/  IADD3 R36, R36, R39, R40 ;  /* 0x0000002724247210 */ /* 0x004fca0007ffe028 */
[----:B------:R-:W-:-:S04]  /*6e50*/  IMAD R39, R17, 0x4000, R36 ;  /* 0x0000400011277824 */ /* 0x000fc800078e0224 */
[----:B------:R-:W-:Y:S02]  /*6e60*/  IMAD R40, R39, 0x2, R16 ;  /* 0x0000000227287824 */ /* 0x000fe400078e0210 */
[----:B------:R-:W2:Y:S04]  /*6e70*/  LDS.128 R36, [R37+0x20400] ;  /* 0x0204000025247984 */ /* 0x000ea80000000c00 */
[----:B------:R-:W3:Y:S01]  /*6e80*/  LDS.128 R40, [R40+0x20400] ;  /* 0x0204000028287984 */ /* 0x000ee20000000c00 */
[----:B------:R-:W-:Y:S05]  /*6e90*/  @P5 BRA `(.L_x_1822) ;  /* 0x0000000400585947 */ /* 0x000fea0003800000 */
[--C-:B0-----:R-:W-:Y:S01]  /*6ea0*/  SHF.R.U64 R70, R64, 0x10, R65.reuse ;  /* 0x0000001040467819 */ /* 0x101fe20000001241 */
[----:B---3--:R-:W-:Y:S01]  /*6eb0*/  IMAD.MOV.U32 R50, RZ, RZ, R40 ;  /* 0x000000ffff327224 */ /* 0x008fe200078e0028 */
[----:B------:R-:W-:Y:S01]  /*6ec0*/  SHF.R.U32.HI R64, RZ, 0x10, R65 ;  /* 0x00000010ff407819 */ /* 0x000fe20000011641 */
[----:B------:R-:W-:Y:S01]  /*6ed0*/  IMAD.MOV.U32 R51, RZ, RZ, R42 ;  /* 0x000000ffff337224 */ /* 0x000fe200078e002a */
[----:B------:R-:W-:Y:S01]  /*6ee0*/  SHF.R.U64 R71, R56, 0x10, R57 ;  /* 0x0000001038477819 */ /* 0x000fe20000001239 */
[----:B--2---:R-:W-:Y:S01]  /*6ef0*/  IMAD.MOV.U32 R40, RZ, RZ, R38 ;  /* 0x000000ffff287224 */ /* 0x004fe200078e0026 */
[----:B------:R-:W-:Y:S01]  /*6f00*/  SHF.R.U64 R48, R58, 0x10, R59 ;  /* 0x000000103a307819 */ /* 0x000fe2000000123b */
[--C-:B------:R-:W-:Y:S01]  /*6f10*/  HADD2.F32 R42, -RZ, R41.reuse.H0_H0 ;  /* 0x20000029ff2a7230 */ /* 0x100fe20000004100 */
[----:B------:R-:W-:Y:S01]  /*6f20*/  SHF.R.U32.HI R56, RZ, 0x10, R57 ;  /* 0x00000010ff387819 */ /* 0x000fe20000011639 */
[----:B------:R-:W-:Y:S01]  /*6f30*/  HADD2.F32 R41, -RZ, R41.H1_H1 ;  /* 0x30000029ff297230 */ /* 0x000fe20000004100 */
[----:B------:R-:W-:Y:S01]  /*6f40*/  SHF.R.U32.HI R68, RZ, 0x10, R59 ;  /* 0x00000010ff447819 */ /* 0x000fe2000001163b */
[--C-:B------:R-:W-:Y:S01]  /*6f50*/  HADD2.F32 R38, -RZ, R37.reuse.H0_H0 ;  /* 0x20000025ff267230 */ /* 0x100fe20000004100 */
[--C-:B------:R-:W-:Y:S01]  /*6f60*/  SHF.R.U64 R69, R66, 0x10, R67.reuse ;  /* 0x0000001042457819 */ /* 0x100fe20000001243 */
[----:B------:R-:W-:Y:S01]  /*6f70*/  HADD2.F32 R58, -RZ, R64.H0_H0 ;  /* 0x20000040ff3a7230 */ /* 0x000fe20000004100 */
[----:B------:R-:W-:Y:S01]  /*6f80*/  SHF.R.U32.HI R67, RZ, 0x10, R67 ;  /* 0x00000010ff437819 */ /* 0x000fe20000011643 */
[----:B------:R-:W-:-:S02]  /*6f90*/  HADD2.F32 R37, -RZ, R37.H1_H1 ;  /* 0x30000025ff257230 */ /* 0x000fc40000004100 */
[----:B------:R-:W-:Y:S02]  /*6fa0*/  HADD2.F32 R59, -RZ, R131.H1_H1 ;  /* 0x30000083ff3b7230 */ /* 0x000fe40000004100 */
[-C--:B------:R-:W-:Y:S01]  /*6fb0*/  FMUL.FTZ R64, R41, R58.reuse ;  /* 0x0000003a29407220 */ /* 0x080fe20000410000 */
[----:B------:R-:W-:Y:S02]  /*6fc0*/  HADD2.F32 R56, -RZ, R56.H0_H0 ;  /* 0x20000038ff387230 */ /* 0x000fe40000004100 */
[C---:B------:R-:W-:Y:S01]  /*6fd0*/  FMUL.FTZ R58, R37.reuse, R58 ;  /* 0x0000003a253a7220 */ /* 0x040fe20000410000 */
[----:B------:R-:W-:Y:S02]  /*6fe0*/  HADD2.F32 R57, -RZ, R129.H1_H1 ;  /* 0x30000081ff397230 */ /* 0x000fe40000004100 */
[-C--:B------:R-:W-:Y:S01]  /*6ff0*/  FMUL.FTZ R65, R42, R59.reuse ;  /* 0x0000003b2a417220 */ /* 0x080fe20000410000 */
[C---:B------:R-:W-:Y:S01]  /*7000*/  FMUL.FTZ R59, R38.reuse, R59 ;  /* 0x0000003b263b7220 */ /* 0x040fe20000410000 */
[-C--:B------:R-:W-:Y:S01]  /*7010*/  FFMA.FTZ R64, R37, R56.reuse, -R64 ;  /* 0x0000003825407223 */ /* 0x080fe20000010840 */
[----:B------:R-:W-:Y:S01]  /*7020*/  FFMA.FTZ R66, R41, R56, R58 ;  /* 0x0000003829427223 */ /* 0x000fe2000001003a */
[----:B------:R-:W-:Y:S01]  /*7030*/  FFMA.FTZ R65, R38, R57, -R65 ;  /* 0x0000003926417223 */ /* 0x000fe20000010841 */
[----:B------:R-:W-:-:S02]  /*7040*/  HADD2.F32 R56, -RZ, R130.H1_H1 ;  /* 0x30000082ff387230 */ /* 0x000fc40000004100 */
[----:B------:R-:W-:Y:S01]  /*7050*/  FFMA.FTZ R59, R42, R57, R59 ;  /* 0x000000392a3b7223 */ /* 0x000fe2000001003b */
[----:B------:R-:W-:Y:S02]  /*7060*/  HADD2.F32 R37, -RZ, R39.H0_H0 ;  /* 0x20000027ff257230 */ /* 0x000fe40000004100 */
[--C-:B------:R-:W-:Y:S02]  /*7070*/  HADD2.F32 R38, -RZ, R43.reuse.H0_H0 ;  /* 0x2000002bff267230 */ /* 0x100fe40000004100 */
[----:B------:R-:W-:Y:S02]  /*7080*/  HADD2.F32 R41, -RZ, R128.H1_H1 ;  /* 0x30000080ff297230 */ /* 0x000fe40000004100 */
[----:B------:R-:W-:Y:S01]  /*7090*/  FMUL.FTZ R57, R37, R56 ;  /* 0x0000003825397220 */ /* 0x000fe20000410000 */
[----:B------:R-:W-:Y:S02]  /*70a0*/  HADD2.F32 R43, -RZ, R43.H1_H1 ;  /* 0x3000002bff2b7230 */ /* 0x000fe40000004100 */
[----:B------:R-:W-:-:S02]  /*70b0*/  HADD2.F32 R58, -RZ, R67.H0_H0 ;  /* 0x20000043ff3a7230 */ /* 0x000fc40000004100 */
[CC--:B------:R-:W-:Y:S01]  /*70c0*/  FFMA.FTZ R57, R38.reuse, R41.reuse, R57 ;  /* 0x0000002926397223 */ /* 0x0c0fe20000010039 */
[----:B------:R-:W-:Y:S02]  /*70d0*/  HADD2.F32 R39, -RZ, R39.H1_H1 ;  /* 0x30000027ff277230 */ /* 0x000fe40000004100 */
[----:B------:R-:W-:Y:S02]  /*70e0*/  HADD2.F32 R42, -RZ, R68.H0_H0 ;  /* 0x20000044ff2a7230 */ /* 0x000fe40000004100 */
[----:B------:R-:W-:Y:S01]  /*70f0*/  FMUL.FTZ R68, R38, R56 ;  /* 0x0000003826447220 */ /* 0x000fe20000410000 */
[-C--:B------:R-:W-:Y:S01]  /*7100*/  FMUL.FTZ R56, R43, R58.reuse ;  /* 0x0000003a2b387220 */ /* 0x080fe20000410000 */
[----:B------:R-:W-:Y:S01]  /*7110*/  FMUL.FTZ R58, R39, R58 ;  /* 0x0000003a273a7220 */ /* 0x000fe20000410000 */
[----:B------:R-:W-:Y:S02]  /*7120*/  HADD2.F32 R131, -RZ, R131.H0_H0 ;  /* 0x20000083ff837230 */ /* 0x000fe40000004100 */
[----:B------:R-:W-:Y:S01]  /*7130*/  FFMA.FTZ R68, R37, R41, -R68 ;  /* 0x0000002925447223 */ /* 0x000fe20000010844 */
[----:B------:R-:W-:-:S02]  /*7140*/  HADD2.F32 R38, -RZ, R50.H0_H0 ;  /* 0x20000032ff267230 */ /* 0x000fc40000004100 */
[-C--:B------:R-:W-:Y:S01]  /*7150*/  FFMA.FTZ R67, R39, R42.reuse, -R56 ;  /* 0x0000002a27437223 */ /* 0x080fe20000010838 */
[----:B------:R-:W-:Y:S02]  /*7160*/  HADD2.F32 R41, -RZ, R70.H0_H0 ;  /* 0x20000046ff297230 */ /* 0x000fe40000004100 */
[----:B------:R-:W-:Y:S01]  /*7170*/  FFMA.FTZ R58, R43, R42, R58 ;  /* 0x0000002a2b3a7223 */ /* 0x000fe2000001003a */
[----:B------:R-:W-:Y:S02]  /*7180*/  HADD2.F32 R37, -RZ, R36.H0_H0 ;  /* 0x20000024ff257230 */ /* 0x000fe40000004100 */
[-C--:B------:R-:W-:Y:S01]  /*7190*/  FMUL.FTZ R42, R38, R131.reuse ;  /* 0x00000083262a7220 */ /* 0x080fe20000410000 */
[----:B------:R-:W-:Y:S01]  /*71a0*/  HADD2.F32 R50, -RZ, R50.H1_H1 ;  /* 0x30000032ff327230 */ /* 0x000fe20000004100 */
[----:B------:R-:W-:Y:S01]  /*71b0*/  F2FP.F16.F32.PACK_AB R67, R67, R68 ;  /* 0x000000444343723e */ /* 0x000fe200000000ff */
[----:B------:R-:W-:Y:S02]  /*71c0*/  HADD2.F32 R129, -RZ, R129.H0_H0 ;  /* 0x20000081ff817230 */ /* 0x000fe40000004100 */
        /* <DEDUP_REMOVED lines=11> */
[----:B------:R-:W-:Y:S01]  /*7280*/  HADD2.F32 R38, -RZ, R69.H0_H0 ;  /* 0x20000045ff267230 */ /* 0x000fe20000004100 */
[----:B------:R-:W-:Y:S01]  /*7290*/  F2FP.F16.F32.PACK_AB R57, R58, R57 ;  /* 0x000000393a39723e */ /* 0x000fe200000000ff */
[----:B------:R-:W-:-:S02]  /*72a0*/  HADD2.F32 R36, -RZ, R40.H0_H0 ;  /* 0x20000028ff247230 */ /* 0x000fc40000004100 */
[-C--:B------:R-:W-:Y:S01]  /*72b0*/  FMUL.FTZ R39, R37, R130.reuse ;  /* 0x0000008225277220 */ /* 0x080fe20000410000 */
[----:B------:R-:W-:Y:S01]  /*72c0*/  HADD2.F32 R51, -RZ, R51.H1_H1 ;  /* 0x30000033ff337230 */ /* 0x000fe20000004100 */
[----:B------:R-:W-:Y:S01]  /*72d0*/  F2FP.F16.F32.PACK_AB R50, R50, R131 ;  /* 0x000000833232723e */ /* 0x000fe200000000ff */
[----:B------:R-:W-:Y:S02]  /*72e0*/  HADD2.F32 R40, -RZ, R40.H1_H1 ;  /* 0x30000028ff287230 */ /* 0x000fe40000004100 */
[----:B------:R-:W-:Y:S01]  /*72f0*/  FMUL.FTZ R130, R36, R130 ;  /* 0x0000008224827220 */ /* 0x000fe20000410000 */
[----:B------:R-:W-:Y:S02]  /*7300*/  HADD2.F32 R128, -RZ, R128.H0_H0 ;  /* 0x20000080ff807230 */ /* 0x000fe40000004100 */
[-C--:B------:R-:W-:Y:S01]  /*7310*/  FMUL.FTZ R41, R51, R38.reuse ;  /* 0x0000002633297220 */ /* 0x080fe20000410000 */
[----:B------:R-:W-:Y:S02]  /*7320*/  HADD2.F32 R48, -RZ, R48.H0_H0 ;  /* 0x20000030ff307230 */ /* 0x000fe40000004100 */
[----:B------:R-:W-:Y:S01]  /*7330*/  FMUL.FTZ R38, R40, R38 ;  /* 0x0000002628267220 */ /* 0x000fe20000410000 */
[-C--:B------:R-:W-:Y:S01]  /*7340*/  FFMA.FTZ R39, R36, R128.reuse, -R39 ;  /* 0x0000008024277223 */ /* 0x080fe20000010827 */
[----:B------:R-:W-:Y:S01]  /*7350*/  FFMA.FTZ R130, R37, R128, R130 ;  /* 0x0000008025827223 */ /* 0x000fe20000010082 */
[-C--:B------:R-:W-:Y:S01]  /*7360*/  FFMA.FTZ R40, R40, R48.reuse, -R41 ;  /* 0x0000003028287223 */ /* 0x080fe20000010829 */
[----:B------:R-:W-:Y:S01]  /*7370*/  FFMA.FTZ R51, R51, R48, R38 ;  /* 0x0000003033337223 */ /* 0x000fe20000010026 */
[----:B------:R-:W-:Y:S01]  /*7380*/  F2FP.F16.F32.PACK_AB R36, R43, R42 ;  /* 0x0000002a2b24723e */ /* 0x000fe200000000ff */
[----:B------:R-:W-:Y:S01]  /*7390*/  IMAD.MOV.U32 R43, RZ, RZ, R57 ;  /* 0x000000ffff2b7224 */ /* 0x000fe200078e0039 */
[----:B------:R-:W-:-:S02]  /*73a0*/  F2FP.F16.F32.PACK_AB R37, R64, R65 ;  /* 0x000000414025723e */ /* 0x000fc400000000ff */
[----:B------:R-:W-:Y:S01]  /*73b0*/  F2FP.F16.F32.PACK_AB R38, R40, R39 ;  /* 0x000000272826723e */ /* 0x000fe200000000ff */
[----:B------:R-:W-:Y:S01]  /*73c0*/  IMAD.MOV.U32 R40, RZ, RZ, R50 ;  /* 0x000000ffff287224 */ /* 0x000fe200078e0032 */
[----:B------:R-:W-:Y:S02]  /*73d0*/  F2FP.F16.F32.PACK_AB R41, R66, R59 ;  /* 0x0000003b4229723e */ /* 0x000fe400000000ff */
[----:B------:R-:W-:Y:S02]  /*73e0*/  F2FP.F16.F32.PACK_AB R42, R51, R130 ;  /* 0x00000082332a723e */ /* 0x000fe400000000ff */
[----:B------:R-:W-:-:S07]  /*73f0*/  MOV R39, R67 ;  /* 0x0000004300277202 */ /* 0x000fce0000000f00 */
.L_x_1822:
[----:B------:R-:W-:Y:S05]  /*7400*/  BSYNC B2 ;  /* 0x0000000000027941 */ /* 0x000fea0003800000 */
.L_x_1821:
[----:B------:R-:W-:Y:S02]  /*7410*/  ULDC.64 UR4, c[0x0][0x208] ;  /* 0x0000820000047ab9 */ /* 0x000fe40000000a00 */
[----:B--2---:R2:W-:Y:S04]  /*7420*/  STG.E.128 desc[UR4][R44.64], R36 ;  /* 0x000000242c007986 */ /* 0x0045e8000c101d04 */
[----:B---3--:R2:W-:Y:S02]  /*7430*/  @!P0 STG.E.128 desc[UR4][R46.64], R40 ;  /* 0x000000282e008986 */ /* 0x0085e4000c101d04 */
.L_x_1820:
[----:B------:R-:W-:Y:S05]  /*7440*/  BSYNC B1 ;  /* 0x0000000000017941 */ /* 0x000fea0003800000 */
.L_x_1819:
[----:B------:R-:W-:-:S13]  /*7450*/  ISETP.NE.AND P0, PT, R92, RZ, PT ;  /* 0x000000ff5c00720c */ /* 0x000fda0003f05270 */
[----:B------:R-:W-:Y:S05]  /*7460*/  @!P0 BRA `(.L_x_1789) ;  /* 0x0000000800d48947 */ /* 0x000fea0003800000 */
[----:B--2---:R-:W2:Y:S01]  /*7470*/  LDL R37, [R1+0x24] ;  /* 0x0000240001257983 */ /* 0x004ea20000100800 */
[----:B------:R-:W-:Y:S01]  /*7480*/  SEL R123, R28, R123, !P2 ;  /* 0x0000007b1c7b7207 */ /* 0x000fe20005000000 */
[----:B------:R-:W-:Y:S01]  /*7490*/  VIADD R38, R218, 0x20 ;  /* 0x00000020da267836 */ /* 0x000fe20000000000 */
[----:B------:R-:W-:Y:S01]  /*74a0*/  IADD3 R45, P0, P4, R88, R112, R91 ;  /* 0x00000070582d7210 */ /* 0x000fe20007c1e05b */
[----:B------:R-:W-:Y:S01]  /*74b0*/  VIADD R39, R218, 0x20 ;  /* 0x00000020da277836 */ /* 0x000fe20000000000 */
[----:B------:R-:W-:Y:S01]  /*74c0*/  SHF.R.S32.HI R36, RZ, 0x1f, R123 ;  /* 0x0000001fff247819 */ /* 0x000fe2000001147b */
[----:B------:R-:W-:Y:S01]  /*74d0*/  IMAD.SHL.U32 R38, R38, 0x40, RZ ;  /* 0x0000004026267824 */ /* 0x000fe200078e00ff */
[----:B------:R-:W-:Y:S01]  /*74e0*/  IADD3.X R46, R0, R49, R96, P0, P4 ;  /* 0x00000031002e7210 */ /* 0x000fe200007e8460 */
[----:B------:R-:W-:Y:S01]  /*74f0*/  BSSY B1, `(.L_x_1823) ;  /* 0x0000071000017945 */ /* 0x000fe20003800000 */
[----:B------:R-:W-:Y:S02]  /*7500*/  LEA.HI R123, R36, R123, RZ, 0x4 ;  /* 0x0000007b247b7211 */ /* 0x000fe400078f20ff */
[----:B------:R-:W-:-:S02]  /*7510*/  SHF.L.U32 R39, R39, 0x6, RZ ;  /* 0x0000000627277819 */ /* 0x000fc400000006ff */
[----:B------:R-:W-:Y:S02]  /*7520*/  LEA.HI.SX32 R123, R123, R90, 0x1c ;  /* 0x0000005a7b7b7211 */ /* 0x000fe400078fe2ff */
[----:B------:R-:W-:Y:S02]  /*7530*/  LOP3.LUT R39, R39, 0x1c0, RZ, 0xc0, !PT ;  /* 0x000001c027277812 */ /* 0x000fe400078ec0ff */
[----:B------:R-:W-:Y:S01]  /*7540*/  SHF.R.S32.HI R36, RZ, 0x1f, R123 ;  /* 0x0000001fff247819 */ /* 0x000fe2000001147b */
[----:B------:R-:W-:Y:S01]  /*7550*/  IMAD.SHL.U32 R47, R123, 0x8, RZ ;  /* 0x000000087b2f7824 */ /* 0x000fe200078e00ff */
[----:B------:R-:W-:Y:S02]  /*7560*/  LOP3.LUT R38, R38, 0x1c0, RZ, 0xc0, !PT ;  /* 0x000001c026267812 */ /* 0x000fe400078ec0ff */
[----:B------:R-:W-:Y:S02]  /*7570*/  LEA.HI R123, R36, R123, RZ, 0x3 ;  /* 0x0000007b247b7211 */ /* 0x000fe400078f18ff */
[----:B------:R-:W-:-:S02]  /*7580*/  SHF.R.U32.HI R38, RZ, 0x3, R38 ;  /* 0x00000003ff267819 */ /* 0x000fc40000011626 */
[----:B------:R-:W-:Y:S01]  /*7590*/  LOP3.LUT R36, R39, 0x38, R47, 0xf8, !PT ;  /* 0x0000003827247812 */ /* 0x000fe200078ef82f */
[----:B------:R-:W-:Y:S01]  /*75a0*/  IMAD.SHL.U32 R123, R123, 0x200, RZ ;  /* 0x000002007b7b7824 */ /* 0x000fe200078e00ff */
[----:B------:R-:W-:Y:S02]  /*75b0*/  ISETP.GE.AND P4, PT, R226, R120, PT ;  /* 0x00000078e200720c */ /* 0x000fe40003f86270 */
[----:B------:R-:W-:Y:S02]  /*75c0*/  LOP3.LUT R36, R36, R38, RZ, 0x3c, !PT ;  /* 0x0000002624247212 */ /* 0x000fe400078e3cff */
[----:B------:R-:W-:Y:S02]  /*75d0*/  LOP3.LUT R123, R123, 0x7ffff000, RZ, 0xc0, !PT ;  /* 0x7ffff0007b7b7812 */ /* 0x000fe400078ec0ff */
[----:B------:R-:W-:-:S04]  /*75e0*/  LEA R44, P0, R45, R108, 0x1 ;  /* 0x0000006c2d2c7211 */ /* 0x000fc800078008ff */
[----:B------:R-:W-:Y:S02]  /*75f0*/  LEA.HI.X R45, R45, R109, R46, 0x1, P0 ;  /* 0x0000006d2d2d7211 */ /* 0x000fe400000f0c2e */
[----:B--2---:R-:W-:Y:S01]  /*7600*/  IADD3 R36, R36, R123, R37 ;  /* 0x0000007b24247210 */ /* 0x004fe20007ffe025 */
[----:B------:R-:W-:-:S04]  /*7610*/  IMAD R37, R17, 0x4000, R7 ;  /* 0x0000400011257824 */ /* 0x000fc800078e0207 */
[----:B------:R-:W-:Y:S02]  /*7620*/  IMAD R39, R17, 0x4000, R36 ;  /* 0x0000400011277824 */ /* 0x000fe400078e0224 */
[--C-:B------:R-:W-:Y:S02]  /*7630*/  IMAD R37, R37, 0x2, R16.reuse ;  /* 0x0000000225257824 */ /* 0x100fe400078e0210 */
[----:B------:R-:W-:-:S04]  /*7640*/  IMAD R40, R39, 0x2, R16 ;  /* 0x0000000227287824 */ /* 0x000fc800078e0210 */
[----:B------:R-:W2:Y:S04]  /*7650*/  LDS.128 R36, [R37+0x20400] ;  /* 0x0204000025247984 */ /* 0x000ea80000000c00 */
[----:B------:R-:W3:Y:S01]  /*7660*/  LDS.128 R40, [R40+0x20400] ;  /* 0x0204000028287984 */ /* 0x000ee20000000c00 */
[----:B------:R-:W-:Y:S05]  /*7670*/  @P4 BRA `(.L_x_1824) ;  /* 0x0000000400604947 */ /* 0x000fea0003800000 */
[----:B------:R-:W-:Y:S01]  /*7680*/  SHF.R.U64 R65, R52, 0x10, R53 ;  /* 0x0000001034417819 */ /* 0x000fe20000001235 */
[----:B---3--:R-:W-:Y:S01]  /*7690*/  IMAD.MOV.U32 R48, RZ, RZ, R42 ;  /* 0x000000ffff307224 */ /* 0x008fe200078e002a */
[----:B------:R-:W-:Y:S01]  /*76a0*/  SHF.R.U32.HI R52, RZ, 0x10, R61 ;  /* 0x00000010ff347819 */ /* 0x000fe2000001163d */
[--C-:B------:R-:W-:Y:S01]  /*76b0*/  HADD2.F32 R42, -RZ, R41.reuse.H0_H0 ;  /* 0x20000029ff2a7230 */ /* 0x100fe20000004100 */
[----:B------:R-:W-:Y:S01]  /*76c0*/  MOV R46, R40 ;  /* 0x00000028002e7202 */ /* 0x000fe20000000f00 */
[----:B--2---:R-:W-:Y:S01]  /*76d0*/  IMAD.MOV.U32 R40, RZ, RZ, R38 ;  /* 0x000000ffff287224 */ /* 0x004fe200078e0026 */
[----:B------:R-:W-:Y:S01]  /*76e0*/  SHF.R.U32.HI R50, RZ, 0x10, R53 ;  /* 0x00000010ff327819 */ /* 0x000fe20000011635 */
[----:B------:R-:W-:Y:S01]  /*76f0*/  HADD2.F32 R41, -RZ, R41.H1_H1 ;  /* 0x30000029ff297230 */ /* 0x000fe20000004100 */
[--C-:B------:R-:W-:Y:S01]  /*7700*/  SHF.R.U64 R64, R54, 0x10, R55.reuse ;  /* 0x0000001036407819 */ /* 0x100fe20000001237 */
[--C-:B------:R-:W-:Y:S01]  /*7710*/  HADD2.F32 R38, -RZ, R37.reuse.H0_H0 ;  /* 0x20000025ff267230 */ /* 0x100fe20000004100 */
[----:B------:R-:W-:Y:S01]  /*7720*/  SHF.R.U32.HI R58, RZ, 0x10, R55 ;  /* 0x00000010ff3a7819 */ /* 0x000fe20000011637 */
[----:B------:R-:W-:Y:S01]  /*7730*/  HADD2.F32 R52, -RZ, R52.H0_H0 ;  /* 0x20000034ff347230 */ /* 0x000fe20000004100 */
[--C-:B------:R-:W-:Y:S01]  /*7740*/  SHF.R.U64 R57, R62, 0x10, R63.reuse ;  /* 0x000000103e397819 */ /* 0x100fe2000000123f */
[----:B------:R-:W-:Y:S01]  /*7750*/  HADD2.F32 R37, -RZ, R37.H1_H1 ;  /* 0x30000025ff257230 */ /* 0x000fe20000004100 */
[----:B------:R-:W-:Y:S01]  /*7760*/  SHF.R.U32.HI R62, RZ, 0x10, R63 ;  /* 0x00000010ff3e7819 */ /* 0x000fe2000001163f */
[----:B------:R-:W-:-:S02]  /*7770*/  HADD2.F32 R53, -RZ, R126.H1_H1 ;  /* 0x3000007eff357230 */ /* 0x000fc40000004100 */
        /* <DEDUP_REMOVED lines=11> */
[----:B------:R-:W-:Y:S01]  /*7830*/  HADD2.F32 R37, -RZ, R39.H0_H0 ;  /* 0x20000027ff257230 */ /* 0x000fe20000004100 */
[----:B------:R-:W-:Y:S01]  /*7840*/  SHF.R.U64 R59, R60, 0x10, R61 ;  /* 0x000000103c3b7819 */ /* 0x000fe2000000123d */
[--C-:B------:R-:W-:Y:S02]  /*7850*/  HADD2.F32 R38, -RZ, R43.reuse.H0_H0 ;  /* 0x2000002bff267230 */ /* 0x100fe40000004100 */
[----:B------:R-:W-:Y:S02]  /*7860*/  HADD2.F32 R41, -RZ, R122.H1_H1 ;  /* 0x3000007aff297230 */ /* 0x000fe40000004100 */
[----:B------:R-:W-:Y:S01]  /*7870*/  FMUL.FTZ R51, R37, R50 ;  /* 0x0000003225337220 */ /* 0x000fe20000410000 */
[----:B------:R-:W-:Y:S01]  /*7880*/  HADD2.F32 R43, -RZ, R43.H1_H1 ;  /* 0x3000002bff2b7230 */ /* 0x000fe20000004100 */
[----:B------:R-:W-:Y:S01]  /*7890*/  F2FP.F16.F32.PACK_AB R53, R56, R53 ;  /* 0x000000353835723e */ /* 0x000fe200000000ff */
[----:B------:R-:W-:-:S02]  /*78a0*/  HADD2.F32 R52, -RZ, R62.H0_H0 ;  /* 0x2000003eff347230 */ /* 0x000fc40000004100 */
[----:B------:R-:W-:Y:S02]  /*78b0*/  HADD2.F32 R42, -RZ, R58.H0_H0 ;  /* 0x2000003aff2a7230 */ /* 0x000fe40000004100 */
[C---:B------:R-:W-:Y:S01]  /*78c0*/  FMUL.FTZ R58, R38.reuse, R50 ;  /* 0x00000032263a7220 */ /* 0x040fe20000410000 */
[----:B------:R-:W-:Y:S02]  /*78d0*/  HADD2.F32 R39, -RZ, R39.H1_H1 ;  /* 0x30000027ff277230 */ /* 0x000fe40000004100 */
[-C--:B------:R-:W-:Y:S01]  /*78e0*/  FFMA.FTZ R50, R38, R41.reuse, R51 ;  /* 0x0000002926327223 */ /* 0x080fe20000010033 */
[-C--:B------:R-:W-:Y:S01]  /*78f0*/  FMUL.FTZ R60, R43, R52.reuse ;  /* 0x000000342b3c7220 */ /* 0x080fe20000410000 */
[----:B------:R-:W-:Y:S01]  /*7900*/  FFMA.FTZ R58, R37, R41, -R58 ;  /* 0x00000029253a7223 */ /* 0x000fe2000001083a */
[----:B------:R-:W-:Y:S02]  /*7910*/  HADD2.F32 R38, -RZ, R46.H0_H0 ;  /* 0x2000002eff267230 */ /* 0x000fe40000004100 */
[----:B------:R-:W-:Y:S01]  /*7920*/  FMUL.FTZ R52, R39, R52 ;  /* 0x0000003427347220 */ /* 0x000fe20000410000 */
[----:B------:R-:W-:-:S02]  /*7930*/  HADD2.F32 R126, -RZ, R126.H0_H0 ;  /* 0x2000007eff7e7230 */ /* 0x000fc40000004100 */
[-C--:B------:R-:W-:Y:S01]  /*7940*/  FFMA.FTZ R61, R39, R42.reuse, -R60 ;  /* 0x0000002a273d7223 */ /* 0x080fe2000001083c */
[----:B------:R-:W-:Y:S02]  /*7950*/  HADD2.F32 R41, -RZ, R59.H0_H0 ;  /* 0x2000003bff297230 */ /* 0x000fe40000004100 */
[----:B------:R-:W-:Y:S01]  /*7960*/  FFMA.FTZ R63, R43, R42, R52 ;  /* 0x0000002a2b3f7223 */ /* 0x000fe20000010034 */
[----:B------:R-:W-:Y:S02]  /*7970*/  HADD2.F32 R37, -RZ, R36.H0_H0 ;  /* 0x20000024ff257230 */ /* 0x000fe40000004100 */
[-C--:B------:R-:W-:Y:S01]  /*7980*/  FMUL.FTZ R42, R38, R126.reuse ;  /* 0x0000007e262a7220 */ /* 0x080fe20000410000 */
[----:B------:R-:W-:Y:S02]  /*7990*/  HADD2.F32 R46, -RZ, R46.H1_H1 ;  /* 0x3000002eff2e7230 */ /* 0x000fe40000004100 */
[----:B------:R-:W-:Y:S02]  /*79a0*/  HADD2.F32 R36, -RZ, R36.H1_H1 ;  /* 0x30000024ff247230 */ /* 0x000fe40000004100 */
[----:B------:R-:W-:Y:S01]  /*79b0*/  FMUL.FTZ R43, R37, R126 ;  /* 0x0000007e252b7220 */ /* 0x000fe20000410000 */
[----:B------:R-:W-:-:S02]  /*79c0*/  HADD2.F32 R124, -RZ, R124.H0_H0 ;  /* 0x2000007cff7c7230 */ /* 0x000fc40000004100 */
[-C--:B------:R-:W-:Y:S01]  /*79d0*/  FMUL.FTZ R51, R46, R41.reuse ;  /* 0x000000292e337220 */ /* 0x080fe20000410000 */
[----:B------:R-:W-:Y:S02]  /*79e0*/  HADD2.F32 R39, -RZ, R65.H0_H0 ;  /* 0x20000041ff277230 */ /* 0x000fe40000004100 */
[----:B------:R-:W-:Y:S01]  /*79f0*/  FMUL.FTZ R41, R36, R41 ;  /* 0x0000002924297220 */ /* 0x000fe20000410000 */
[----:B------:R-:W-:Y:S02]  /*7a00*/  HADD2.F32 R125, -RZ, R125.H0_H0 ;  /* 0x2000007dff7d7230 */ /* 0x000fe40000004100 */
[----:B------:R-:W-:Y:S01]  /*7a10*/  FFMA.FTZ R42, R37, R124, -R42 ;  /* 0x0000007c252a7223 */ /* 0x000fe2000001082a */
[----:B------:R-:W-:Y:S02]  /*7a20*/  HADD2.F32 R37, -RZ, R48.H0_H0 ;  /* 0x20000030ff257230 */ /* 0x000fe40000004100 */
[-C--:B------:R-:W-:Y:S01]  /*7a30*/  FFMA.FTZ R46, R46, R39.reuse, R41 ;  /* 0x000000272e2e7223 */ /* 0x080fe20000010029 */
[----:B------:R-:W-:Y:S01]  /*7a40*/  FFMA.FTZ R51, R36, R39, -R51 ;  /* 0x0000002724337223 */ /* 0x000fe20000010833 */
[----:B------:R-:W-:-:S02]  /*7a50*/  HADD2.F32 R41, -RZ, R57.H0_H0 ;  /* 0x20000039ff297230 */ /* 0x000fc40000004100 */
[----:B------:R-:W-:Y:S01]  /*7a60*/  FFMA.FTZ R43, R38, R124, R43 ;  /* 0x0000007c262b7223 */ /* 0x000fe2000001002b */
[----:B------:R-:W-:Y:S02]  /*7a70*/  HADD2.F32 R48, -RZ, R48.H1_H1 ;  /* 0x30000030ff307230 */ /* 0x000fe40000004100 */
[----:B------:R-:W-:Y:S01]  /*7a80*/  FMUL.FTZ R57, R37, R125 ;  /* 0x0000007d25397220 */ /* 0x000fe20000410000 */
[--C-:B------:R-:W-:Y:S01]  /*7a90*/  HADD2.F32 R36, -RZ, R40.reuse.H0_H0 ;  /* 0x20000028ff247230 */ /* 0x100fe20000004100 */
[----:B------:R-:W-:Y:S01]  /*7aa0*/  F2FP.F16.F32.PACK_AB R50, R63, R50 ;  /* 0x000000323f32723e */ /* 0x000fe200000000ff */
[----:B------:R-:W-:Y:S02]  /*7ab0*/  HADD2.F32 R40, -RZ, R40.H1_H1 ;  /* 0x30000028ff287230 */ /* 0x000fe40000004100 */
[----:B------:R-:W-:Y:S01]  /*7ac0*/  FMUL.FTZ R59, R48, R41 ;  /* 0x00000029303b7220 */ /* 0x000fe20000410000 */
[----:B------:R-:W-:Y:S02]  /*7ad0*/  HADD2.F32 R122, -RZ, R122.H0_H0 ;  /* 0x2000007aff7a7230 */ /* 0x000fe40000004100 */
        /* <DEDUP_REMOVED lines=8> */
[----:B------:R-:W-:Y:S01]  /*7b60*/  F2FP.F16.F32.PACK_AB R36, R51, R42 ;  /* 0x0000002a3324723e */ /* 0x000fe200000000ff */
[----:B------:R-:W-:Y:S01]  /*7b70*/  IMAD.MOV.U32 R43, RZ, RZ, R50 ;  /* 0x000000ffff2b7224 */ /* 0x000fe200078e0032 */
[----:B------:R-:W-:Y:S02]  /*7b80*/  F2FP.F16.F32.PACK_AB R37, R54, R55 ;  /* 0x000000373625723e */ /* 0x000fe400000000ff */
[----:B------:R-:W-:Y:S01]  /*7b90*/  F2FP.F16.F32.PACK_AB R42, R40, R57 ;  /* 0x00000039282a723e */ /* 0x000fe200000000ff */
[----:B------:R-:W-:Y:S01]  /*7ba0*/  IMAD.MOV.U32 R40, RZ, RZ, R52 ;  /* 0x000000ffff287224 */ /* 0x000fe200078e0034 */
[----:B------:R-:W-:Y:S01]  /*7bb0*/  F2FP.F16.F32.PACK_AB R51, R41, R38 ;  /* 0x000000262933723e */ /* 0x000fe200000000ff */
[----:B------:R-:W-:Y:S01]  /*7bc0*/  IMAD.MOV.U32 R41, RZ, RZ, R53 ;  /* 0x000000ffff297224 */ /* 0x000fe200078e0035 */
[----:B------:R-:W-:Y:S01]  /*7bd0*/  F2FP.F16.F32.PACK_AB R39, R61, R58 ;  /* 0x0000003a3d27723e */ /* 0x000fe200000000ff */
[----:B------:R-:W-:Y:S01]  /*7be0*/  IMAD.MOV.U32 R38, RZ, RZ, R42 ;  /* 0x000000ffff267224 */ /* 0x000fe200078e002a */
[----:B------:R-:W-:-:S07]  /*7bf0*/  MOV R42, R51 ;  /* 0x00000033002a7202 */ /* 0x000fce0000000f00 */
.L_x_1824:
[----:B------:R-:W-:Y:S05]  /*7c00*/  BSYNC B1 ;  /* 0x0000000000017941 */ /* 0x000fea0003800000 */
.L_x_1823:
        /* <DEDUP_REMOVED lines=12> */
.L_x_1764:
[----:B------:R-:W2:Y:S02]  /*7cd0*/  LDL R36, [R1+0x20] ;  /* 0x0000200001247983 */ /* 0x000ea40000100800 */
[----:B--2---:R-:W-:-:S13]  /*7ce0*/  R2UR UR4, R36 ;  /* 0x00000000240472ca */ /* 0x004fda00000e0000 */
[----:B------:R-:W-:-:S06]  /*7cf0*/  UISETP.NE.AND UP0, UPT, UR4, 0x3, UPT ;  /* 0x000000030400788c */ /* 0x000fcc000bf05270 */
[----:B------:R-:W-:-:S13]  /*7d00*/  PLOP3.LUT P1, PT, PT, PT, UP0, 0x80, 0x0 ;  /* 0x000000000000781c */ /* 0x000fda0003f2f008 */
[----:B------:R-:W-:Y:S05]  /*7d10*/  @!P1 BRA `(.L_x_1825) ;  /* 0x0000000000049947 */ /* 0x000fea0003800000 */
[----:B------:R-:W-:Y:S01]  /*7d20*/  BPT.TRAP 0x1 ;  /* 0x000000040000795c */ /* 0x000fe20000300000 */
.L_x_1825:
[----:B------:R-:W-:Y:S01]  /*7d30*/  IMAD R98, R17, 0x8, R16 ;  /* 0x0000000811627824 */ /* 0x000fe200078e0210 */
[----:B------:R-:W-:Y:S01]  /*7d40*/  SHF.L.U32 R107, R237, 0x1f, RZ ;  /* 0x0000001fed6b7819 */ /* 0x000fe200000006ff */
[----:B------:R-:W-:Y:S01]  /*7d50*/  IMAD R105, R24, -0x40, R2 ;  /* 0xffffffc018697824 */ /* 0x000fe200078e0202 */
[----:B------:R-:W-:Y:S02]  /*7d60*/  BSSY B1, `(.L_x_1826) ;  /* 0x0000005000017945 */ /* 0x000fe40003800000 */
[----:B------:R-:W0:Y:S02]  /*7d70*/  SYNCS.PHASECHK.TRANS64.TRYWAIT P0, [R98+URZ+0x30890], R107 ;  /* 0x0308906b620075a7 */ /* 0x000e24000800017f */
[----:B------:R-:W-:-:S04]  /*7d80*/  VIMNMX R105, R105, 0x40, PT ;  /* 0x0000004069697848 */ /* 0x000fc80003fe0100 */
[----:B------:R-:W-:Y:S01]  /*7d90*/  ISETP.GE.AND P4, PT, R218, R105, PT ;  /* 0x00000069da00720c */ /* 0x000fe20003f86270 */
[----:B0-----:R-:W-:-:S12]  /*7da0*/  @!P0 BRA `(.L_x_1827) ;  /* 0x0000022400608947 */ /* 0x001fd80003800000 */
.L_x_2231:
[----:B------:R-:W-:Y:S05]  /*7db0*/  BSYNC B1 ;  /* 0x0000000000017941 */ /* 0x000fea0003800000 */
.L_x_1826:
[----:B------:R-:W-:Y:S04]  /*7dc0*/  BSSY B1, `(.L_x_1828) ;  /* 0x000000f000017945 */ /* 0x000fe80003800000 */
[----:B------:R-:W-:Y:S05]  /*7dd0*/  @P4 BRA `(.L_x_1829) ;  /* 0x0000000000344947 */ /* 0x000fea0003800000 */
[----:B------:R-:W-:Y:S01]  /*7de0*/  ISETP.NE.AND P5, PT, R29, RZ, PT ;  /* 0x000000ff1d00720c */ /* 0x000fe20003fa5270 */
[----:B------:R-:W-:Y:S01]  /*7df0*/  ULDC.64 UR4, c[0x0][0x208] ;  /* 0x0000820000047ab9 */ /* 0x000fe20000000a00 */
[----:B------:R-:W-:Y:S02]  /*7e00*/  ISETP.NE.AND P4, PT, R92, RZ, PT ;  /* 0x000000ff5c00720c */ /* 0x000fe40003f85270 */
[----:B------:R-:W-:-:S09]  /*7e10*/  ISETP.NE.AND P0, PT, R93, RZ, PT ;  /* 0x000000ff5d00720c */ /* 0x000fd20003f05270 */
[----:B------:R-:W1:Y:S04]  /*7e20*/  @P5 LDS.128 R36, [R101+0x20400] ;  /* 0x0204000065245984 */ /* 0x000e680000000c00 */
[----:B------:R-:W2:Y:S04]  /*7e30*/  @P0 LDS.128 R40, [R101+0x24400] ;  /* 0x0244000065280984 */ /* 0x000ea80000000c00 */
[----:B-1----:R-:W-:Y:S01]  /*7e40*/  @P5 STG.E.128 desc[UR4][R50.64], R36 ;  /* 0x0000002432005986 */ /* 0x002fe2000c101d04 */
[----:B------:R-:W-:-:S03]  /*7e50*/  ISETP.NE.AND P5, PT, R94, RZ, PT ;  /* 0x000000ff5e00720c */ /* 0x000fc60003fa5270 */
[----:B------:R-:W1:Y:S04]  /*7e60*/  @P4 LDS.128 R36, [R101+0x22400] ;  /* 0x0224000065244984 */ /* 0x000e680000000c00 */
[----:B--2---:R-:W-:Y:S06]  /*7e70*/  @P0 STG.E.128 desc[UR4][R50.64+0x100], R40 ;  /* 0x0001002832000986 */ /* 0x004fec000c101d04 */
[----:B------:R-:W2:Y:S04]  /*7e80*/  @P5 LDS.128 R44, [R101+0x26400] ;  /* 0x02640000652c5984 */ /* 0x000ea80000000c00 */
[----:B-1----:R1:W-:Y:S04]  /*7e90*/  @P4 STG.E.128 desc[UR4][R50.64+0x80], R36 ;  /* 0x0000802432004986 */ /* 0x0023e8000c101d04 */
[----:B--2---:R1:W-:Y:S02]  /*7ea0*/  @P5 STG.E.128 desc[UR4][R50.64+0x180], R44 ;  /* 0x0001802c32005986 */ /* 0x0043e4000c101d04 */
.L_x_1829:
[----:B------:R-:W-:Y:S05]  /*7eb0*/  BSYNC B1 ;  /* 0x0000000000017941 */ /* 0x000fea0003800000 */
.L_x_1828:
[----:B-1----:R-:W-:-:S05]  /*7ec0*/  VIADD R36, R218, 0x20 ;  /* 0x00000020da247836 */ /* 0x002fca0000000000 */
[----:B------:R-:W-:-:S13]  /*7ed0*/  ISETP.GE.AND P0, PT, R36, R105, PT ;  /* 0x000000692400720c */ /* 0x000fda0003f06270 */
        /* <DEDUP_REMOVED lines=14> */
.L_x_1789:
[----:B------:R-:W-:Y:S05]  /*7fc0*/  BSYNC B0 ;  /* 0x0000000000007941 */ /* 0x000fea0003800000 */
.L_x_1763:
        /* <DEDUP_REMOVED lines=17> */
.L_x_1831:
[----:B------:R-:W-:Y:S05]  /*80e0*/  BSYNC B0 ;  /* 0x0000000000007941 */ /* 0x000fea0003800000 */
.L_x_1830:
[----:B------:R-:W2:Y:S01]  /*80f0*/  SYNCS.PHASECHK.TRANS64.TRYWAIT P1, [R98+URZ+0x308b0], R107 ;  /* 0x0308b06b620075a7 */ /* 0x000ea2000802017f */
[----:B------:R-:W-:Y:S01]  /*8100*/  ULDC.64 UR4, c[0x0][0x318] ;  /* 0x0000c60000047ab9 */ /* 0x000fe20000000a00 */
[----:B------:R-:W-:Y:S01]  /*8110*/  ULDC.64 UR60, c[0x0][0x328] ;  /* 0x0000ca00003c7ab9 */ /* 0x000fe20000000a00 */
[----:B-1----:R-:W-:Y:S01]  /*8120*/  MOV R36, UR5 ;  /* 0x0000000500247c02 */ /* 0x002fe20008000f00 */
[----:B------:R-:W-:Y:S01]  /*8130*/  IMAD.U32 R37, RZ, RZ, UR4 ;  /* 0x00000004ff257e24 */ /* 0x000fe2000f8e00ff */
[----:B------:R-:W-:Y:S01]  /*8140*/  BSSY B0, `(.L_x_1832) ;  /* 0x0000006000007945 */ /* 0x000fe20003800000 */
[----:B------:R-:W-:Y:S01]  /*8150*/  ISETP.GE.AND P4, PT, R218, R105, PT ;  /* 0x00000069da00720c */ /* 0x000fe20003f86270 */
[----:B------:R-:W-:Y:S01]  /*8160*/  IMAD.WIDE R48, R24, 0x40, R76 ;  /* 0x0000004018307825 */ /* 0x000fe200078e024c */
[----:B------:R1:W-:Y:S04]  /*8170*/  STL [R1+0x4], R36 ;  /* 0x0000042401007387 */ /* 0x0003e80000100800 */
[----:B------:R1:W-:Y:S02]  /*8180*/  STL [R1+0x8], R37 ;  /* 0x0000082501007387 */ /* 0x0003e40000100800 */
[----:B-12---:R-:W-:Y:S05]  /*8190*/  @!P1 BRA `(.L_x_1833) ;  /* 0x0000022000789947 */ /* 0x006fea0003800000 */
.L_x_2232:
[----:B------:R-:W-:Y:S05]  /*81a0*/  BSYNC B0 ;  /* 0x0000000000007941 */ /* 0x000fea0003800000 */
.L_x_1832:
[----:B------:R-:W-:Y:S04]  /*81b0*/  BSSY B0, `(.L_x_1834) ;  /* 0x000001e000007945 */ /* 0x000fe80003800000 */
[----:B------:R-:W-:Y:S05]  /*81c0*/  @P4 BRA `(.L_x_1835) ;  /* 0x0000000000704947 */ /* 0x000fea0003800000 */
[----:B------:R-:W2:Y:S01]  /*81d0*/  LDL R37, [R1+0x8] ;  /* 0x0000080001257983 */ /* 0x000ea20000100800 */
[----:B------:R-:W-:-:S03]  /*81e0*/  ULDC UR6, c[0x0][0x2f4] ;  /* 0x0000bd0000067ab9 */ /* 0x000fc60000000800 */
[----:B------:R-:W3:Y:S04]  /*81f0*/  LDL R36, [R1+0x4] ;  /* 0x0000040001247983 */ /* 0x000ee80000100800 */
[----:B------:R-:W4:Y:S04]  /*8200*/  LDL R44, [R1+0xc] ;  /* 0x00000c00012c7983 */ /* 0x000f280000100800 */
[----:B------:R-:W5:Y:S01]  /*8210*/  LDL R42, [R1+0x10] ;  /* 0x00001000012a7983 */ /* 0x000f620000100800 */
[----:B------:R-:W-:Y:S01]  /*8220*/  ISETP.GE.AND P5, PT, R18, UR6, PT ;  /* 0x0000000612007c0c */ /* 0x000fe2000bfa6270 */
[----:B------:R-:W-:Y:S01]  /*8230*/  IMAD R43, R49, UR60, RZ ;  /* 0x0000003c312b7c24 */ /* 0x000fe2000f8e02ff */
[----:B------:R-:W-:Y:S01]  /*8240*/  ISETP.GE.AND P4, PT, R226, UR6, PT ;  /* 0x00000006e2007c0c */ /* 0x000fe2000bf86270 */
[----:B------:R-:W-:-:S02]  /*8250*/  IMAD.MOV.U32 R40, RZ, RZ, R86 ;  /* 0x000000ffff287224 */ /* 0x000fc400078e0056 */
[----:B------:R-:W-:Y:S02]  /*8260*/  IMAD.MOV.U32 R41, RZ, RZ, R97 ;  /* 0x000000ffff297224 */ /* 0x000fe400078e0061 */
[C---:B------:R-:W-:Y:S02]  /*8270*/  IMAD R43, R48.reuse, UR61, R43 ;  /* 0x0000003d302b7c24 */ /* 0x040fe4000f8e022b */
[----:B------:R-:W-:-:S04]  /*8280*/  IMAD.WIDE.U32 R40, R48, UR60, R40 ;  /* 0x0000003c30287c25 */ /* 0x000fc8000f8e0028 */
[----:B------:R-:W-:Y:S01]  /*8290*/  IMAD.IADD R41, R41, 0x1, R43 ;  /* 0x0000000129297824 */ /* 0x000fe200078e022b */
[----:B--2---:R-:W-:Y:S02]  /*82a0*/  R2UR UR4, R37 ;  /* 0x00000000250472ca */ /* 0x004fe400000e0000 */
[----:B---3--:R-:W-:Y:S02]  /*82b0*/  R2UR UR7, R36 ;  /* 0x00000000240772ca */ /* 0x008fe400000e0000 */
[----:B------:R-:W2:Y:S09]  /*82c0*/  @!P5 LDS.128 R36, [R101+0x400] ;  /* 0x000400006524d984 */ /* 0x000eb20000000c00 */
[----:B------:R-:W-:Y:S01]  /*82d0*/  LEA R50, P1, R40, UR4, 0x1 ;  /* 0x0000000428327c11 */ /* 0x000fe2000f8208ff */
[----:B------:R-:W-:-:S03]  /*82e0*/  ULDC.64 UR4, c[0x0][0x208] ;  /* 0x0000820000047ab9 */ /* 0x000fc60000000a00 */
[----:B------:R-:W-:Y:S02]  /*82f0*/  LEA.HI.X R51, R40, UR7, R41, 0x1, P1 ;  /* 0x0000000728337c11 */ /* 0x000fe400088f0c29 */
[----:B----4-:R-:W-:-:S03]  /*8300*/  ISETP.GE.AND P1, PT, R44, UR6, PT ;  /* 0x000000062c007c0c */ /* 0x010fc6000bf26270 */
[----:B--2---:R-:W-:Y:S01]  /*8310*/  @!P5 STG.E.128 desc[UR4][R50.64], R36 ;  /* 0x000000243200d986 */ /* 0x004fe2000c101d04 */
[----:B-----5:R-:W-:-:S03]  /*8320*/  ISETP.GE.AND P5, PT, R42, UR6, PT ;  /* 0x000000062a007c0c */ /* 0x020fc6000bfa6270 */
[----:B------:R-:W2:Y:S06]  /*8330*/  @!P4 LDS.128 R36, [R101+0x2400] ;  /* 0x002400006524c984 */ /* 0x000eac0000000c00 */
[----:B------:R-:W3:Y:S04]  /*8340*/  @!P1 LDS.128 R40, [R101+0x4400] ;  /* 0x0044000065289984 */ /* 0x000ee80000000c00 */
[----:B------:R-:W4:Y:S04]  /*8350*/  @!P5 LDS.128 R44, [R101+0x6400] ;  /* 0x00640000652cd984 */ /* 0x000f280000000c00 */
[----:B--2---:R2:W-:Y:S04]  /*8360*/  @!P4 STG.E.128 desc[UR4][R50.64+0x80], R36 ;  /* 0x000080243200c986 */ /* 0x0045e8000c101d04 */
[----:B---3--:R2:W-:Y:S04]  /*8370*/  @!P1 STG.E.128 desc[UR4][R50.64+0x100], R40 ;  /* 0x0001002832009986 */ /* 0x0085e8000c101d04 */
[----:B----4-:R2:W-:Y:S02]  /*8380*/  @!P5 STG.E.128 desc[UR4][R50.64+0x180], R44 ;  /* 0x0001802c3200d986 */ /* 0x0105e4000c101d04 */
.L_x_1835:
[----:B------:R-:W-:Y:S05]  /*8390*/  BSYNC B0 ;  /* 0x0000000000007941 */ /* 0x000fea0003800000 */
.L_x_1834:
[----:B--2---:R-:W-:Y:S01]  /*83a0*/  VIADD R36, R218, 0x20 ;  /* 0x00000020da247836 */ /* 0x004fe20000000000 */
[----:B------:R-:W-:Y:S04]  /*83b0*/  BSSY B0, `(.L_x_1836) ;  /* 0x0000023000007945 */ /* 0x000fe80003800000 */
[----:B------:R-:W-:-:S13]  /*83c0*/  ISETP.GE.AND P1, PT, R36, R105, PT ;  /* 0x000000692400720c */ /* 0x000fda0003f26270 */
[----:B------:R-:W-:Y:S05]  /*83d0*/  @P1 BRA `(.L_x_1837) ;  /* 0x0000000000801947 */ /* 0x000fea0003800000 */
[----:B------:R-:W2:Y:S01]  /*83e0*/  LDL R36, [R1+0x4] ;  /* 0x0000040001247983 */ /* 0x000ea20000100800 */
[----:B------:R-:W-:-:S03]  /*83f0*/  ULDC UR6, c[0x0][0x2f4] ;  /* 0x0000bd0000067ab9 */ /* 0x000fc60000000800 */
[----:B------:R-:W3:Y:S04]  /*8400*/  LDL R39, [R1+0xc] ;  /* 0x00000c0001277983 */ /* 0x000ee80000100800 */
[----:B------:R-:W4:Y:S04]  /*8410*/  LDL R38, [R1+0x10] ;  /* 0x0000100001267983 */ /* 0x000f280000100800 */
[----:B------:R-:W5:Y:S01]  /*8420*/  LDL R37, [R1+0x8] ;  /* 0x0000080001257983 */ /* 0x000f620000100800 */
[----:B------:R-:W-:Y:S01]  /*8430*/  ISETP.GE.AND P1, PT, R18, UR6, PT ;  /* 0x0000000612007c0c */ /* 0x000fe2000bf26270 */
[----:B------:R-:W-:Y:S01]  /*8440*/  IMAD.MOV.U32 R40, RZ, RZ, R86 ;  /* 0x000000ffff287224 */ /* 0x000fe200078e0056 */
[----:B------:R-:W-:Y:S01]  /*8450*/  IADD3 R43, P4, R48, 0x20, RZ ;  /* 0x00000020302b7810 */ /* 0x000fe20007f9e0ff */
[----:B------:R-:W-:Y:S01]  /*8460*/  IMAD.MOV.U32 R41, RZ, RZ, R97 ;  /* 0x000000ffff297224 */ /* 0x000fe200078e0061 */
[----:B------:R-:W-:-:S03]  /*8470*/  ISETP.GE.AND P5, PT, R226, UR6, PT ;  /* 0x00000006e2007c0c */ /* 0x000fc6000bfa6270 */
[----:B------:R-:W-:Y:S02]  /*8480*/  IMAD.X R48, RZ, RZ, R49, P4 ;  /* 0x000000ffff307224 */ /* 0x000fe400020e0631 */
[----:B------:R-:W-:-:S04]  /*8490*/  IMAD.WIDE.U32 R40, R43, UR60, R40 ;  /* 0x0000003c2b287c25 */ /* 0x000fc8000f8e0028 */
[----:B------:R-:W-:-:S04]  /*84a0*/  IMAD R48, R48, UR60, RZ ;  /* 0x0000003c30307c24 */ /* 0x000fc8000f8e02ff */
[----:B------:R-:W-:-:S04]  /*84b0*/  IMAD R43, R43, UR61, R48 ;  /* 0x0000003d2b2b7c24 */ /* 0x000fc8000f8e0230 */
[----:B------:R-:W-:Y:S01]  /*84c0*/  IMAD.IADD R41, R41, 0x1, R43 ;  /* 0x0000000129297824 */ /* 0x000fe200078e022b */
[----:B--2---:R-:W-:Y:S01]  /*84d0*/  R2UR UR7, R36 ;  /* 0x00000000240772ca */ /* 0x004fe200000e0000 */
[----:B---3--:R-:W-:Y:S01]  /*84e0*/  IMAD.MOV.U32 R44, RZ, RZ, R39 ;  /* 0x000000ffff2c7224 */ /* 0x008fe200078e0027 */
[----:B----4-:R-:W-:Y:S02]  /*84f0*/  MOV R42, R38 ;  /* 0x00000026002a7202 */ /* 0x010fe40000000f00 */
[----:B-----5:R-:W-:Y:S02]  /*8500*/  R2UR UR4, R37 ;  /* 0x00000000250472ca */ /* 0x020fe400000e0000 */
[----:B------:R-:W2:Y:S11]  /*8510*/  @!P1 LDS.128 R36, [R101+0x1400] ;  /* 0x0014000065249984 */ /* 0x000eb60000000c00 */
[----:B------:R-:W-:Y:S01]  /*8520*/  LEA R48, P4, R40, UR4, 0x1 ;  /* 0x0000000428307c11 */ /* 0x000fe2000f8808ff */
[----:B------:R-:W-:-:S03]  /*8530*/  ULDC.64 UR4, c[0x0][0x208] ;  /* 0x0000820000047ab9 */ /* 0x000fc60000000a00 */
[----:B------:R-:W-:Y:S02]  /*8540*/  LEA.HI.X R49, R40, UR7, R41, 0x1, P4 ;  /* 0x0000000728317c11 */ /* 0x000fe4000a0f0c29 */
[----:B------:R-:W-:-:S03]  /*8550*/  ISETP.GE.AND P4, PT, R44, UR6, PT ;  /* 0x000000062c007c0c */ /* 0x000fc6000bf86270 */
[----:B--2---:R-:W-:Y:S01]  /*8560*/  @!P1 STG.E.128 desc[UR4][R48.64], R36 ;  /* 0x0000002430009986 */ /* 0x004fe2000c101d04 */
[----:B------:R-:W-:-:S03]  /*8570*/  ISETP.GE.AND P1, PT, R42, UR6, PT ;  /* 0x000000062a007c0c */ /* 0x000fc6000bf26270 */
[----:B------:R-:W2:Y:S06]  /*8580*/  @!P5 LDS.128 R36, [R101+0x3400] ;  /* 0x003400006524d984 */ /* 0x000eac0000000c00 */
[----:B------:R-:W3:Y:S04]  /*8590*/  @!P4 LDS.128 R40, [R101+0x5400] ;  /* 0x005400006528c984 */ /* 0x000ee80000000c00 */
[----:B------:R-:W4:Y:S04]  /*85a0*/  @!P1 LDS.128 R44, [R101+0x7400] ;  /* 0x00740000652c9984 */ /* 0x000f280000000c00 */
[----:B--2---:R2:W-:Y:S04]  /*85b0*/  @!P5 STG.E.128 desc[UR4][R48.64+0x80], R36 ;  /* 0x000080243000d986 */ /* 0x0045e8000c101d04 */
[----:B---3--:R2:W-:Y:S04]  /*85c0*/  @!P4 STG.E.128 desc[UR4][R48.64+0x100], R40 ;  /* 0x000100283000c986 */ /* 0x0085e8000c101d04 */
[----:B----4-:R2:W-:Y:S02]  /*85d0*/  @!P1 STG.E.128 desc[UR4][R48.64+0x180], R44 ;  /* 0x0001802c30009986 */ /* 0x0105e4000c101d04 */
.L_x_1837:
[----:B------:R-:W-:Y:S05]  /*85e0*/  BSYNC B0 ;  /* 0x0000000000007941 */ /* 0x000fea0003800000 */
.L_x_1836:
[----:B------:R-:W-:Y:S01]  /*85f0*/  @!PT LDS RZ, [RZ] ;  /* 0x00000000fffff984 */ /* 0x000fe20000000800 */
[----:B------:R-:W-:Y:S01]  /*8600*/  @!PT LDS RZ, [RZ] ;  /* 0x00000000fffff984 */ /* 0x000fe20000000800 */
[----:B------:R-:W-:Y:S01]  /*8610*/  @!PT LDS RZ, [RZ] ;  /* 0x00000000fffff984 */ /* 0x000fe20000000800 */
[----:B------:R-:W-:Y:S01]  /*8620*/  @!PT LDS RZ, [RZ] ;  /* 0x00000000fffff984 */ /* 0x000fe20000000800 */
[----:B------:R3:W-:Y:S06]  /*8630*/  MEMBAR.ALL.CTA ;  /* 0x0000000000007992 */ /* 0x0007ec0000008000 */
[----:B---3--:R-:W3:Y:S02]  /*8640*/  FENCE.VIEW.ASYNC.S ;  /* 0x00000000000073c6 */ /* 0x008ee40000000000 */
[----:B---3--:R3:W-:Y:S01]  /*8650*/  BAR.SYNC.DEFER_BLOCKING R104, 0x80 ;  /* 0x000200680000751d */ /* 0x0087e20000010000 */
[----:B------:R-:W-:Y:S01]  /*8660*/  ISETP.NE.AND P4, PT, R99, RZ, PT ;  /* 0x000000ff6300720c */ /* 0x000fe20003f85270 */
[----:B01----:R-:W-:Y:S01]  /*8670*/  @!P0 VIADD R98, R98, 0x308c0 ;  /* 0x000308c062628836 */ /* 0x003fe20000000000 */
[----:B------:R-:W-:-:S04]  /*8680*/  IADD3 R17, R17, 0x1, RZ ;  /* 0x0000000111117810 */ /* 0x000fc80007ffe0ff */
[C---:B------:R-:W-:Y:S02]  /*8690*/  ISETP.NE.AND P1, PT, R17.reuse, 0x2, PT ;  /* 0x000000021100780c */ /* 0x040fe40003f25270 */
[----:B------:R-:W-:Y:S02]  /*86a0*/  @!P0 PRMT R98, RZ, 0x654, R98 ;  /* 0x00000654ff628816 */ /* 0x000fe40000000062 */
[----:B--2---:R-:W-:Y:S02]  /*86b0*/  SEL R36, RZ, 0x1, P1 ;  /* 0x00000001ff247807 */ /* 0x004fe40000800000 */
[----:B------:R-:W-:Y:S02]  /*86c0*/  SEL R17, R17, RZ, P1 ;  /* 0x000000ff11117207 */ /* 0x000fe40000800000 */
[----:B------:R-:W-:Y:S01]  /*86d0*/  LOP3.LUT R237, R237, R36, RZ, 0x3c, !PT ;  /* 0x00000024eded7212 */ /* 0x000fe200078e3cff */
[----:B------:R3:W-:Y:S01]  /*86e0*/  @!P0 SYNCS.ARRIVE.TRANS64.RED.A1T0 RZ, [R98+URZ], RZ ;  /* 0x000000ff62ff89a7 */ /* 0x0007e2000810043f */
[----:B------:R-:W-:Y:S01]  /*86f0*/  PLOP3.LUT P0, PT, PT, PT, PT, 0x8, 0x0 ;  /* 0x000000000000781c */ /* 0x000fe20003f0e170 */
[----:B------:R-:W-:-:S12]  /*8700*/  @P4 BRA `(.L_x_1838) ;  /* 0xffffffa4003c4947 */ /* 0x000fd8000383ffff */
.L_x_1758:
[----:B------:R-:W2:Y:S01]  /*8710*/  LDL R36, [R1+0x14] ;  /* 0x0000140001247983 */ /* 0x000ea20000100800 */
[----:B------:R-:W0:Y:S01]  /*8720*/  LDC R0, c[0x0][0x448] ;  /* 0x00011200ff007b82 */ /* 0x000e220000000800 */
[----:B------:R-:W-:Y:S01]  /*8730*/  IADD3 R5, R221, 0x1, -R220 ;  /* 0x00000001dd057810 */ /* 0x000fe20007ffe8dc */
[----:B------:R-:W-:Y:S06]  /*8740*/  BSSY B0, `(.L_x_1839) ;  /* 0x000000d000007945 */ /* 0x000fec0003800000 */
[----:B------:R-:W1:Y:S01]  /*8750*/  LDC.64 R6, c[0x0][0x9e0] ;  /* 0x00027800ff067b82 */ /* 0x000e620000000a00 */
[----:B0-----:R-:W-:-:S02]  /*8760*/  ISETP.NE.AND P1, PT, R0, 0x1, PT ;  /* 0x000000010000780c */ /* 0x001fc40003f25270 */
[----:B-1----:R-:W-:-:S11]  /*8770*/  ISETP.GE.AND P2, PT, R7, 0x1, PT ;  /* 0x000000010700780c */ /* 0x002fd60003f46270 */
[----:B------:R-:W0:Y:S08]  /*8780*/  @P1 LDC R3, c[0x0][0x44c] ;  /* 0x00011300ff031b82 */ /* 0x000e300000000800 */
[----:B------:R-:W1:Y:S01]  /*8790*/  @P1 LDC R2, c[0x0][0x450] ;  /* 0x00011400ff021b82 */ /* 0x000e620000000800 */
[----:B--2---:R-:W-:-:S04]  /*87a0*/  VIADD R0, R36, 0x7f ;  /* 0x0000007f24007836 */ /* 0x004fc80000000000 */
[----:B0-----:R-:W-:-:S05]  /*87b0*/  @P1 IMAD.HI.U32 R3, R0, R3, RZ ;  /* 0x0000000300031227 */ /* 0x001fca00078e00ff */
[----:B-1----:R-:W-:-:S05]  /*87c0*/  @P1 SHF.R.U32.HI R0, RZ, R2, R3 ;  /* 0x00000002ff001219 */ /* 0x002fca0000011603 */
[----:B------:R-:W-:Y:S01]  /*87d0*/  IMAD.IADD R3, R5, 0x1, R0 ;  /* 0x0000000105037824 */ /* 0x000fe200078e0200 */
[----:B------:R-:W-:Y:S06]  /*87e0*/  @P0 BRA `(.L_x_1840) ;  /* 0x0000000000080947 */ /* 0x000fec0003800000 */
[----:B------:R-:W0:Y:S02]  /*87f0*/  FENCE.VIEW.ASYNC.G ;  /* 0x00000000000073c6 */ /* 0x000e240000000100 */
[----:B0-----:R-:W-:Y:S06]  /*8800*/  BAR.ARV 0xc, 0x180 ;  /* 0x0306000000007b1d */ /* 0x001fec0000002000 */
.L_x_1840:
[----:B------:R-:W-:Y:S05]  /*8810*/  BSYNC B0 ;  /* 0x0000000000007941 */ /* 0x000fea0003800000 */
.L_x_1839:
[----:B------:R-:W-:Y:S01]  /*8820*/  IMAD.IADD R0, R3, 0x1, R6 ;  /* 0x0000000103007824 */ /* 0x000fe200078e0206 */
[----:B------:R-:W-:Y:S06]  /*8830*/  @!P2 BRA `(.L_x_1841) ;  /* 0x000000000048a947 */ /* 0x000fec0003800000 */
        /* <DEDUP_REMOVED lines=11> */
.L_x_1843:
[----:B------:R-:W-:-:S13]  /*88f0*/  ISETP.NE.AND P0, PT, R7, 0x1, PT ;  /* 0x000000010700780c */ /* 0x000fda0003f05270 */
[----:B------:R-:W0:Y:S02]  /*8900*/  @P0 LDC.64 R4, c[0x0][0x9e8] ;  /* 0x00027a00ff040b82 */ /* 0x000e240000000a00 */
[----:B0-----:R-:W-:-:S05]  /*8910*/  @P0 IMAD.HI.U32 R4, R2, R4, RZ ;  /* 0x0000000402040227 */ /* 0x001fca00078e00ff */
[----:B------:R-:W-:-:S07]  /*8920*/  @P0 SHF.R.U32.HI R2, RZ, R5, R4 ;  /* 0x00000005ff020219 */ /* 0x000fce0000011604 */
.L_x_1844:
[----:B------:R-:W-:Y:S05]  /*8930*/  BSYNC B0 ;  /* 0x0000000000007941 */ /* 0x000fea0003800000 */
.L_x_1842:
[----:B------:R-:W-:-:S05]  /*8940*/  IMAD R3, R2, R7, R7 ;  /* 0x0000000702037224 */ /* 0x000fca00078e0207 */
[----:B------:R-:W-:-:S07]  /*8950*/  VIMNMX R0, R0, R3, PT ;  /* 0x0000000300007248 */ /* 0x000fce0003fe0100 */
.L_x_1841:
[----:B------:R-:W0:Y:S01]  /*8960*/  @P1 LDC R2, c[0x0][0x44c] ;  /* 0x00011300ff021b82 */ /* 0x000e220000000800 */
[----:B------:R-:W-:Y:S01]  /*8970*/  IADD3 R0, R0, 0x3f, RZ ;  /* 0x0000003f00007810 */ /* 0x000fe20007ffe0ff */
[----:B------:R-:W-:Y:S01]  /*8980*/  IMAD.MOV.U32 R5, RZ, RZ, R36 ;  /* 0x000000ffff057224 */ /* 0x000fe200078e0024 */
[----:B------:R-:W-:Y:S02]  /*8990*/  ULDC UR4, c[0x0][0x9dc] ;  /* 0x0002770000047ab9 */ /* 0x000fe40000000800 */
[----:B------:R-:W-:-:S03]  /*89a0*/  SHF.R.S32.HI R3, RZ, 0x1f, R0 ;  /* 0x0000001fff037819 */ /* 0x000fc60000011400 */
[----:B------:R-:W1:Y:S01]  /*89b0*/  @P1 LDC R9, c[0x0][0x450] ;  /* 0x00011400ff091b82 */ /* 0x000e620000000800 */
[----:B------:R-:W-:-:S04]  /*89c0*/  LEA.HI R3, R3, R0, RZ, 0x6 ;  /* 0x0000000003037211 */ /* 0x000fc800078f30ff */
[----:B------:R-:W-:-:S04]  /*89d0*/  SHF.R.S32.HI R0, RZ, 0x6, R3 ;  /* 0x00000006ff007819 */ /* 0x000fc80000011403 */
[----:B------:R-:W-:Y:S01]  /*89e0*/  VIMNMX R23, R103, R0, PT ;  /* 0x0000000067177248 */ /* 0x000fe20003fe0100 */
        /* <DEDUP_REMOVED lines=15> */
.L_x_1847:
[----:B------:R-:W-:-:S13]  /*8ae0*/  ISETP.NE.AND P0, PT, R7, 0x1, PT ;  /* 0x000000010700780c */ /* 0x000fda0003f05270 */
[----:B------:R-:W0:Y:S02]  /*8af0*/  @P0 LDC.64 R4, c[0x0][0x9e8] ;  /* 0x00027a00ff040b82 */ /* 0x000e240000000a00 */
[----:B0-----:R-:W-:-:S05]  /*8b00*/  @P0 IMAD.HI.U32 R0, R2, R4, RZ ;  /* 0x0000000402000227 */ /* 0x001fca00078e00ff */
[----:B------:R-:W-:-:S07]  /*8b10*/  @P0 SHF.R.U32.HI R2, RZ, R5, R0 ;  /* 0x00000005ff020219 */ /* 0x000fce0000011600 */
.L_x_1848:
[----:B------:R-:W-:Y:S05]  /*8b20*/  BSYNC B0 ;  /* 0x0000000000007941 */ /* 0x000fea0003800000 */
.L_x_1846:
[----:B------:R-:W-:-:S05]  /*8b30*/  IMAD R2, R2, R7, RZ ;  /* 0x0000000702027224 */ /* 0x000fca00078e02ff */
[----:B------:R-:W-:-:S07]  /*8b40*/  VIMNMX R3, R3, R2, !PT ;  /* 0x0000000203037248 */ /* 0x000fce0007fe0100 */
.L_x_1845:
[----:B------:R-:W-:Y:S01]  /*8b50*/  SHF.R.S32.HI R2, RZ, 0x1f, R3 ;  /* 0x0000001fff027819 */ /* 0x000fe20000011403 */
[----:B------:R-:W-:Y:S01]  /*8b60*/  IMAD.MOV.U32 R0, RZ, RZ, RZ ;  /* 0x000000ffff007224 */ /* 0x000fe200078e00ff */
[----:B------:R-:W-:Y:S02]  /*8b70*/  PLOP3.LUT P0, PT, PT, PT, PT, 0x80, 0x0 ;  /* 0x000000000000781c */ /* 0x000fe40003f0f070 */
[----:B------:R-:W-:Y:S02]  /*8b80*/  CS2R R150, SRZ ;  /* 0x0000000000967805 */ /* 0x000fe4000001ff00 */
[----:B------:R-:W-:Y:S02]  /*8b90*/  LEA.HI R6, R2, R3, RZ, 0x6 ;  /* 0x0000000302067211 */ /* 0x000fe400078f30ff */
[----:B------:R-:W-:Y:S02]  /*8ba0*/  CS2R R2, SRZ ;  /* 0x0000000000027805 */ /* 0x000fe4000001ff00 */
[----:B------:R-:W-:-:S02]  /*8bb0*/  CS2R R148, SRZ ;  /* 0x0000000000947805 */ /* 0x000fc4000001ff00 */
[----:B------:R-:W-:Y:S02]  /*8bc0*/  CS2R R146, SRZ ;  /* 0x0000000000927805 */ /* 0x000fe4000001ff00 */
[----:B------:R-:W-:Y:S02]  /*8bd0*/  SHF.R.S32.HI R6, RZ, 0x6, R6 ;  /* 0x00000006ff067819 */ /* 0x000fe40000011406 */
[----:B------:R-:W-:Y:S02]  /*8be0*/  CS2R R144, SRZ ;  /* 0x0000000000907805 */ /* 0x000fe4000001ff00 */
[----:B------:R-:W-:Y:S02]  /*8bf0*/  CS2R R156, SRZ ;  /* 0x00000000009c7805 */ /* 0x000fe4000001ff00 */
[----:B------:R-:W-:Y:S02]  /*8c00*/  CS2R R154, SRZ ;  /* 0x00000000009a7805 */ /* 0x000fe4000001ff00 */
[----:B------:R-:W-:-:S02]  /*8c10*/  VIMNMX R20, RZ, R6, !PT ;  /* 0x00000006ff147248 */ /* 0x000fc40007fe0100 */
[----:B------:R-:W-:Y:S02]  /*8c20*/  CS2R R140, SRZ ;  /* 0x00000000008c7805 */ /* 0x000fe4000001ff00 */
[----:B------:R-:W-:Y:S02]  /*8c30*/  CS2R R152, SRZ ;  /* 0x0000000000987805 */ /* 0x000fe4000001ff00 */
[----:B------:R-:W-:Y:S02]  /*8c40*/  CS2R R136, SRZ ;  /* 0x0000000000887805 */ /* 0x000fe4000001ff00 */
[----:B------:R-:W-:Y:S01]  /*8c50*/  ISETP.GT.AND P1, PT, R23, R20, PT ;  /* 0x000000141700720c */ /* 0x000fe20003f24270 */
[----:B------:R0:W-:Y:S01]  /*8c60*/  STL [R1+0x38], R20 ;  /* 0x0000381401007387 */ /* 0x0001e20000100800 */
[----:B------:R-:W-:Y:S02]  /*8c70*/  CS2R R128, SRZ ;  /* 0x0000000000807805 */ /* 0x000fe4000001ff00 */
[----:B------:R-:W-:-:S02]  /*8c80*/  CS2R R132, SRZ ;  /* 0x0000000000847805 */ /* 0x000fc4000001ff00 */
[----:B------:R-:W-:Y:S02]  /*8c90*/  CS2R R124, SRZ ;  /* 0x00000000007c7805 */ /* 0x000fe4000001ff00 */
[----:B------:R-:W-:Y:S01]  /*8ca0*/  CS2R R120, SRZ ;  /* 0x0000000000787805 */ /* 0x000fe2000001ff00 */
[----:B------:R-:W-:Y:S01]  /*8cb0*/  IMAD.MOV.U32 R176, RZ, RZ, RZ ;  /* 0x000000ffffb07224 */ /* 0x000fe200078e00ff */
[----:B------:R-:W-:Y:S02]  /*8cc0*/  CS2R R116, SRZ ;  /* 0x0000000000747805 */ /* 0x000fe4000001ff00 */
[----:B------:R-:W-:Y:S02]  /*8cd0*/  CS2R R112, SRZ ;  /* 0x0000000000707805 */ /* 0x000fe4000001ff00 */
[----:B------:R-:W-:Y:S02]  /*8ce0*/  CS2R R174, SRZ ;  /* 0x0000000000ae7805 */ /* 0x000fe4000001ff00 */
[----:B------:R-:W-:-:S02]  /*8cf0*/  CS2R R108, SRZ ;  /* 0x00000000006c7805 */ /* 0x000fc4000001ff00 */
[----:B---3--:R-:W-:Y:S02]  /*8d00*/  CS2R R104, SRZ ;  /* 0x0000000000687805 */ /* 0x008fe4000001ff00 */
        /* <DEDUP_REMOVED lines=12> */
[----:B------:R-:W-:Y:S02]  /*8dd0*/  MOV R101, RZ ;  /* 0x000000ff00657202 */ /* 0x000fe40000000f00 */
        /* <DEDUP_REMOVED lines=33> */
[----:B0-----:R-:W-:Y:S06]  /*8ff0*/  @!P1 BRA `(.L_x_1849) ;  /* 0x0000014c00d89947 */ /* 0x001fec0003800000 */
[----:B------:R-:W2:Y:S01]  /*9000*/  LDL R20, [R1+0x88] ;  /* 0x0000880001147983 */ /* 0x000ea20000100800 */
[----:B------:R-:W-:Y:S03]  /*9010*/  BSSY B6, `(.L_x_1850) ;  /* 0x000001c000067945 */ /* 0x000fe60003800000 */
[----:B--2---:R-:W0:Y:S02]  /*9020*/  SHFL.IDX PT, R0, R20, RZ, 0x1f ;  /* 0x00001fff14007589 */ /* 0x004e2400000e0000 */
[----:B0-----:R-:W-:-:S04]  /*9030*/  LEA.HI R2, R0, R0, RZ, 0x1 ;  /* 0x0000000000027211 */ /* 0x001fc800078f08ff */
[----:B------:R-:W-:Y:S01]  /*9040*/  LOP3.LUT R3, R2, 0x1e, RZ, 0xc0, !PT ;  /* 0x0000001e02037812 */ /* 0x000fe200078ec0ff */
[----:B------:R-:W-:-:S04]  /*9050*/  VIADD R2, R16, 0x10400 ;  /* 0x0001040010027836 */ /* 0x000fc80000000000 */
[----:B------:R-:W-:Y:S01]  /*9060*/  IMAD.IADD R3, R0, 0x1, -R3 ;  /* 0x0000000100037824 */ /* 0x000fe200078e0a03 */
[----:B------:R-:W-:-:S03]  /*9070*/  LOP3.LUT P0, RZ, R2, 0x3ff, RZ, 0xc0, !PT ;  /* 0x000003ff02ff7812 */ /* 0x000fc6000780c0ff */
[----:B------:R-:W-:Y:S01]  /*9080*/  IMAD R3, R3, 0x2000, R2 ;  /* 0x0000200003037824 */ /* 0x000fe200078e0202 */
[----:B------:R-:W-:-:S04]  /*9090*/  P2R R24, PR, RZ, 0x1 ;  /* 0x00000001ff187803 */ /* 0x000fc80000000000 */
        /* <DEDUP_REMOVED lines=19> */
.L_x_1851:
[----:B------:R-:W-:Y:S05]  /*91d0*/  BSYNC B6 ;  /* 0x0000000000067941 */ /* 0x000fea0003800000 */
.L_x_1850:
[----:B------:R-:W-:Y:S02]  /*91e0*/  ULDC UR4, c[0x0][0x3f4] ;  /* 0x0000fd0000047ab9 */ /* 0x000fe40000000800 */
[----:B------:R-:W-:-:S13]  /*91f0*/  ISETP.LT.AND P0, PT, RZ, UR4, PT ;  /* 0x00000004ff007c0c */ /* 0x000fda000bf01270 */
[----:B------:R-:W-:Y:S05]  /*9200*/  @P0 BRA `(.L_x_1852) ;  /* 0x0000000000400947 */ /* 0x000fea0003800000 */
[----:B------:R-:W2:Y:S02]  /*9210*/  LDL R20, [R1+0x54] ;  /* 0x0000540001147983 */ /* 0x000ea40000100800 */
[----:B--2---:R-:W-:-:S04]  /*9220*/  LEA.HI R0, R20, R20, RZ, 0x1 ;  /* 0x0000001414007211 */ /* 0x004fc800078f08ff */
        /* <DEDUP_REMOVED lines=8> */
.L_x_1855:
[----:B-1----:R1:W2:Y:S02]  /*92b0*/  SYNCS.PHASECHK.TRANS64.TRYWAIT P0, [R16+URZ+0x30800], R3 ;  /* 0x03080003100075a7 */ /* 0x0022a4000800017f */
[----:B--2---:R-:W-:Y:S05]  /*92c0*/  @!P0 NANOSLEEP.SYNCS 0x989680 ;  /* 0x009896800000895d */ /* 0x004fea0003900000 */
[----:B------:R-:W2:Y:S02]  /*92d0*/  @!P0 SYNCS.PHASECHK.TRANS64 P0, [R16+URZ+0x30800], R3 ;  /* 0x03080003100085a7 */ /* 0x000ea4000800007f */
[----:B--2---:R-:W-:Y:S05]  /*92e0*/  @!P0 BRA `(.L_x_1855) ;  /* 0xfffffffc00f08947 */ /* 0x004fea000383ffff */
.L_x_1854:
[----:B------:R-:W-:Y:S05]  /*92f0*/  BSYNC B0 ;  /* 0x0000000000007941 */ /* 0x000fea0003800000 */
.L_x_1853:
[----:B------:R-:W-:Y:S05]  /*9300*/  BRA `(.L_x_1856) ;  /* 0x0000009000d47947 */ /* 0x000fea0003800000 */
.L_x_1852:
[----:B------:R-:W-:Y:S01]  /*9310*/  ISETP.NE.AND P0, PT, R24, RZ, PT ;  /* 0x000000ff1800720c */ /* 0x000fe20003f05270 */
[----:B------:R-:W-:Y:S01]  /*9320*/  ULDC.64 UR4, c[0x0][0x3f8] ;  /* 0x0000fe0000047ab9 */ /* 0x000fe20000000a00 */
[----:B-----5:R-:W-:Y:S01]  /*9330*/  SHF.R.S32.HI R0, RZ, 0x1f, R100 ;  /* 0x0000001fff007819 */ /* 0x020fe20000011464 */
[----:B------:R-:W-:Y:S01]  /*9340*/  ULDC.64 UR6, c[0x0][0x408] ;  /* 0x0001020000067ab9 */ /* 0x000fe20000000a00 */
[----:B------:R-:W-:Y:S01]  /*9350*/  IMAD.WIDE.U32 R24, R100, UR4, RZ ;  /* 0x0000000464187c25 */ /* 0x000fe2000f8e00ff */
[----:B------:R-:W-:Y:S03]  /*9360*/  BSSY B6, `(.L_x_1857) ;  /* 0x0000019000067945 */ /* 0x000fe60003800000 */
[C---:B------:R-:W-:Y:S02]  /*9370*/  IMAD R3, R0.reuse, UR4, RZ ;  /* 0x0000000400037c24 */ /* 0x040fe4000f8e02ff */
[----:B------:R-:W-:-:S02]  /*9380*/  IMAD R5, R0, UR6, RZ ;  /* 0x0000000600057c24 */ /* 0x000fc4000f8e02ff */
[C---:B------:R-:W-:Y:S02]  /*9390*/  IMAD R3, R100.reuse, UR5, R3 ;  /* 0x0000000564037c24 */ /* 0x040fe4000f8e0203 */
[C---:B------:R-:W-:Y:S02]  /*93a0*/  IMAD R5, R100.reuse, UR7, R5 ;  /* 0x0000000764057c24 */ /* 0x040fe4000f8e0205 */
[----:B------:R-:W-:-:S04]  /*93b0*/  IMAD.WIDE.U32 R100, R100, UR6, RZ ;  /* 0x0000000664647c25 */ /* 0x000fc8000f8e00ff */
[----:B------:R-:W-:Y:S02]  /*93c0*/  IMAD.IADD R27, R3, 0x1, R25 ;  /* 0x00000001031b7824 */ /* 0x000fe400078e0219 */
[----:B------:R-:W-:Y:S01]  /*93d0*/  IMAD.IADD R29, R5, 0x1, R101 ;  /* 0x00000001051d7824 */ /* 0x000fe200078e0265 */
        /* <DEDUP_REMOVED lines=16> */
[----:B-1----:R-:W-:Y:S05]  /*94e0*/  CALL.ABS.NOINC R14 ;  /* 0x000000000e007343 */ /* 0x002fea0003c00000 */
.L_x_1858:
[----:B------:R-:W-:Y:S05]  /*94f0*/  BSYNC B6 ;  /* 0x0000000000067941 */ /* 0x000fea0003800000 */
.L_x_1857:
[----:B------:R-:W2:Y:S01]  /*9500*/  LDL R114, [R1+0x14] ;  /* 0x0000140001727983 */ /* 0x000ea20000100800 */
[----:B------:R-:W-:-:S03]  /*9510*/  ULDC.U8 UR4, c[0x0][0x410] ;  /* 0x0001040000047ab9 */ /* 0x000fc60000000000 */
[----:B------:R-:W3:Y:S01]  /*9520*/  LDL R20, [R1+0x40] ;  /* 0x0000400001147983 */ /* 0x000ee20000100800 */
[----:B------:R-:W-:Y:S01]  /*9530*/  ISETP.NE.AND P0, PT, RZ, UR4, PT ;  /* 0x00000004ff007c0c */ /* 0x000fe2000bf05270 */
[----:B------:R-:W-:Y:S01]  /*9540*/  BSSY B0, `(.L_x_1859) ;  /* 0x0000909000007945 */ /* 0x000fe20003800000 */
[----:B--2---:R-:W-:-:S04]  /*9550*/  IMAD.IADD R10, R218, 0x1, R114 ;  /* 0x00000001da0a7824 */ /* 0x004fc800078e0272 */
[----:B---3--:R-:W-:-:S07]  /*9560*/  IMAD R3, R20, 0x20, R10 ;  /* 0x0000002014037824 */ /* 0x008fce00078e020a */
[----:B------:R-:W-:Y:S05]  /*9570*/  @!P0 BRA `(.L_x_1860) ;  /* 0x0000004400cc8947 */ /* 0x000fea0003800000 */
[----:B------:R-:W0:Y:S01]  /*9580*/  LDC R97, c[0x0][0x448] ;  /* 0x00011200ff617b82 */ /* 0x000e220000000800 */
[----:B------:R-:W-:Y:S01]  /*9590*/  ULDC.64 UR4, c[0x0][0x3f8] ;  /* 0x0000fe0000047ab9 */ /* 0x000fe20000000a00 */
[----:B------:R-:W-:Y:S01]  /*95a0*/  ULDC.64 UR6, c[0x0][0x408] ;  /* 0x0001020000067ab9 */ /* 0x000fe20000000a00 */
[----:B------:R-:W-:Y:S01]  /*95b0*/  IMAD.MOV.U32 R6, RZ, RZ, R24 ;  /* 0x000000ffff067224 */ /* 0x000fe200078e0018 */
[----:B------:R-:W-:Y:S01]  /*95c0*/  MOV R4, R100 ;  /* 0x0000006400047202 */ /* 0x000fe20000000f00 */
[----:B------:R-:W-:Y:S01]  /*95d0*/  IMAD.MOV.U32 R7, RZ, RZ, R27 ;  /* 0x000000ffff077224 */ /* 0x000fe200078e001b */
[----:B------:R-:W-:Y:S02]  /*95e0*/  SHF.R.S32.HI R81, RZ, 0x1f, R234 ;  /* 0x0000001fff517819 */ /* 0x000fe400000114ea */
[----:B------:R-:W-:Y:S02]  /*95f0*/  SHF.R.S32.HI R80, RZ, 0x1f, R233 ;  /* 0x0000001fff507819 */ /* 0x000fe400000114e9 */
[----:B------:R-:W-:-:S02]  /*9600*/  SHF.R.S32.HI R102, RZ, 0x1f, R235 ;  /* 0x0000001fff667819 */ /* 0x000fc400000114eb */
[----:B0-----:R-:W-:-:S13]  /*9610*/  ISETP.NE.AND P0, PT, R97, 0x1, PT ;  /* 0x000000016100780c */ /* 0x001fda0003f05270 */
[----:B------:R-:W0:Y:S08]  /*9620*/  @P0 LDC R0, c[0x0][0x44c] ;  /* 0x00011300ff000b82 */ /* 0x000e300000000800 */
[----:B------:R-:W1:Y:S01]  /*9630*/  @P0 LDC R5, c[0x0][0x450] ;  /* 0x00011400ff050b82 */ /* 0x000e620000000800 */
[----:B0-----:R-:W-:-:S05]  /*9640*/  @P0 IMAD.HI.U32 R0, R3, R0, RZ ;  /* 0x0000000003000227 */ /* 0x001fca00078e00ff */
[----:B-1----:R-:W-:Y:S01]  /*9650*/  @P0 SHF.R.U32.HI R3, RZ, R5, R0 ;  /* 0x00000005ff030219 */ /* 0x002fe20000011600 */
[----:B------:R-:W-:-:S03]  /*9660*/  IMAD.MOV.U32 R5, RZ, RZ, R29 ;  /* 0x000000ffff057224 */ /* 0x000fc600078e001d */
[----:B------:R-:W-:Y:S01]  /*9670*/  SHF.R.S32.HI R0, RZ, 0x1f, R3 ;  /* 0x0000001fff007819 */ /* 0x000fe20000011403 */
[----:B------:R-:W-:-:S04]  /*9680*/  IMAD.WIDE.U32 R6, R3, UR4, R6 ;  /* 0x0000000403067c25 */ /* 0x000fc8000f8e0006 */
[C---:B------:R-:W-:Y:S02]  /*9690*/  IMAD R8, R0.reuse, UR4, RZ ;  /* 0x0000000400087c24 */ /* 0x040fe4000f8e02ff */
[----:B------:R-:W-:Y:S02]  /*96a0*/  IMAD R0, R0, UR6, RZ ;  /* 0x0000000600007c24 */ /* 0x000fe4000f8e02ff */
[C---:B------:R-:W-:Y:S01]  /*96b0*/  IMAD R9, R3.reuse, UR5, R8 ;  /* 0x0000000503097c24 */ /* 0x040fe2000f8e0208 */
[----:B------:R-:W-:Y:S01]  /*96c0*/  ULDC.64 UR4, c[0x0][0x3e8] ;  /* 0x0000fa0000047ab9 */ /* 0x000fe20000000a00 */
[----:B------:R-:W-:-:S04]  /*96d0*/  IMAD.WIDE.U32 R4, R3, UR6, R4 ;  /* 0x0000000603047c25 */ /* 0x000fc8000f8e0004 */
[----:B------:R-:W-:Y:S01]  /*96e0*/  IMAD R11, R3, UR7, R0 ;  /* 0x00000007030b7c24 */ /* 0x000fe2000f8e0200 */
[----:B------:R-:W-:Y:S01]  /*96f0*/  ULDC.64 UR6, c[0x0][0x400] ;  /* 0x0001000000067ab9 */ /* 0x000fe20000000a00 */
[----:B------:R-:W-:Y:S01]  /*9700*/  IMAD.IADD R9, R7, 0x1, R9 ;  /* 0x0000000107097824 */ /* 0x000fe200078e0209 */
[----:B------:R-:W-:Y:S01]  /*9710*/  LEA R3, P0, R6, UR4, 0x1 ;  /* 0x0000000406037c11 */ /* 0x000fe2000f8008ff */
[----:B------:R-:W-:Y:S01]  /*9720*/  IMAD.IADD R7, R5, 0x1, R11 ;  /* 0x0000000105077824 */ /* 0x000fe200078e020b */
[----:B------:R-:W-:Y:S01]  /*9730*/  LEA R0, P1, R4, UR6, 0x1 ;  /* 0x0000000604007c11 */ /* 0x000fe2000f8208ff */
[----:B------:R-:W-:Y:S01]  /*9740*/  UMOV UR4, 0xffffffff ;  /* 0xffffffff00047882 */ /* 0x000fe20000000000 */
[----:B------:R-:W-:Y:S02]  /*9750*/  LEA.HI.X R6, R6, UR5, R9, 0x1, P0 ;  /* 0x0000000506067c11 */ /* 0x000fe400080f0c09 */
[----:B------:R-:W-:Y:S01]  /*9760*/  LEA.HI.X R7, R4, UR7, R7, 0x1, P1 ;  /* 0x0000000704077c11 */ /* 0x000fe200088f0c07 */
[----:B------:R-:W-:Y:S08]  /*9770*/  BRA.DIV UR4, `(.L_x_1861) ;  /* 0x0000020e04147947 */ /* 0x000ff0000b800000 */
[----:B------:R0:W1:Y:S04]  /*9780*/  SHFL.IDX PT, R5, R6, RZ, 0x181f ;  /* 0x00181fff06057589 */ /* 0x00006800000e0000 */
[----:B------:R0:W2:Y:S04]  /*9790*/  SHFL.IDX PT, R4, R3, RZ, 0x181f ;  /* 0x00181fff03047589 */ /* 0x0000a800000e0000 */
[----:B------:R0:W3:Y:S04]  /*97a0*/  SHFL.IDX PT, R9, R7, RZ, 0x181f ;  /* 0x00181fff07097589 */ /* 0x0000e800000e0000 */
[----:B------:R0:W4:Y:S02]  /*97b0*/  SHFL.IDX PT, R14, R0, RZ, 0x181f ;  /* 0x00181fff000e7589 */ /* 0x00012400000e0000 */
.L_x_2238:
[----:B------:R-:W-:Y:S01]  /*97c0*/  IMAD R97, R220, R97, RZ ;  /* 0x00000061dc617224 */ /* 0x000fe200078e02ff */
        /* <DEDUP_REMOVED lines=11> */
[----:B------:R-:W-:Y:S01]  /*9880*/  ULDC UR4, c[0x0][0x3f4] ;  /* 0x0000fd0000047ab9 */ /* 0x000fe20000000800 */
[----:B------:R-:W-:Y:S02]  /*9890*/  CS2R R76, SRZ ;  /* 0x00000000004c7805 */ /* 0x000fe4000001ff00 */
[----:B------:R-:W-:Y:S02]  /*98a0*/  ISETP.GE.AND P2, PT, R234, UR4, PT ;  /* 0x00000004ea007c0c */ /* 0x000fe4000bf46270 */
[----:B------:R-:W-:Y:S02]  /*98b0*/  CS2R R74, SRZ ;  /* 0x00000000004a7805 */ /* 0x000fe4000001ff00 */
[----:B------:R-:W-:Y:S01]  /*98c0*/  ISETP.GE.AND P1, PT, R233, UR4, PT ;  /* 0x00000004e9007c0c */ /* 0x000fe2000bf26270 */
[----:B------:R-:W-:Y:S01]  /*98d0*/  ULDC.64 UR6, c[0x0][0x208] ;  /* 0x0000820000067ab9 */ /* 0x000fe20000000a00 */
[----:B------:R-:W-:Y:S02]  /*98e0*/  ISETP.GE.AND P3, PT, R200, UR4, PT ;  /* 0x00000004c8007c0c */ /* 0x000fe4000bf66270 */
[----:B------:R-:W-:-:S05]  /*98f0*/  ISETP.GE.AND P0, PT, R235, UR4, PT ;  /* 0x00000004eb007c0c */ /* 0x000fca000bf06270 */
[C---:B------:R-:W-:Y:S01]  /*9900*/  @!P2 IMAD.SHL.U32 R27, R234.reuse, 0x2, RZ ;  /* 0x00000002ea1ba824 */ /* 0x040fe200078e00ff */
[----:B------:R-:W-:-:S03]  /*9910*/  @!P2 SHF.L.U64.HI R34, R234, 0x1, R81 ;  /* 0x00000001ea22a819 */ /* 0x000fc60000010251 */
[C---:B------:R-:W-:Y:S01]  /*9920*/  @!P1 IMAD.SHL.U32 R31, R233.reuse, 0x2, RZ ;  /* 0x00000002e91f9824 */ /* 0x040fe200078e00ff */
[----:B------:R-:W-:Y:S01]  /*9930*/  @!P1 SHF.L.U64.HI R32, R233, 0x1, R80 ;  /* 0x00000001e9209819 */ /* 0x000fe20000010250 */
[----:B----4-:R-:W-:Y:S01]  /*9940*/  @!P3 IMAD.MOV.U32 R8, RZ, RZ, R14 ;  /* 0x000000ffff08b224 */ /* 0x010fe200078e000e */
[----:B--2---:R-:W-:Y:S01]  /*9950*/  @!P2 IADD3 R24, P4, R4, R27, RZ ;  /* 0x0000001b0418a210 */ /* 0x004fe20007f9e0ff */
[----:B-1----:R-:W-:Y:S01]  /*9960*/  @!P3 IMAD.WIDE R12, R200, 0x2, R4 ;  /* 0x00000002c80cb825 */ /* 0x002fe200078e0204 */
[----:B------:R-:W-:Y:S02]  /*9970*/  @!P1 IADD3 R28, P5, R4, R31, RZ ;  /* 0x0000001f041c9210 */ /* 0x000fe40007fbe0ff */
[----:B------:R-:W-:Y:S01]  /*9980*/  @!P2 IADD3 R26, P6, R14, R27, RZ ;  /* 0x0000001b0e1aa210 */ /* 0x000fe20007fde0ff */
[----:B------:R-:W-:Y:S01]  /*9990*/  @!P2 IMAD.X R25, R5, 0x1, R34, P4 ;  /* 0x000000010519a824 */ /* 0x000fe200020e0622 */
[----:B------:R-:W-:Y:S01]  /*99a0*/  @!P0 SHF.L.U32 R15, R235, 0x1, RZ ;  /* 0x00000001eb0f8819 */ /* 0x000fe200000006ff */
[----:B---3--:R-:W-:Y:S01]  /*99b0*/  @!P3 IMAD.WIDE R20, R200, 0x2, R8 ;  /* 0x00000002c814b825 */ /* 0x008fe200078e0208 */
[----:B------:R-:W-:-:S02]  /*99c0*/  @!P1 IADD3 R30, P4, R14, R31, RZ ;  /* 0x0000001f0e1e9210 */ /* 0x000fc40007f9e0ff */
[----:B------:R-:W-:Y:S02]  /*99d0*/  CS2R R72, SRZ ;  /* 0x0000000000487805 */ /* 0x000fe4000001ff00 */
[----:B------:R-:W-:Y:S01]  /*99e0*/  @!P0 SHF.L.U64.HI R8, R235, 0x1, R102 ;  /* 0x00000001eb088819 */ /* 0x000fe20000010266 */
[----:B------:R-:W-:Y:S01]  /*99f0*/  @!P1 IMAD.X R29, R5, 0x1, R32, P5 ;  /* 0x00000001051d9824 */ /* 0x000fe200028e0620 */
[-C--:B------:R-:W-:Y:S01]  /*9a00*/  @!P0 IADD3 R14, P5, R14, R15.reuse, RZ ;  /* 0x0000000f0e0e8210 */ /* 0x080fe20007fbe0ff */
[----:B------:R-:W-:Y:S01]  /*9a10*/  @!P2 IMAD.X R27, R9, 0x1, R34, P6 ;  /* 0x00000001091ba824 */ /* 0x000fe200030e0622 */
[----:B------:R-:W-:Y:S02]  /*9a20*/  @!P0 IADD3 R4, P6, R4, R15, RZ ;  /* 0x0000000f04048210 */ /* 0x000fe40007fde0ff */
[----:B------:R-:W-:Y:S02]  /*9a30*/  CS2R R70, SRZ ;  /* 0x0000000000467805 */ /* 0x000fe4000001ff00 */
[----:B------:R-:W-:-:S02]  /*9a40*/  CS2R R68, SRZ ;  /* 0x0000000000447805 */ /* 0x000fc4000001ff00 */
[----:B------:R-:W-:Y:S02]  /*9a50*/  CS2R R66, SRZ ;  /* 0x0000000000427805 */ /* 0x000fe4000001ff00 */
[----:B------:R-:W-:Y:S02]  /*9a60*/  CS2R R62, SRZ ;  /* 0x00000000003e7805 */ /* 0x000fe4000001ff00 */
[----:B------:R-:W-:Y:S01]  /*9a70*/  CS2R R60, SRZ ;  /* 0x00000000003c7805 */ /* 0x000fe2000001ff00 */
[----:B------:R-:W-:Y:S01]  /*9a80*/  @!P1 IMAD.X R31, R9, 0x1, R32, P4 ;  /* 0x00000001091f9824 */ /* 0x000fe200020e0620 */
[----:B------:R-:W-:Y:S01]  /*9a90*/  @!P0 IADD3.X R5, R5, R8, RZ, P6, !PT ;  /* 0x0000000805058210 */ /* 0x000fe200037fe4ff */
[----:B------:R-:W-:Y:S01]  /*9aa0*/  @!P0 IMAD.X R15, R9, 0x1, R8, P5 ;  /* 0x00000001090f8824 */ /* 0x000fe200028e0608 */
[----:B------:R1:W5:Y:S04]  /*9ab0*/  @!P3 LD.E.64 R76, desc[UR6][R12.64] ;  /* 0x000000060c4cb980 */ /* 0x000368000c101b00 */
[----:B------:R1:W5:Y:S04]  /*9ac0*/  @!P3 LD.E.64 R74, desc[UR6][R20.64] ;  /* 0x00000006144ab980 */ /* 0x000368000c101b00 */
[----:B------:R1:W5:Y:S04]  /*9ad0*/  @!P2 LD.E.64 R72, desc[UR6][R24.64] ;  /* 0x000000061848a980 */ /* 0x000368000c101b00 */
[----:B------:R1:W5:Y:S04]  /*9ae0*/  @!P2 LD.E.64 R70, desc[UR6][R26.64] ;  /* 0x000000061a46a980 */ /* 0x000368000c101b00 */
[----:B------:R1:W5:Y:S04]  /*9af0*/  @!P1 LD.E.64 R68, desc[UR6][R28.64] ;  /* 0x000000061c449980 */ /* 0x000368000c101b00 */
[----:B------:R1:W5:Y:S04]  /*9b00*/  @!P1 LD.E.64 R66, desc[UR6][R30.64] ;  /* 0x000000061e429980 */ /* 0x000368000c101b00 */
[----:B------:R1:W5:Y:S04]  /*9b10*/  @!P0 LD.E.64 R62, desc[UR6][R4.64] ;  /* 0x00000006043e8980 */ /* 0x000368000c101b00 */
[----:B------:R1:W5:Y:S02]  /*9b20*/  @!P0 LD.E.64 R60, desc[UR6][R14.64] ;  /* 0x000000060e3c8980 */ /* 0x000364000c101b00 */
.L_x_1863:
[----:B------:R-:W-:Y:S05]  /*9b30*/  BSYNC B1 ;  /* 0x0000000000017941 */ /* 0x000fea0003800000 */
.L_x_1862:
[----:B-12--5:R-:W-:Y:S01]  /*9b40*/  IMAD.MOV.U32 R4, RZ, RZ, R62 ;  /* 0x000000ffff047224 */ /* 0x026fe200078e003e */
[----:B------:R-:W-:Y:S01]  /*9b50*/  UMOV UR4, 0xffffffff ;  /* 0xffffffff00047882 */ /* 0x000fe20000000000 */
[----:B------:R-:W-:Y:S01]  /*9b60*/  IMAD.MOV.U32 R5, RZ, RZ, R63 ;  /* 0x000000ffff057224 */ /* 0x000fe200078e003f */
[----:B------:R-:W-:Y:S01]  /*9b70*/  CS2R R58, SRZ ;  /* 0x00000000003a7805 */ /* 0x000fe2000001ff00 */
[----:B------:R-:W-:Y:S02]  /*9b80*/  IMAD.MOV.U32 R8, RZ, RZ, R68 ;  /* 0x000000ffff087224 */ /* 0x000fe400078e0044 */
[----:B---3--:R-:W-:Y:S01]  /*9b90*/  IMAD.MOV.U32 R9, RZ, RZ, R69 ;  /* 0x000000ffff097224 */ /* 0x008fe200078e0045 */
[----:B------:R-:W-:Y:S01]  /*9ba0*/  PRMT R105, R5, 0x5410, R4 ;  /* 0x0000541005697816 */ /* 0x000fe20000000004 */
[----:B------:R-:W-:Y:S01]  /*9bb0*/  IMAD.MOV.U32 R5, RZ, RZ, R73 ;  /* 0x000000ffff057224 */ /* 0x000fe200078e0049 */
[----:B------:R-:W-:Y:S02]  /*9bc0*/  MOV R4, R72 ;  /* 0x0000004800047202 */ /* 0x000fe40000000f00 */
[----:B------:R-:W-:Y:S01]  /*9bd0*/  PRMT R107, R8, 0x5410, R9 ;  /* 0x00005410086b7816 */ /* 0x000fe20000000009 */
[----:B------:R-:W-:Y:S01]  /*9be0*/  IMAD.MOV.U32 R8, RZ, RZ, R76 ;  /* 0x000000ffff087224 */ /* 0x000fe200078e004c */
[----:B------:R-:W-:Y:S01]  /*9bf0*/  PRMT R109, R4, 0x5410, R5 ;  /* 0x00005410046d7816 */ /* 0x000fe20000000005 */
[----:B------:R-:W-:-:S02]  /*9c00*/  IMAD.MOV.U32 R9, RZ, RZ, R77 ;  /* 0x000000ffff097224 */ /* 0x000fc400078e004d */
[----:B------:R-:W-:Y:S02]  /*9c10*/  IMAD.MOV.U32 R4, RZ, RZ, R60 ;  /* 0x000000ffff047224 */ /* 0x000fe400078e003c */
[----:B------:R-:W-:Y:S01]  /*9c20*/  IMAD.MOV.U32 R5, RZ, RZ, R61 ;  /* 0x000000ffff057224 */ /* 0x000fe200078e003d */
        /* <DEDUP_REMOVED lines=9> */
[----:B------:R-:W-:-:S04]  /*9cc0*/  PRMT R110, R4, 0x5410, R5 ;  /* 0x00005410046e7816 */ /* 0x000fc80000000005 */
[----:B------:R-:W-:Y:S01]  /*9cd0*/  PRMT R112, R8, 0x5410, R9 ;  /* 0x0000541008707816 */ /* 0x000fe20000000009 */
[----:B------:R-:W-:Y:S06]  /*9ce0*/  BRA.DIV UR4, `(.L_x_1864) ;  /* 0x0000020a04287947 */ /* 0x000fec000b800000 */
[----:B------:R1:W2:Y:S04]  /*9cf0*/  SHFL.IDX PT, R5, R6, 0x1, 0x181f ;  /* 0x00381f0006057f89 */ /* 0x0002a800000e0000 */
[----:B------:R1:W3:Y:S04]  /*9d00*/  SHFL.IDX PT, R4, R3, 0x1, 0x181f ;  /* 0x00381f0003047f89 */ /* 0x0002e800000e0000 */
[----:B------:R1:W0:Y:S04]  /*9d10*/  SHFL.IDX PT, R9, R7, 0x1, 0x181f ;  /* 0x00381f0007097f89 */ /* 0x00022800000e0000 */
[----:B----4-:R1:W4:Y:S02]  /*9d20*/  SHFL.IDX PT, R14, R0, 0x1, 0x181f ;  /* 0x00381f00000e7f89 */ /* 0x01032400000e0000 */
.L_x_2244:
[----:B------:R-:W-:Y:S01]  /*9d30*/  IADD3 R8, R10, 0x20, RZ ;  /* 0x000000200a087810 */ /* 0x000fe20007ffe0ff */
        /* <DEDUP_REMOVED lines=22> */
[----:B------:R-:W-:Y:S01]  /*9ea0*/  @!P0 IMAD.SHL.U32 R15, R235, 0x2, RZ ;  /* 0x00000002eb0f8824 */ /* 0x000fe200078e00ff */
[C---:B---3--:R-:W-:Y:S01]  /*9eb0*/  @!P2 IADD3 R24, P4, R4.reuse, R27, RZ ;  /* 0x0000001b0418a210 */ /* 0x048fe20007f9e0ff */
[----:B----4-:R-:W-:Y:S01]  /*9ec0*/  @!P3 IMAD.MOV.U32 R8, RZ, RZ, R14 ;  /* 0x000000ffff08b224 */ /* 0x010fe200078e000e */
[----:B------:R-:W-:Y:S01]  /*9ed0*/  @!P1 IADD3 R20, P5, R4, R13, RZ ;  /* 0x0000000d04149210 */ /* 0x000fe20007fbe0ff */
[----:B--2---:R-:W-:Y:S01]  /*9ee0*/  @!P3 IMAD.WIDE R28, R200, 0x2, R4 ;  /* 0x00000002c81cb825 */ /* 0x004fe200078e0204 */
[----:B------:R-:W-:-:S03]  /*9ef0*/  @!P2 IADD3 R26, P6, R14, R27, RZ ;  /* 0x0000001b0e1aa210 */ /* 0x000fc60007fde0ff */
[----:B------:R-:W-:Y:S01]  /*9f00*/  @!P2 IMAD.X R25, R5, 0x1, R32, P4 ;  /* 0x000000010519a824 */ /* 0x000fe200020e0620 */
[----:B------:R-:W-:Y:S01]  /*9f10*/  @!P1 IADD3 R12, P4, R14, R13, RZ ;  /* 0x0000000d0e0c9210 */ /* 0x000fe20007f9e0ff */
[----:B0-----:R-:W-:Y:S01]  /*9f20*/  @!P3 IMAD.WIDE R30, R200, 0x2, R8 ;  /* 0x00000002c81eb825 */ /* 0x001fe200078e0208 */
[----:B------:R-:W-:Y:S02]  /*9f30*/  @!P2 IADD3.X R27, R9, R32, RZ, P6, !PT ;  /* 0x00000020091ba210 */ /* 0x000fe400037fe4ff */
[----:B------:R-:W-:Y:S02]  /*9f40*/  CS2R R56, SRZ ;  /* 0x0000000000387805 */ /* 0x000fe4000001ff00 */
[-C--:B------:R-:W-:Y:S01]  /*9f50*/  @!P0 IADD3 R4, P6, R4, R15.reuse, RZ ;  /* 0x0000000f04048210 */ /* 0x080fe20007fde0ff */
[----:B------:R-:W-:Y:S01]  /*9f60*/  @!P1 IMAD.X R21, R5, 0x1, R34, P5 ;  /* 0x0000000105159824 */ /* 0x000fe200028e0622 */
[----:B------:R-:W-:Y:S02]  /*9f70*/  @!P0 IADD3 R14, P5, R14, R15, RZ ;  /* 0x0000000f0e0e8210 */ /* 0x000fe40007fbe0ff */
[----:B------:R-:W-:-:S02]  /*9f80*/  CS2R R54, SRZ ;  /* 0x0000000000367805 */ /* 0x000fc4000001ff00 */
[----:B------:R-:W-:Y:S02]  /*9f90*/  @!P0 SHF.L.U64.HI R8, R235, 0x1, R102 ;  /* 0x00000001eb088819 */ /* 0x000fe40000010266 */
[----:B------:R-:W-:Y:S02]  /*9fa0*/  CS2R R52, SRZ ;  /* 0x0000000000347805 */ /* 0x000fe4000001ff00 */
[----:B------:R-:W-:Y:S02]  /*9fb0*/  CS2R R50, SRZ ;  /* 0x0000000000327805 */ /* 0x000fe4000001ff00 */
[----:B------:R-:W-:Y:S02]  /*9fc0*/  CS2R R48, SRZ ;  /* 0x0000000000307805 */ /* 0x000fe4000001ff00 */
[----:B------:R-:W-:Y:S01]  /*9fd0*/  CS2R R46, SRZ ;  /* 0x00000000002e7805 */ /* 0x000fe2000001ff00 */
[----:B------:R-:W-:Y:S01]  /*9fe0*/  @!P1 IMAD.X R13, R9, 0x1, R34, P4 ;  /* 0x00000001090d9824 */ /* 0x000fe200020e0622 */
[----:B------:R0:W5:Y:S01]  /*9ff0*/  @!P3 LD.E.64 R58, desc[UR6][R28.64] ;  /* 0x000000061c3ab980 */ /* 0x000162000c101b00 */
[----:B------:R-:W-:-:S02]  /*a000*/  @!P0 IMAD.X R5, R5, 0x1, R8, P6 ;  /* 0x0000000105058824 */ /* 0x000fc400030e0608 */
[----:B------:R-:W-:Y:S01]  /*a010*/  @!P0 IMAD.X R15, R9, 0x1, R8, P5 ;  /* 0x00000001090f8824 */ /* 0x000fe200028e0608 */
[----:B------:R0:W5:Y:S04]  /*a020*/  @!P3 LD.E.64 R64, desc[UR6][R30.64] ;  /* 0x000000061e40b980 */ /* 0x000168000c101b00 */
[----:B------:R0:W5:Y:S04]  /*a030*/  @!P2 LD.E.64 R56, desc[UR6][R24.64] ;  /* 0x000000061838a980 */ /* 0x000168000c101b00 */
[----:B------:R0:W5:Y:S04]  /*a040*/  @!P2 LD.E.64 R54, desc[UR6][R26.64] ;  /* 0x000000061a36a980 */ /* 0x000168000c101b00 */
[----:B------:R0:W5:Y:S04]  /*a050*/  @!P1 LD.E.64 R52, desc[UR6][R20.64] ;  /* 0x0000000614349980 */ /* 0x000168000c101b00 */
[----:B------:R0:W5:Y:S04]  /*a060*/  @!P1 LD.E.64 R50, desc[UR6][R12.64] ;  /* 0x000000060c329980 */ /* 0x000168000c101b00 */
[----:B------:R0:W5:Y:S04]  /*a070*/  @!P0 LD.E.64 R48, desc[UR6][R4.64] ;  /* 0x0000000604308980 */ /* 0x000168000c101b00 */
[----:B------:R0:W5:Y:S02]  /*a080*/  @!P0 LD.E.64 R46, desc[UR6][R14.64] ;  /* 0x000000060e2e8980 */ /* 0x000164000c101b00 */
.L_x_1866:
[----:B------:R-:W-:Y:S05]  /*a090*/  BSYNC B1 ;  /* 0x0000000000017941 */ /* 0x000fea0003800000 */
.L_x_1865:
[----:B0--3-5:R-:W-:Y:S01]  /*a0a0*/  IMAD.MOV.U32 R4, RZ, RZ, R58 ;  /* 0x000000ffff047224 */ /* 0x029fe200078e003a */
[----:B--2---:R-:W-:Y:S01]  /*a0b0*/  MOV R5, R59 ;  /* 0x0000003b00057202 */ /* 0x004fe20000000f00 */
[----:B------:R-:W-:Y:S01]  /*a0c0*/  IMAD.MOV.U32 R8, RZ, RZ, R46 ;  /* 0x000000ffff087224 */ /* 0x000fe200078e002e */
[----:B------:R-:W-:Y:S01]  /*a0d0*/  UMOV UR4, 0xffffffff ;  /* 0xffffffff00047882 */ /* 0x000fe20000000000 */
[----:B------:R-:W-:Y:S01]  /*a0e0*/  IMAD.MOV.U32 R9, RZ, RZ, R47 ;  /* 0x000000ffff097224 */ /* 0x000fe200078e002f */
[----:B------:R-:W-:Y:S01]  /*a0f0*/  PRMT R101, R4, 0x5410, R5 ;  /* 0x0000541004657816 */ /* 0x000fe20000000005 */
[----:B------:R-:W-:Y:S02]  /*a100*/  IMAD.MOV.U32 R4, RZ, RZ, R50 ;  /* 0x000000ffff047224 */ /* 0x000fe400078e0032 */
[----:B------:R-:W-:Y:S01]  /*a110*/  IMAD.MOV.U32 R5, RZ, RZ, R51 ;  /* 0x000000ffff057224 */ /* 0x000fe200078e0033 */
[----:B------:R-:W-:Y:S01]  /*a120*/  PRMT R90, R8, 0x5410, R9 ;  /* 0x00005410085a7816 */ /* 0x000fe20000000009 */
[----:B------:R-:W-:Y:S01]  /*a130*/  IMAD.MOV.U32 R8, RZ, RZ, R54 ;  /* 0x000000ffff087224 */ /* 0x000fe200078e0036 */
[----:B------:R-:W-:-:S02]  /*a140*/  MOV R9, R55 ;  /* 0x0000003700097202 */ /* 0x000fc40000000f00 */
[----:B------:R-:W-:Y:S01]  /*a150*/  PRMT R95, R5, 0x5410, R4 ;  /* 0x00005410055f7816 */ /* 0x000fe20000000004 */
[----:B------:R-:W-:Y:S01]  /*a160*/  IMAD.MOV.U32 R4, RZ, RZ, R64 ;  /* 0x000000ffff047224 */ /* 0x000fe200078e0040 */
[----:B------:R-:W-:Y:S01]  /*a170*/  PRMT R96, R8, 0x5410, R9 ;  /* 0x0000541008607816 */ /* 0x000fe20000000009 */
[----:B------:R-:W-:Y:S02]  /*a180*/  IMAD.MOV.U32 R5, RZ, RZ, R65 ;  /* 0x000000ffff057224 */ /* 0x000fe400078e0041 */
        /* <DEDUP_REMOVED lines=8> */
[----:B------:R-:W-:-:S05]  /*a210*/  IMAD.MOV.U32 R9, RZ, RZ, R49 ;  /* 0x000000ffff097224 */ /* 0x000fca00078e0031 */
[----:B------:R-:W-:Y:S01]  /*a220*/  PRMT R91, R8, 0x5410, R9 ;  /* 0x00005410085b7816 */ /* 0x000fe20000000009 */
[----:B------:R-:W-:Y:S06]  /*a230*/  BRA.DIV UR4, `(.L_x_1867) ;  /* 0x0000020604447947 */ /* 0x000fec000b800000 */
[----:B------:R0:W2:Y:S04]  /*a240*/  SHFL.IDX PT, R5, R6, 0x2, 0x181f ;  /* 0x00581f0006057f89 */ /* 0x0000a800000e0000 */
[----:B------:R0:W3:Y:S04]  /*a250*/  SHFL.IDX PT, R4, R3, 0x2, 0x181f ;  /* 0x00581f0003047f89 */ /* 0x0000e800000e0000 */
[----:B------:R0:W0:Y:S04]  /*a260*/  SHFL.IDX PT, R9, R7, 0x2, 0x181f ;  /* 0x00581f0007097f89 */ /* 0x00002800000e0000 */
[----:B----4-:R4:W0:Y:S02]  /*a270*/  SHFL.IDX PT, R14, R0, 0x2, 0x181f ;  /* 0x00581f00000e7f89 */ /* 0x01082400000e0000 */
.L_x_2250:
[----:B------:R-:W-:Y:S01]  /*a280*/  VIADD R8, R10, 0x40 ;  /* 0x000000400a087836 */ /* 0x000fe20000000000 */
        /* <DEDUP_REMOVED lines=23> */
[----:B0-----:R-:W-:Y:S01]  /*a400*/  @!P3 IMAD.MOV.U32 R8, RZ, RZ, R14 ;  /* 0x000000ffff08b224 */ /* 0x001fe200078e000e */
[----:B---3--:R-:W-:Y:S01]  /*a410*/  @!P2 IADD3 R30, P4, R4, R25, RZ ;  /* 0x00000019041ea210 */ /* 0x008fe20007f9e0ff */
[----:B--2---:R-:W-:Y:S01]  /*a420*/  @!P3 IMAD.WIDE R26, R200, 0x2, R4 ;  /* 0x00000002c81ab825 */ /* 0x004fe200078e0204 */
[----:B------:R-:W-:Y:S02]  /*a430*/  @!P1 IADD3 R20, P5, R4, R13, RZ ;  /* 0x0000000d04149210 */ /* 0x000fe40007fbe0ff */
[----:B------:R-:W-:Y:S01]  /*a440*/  @!P2 IADD3 R24, P6, R14, R25, RZ ;  /* 0x000000190e18a210 */ /* 0x000fe20007fde0ff */
[----:B------:R-:W-:Y:S01]  /*a450*/  @!P2 IMAD.X R31, R5, 0x1, R32, P4 ;  /* 0x00000001051fa824 */ /* 0x000fe200020e0620 */
[C---:B------:R-:W-:Y:S01]  /*a460*/  @!P0 SHF.L.U32 R15, R235.reuse, 0x1, RZ ;  /* 0x00000001eb0f8819 */ /* 0x040fe200000006ff */
[----:B------:R-:W-:Y:S01]  /*a470*/  @!P3 IMAD.WIDE R28, R200, 0x2, R8 ;  /* 0x00000002c81cb825 */ /* 0x000fe200078e0208 */
[C---:B------:R-:W-:Y:S01]  /*a480*/  @!P1 IADD3 R12, P4, R14.reuse, R13, RZ ;  /* 0x0000000d0e0c9210 */ /* 0x040fe20007f9e0ff */
[----:B------:R0:W5:Y:S01]  /*a490*/  @!P3 LD.E.64 R44, desc[UR6][R26.64] ;  /* 0x000000061a2cb980 */ /* 0x000162000c101b00 */
[----:B------:R-:W-:Y:S01]  /*a4a0*/  @!P0 SHF.L.U64.HI R8, R235, 0x1, R102 ;  /* 0x00000001eb088819 */ /* 0x000fe20000010266 */
[----:B------:R-:W-:Y:S01]  /*a4b0*/  @!P1 IMAD.X R21, R5, 0x1, R34, P5 ;  /* 0x0000000105159824 */ /* 0x000fe200028e0622 */
[-C--:B------:R-:W-:Y:S01]  /*a4c0*/  @!P0 IADD3 R14, P5, R14, R15.reuse, RZ ;  /* 0x0000000f0e0e8210 */ /* 0x080fe20007fbe0ff */
[C---:B------:R-:W-:Y:S01]  /*a4d0*/  @!P2 IMAD.X R25, R9.reuse, 0x1, R32, P6 ;  /* 0x000000010919a824 */ /* 0x040fe200030e0620 */
[----:B------:R-:W-:Y:S01]  /*a4e0*/  @!P0 IADD3 R4, P6, R4, R15, RZ ;  /* 0x0000000f04048210 */ /* 0x000fe20007fde0ff */
[----:B------:R2:W5:Y:S01]  /*a4f0*/  @!P3 LD.E.64 R42, desc[UR6][R28.64] ;  /* 0x000000061c2ab980 */ /* 0x000562000c101b00 */
[----:B------:R-:W-:Y:S01]  /*a500*/  @!P1 IMAD.X R13, R9, 0x1, R34, P4 ;  /* 0x00000001090d9824 */ /* 0x000fe200020e0622 */
[----:B------:R-:W-:-:S02]  /*a510*/  CS2R R40, SRZ ;  /* 0x0000000000287805 */ /* 0x000fc4000001ff00 */
[----:B------:R-:W-:Y:S02]  /*a520*/  CS2R R38, SRZ ;  /* 0x0000000000267805 */ /* 0x000fe4000001ff00 */
[----:B------:R-:W-:Y:S02]  /*a530*/  CS2R R36, SRZ ;  /* 0x0000000000247805 */ /* 0x000fe4000001ff00 */
[----:B------:R-:W-:Y:S02]  /*a540*/  CS2R R34, SRZ ;  /* 0x0000000000227805 */ /* 0x000fe4000001ff00 */
[----:B0-----:R-:W-:Y:S02]  /*a550*/  CS2R R26, SRZ ;  /* 0x00000000001a7805 */ /* 0x001fe4000001ff00 */
[----:B------:R-:W-:Y:S01]  /*a560*/  @!P0 IADD3.X R5, R5, R8, RZ, P6, !PT ;  /* 0x0000000805058210 */ /* 0x000fe200037fe4ff */
[----:B------:R-:W-:Y:S01]  /*a570*/  @!P0 IMAD.X R15, R9, 0x1, R8, P5 ;  /* 0x00000001090f8824 */ /* 0x000fe200028e0608 */
[----:B------:R0:W5:Y:S01]  /*a580*/  @!P2 LD.E.64 R40, desc[UR6][R30.64] ;  /* 0x000000061e28a980 */ /* 0x000162000c101b00 */
[----:B--2---:R-:W-:-:S03]  /*a590*/  CS2R R28, SRZ ;  /* 0x00000000001c7805 */ /* 0x004fc6000001ff00 */
[----:B------:R0:W5:Y:S04]  /*a5a0*/  @!P2 LD.E.64 R38, desc[UR6][R24.64] ;  /* 0x000000061826a980 */ /* 0x000168000c101b00 */
[----:B------:R0:W5:Y:S04]  /*a5b0*/  @!P1 LD.E.64 R36, desc[UR6][R20.64] ;  /* 0x0000000614249980 */ /* 0x000168000c101b00 */
[----:B------:R0:W5:Y:S04]  /*a5c0*/  @!P1 LD.E.64 R34, desc[UR6][R12.64] ;  /* 0x000000060c229980 */ /* 0x000168000c101b00 */
[----:B------:R0:W5:Y:S04]  /*a5d0*/  @!P0 LD.E.64 R26, desc[UR6][R4.64] ;  /* 0x00000006041a8980 */ /* 0x000168000c101b00 */
[----:B------:R0:W5:Y:S02]  /*a5e0*/  @!P0 LD.E.64 R28, desc[UR6][R14.64] ;  /* 0x000000060e1c8980 */ /* 0x000164000c101b00 */
.L_x_1869:
[----:B------:R-:W-:Y:S05]  /*a5f0*/  BSYNC B1 ;  /* 0x0000000000017941 */ /* 0x000fea0003800000 */
.L_x_1868:
[----:B0--3-5:R-:W-:Y:S01]  /*a600*/  IMAD.MOV.U32 R4, RZ, RZ, R28 ;  /* 0x000000ffff047224 */ /* 0x029fe200078e001c */
[----:B------:R-:W-:Y:S01]  /*a610*/  UMOV UR4, 0xffffffff ;  /* 0xffffffff00047882 */ /* 0x000fe20000000000 */
[----:B--2---:R-:W-:Y:S02]  /*a620*/  IMAD.MOV.U32 R5, RZ, RZ, R29 ;  /* 0x000000ffff057224 */ /* 0x004fe400078e001d */
        /* <DEDUP_REMOVED lines=20> */
[----:B------:R-:W-:Y:S02]  /*a770*/  PRMT R89, R4, 0x5410, R5 ;  /* 0x0000541004597816 */ /* 0x000fe40000000005 */
[----:B------:R-:W-:Y:S02]  /*a780*/  CS2R R4, SRZ ;  /* 0x0000000000047805 */ /* 0x000fe4000001ff00 */
[----:B------:R-:W-:Y:S01]  /*a790*/  PRMT R87, R8, 0x5410, R9 ;  /* 0x0000541008577816 */ /* 0x000fe20000000009 */
[----:B------:R-:W-:Y:S06]  /*a7a0*/  BRA.DIV UR4, `(.L_x_1870) ;  /* 0x0000020204587947 */ /* 0x000fec000b800000 */
[----:B------:R0:W2:Y:S04]  /*a7b0*/  SHFL.IDX PT, R9, R6, 0x3, 0x181f ;  /* 0x00781f0006097f89 */ /* 0x0000a800000e0000 */
[----:B------:R0:W3:Y:S04]  /*a7c0*/  SHFL.IDX PT, R8, R3, 0x3, 0x181f ;  /* 0x00781f0003087f89 */ /* 0x0000e800000e0000 */
[----:B------:R0:W0:Y:S04]  /*a7d0*/  SHFL.IDX PT, R79, R7, 0x3, 0x181f ;  /* 0x00781f00074f7f89 */ /* 0x00002800000e0000 */
[----:B------:R0:W0:Y:S02]  /*a7e0*/  SHFL.IDX PT, R78, R0, 0x3, 0x181f ;  /* 0x00781f00004e7f89 */ /* 0x00002400000e0000 */
.L_x_2256:
[----:B01----:R-:W4:Y:S01]  /*a7f0*/  LDL R3, [R1+0x54] ;  /* 0x0000540001037983 */ /* 0x003f220000100800 */
        /* <DEDUP_REMOVED lines=10> */
[----:B----4-:R-:W-:-:S04]  /*a8a0*/  LEA.HI R0, R3, R3, RZ, 0x1 ;  /* 0x0000000303007211 */ /* 0x010fc800078f08ff */
[----:B------:R-:W-:-:S05]  /*a8b0*/  LOP3.LUT R0, R0, 0xfffffffe, RZ, 0xc0, !PT ;  /* 0xfffffffe00007812 */ /* 0x000fca00078ec0ff */
[----:B------:R-:W-:-:S05]  /*a8c0*/  IMAD.IADD R0, R3, 0x1, -R0 ;  /* 0x0000000103007824 */ /* 0x000fca00078e0a00 */
[----:B------:R-:W-:Y:S01]  /*a8d0*/  SHF.L.U32 R113, R0, 0x1f, RZ ;  /* 0x0000001f00717819 */ /* 0x000fe200000006ff */
[----:B------:R-:W-:Y:S06]  /*a8e0*/  @P0 BRA `(.L_x_1872) ;  /* 0x0000000000a80947 */ /* 0x000fec0003800000 */
        /* <DEDUP_REMOVED lines=13> */
[----:B---3--:R-:W-:Y:S01]  /*a9c0*/  @!P2 IADD3 R84, P4, R8, R83, RZ ;  /* 0x000000530854a210 */ /* 0x008fe20007f9e0ff */
[----:B--2---:R-:W-:Y:S01]  /*a9d0*/  @!P3 IMAD.WIDE R4, R200, 0x2, R8 ;  /* 0x00000002c804b825 */ /* 0x004fe200078e0208 */
[----:B------:R-:W-:Y:S02]  /*a9e0*/  @!P1 IADD3 R80, P5, R8, R11, RZ ;  /* 0x0000000b08509210 */ /* 0x000fe40007fbe0ff */
[C---:B------:R-:W-:Y:S01]  /*a9f0*/  @!P2 IADD3 R82, P6, R78.reuse, R83, RZ ;  /* 0x000000534e52a210 */ /* 0x040fe20007fde0ff */
[----:B------:R-:W-:Y:S01]  /*aa00*/  @!P2 IMAD.X R85, R9, 0x1, R0, P4 ;  /* 0x000000010955a824 */ /* 0x000fe200020e0600 */
[----:B------:R-:W-:Y:S01]  /*aa10*/  @!P1 IADD3 R10, P4, R78, R11, RZ ;  /* 0x0000000b4e0a9210 */ /* 0x000fe20007f9e0ff */
[----:B------:R-:W-:Y:S01]  /*aa20*/  @!P3 IMAD.WIDE R6, R200, 0x2, R78 ;  /* 0x00000002c806b825 */ /* 0x000fe200078e024e */
[----:B------:R-:W-:Y:S01]  /*aa30*/  @!P2 IADD3.X R83, R79, R0, RZ, P6, !PT ;  /* 0x000000004f53a210 */ /* 0x000fe200037fe4ff */
[----:B------:R0:W5:Y:S01]  /*aa40*/  @!P3 LD.E.64 R32, desc[UR6][R4.64] ;  /* 0x000000060420b980 */ /* 0x000162000c101b00 */
[-C--:B------:R-:W-:Y:S01]  /*aa50*/  @!P0 IADD3 R8, P6, R8, R3.reuse, RZ ;  /* 0x0000000308088210 */ /* 0x080fe20007fde0ff */
[----:B------:R-:W-:Y:S01]  /*aa60*/  @!P1 IMAD.X R81, R9, 0x1, R12, P5 ;  /* 0x0000000109519824 */ /* 0x000fe200028e060c */
[----:B------:R-:W-:Y:S01]  /*aa70*/  @!P0 IADD3 R78, P5, R78, R3, RZ ;  /* 0x000000034e4e8210 */ /* 0x000fe20007fbe0ff */
[----:B------:R1:W5:Y:S01]  /*aa80*/  @!P3 LD.E.64 R30, desc[UR6][R6.64] ;  /* 0x00000006061eb980 */ /* 0x000362000c101b00 */
[----:B------:R-:W-:Y:S01]  /*aa90*/  @!P0 SHF.L.U64.HI R102, R235, 0x1, R102 ;  /* 0x00000001eb668819 */ /* 0x000fe20000010266 */
[----:B------:R-:W-:Y:S01]  /*aaa0*/  @!P1 IMAD.X R11, R79, 0x1, R12, P4 ;  /* 0x000000014f0b9824 */ /* 0x000fe200020e060c */
[----:B------:R-:W-:-:S02]  /*aab0*/  CS2R R24, SRZ ;  /* 0x0000000000187805 */ /* 0x000fc4000001ff00 */
[----:B------:R-:W-:Y:S02]  /*aac0*/  CS2R R20, SRZ ;  /* 0x0000000000147805 */ /* 0x000fe4000001ff00 */
[----:B------:R-:W-:Y:S02]  /*aad0*/  CS2R R14, SRZ ;  /* 0x00000000000e7805 */ /* 0x000fe4000001ff00 */
[----:B------:R-:W-:Y:S02]  /*aae0*/  CS2R R12, SRZ ;  /* 0x00000000000c7805 */ /* 0x000fe4000001ff00 */
[----:B0-----:R-:W-:Y:S01]  /*aaf0*/  CS2R R4, SRZ ;  /* 0x0000000000047805 */ /* 0x001fe2000001ff00 */
[--C-:B------:R-:W-:Y:S01]  /*ab00*/  @!P0 IMAD.X R9, R9, 0x1, R102.reuse, P6 ;  /* 0x0000000109098824 */ /* 0x100fe200030e0666 */
[----:B------:R0:W5:Y:S01]  /*ab10*/  @!P2 LD.E.64 R24, desc[UR6][R84.64] ;  /* 0x000000065418a980 */ /* 0x000162000c101b00 */
[----:B-1----:R-:W-:Y:S01]  /*ab20*/  CS2R R6, SRZ ;  /* 0x0000000000067805 */ /* 0x002fe2000001ff00 */
[----:B------:R-:W-:-:S02]  /*ab30*/  @!P0 IMAD.X R79, R79, 0x1, R102, P5 ;  /* 0x000000014f4f8824 */ /* 0x000fc400028e0666 */
[----:B------:R0:W5:Y:S04]  /*ab40*/  @!P2 LD.E.64 R20, desc[UR6][R82.64] ;  /* 0x000000065214a980 */ /* 0x000168000c101b00 */
[----:B------:R0:W5:Y:S04]  /*ab50*/  @!P1 LD.E.64 R14, desc[UR6][R80.64] ;  /* 0x00000006500e9980 */ /* 0x000168000c101b00 */
[----:B------:R0:W5:Y:S04]  /*ab60*/  @!P1 LD.E.64 R12, desc[UR6][R10.64] ;  /* 0x000000060a0c9980 */ /* 0x000168000c101b00 */
[----:B------:R0:W5:Y:S04]  /*ab70*/  @!P0 LD.E.64 R6, desc[UR6][R8.64] ;  /* 0x0000000608068980 */ /* 0x000168000c101b00 */
[----:B------:R0:W5:Y:S02]  /*ab80*/  @!P0 LD.E.64 R4, desc[UR6][R78.64] ;  /* 0x000000064e048980 */ /* 0x000164000c101b00 */
.L_x_1872:
[----:B------:R-:W-:Y:S05]  /*ab90*/  BSYNC B1 ;  /* 0x0000000000017941 */ /* 0x000fea0003800000 */
.L_x_1871:
[----:B------:R-:W1:Y:S01]  /*aba0*/  SYNCS.PHASECHK.TRANS64.TRYWAIT P0, [R16+URZ+0x30800], R113 ;  /* 0x03080071100075a7 */ /* 0x000e62000800017f */
[----:B0--3-5:R-:W-:Y:S01]  /*abb0*/  IMAD.MOV.U32 R8, RZ, RZ, R12 ;  /* 0x000000ffff087224 */ /* 0x029fe200078e000c */
[----:B------:R-:W-:Y:S01]  /*abc0*/  MOV R3, R5 ;  /* 0x0000000500037202 */ /* 0x000fe20000000f00 */
[----:B--2---:R-:W-:Y:S01]  /*abd0*/  IMAD.MOV.U32 R9, RZ, RZ, R21 ;  /* 0x000000ffff097224 */ /* 0x004fe200078e0015 */
[----:B------:R-:W-:Y:S01]  /*abe0*/  MOV R11, R15 ;  /* 0x0000000f000b7202 */ /* 0x000fe20000000f00 */
[----:B------:R-:W-:Y:S01]  /*abf0*/  IMAD.MOV.U32 R10, RZ, RZ, R30 ;  /* 0x000000ffff0a7224 */ /* 0x000fe200078e001e */
[----:B------:R-:W-:Y:S01]  /*ac00*/  PRMT R79, R8, 0x7610, R79 ;  /* 0x00007610084f7816 */ /* 0x000fe2000000004f */
[----:B------:R-:W-:Y:S01]  /*ac10*/  IMAD.MOV.U32 R8, RZ, RZ, R20 ;  /* 0x000000ffff087224 */ /* 0x000fe200078e0014 */
[----:B------:R-:W-:Y:S01]  /*ac20*/  BSSY B1, `(.L_x_1873) ;  /* 0x0000016000017945 */ /* 0x000fe20003800000 */
[----:B------:R-:W-:Y:S01]  /*ac30*/  IMAD.MOV.U32 R0, RZ, RZ, R4 ;  /* 0x000000ffff007224 */ /* 0x000fe200078e0004 */
[----:B------:R-:W-:Y:S01]  /*ac40*/  PRMT R83, R10, 0x7610, R83 ;  /* 0x000076100a537816 */ /* 0x000fe20000000053 */
[----:B------:R-:W-:Y:S01]  /*ac50*/  IMAD.MOV.U32 R10, RZ, RZ, R33 ;  /* 0x000000ffff0a7224 */ /* 0x000fe200078e0021 */
        /* <DEDUP_REMOVED lines=11> */
[----:B------:R-:W-:Y:S02]  /*ad10*/  VIADDMNMX R3, R97, -R114, 0x80, PT ;  /* 0x0000008061037446 */ /* 0x000fe40003800972 */
[----:B------:R-:W-:Y:S01]  /*ad20*/  PRMT R82, R8, 0x5410, R9 ;  /* 0x0000541008527816 */ /* 0x000fe20000000009 */
[----:B------:R-:W-:Y:S01]  /*ad30*/  IMAD.MOV.U32 R8, RZ, RZ, R6 ;  /* 0x000000ffff087224 */ /* 0x000fe200078e0006 */
[----:B------:R-:W-:Y:S01]  /*ad40*/  ISETP.GE.AND P1, PT, R218, R3, PT ;  /* 0x00000003da00720c */ /* 0x000fe20003f26270 */
[----:B------:R-:W-:Y:S01]  /*ad50*/  IMAD.MOV.U32 R9, RZ, RZ, R7 ;  /* 0x000000ffff097224 */ /* 0x000fe200078e0007 */
[----:B------:R-:W-:Y:S01]  /*ad60*/  PRMT R80, R10, 0x5410, R11 ;  /* 0x000054100a507816 */ /* 0x000fe2000000000b */
[----:B-1----:R-:W-:Y:S10]  /*ad70*/  @!P0 BRA `(.L_x_1874) ;  /* 0x000001fc00588947 */ /* 0x002ff40003800000 */
.L_x_2257:
[----:B------:R-:W-:Y:S05]  /*ad80*/  BSYNC B1 ;  /* 0x0000000000017941 */ /* 0x000fea0003800000 */
.L_x_1873:
[----:B------:R-:W-:Y:S01]  /*ad90*/  BSSY B1, `(.L_x_1875) ;  /* 0x00000bb000017945 */ /* 0x000fe20003800000 */
[----:B------:R-:W-:-:S03]  /*ada0*/  PRMT R78, R8, 0x5410, R9 ;  /* 0x00005410084e7816 */ /* 0x000fc60000000009 */
[----:B------:R-:W-:Y:S05]  /*adb0*/  @P1 BRA `(.L_x_1876) ;  /* 0x0000000800e01947 */ /* 0x000fea0003800000 */
[----:B------:R1:W5:Y:S01]  /*adc0*/  LDL R120, [R1+0x30] ;  /* 0x0000300001787983 */ /* 0x0003620000100800 */
[----:B------:R-:W2:Y:S01]  /*add0*/  LDC R8, c[0x0][0x3f4] ;  /* 0x0000fd00ff087b82 */ /* 0x000ea20000000800 */
[----:B------:R-:W-:Y:S01]  /*ade0*/  BSSY B2, `(.L_x_1877) ;  /* 0x0000030000027945 */ /* 0x000fe20003800000 */
[-C--:B--2---:R-:W-:Y:S02]  /*adf0*/  ISETP.GE.AND P0, PT, R200, R8.reuse, PT ;  /* 0x00000008c800720c */ /* 0x084fe40003f06270 */
[-C--:B------:R-:W-:Y:S02]  /*ae00*/  ISETP.GE.AND P1, PT, R234, R8.reuse, PT ;  /* 0x00000008ea00720c */ /* 0x080fe40003f26270 */
[-C--:B------:R-:W-:Y:S02]  /*ae10*/  ISETP.GE.AND P2, PT, R233, R8.reuse, PT ;  /* 0x00000008e900720c */ /* 0x080fe40003f46270 */
[----:B------:R-:W-:-:S07]  /*ae20*/  ISETP.GE.AND P3, PT, R235, R8, PT ;  /* 0x00000008eb00720c */ /* 0x000fce0003f66270 */
[----:B-1----:R-:W-:Y:S06]  /*ae30*/  @P0 BRA `(.L_x_1878) ;  /* 0x0000000000a80947 */ /* 0x002fec0003800000 */
[----:B-----5:R-:W1:Y:S01]  /*ae40*/  LDS.128 R8, [R120] ;  /* 0x0000000078087984 */ /* 0x020e620000000c00 */
[----:B------:R-:W-:Y:S01]  /*ae50*/  SHF.R.U32.HI R97, RZ, 0x10, R77 ;  /* 0x00000010ff617819 */ /* 0x000fe2000001164d */
[----:B------:R-:W-:Y:S01]  /*ae60*/  HADD2.F32 R85, -RZ, R111.H0_H0 ;  /* 0x2000006fff557230 */ /* 0x000fe20000004100 */
[----:B0-----:R-:W-:Y:S01]  /*ae70*/  SHF.R.U32.HI R113, RZ, 0x10, R75 ;  /* 0x00000010ff717819 */ /* 0x001fe2000001164b */
[--C-:B------:R-:W-:Y:S01]  /*ae80*/  HADD2.F32 R102, -RZ, R112.reuse.H0_H0 ;  /* 0x20000070ff667230 */ /* 0x100fe20000004100 */
[----:B------:R-:W-:Y:S01]  /*ae90*/  SHF.R.U64 R119, R76, 0x10, R77 ;  /* 0x000000104c777819 */ /* 0x000fe2000000124d */
[----:B------:R-:W-:Y:S01]  /*aea0*/  HADD2.F32 R97, -RZ, R97.H0_H0 ;  /* 0x20000061ff617230 */ /* 0x000fe20000004100 */
[----:B------:R-:W-:Y:S01]  /*aeb0*/  SHF.R.U64 R117, R74, 0x10, R75 ;  /* 0x000000104a757819 */ /* 0x000fe2000000124b */
[----:B------:R-:W-:Y:S02]  /*aec0*/  HADD2.F32 R113, -RZ, R113.H0_H0 ;  /* 0x20000071ff717230 */ /* 0x000fe40000004100 */
[----:B------:R-:W-:-:S02]  /*aed0*/  HADD2.F32 R112, -RZ, R112.H1_H1 ;  /* 0x30000070ff707230 */ /* 0x000fc40000004100 */
[----:B------:R-:W-:Y:S02]  /*aee0*/  HADD2.F32 R111, -RZ, R111.H1_H1 ;  /* 0x3000006fff6f7230 */ /* 0x000fe40000004100 */
[--C-:B-1----:R-:W-:Y:S02]  /*aef0*/  HADD2.F32 R77, -RZ, R11.reuse.H1_H1 ;  /* 0x3000000bff4d7230 */ /* 0x102fe40000004100 */
[----:B------:R-:W-:Y:S02]  /*af00*/  HADD2.F32 R76, -RZ, R11.H0_H0 ;  /* 0x2000000bff4c7230 */ /* 0x000fe40000004100 */
[--C-:B------:R-:W-:Y:S02]  /*af10*/  HADD2.F32 R11, -RZ, R8.reuse.H0_H0 ;  /* 0x20000008ff0b7230 */ /* 0x100fe40000004100 */
[C---:B------:R-:W-:Y:S01]  /*af20*/  FMUL.FTZ R116, R77.reuse, R97 ;  /* 0x000000614d747220 */ /* 0x040fe20000410000 */
[----:B------:R-:W-:Y:S02]  /*af30*/  HADD2.F32 R8, -RZ, R8.H1_H1 ;  /* 0x30000008ff087230 */ /* 0x000fe40000004100 */
[----:B------:R-:W-:Y:S01]  /*af40*/  FMUL.FTZ R115, R77, R113 ;  /* 0x000000714d737220 */ /* 0x000fe20000410000 */
[----:B------:R-:W-:-:S02]  /*af50*/  HADD2.F32 R74, -RZ, R10.H0_H0 ;  /* 0x2000000aff4a7230 */ /* 0x000fc40000004100 */
[----:B------:R-:W-:Y:S01]  /*af60*/  FFMA.FTZ R118, R76, R113, R116 ;  /* 0x000000714c767223 */ /* 0x000fe20000010074 */
[----:B------:R-:W-:Y:S02]  /*af70*/  HADD2.F32 R75, -RZ, R10.H1_H1 ;  /* 0x3000000aff4b7230 */ /* 0x000fe40000004100 */
[----:B------:R-:W-:Y:S01]  /*af80*/  FMUL.FTZ R114, R8, R102 ;  /* 0x0000006608727220 */ /* 0x000fe20000410000 */
[--C-:B------:R-:W-:Y:S02]  /*af90*/  HADD2.F32 R10, -RZ, R9.reuse.H0_H0 ;  /* 0x20000009ff0a7230 */ /* 0x100fe40000004100 */
[----:B------:R-:W-:Y:S01]  /*afa0*/  FFMA.FTZ R115, R76, R97, -R115 ;  /* 0x000000614c737223 */ /* 0x000fe20000010873 */
[-C--:B------:R-:W-:Y:S01]  /*afb0*/  FMUL.FTZ R116, R8, R85.reuse ;  /* 0x0000005508747220 */ /* 0x080fe20000410000 */
[----:B------:R-:W-:Y:S02]  /*afc0*/  HADD2.F32 R9, -RZ, R9.H1_H1 ;  /* 0x30000009ff097230 */ /* 0x000fe40000004100 */
[----:B------:R-:W-:Y:S01]  /*afd0*/  FFMA.FTZ R114, R11, R85, -R114 ;  /* 0x000000550b727223 */ /* 0x000fe20000010872 */
[----:B------:R-:W-:-:S02]  /*afe0*/  HADD2.F32 R76, -RZ, R117.H0_H0 ;  /* 0x20000075ff4c7230 */ /* 0x000fc40000004100 */
[----:B------:R-:W-:Y:S01]  /*aff0*/  FFMA.FTZ R77, R11, R102, R116 ;  /* 0x000000660b4d7223 */ /* 0x000fe20000010074 */
[----:B------:R-:W-:Y:S02]  /*b000*/  HADD2.F32 R8, -RZ, R119.H0_H0 ;  /* 0x20000077ff087230 */ /* 0x000fe40000004100 */
[C---:B------:R-:W-:Y:S01]  /*b010*/  FMUL.FTZ R85, R75.reuse, R112 ;  /* 0x000000704b557220 */ /* 0x040fe20000410000 */
[-C--:B------:R-:W-:Y:S01]  /*b020*/  FMUL.FTZ R97, R75, R111.reuse ;  /* 0x0000006f4b617220 */ /* 0x080fe20000410000 */
[C---:B------:R-:W-:Y:S01]  /*b030*/  FMUL.FTZ R11, R9.reuse, R76 ;  /* 0x0000004c090b7220 */ /* 0x040fe20000410000 */
[----:B------:R-:W-:Y:S01]  /*b040*/  FMUL.FTZ R75, R9, R8 ;  /* 0x00000008094b7220 */ /* 0x000fe20000410000 */
[C---:B------:R-:W-:Y:S01]  /*b050*/  FFMA.FTZ R85, R74.reuse, R111, -R85 ;  /* 0x0000006f4a557223 */ /* 0x040fe20000010855 */
[----:B------:R-:W-:Y:S01]  /*b060*/  FFMA.FTZ R74, R74, R112, R97 ;  /* 0x000000704a4a7223 */ /* 0x000fe20000010061 */
[C---:B------:R-:W-:Y:S01]  /*b070*/  FFMA.FTZ R9, R10.reuse, R8, -R11 ;  /* 0x000000080a097223 */ /* 0x040fe2000001080b */
[----:B------:R-:W-:Y:S01]  /*b080*/  FFMA.FTZ R76, R10, R76, R75 ;  /* 0x0000004c0a4c7223 */ /* 0x000fe2000001004b */
[----:B------:R-:W-:-:S02]  /*b090*/  F2FP.F16.F32.PACK_AB R11, R118, R115 ;  /* 0x00000073760b723e */ /* 0x000fc400000000ff */
[----:B------:R-:W-:Y:S02]  /*b0a0*/  F2FP.F16.F32.PACK_AB R10, R74, R85 ;  /* 0x000000554a0a723e */ /* 0x000fe400000000ff */
[----:B------:R-:W-:Y:S02]  /*b0b0*/  F2FP.F16.F32.PACK_AB R8, R77, R114 ;  /* 0x000000724d08723e */ /* 0x000fe400000000ff */
[----:B------:R-:W-:-:S05]  /*b0c0*/  F2FP.F16.F32.PACK_AB R9, R76, R9 ;  /* 0x000000094c09723e */ /* 0x000fca00000000ff */
[----:B------:R1:W-:Y:S02]  /*b0d0*/  STS.128 [R120], R8 ;  /* 0x0000000878007388 */ /* 0x0003e40000000c00 */
.L_x_1878:
[----:B------:R-:W-:Y:S05]  /*b0e0*/  BSYNC B2 ;  /* 0x0000000000027941 */ /* 0x000fea0003800000 */
.L_x_1877:
[----:B------:R-:W-:Y:S04]  /*b0f0*/  BSSY B2, `(.L_x_1879) ;  /* 0x000002c000027945 */ /* 0x000fe80003800000 */
[----:B------:R-:W-:Y:S05]  /*b100*/  @P1 BRA `(.L_x_1880) ;  /* 0x0000000000a81947 */ /* 0x000fea0003800000 */
[----:B-1---5:R-:W1:Y:S01]  /*b110*/  LDS.128 R8, [R120+0x4000] ;  /* 0x0040000078087984 */ /* 0x022e620000000c00 */
[----:B------:R-:W-:Y:S01]  /*b120*/  SHF.R.U32.HI R75, RZ, 0x10, R73 ;  /* 0x00000010ff4b7819 */ /* 0x000fe20000011649 */
[----:B------:R-:W-:Y:S01]  /*b130*/  HADD2.F32 R74, -RZ, R109.H0_H0 ;  /* 0x2000006dff4a7230 */ /* 0x000fe20000004100 */
[----:B------:R-:W-:Y:S01]  /*b140*/  SHF.R.U32.HI R77, RZ, 0x10, R71 ;  /* 0x00000010ff4d7819 */ /* 0x000fe20000011647 */
        /* <DEDUP_REMOVED lines=37> */
[----:B------:R2:W-:Y:S02]  /*b3a0*/  STS.128 [R120+0x4000], R8 ;  /* 0x0040000878007388 */ /* 0x0005e40000000c00 */
.L_x_1880:
[----:B------:R-:W-:Y:S05]  /*b3b0*/  BSYNC B2 ;  /* 0x0000000000027941 */ /* 0x000fea0003800000 */
.L_x_1879:
[----:B------:R-:W-:Y:S04]  /*b3c0*/  BSSY B2, `(.L_x_1881) ;  /* 0x000002c000027945 */ /* 0x000fe80003800000 */
[----:B------:R-:W-:Y:S05]  /*b3d0*/  @P2 BRA `(.L_x_1882) ;  /* 0x0000000000a82947 */ /* 0x000fea0003800000 */
[----:B-12--5:R-:W1:Y:S01]  /*b3e0*/  LDS.128 R8, [R120+0x8000] ;  /* 0x0080000078087984 */ /* 0x026e620000000c00 */
        /* <DEDUP_REMOVED lines=41> */
.L_x_1882:
[----:B------:R-:W-:Y:S05]  /*b680*/  BSYNC B2 ;  /* 0x0000000000027941 */ /* 0x000fea0003800000 */
.L_x_1881:
[----:B------:R-:W-:Y:S05]  /*b690*/  @P3 BRA `(.L_x_1876) ;  /* 0x0000000000a83947 */ /* 0x000fea0003800000 */
[----:B-123-5:R-:W1:Y:S01]  /*b6a0*/  LDS.128 R8, [R120+0xc000] ;  /* 0x00c0000078087984 */ /* 0x02ee620000000c00 */
[----:B------:R-:W-:Y:S01]  /*b6b0*/  SHF.R.U32.HI R67, RZ, 0x10, R63 ;  /* 0x00000010ff437819 */ /* 0x000fe2000001163f */
[----:B------:R-:W-:Y:S01]  /*b6c0*/  HADD2.F32 R66, -RZ, R105.H1_H1 ;  /* 0x30000069ff427230 */ /* 0x000fe20000004100 */
[----:B------:R-:W-:Y:S01]  /*b6d0*/  SHF.R.U32.HI R69, RZ, 0x10, R61 ;  /* 0x00000010ff457819 */ /* 0x000fe2000001163d */
[--C-:B------:R-:W-:Y:S01]  /*b6e0*/  HADD2.F32 R68, -RZ, R104.reuse.H1_H1 ;  /* 0x30000068ff447230 */ /* 0x100fe20000004100 */
[----:B------:R-:W-:Y:S01]  /*b6f0*/  SHF.R.U64 R75, R62, 0x10, R63 ;  /* 0x000000103e4b7819 */ /* 0x000fe2000000123f */
[----:B------:R-:W-:Y:S01]  /*b700*/  HADD2.F32 R67, -RZ, R67.H0_H0 ;  /* 0x20000043ff437230 */ /* 0x000fe20000004100 */
[----:B------:R-:W-:Y:S01]  /*b710*/  SHF.R.U64 R73, R60, 0x10, R61 ;  /* 0x000000103c497819 */ /* 0x000fe2000000123d */
[----:B------:R-:W-:Y:S02]  /*b720*/  HADD2.F32 R69, -RZ, R69.H0_H0 ;  /* 0x20000045ff457230 */ /* 0x000fe40000004100 */
[----:B------:R-:W-:-:S02]  /*b730*/  HADD2.F32 R104, -RZ, R104.H0_H0 ;  /* 0x20000068ff687230 */ /* 0x000fc40000004100 */
[----:B------:R-:W-:Y:S02]  /*b740*/  HADD2.F32 R105, -RZ, R105.H0_H0 ;  /* 0x20000069ff697230 */ /* 0x000fe40000004100 */
        /* <DEDUP_REMOVED lines=31> */
.L_x_1876:
[----:B------:R-:W-:Y:S05]  /*b940*/  BSYNC B1 ;  /* 0x0000000000017941 */ /* 0x000fea0003800000 */
.L_x_1875:
[----:B-1234-:R-:W-:Y:S01]  /*b950*/  VIADD R8, R218, 0x20 ;  /* 0x00000020da087836 */ /* 0x01efe20000000000 */
[----:B------:R-:W-:Y:S04]  /*b960*/  BSSY B1, `(.L_x_1883) ;  /* 0x00000bb000017945 */ /* 0x000fe80003800000 */
[----:B------:R-:W-:-:S13]  /*b970*/  ISETP.GE.AND P0, PT, R8, R3, PT ;  /* 0x000000030800720c */ /* 0x000fda0003f06270 */
        /* <DEDUP_REMOVED lines=9> */
[----:B-----5:R-:W1:Y:S01]  /*ba10*/  LDS.128 R8, [R72+0x1000] ;  /* 0x0010000048087984 */ /* 0x020e620000000c00 */
[----:B------:R-:W-:Y:S01]  /*ba20*/  SHF.R.U32.HI R63, RZ, 0x10, R59 ;  /* 0x00000010ff3f7819 */ /* 0x000fe2000001163b */
[----:B------:R-:W-:Y:S01]  /*ba30*/  HADD2.F32 R62, -RZ, R101.H0_H0 ;  /* 0x20000065ff3e7230 */ /* 0x000fe20000004100 */
[--C-:B------:R-:W-:Y:S01]  /*ba40*/  SHF.R.U64 R69, R64, 0x10, R65.reuse ;  /* 0x0000001040457819 */ /* 0x100fe20000001241 */
[----:B------:R-:W-:Y:S01]  /*ba50*/  HADD2.F32 R64, -RZ, R103.H0_H0 ;  /* 0x20000067ff407230 */ /* 0x000fe20000004100 */
[----:B------:R-:W-:Y:S01]  /*ba60*/  SHF.R.U32.HI R65, RZ, 0x10, R65 ;  /* 0x00000010ff417819 */ /* 0x000fe20000011641 */
[----:B------:R-:W-:Y:S01]  /*ba70*/  HADD2.F32 R63, -RZ, R63.H0_H0 ;  /* 0x2000003fff3f7230 */ /* 0x000fe20000004100 */
[----:B------:R-:W-:Y:S01]  /*ba80*/  SHF.R.U64 R71, R58, 0x10, R59 ;  /* 0x000000103a477819 */ /* 0x000fe2000000123b */
[----:B------:R-:W-:Y:S02]  /*ba90*/  HADD2.F32 R103, -RZ, R103.H1_H1 ;  /* 0x30000067ff677230 */ /* 0x000fe40000004100 */
[----:B------:R-:W-:-:S02]  /*baa0*/  HADD2.F32 R65, -RZ, R65.H0_H0 ;  /* 0x20000041ff417230 */ /* 0x000fc40000004100 */
        /* <DEDUP_REMOVED lines=22> */
[-C--:B------:R-:W-:Y:S01]  /*bc10*/  FMUL.FTZ R59, R9, R8.reuse ;  /* 0x00000008093b7220 */ /* 0x080fe20000410000 */
        /* <DEDUP_REMOVED lines=9> */
.L_x_1886:
[----:B------:R-:W-:Y:S05]  /*bcb0*/  BSYNC B2 ;  /* 0x0000000000027941 */ /* 0x000fea0003800000 */
.L_x_1885:
        /* <DEDUP_REMOVED lines=32> */
[----:B------:R-:W-:Y:S01]  /*bec0*/  FMUL.FTZ R61, R55, R98 ;  /* 0x00000062373d7220 */ /* 0x000fe20000410000 */
        /* <DEDUP_REMOVED lines=11> */
.L_x_1888:
[----:B------:R-:W-:Y:S05]  /*bf80*/  BSYNC B2 ;  /* 0x0000000000027941 */ /* 0x000fea0003800000 */
.L_x_1887:
[----:B------:R-:W-:Y:S04]  /*bf90*/  BSSY B2, `(.L_x_1889) ;  /* 0x000002c000027945 */ /* 0x000fe80003800000 */
[----:B------:R-:W-:Y:S05]  /*bfa0*/  @P2 BRA `(.L_x_1890) ;  /* 0x0000000000a82947 */ /* 0x000fea0003800000 */
[----:B-12--5:R-:W1:Y:S01]  /*bfb0*/  LDS.128 R8, [R72+0x9000] ;  /* 0x0090000048087984 */ /* 0x026e620000000c00 */
[----:B------:R-:W-:Y:S01]  /*bfc0*/  SHF.R.U32.HI R55, RZ, 0x10, R53 ;  /* 0x00000010ff377819 */ /* 0x000fe20000011635 */
[----:B------:R-:W-:Y:S01]  /*bfd0*/  HADD2.F32 R54, -RZ, R94.H1_H1 ;  /* 0x3000005eff367230 */ /* 0x000fe20000004100 */
[----:B------:R-:W-:Y:S01]  /*bfe0*/  SHF.R.U32.HI R57, RZ, 0x10, R51 ;  /* 0x00000010ff397819 */ /* 0x000fe20000011633 */
[----:B------:R-:W-:Y:S01]  /*bff0*/  HADD2.F32 R56, -RZ, R95.H1_H1 ;  /* 0x3000005fff387230 */ /* 0x000fe20000004100 */
        /* <DEDUP_REMOVED lines=24> */
[CC--:B------:R-:W-:Y:S01]  /*c180*/  FMUL.FTZ R55, R51.reuse, R95.reuse ;  /* 0x0000005f33377220 */ /* 0x0c0fe20000410000 */
        /* <DEDUP_REMOVED lines=12> */
.L_x_1890:
[----:B------:R-:W-:Y:S05]  /*c250*/  BSYNC B2 ;  /* 0x0000000000027941 */ /* 0x000fea0003800000 */
.L_x_1889:
[----:B------:R-:W-:Y:S05]  /*c260*/  @P3 BRA `(.L_x_1884) ;  /* 0x0000000000a83947 */ /* 0x000fea0003800000 */
[----:B-123-5:R-:W1:Y:S01]  /*c270*/  LDS.128 R8, [R72+0xd000] ;  /* 0x00d0000048087984 */ /* 0x02ee620000000c00 */
        /* <DEDUP_REMOVED lines=41> */
.L_x_1884:
[----:B------:R-:W-:Y:S05]  /*c510*/  BSYNC B1 ;  /* 0x0000000000017941 */ /* 0x000fea0003800000 */
.L_x_1883:
        /* <DEDUP_REMOVED lines=15> */
[----:B------:R-:W-:Y:S01]  /*c610*/  SHF.R.U32.HI R49, RZ, 0x10, R43 ;  /* 0x00000010ff317819 */ /* 0x000fe2000001162b */
[----:B------:R-:W-:Y:S01]  /*c620*/  HADD2.F32 R48, -RZ, R99.H0_H0 ;  /* 0x20000063ff307230 */ /* 0x000fe20000004100 */
        /* <DEDUP_REMOVED lines=37> */
.L_x_1894:
[----:B------:R-:W-:Y:S05]  /*c880*/  BSYNC B2 ;  /* 0x0000000000027941 */ /* 0x000fea0003800000 */
.L_x_1893:
[----:B------:R-:W-:Y:S04]  /*c890*/  BSSY B2, `(.L_x_1895) ;  /* 0x000002c000027945 */ /* 0x000fe80003800000 */
[----:B------:R-:W-:Y:S05]  /*c8a0*/  @P1 BRA `(.L_x_1896) ;  /* 0x0000000000a81947 */ /* 0x000fea0003800000 */
[----:B-1---5:R-:W1:Y:S01]  /*c8b0*/  LDS.128 R8, [R56+0x6000] ;  /* 0x0060000038087984 */ /* 0x022e620000000c00 */
        /* <DEDUP_REMOVED lines=41> */
.L_x_1896:
[----:B------:R-:W-:Y:S05]  /*cb50*/  BSYNC B2 ;  /* 0x0000000000027941 */ /* 0x000fea0003800000 */
.L_x_1895:
        /* <DEDUP_REMOVED lines=44> */
.L_x_1898:
[----:B------:R-:W-:Y:S05]  /*ce20*/  BSYNC B2 ;  /* 0x0000000000027941 */ /* 0x000fea0003800000 */
.L_x_1897:
[----:B------:R-:W-:Y:S05]  /*ce30*/  @P3 BRA `(.L_x_1892) ;  /* 0x0000000000a83947 */ /* 0x000fea0003800000 */
[----:B-123-5:R-:W1:Y:S01]  /*ce40*/  LDS.128 R8, [R56+0xe000] ;  /* 0x00e0000038087984 */ /* 0x02ee620000000c00 */
[----:B------:R-:W-:Y:S01]  /*ce50*/  SHF.R.U32.HI R35, RZ, 0x10, R27 ;  /* 0x00000010ff237819 */ /* 0x000fe2000001161b */
[----:B------:R-:W-:Y:S01]  /*ce60*/  HADD2.F32 R34, -RZ, R87.H0_H0 ;  /* 0x20000057ff227230 */ /* 0x000fe20000004100 */
[--C-:B------:R-:W-:Y:S01]  /*ce70*/  SHF.R.U32.HI R37, RZ, 0x10, R29.reuse ;  /* 0x00000010ff257819 */ /* 0x100fe2000001161d */
        /* <DEDUP_REMOVED lines=38> */
.L_x_1892:
[----:B------:R-:W-:Y:S05]  /*d0e0*/  BSYNC B1 ;  /* 0x0000000000017941 */ /* 0x000fea0003800000 */
.L_x_1891:
[----:B-1234-:R-:W-:-:S05]  /*d0f0*/  VIADD R8, R218, 0x60 ;  /* 0x00000060da087836 */ /* 0x01efca0000000000 */
        /* <DEDUP_REMOVED lines=11> */
[----:B------:R-:W-:Y:S01]  /*d1b0*/  SHF.R.U64 R36, R32, 0x10, R33 ;  /* 0x0000001020247819 */ /* 0x000fe20000001221 */
[--C-:B------:R-:W-:Y:S01]  /*d1c0*/  HADD2.F32 R29, -RZ, R84.reuse.H0_H0 ;  /* 0x20000054ff1d7230 */ /* 0x100fe20000004100 */
[----:B------:R-:W-:Y:S01]  /*d1d0*/  SHF.R.U32.HI R32, RZ, 0x10, R31 ;  /* 0x00000010ff207819 */ /* 0x000fe2000001161f */
[----:B------:R-:W-:Y:S01]  /*d1e0*/  HADD2.F32 R84, -RZ, R84.H1_H1 ;  /* 0x30000054ff547230 */ /* 0x000fe20000004100 */
[----:B------:R-:W-:Y:S02]  /*d1f0*/  SHF.R.U32.HI R33, RZ, 0x10, R33 ;  /* 0x00000010ff217819 */ /* 0x000fe40000011621 */
[----:B------:R-:W-:Y:S01]  /*d200*/  SHF.R.U64 R35, R30, 0x10, R31 ;  /* 0x000000101e237819 */ /* 0x000fe2000000121f */
[----:B------:R-:W-:Y:S02]  /*d210*/  HADD2.F32 R32, -RZ, R32.H0_H0 ;  /* 0x20000020ff207230 */ /* 0x000fe40000004100 */
[----:B------:R-:W-:-:S02]  /*d220*/  HADD2.F32 R30, -RZ, R33.H0_H0 ;  /* 0x20000021ff1e7230 */ /* 0x000fc40000004100 */
[--C-:B------:R-:W-:Y:S02]  /*d230*/  HADD2.F32 R31, -RZ, R83.reuse.H0_H0 ;  /* 0x20000053ff1f7230 */ /* 0x100fe40000004100 */
[----:B------:R-:W-:Y:S02]  /*d240*/  HADD2.F32 R83, -RZ, R83.H1_H1 ;  /* 0x30000053ff537230 */ /* 0x000fe40000004100 */
[--C-:B-1----:R-:W-:Y:S02]  /*d250*/  HADD2.F32 R28, -RZ, R11.reuse.H1_H1 ;  /* 0x3000000bff1c7230 */ /* 0x102fe40000004100 */
[--C-:B------:R-:W-:Y:S02]  /*d260*/  HADD2.F32 R3, -RZ, R8.reuse.H0_H0 ;  /* 0x20000008ff037230 */ /* 0x100fe40000004100 */
[----:B------:R-:W-:Y:S02]  /*d270*/  HADD2.F32 R27, -RZ, R11.H0_H0 ;  /* 0x2000000bff1b7230 */ /* 0x000fe40000004100 */
[----:B------:R-:W-:Y:S01]  /*d280*/  FMUL.FTZ R34, R28, R32 ;  /* 0x000000201c227220 */ /* 0x000fe20000410000 */
[----:B------:R-:W-:-:S02]  /*d290*/  HADD2.F32 R8, -RZ, R8.H1_H1 ;  /* 0x30000008ff087230 */ /* 0x000fc40000004100 */
[-C--:B------:R-:W-:Y:S01]  /*d2a0*/  FMUL.FTZ R33, R28, R30.reuse ;  /* 0x0000001e1c217220 */ /* 0x080fe20000410000 */
[--C-:B------:R-:W-:Y:S02]  /*d2b0*/  HADD2.F32 R11, -RZ, R10.reuse.H0_H0 ;  /* 0x2000000aff0b7230 */ /* 0x100fe40000004100 */
[C---:B------:R-:W-:Y:S01]  /*d2c0*/  FFMA.FTZ R34, R27.reuse, R30, -R34 ;  /* 0x0000001e1b227223 */ /* 0x040fe20000010822 */
[----:B------:R-:W-:Y:S02]  /*d2d0*/  HADD2.F32 R26, -RZ, R10.H1_H1 ;  /* 0x3000000aff1a7230 */ /* 0x000fe40000004100 */
[C---:B------:R-:W-:Y:S01]  /*d2e0*/  FMUL.FTZ R28, R8.reuse, R31 ;  /* 0x0000001f081c7220 */ /* 0x040fe20000410000 */
[--C-:B------:R-:W-:Y:S02]  /*d2f0*/  HADD2.F32 R10, -RZ, R9.reuse.H0_H0 ;  /* 0x20000009ff0a7230 */ /* 0x100fe40000004100 */
[----:B------:R-:W-:Y:S01]  /*d300*/  FFMA.FTZ R33, R27, R32, R33 ;  /* 0x000000201b217223 */ /* 0x000fe20000010021 */
[----:B------:R-:W-:Y:S01]  /*d310*/  FMUL.FTZ R30, R8, R29 ;  /* 0x0000001d081e7220 */ /* 0x000fe20000410000 */
[----:B------:R-:W-:-:S02]  /*d320*/  HADD2.F32 R9, -RZ, R9.H1_H1 ;  /* 0x30000009ff097230 */ /* 0x000fc40000004100 */
[C---:B------:R-:W-:Y:S01]  /*d330*/  FFMA.FTZ R28, R3.reuse, R29, -R28 ;  /* 0x0000001d031c7223 */ /* 0x040fe2000001081c */
[----:B------:R-:W-:Y:S02]  /*d340*/  HADD2.F32 R27, -RZ, R35.H0_H0 ;  /* 0x20000023ff1b7230 */ /* 0x000fe40000004100 */
        /* <DEDUP_REMOVED lines=15> */
.L_x_1901:
[----:B------:R-:W-:Y:S05]  /*d440*/  BSYNC B1 ;  /* 0x0000000000017941 */ /* 0x000fea0003800000 */
.L_x_1900:
[----:B------:R-:W-:Y:S04]  /*d450*/  BSSY B1, `(.L_x_1902) ;  /* 0x000002c000017945 */ /* 0x000fe80003800000 */
[----:B------:R-:W-:Y:S05]  /*d460*/  @P1 BRA `(.L_x_1903) ;  /* 0x0000000000a81947 */ /* 0x000fea0003800000 */
[----:B-1---5:R-:W1:Y:S01]  /*d470*/  LDS.128 R8, [R37+0x7000] ;  /* 0x0070000025087984 */ /* 0x022e620000000c00 */
[----:B------:R-:W-:Y:S01]  /*d480*/  SHF.R.U32.HI R28, RZ, 0x10, R21 ;  /* 0x00000010ff1c7819 */ /* 0x000fe20000011615 */
[--C-:B------:R-:W-:Y:S01]  /*d490*/  HADD2.F32 R27, -RZ, R81.reuse.H0_H0 ;  /* 0x20000051ff1b7230 */ /* 0x100fe20000004100 */
[--C-:B------:R-:W-:Y:S01]  /*d4a0*/  SHF.R.U32.HI R26, RZ, 0x10, R25.reuse ;  /* 0x00000010ff1a7819 */ /* 0x100fe20000011619 */
[----:B------:R-:W-:Y:S01]  /*d4b0*/  HADD2.F32 R81, -RZ, R81.H1_H1 ;  /* 0x30000051ff517230 */ /* 0x000fe20000004100 */
[----:B------:R-:W-:Y:S01]  /*d4c0*/  SHF.R.U64 R32, R24, 0x10, R25 ;  /* 0x0000001018207819 */ /* 0x000fe20000001219 */
[----:B------:R-:W-:Y:S01]  /*d4d0*/  HADD2.F32 R28, -RZ, R28.H0_H0 ;  /* 0x2000001cff1c7230 */ /* 0x000fe20000004100 */
[----:B------:R-:W-:Y:S01]  /*d4e0*/  SHF.R.U64 R31, R20, 0x10, R21 ;  /* 0x00000010141f7819 */ /* 0x000fe20000001215 */
[----:B------:R-:W-:Y:S02]  /*d4f0*/  HADD2.F32 R26, -RZ, R26.H0_H0 ;  /* 0x2000001aff1a7230 */ /* 0x000fe40000004100 */
[----:B------:R-:W-:-:S02]  /*d500*/  HADD2.F32 R25, -RZ, R82.H0_H0 ;  /* 0x20000052ff197230 */ /* 0x000fc40000004100 */
[----:B------:R-:W-:Y:S02]  /*d510*/  HADD2.F32 R82, -RZ, R82.H1_H1 ;  /* 0x30000052ff527230 */ /* 0x000fe40000004100 */
[--C-:B-1----:R-:W-:Y:S02]  /*d520*/  HADD2.F32 R24, -RZ, R11.reuse.H1_H1 ;  /* 0x3000000bff187230 */ /* 0x102fe40000004100 */
[--C-:B------:R-:W-:Y:S02]  /*d530*/  HADD2.F32 R3, -RZ, R8.reuse.H0_H0 ;  /* 0x20000008ff037230 */ /* 0x100fe40000004100 */
[----:B------:R-:W-:Y:S02]  /*d540*/  HADD2.F32 R21, -RZ, R11.H0_H0 ;  /* 0x2000000bff157230 */ /* 0x000fe40000004100 */
[C---:B------:R-:W-:Y:S01]  /*d550*/  FMUL.FTZ R30, R24.reuse, R28 ;  /* 0x0000001c181e7220 */ /* 0x040fe20000410000 */
[----:B------:R-:W-:Y:S02]  /*d560*/  HADD2.F32 R8, -RZ, R8.H1_H1 ;  /* 0x30000008ff087230 */ /* 0x000fe40000004100 */
[----:B------:R-:W-:Y:S01]  /*d570*/  FMUL.FTZ R29, R24, R26 ;  /* 0x0000001a181d7220 */ /* 0x000fe20000410000 */
[----:B------:R-:W-:-:S02]  /*d580*/  HADD2.F32 R11, -RZ, R10.H0_H0 ;  /* 0x2000000aff0b7230 */ /* 0x000fc40000004100 */
[C---:B------:R-:W-:Y:S01]  /*d590*/  FFMA.FTZ R30, R21.reuse, R26, -R30 ;  /* 0x0000001a151e7223 */ /* 0x040fe2000001081e */
[----:B------:R-:W-:Y:S02]  /*d5a0*/  HADD2.F32 R20, -RZ, R10.H1_H1 ;  /* 0x3000000aff147230 */ /* 0x000fe40000004100 */
[C---:B------:R-:W-:Y:S01]  /*d5b0*/  FMUL.FTZ R24, R8.reuse, R27 ;  /* 0x0000001b08187220 */ /* 0x040fe20000410000 */
[--C-:B------:R-:W-:Y:S02]  /*d5c0*/  HADD2.F32 R10, -RZ, R9.reuse.H0_H0 ;  /* 0x20000009ff0a7230 */ /* 0x100fe40000004100 */
[----:B------:R-:W-:Y:S01]  /*d5d0*/  FFMA.FTZ R29, R21, R28, R29 ;  /* 0x0000001c151d7223 */ /* 0x000fe2000001001d */
        /* <DEDUP_REMOVED lines=19> */
.L_x_1903:
[----:B------:R-:W-:Y:S05]  /*d710*/  BSYNC B1 ;  /* 0x0000000000017941 */ /* 0x000fea0003800000 */
.L_x_1902:
[----:B------:R-:W-:Y:S04]  /*d720*/  BSSY B1, `(.L_x_1904) ;  /* 0x000002c000017945 */ /* 0x000fe80003800000 */
[----:B------:R-:W-:Y:S05]  /*d730*/  @P2 BRA `(.L_x_1905) ;  /* 0x0000000000a82947 */ /* 0x000fea0003800000 */
[----:B-12--5:R-:W1:Y:S01]  /*d740*/  LDS.128 R8, [R37+0xb000] ;  /* 0x00b0000025087984 */ /* 0x026e620000000c00 */
        /* <DEDUP_REMOVED lines=41> */
.L_x_1905:
[----:B------:R-:W-:Y:S05]  /*d9e0*/  BSYNC B1 ;  /* 0x0000000000017941 */ /* 0x000fea0003800000 */
.L_x_1904:
[----:B------:R-:W-:Y:S05]  /*d9f0*/  @P3 BRA `(.L_x_1899) ;  /* 0x0000004800f43947 */ /* 0x000fea0003800000 */
[----:B-123-5:R-:W1:Y:S01]  /*da00*/  LDS.128 R8, [R37+0xf000] ;  /* 0x00f0000025087984 */ /* 0x02ee620000000c00 */
[----:B------:R-:W-:Y:S01]  /*da10*/  SHF.R.U32.HI R14, RZ, 0x10, R5 ;  /* 0x00000010ff0e7819 */ /* 0x000fe20000011605 */
[----:B------:R-:W-:Y:S01]  /*da20*/  HADD2.F32 R13, -RZ, R0.H1_H1 ;  /* 0x30000000ff0d7230 */ /* 0x000fe20000004100 */
[--C-:B------:R-:W-:Y:S02]  /*da30*/  SHF.R.U32.HI R12, RZ, 0x10, R7.reuse ;  /* 0x00000010ff0c7819 */ /* 0x100fe40000011607 */
[----:B------:R-:W-:Y:S01]  /*da40*/  SHF.R.U64 R24, R6, 0x10, R7 ;  /* 0x0000001006187819 */ /* 0x000fe20000001207 */
[----:B------:R-:W-:Y:S01]  /*da50*/  HADD2.F32 R14, -RZ, R14.H0_H0 ;  /* 0x2000000eff0e7230 */ /* 0x000fe20000004100 */
[----:B------:R-:W-:Y:S01]  /*da60*/  SHF.R.U64 R21, R4, 0x10, R5 ;  /* 0x0000001004157819 */ /* 0x000fe20000001205 */
[----:B------:R-:W-:Y:S02]  /*da70*/  HADD2.F32 R12, -RZ, R12.H0_H0 ;  /* 0x2000000cff0c7230 */ /* 0x000fe40000004100 */
[----:B------:R-:W-:-:S02]  /*da80*/  HADD2.F32 R7, -RZ, R78.H0_H0 ;  /* 0x2000004eff077230 */ /* 0x000fc40000004100 */
[----:B------:R-:W-:Y:S02]  /*da90*/  HADD2.F32 R78, -RZ, R78.H1_H1 ;  /* 0x3000004eff4e7230 */ /* 0x000fe40000004100 */
[--C-:B-1----:R-:W-:Y:S02]  /*daa0*/  HADD2.F32 R3, -RZ, R8.reuse.H0_H0 ;  /* 0x20000008ff037230 */ /* 0x102fe40000004100 */
[--C-:B------:R-:W-:Y:S02]  /*dab0*/  HADD2.F32 R6, -RZ, R11.reuse.H0_H0 ;  /* 0x2000000bff067230 */ /* 0x100fe40000004100 */
[----:B------:R-:W-:Y:S02]  /*dac0*/  HADD2.F32 R8, -RZ, R8.H1_H1 ;  /* 0x30000008ff087230 */ /* 0x000fe40000004100 */
[----:B------:R-:W-:Y:S02]  /*dad0*/  HADD2.F32 R11, -RZ, R11.H1_H1 ;  /* 0x3000000bff0b7230 */ /* 0x000fe40000004100 */
[----:B------:R-:W-:-:S02]  /*dae0*/  HADD2.F32 R5, -RZ, R10.H0_H0 ;  /* 0x2000000aff057230 */ /* 0x000fc40000004100 */
[C---:B------:R-:W-:Y:S01]  /*daf0*/  FMUL.FTZ R20, R8.reuse, R13 ;  /* 0x0000000d08147220 */ /* 0x040fe20000410000 */
[-C--:B------:R-:W-:Y:S01]  /*db00*/  FMUL.FTZ R8, R8, R7.reuse ;  /* 0x0000000708087220 */ /* 0x080fe20000410000 */
[C---:B------:R-:W-:Y:S01]  /*db10*/  FMUL.FTZ R15, R11.reuse, R14 ;  /* 0x0000000e0b0f7220 */ /* 0x040fe20000410000 */
[-C--:B------:R-:W-:Y:S01]  /*db20*/  FMUL.FTZ R11, R11, R12.reuse ;  /* 0x0000000c0b0b7220 */ /* 0x080fe20000410000 */
[----:B------:R-:W-:Y:S01]  /*db30*/  FFMA.FTZ R20, R3, R7, -R20 ;  /* 0x0000000703147223 */ /* 0x000fe20000010814 */
[----:B------:R-:W-:Y:S02]  /*db40*/  HADD2.F32 R10, -RZ, R10.H1_H1 ;  /* 0x3000000aff0a7230 */ /* 0x000fe40000004100 */
[C---:B------:R-:W-:Y:S01]  /*db50*/  FFMA.FTZ R15, R6.reuse, R12, -R15 ;  /* 0x0000000c060f7223 */ /* 0x040fe2000001080f */
[----:B------:R-:W-:Y:S02]  /*db60*/  HADD2.F32 R7, -RZ, R0.H0_H0 ;  /* 0x20000000ff077230 */ /* 0x000fe40000004100 */
[----:B------:R-:W-:Y:S01]  /*db70*/  FFMA.FTZ R14, R6, R14, R11 ;  /* 0x0000000e060e7223 */ /* 0x000fe2000001000b */
[----:B------:R-:W-:-:S02]  /*db80*/  HADD2.F32 R4, -RZ, R9.H0_H0 ;  /* 0x20000009ff047230 */ /* 0x000fc40000004100 */
[----:B------:R-:W-:Y:S01]  /*db90*/  FFMA.FTZ R3, R3, R13, R8 ;  /* 0x0000000d03037223 */ /* 0x000fe20000010008 */
[----:B------:R-:W-:Y:S02]  /*dba0*/  HADD2.F32 R9, -RZ, R9.H1_H1 ;  /* 0x30000009ff097230 */ /* 0x000fe40000004100 */
[CC--:B------:R-:W-:Y:S01]  /*dbb0*/  FMUL.FTZ R8, R10.reuse, R7.reuse ;  /* 0x000000070a087220 */ /* 0x0c0fe20000410000 */
[----:B------:R-:W-:Y:S02]  /*dbc0*/  HADD2.F32 R6, -RZ, R21.H0_H0 ;  /* 0x20000015ff067230 */ /* 0x000fe40000004100 */
[-C--:B------:R-:W-:Y:S01]  /*dbd0*/  FMUL.FTZ R10, R10, R78.reuse ;  /* 0x0000004e0a0a7220 */ /* 0x080fe20000410000 */
[----:B------:R-:W-:Y:S02]  /*dbe0*/  HADD2.F32 R0, -RZ, R24.H0_H0 ;  /* 0x20000018ff007230 */ /* 0x000fe40000004100 */
[----:B------:R-:W-:Y:S01]  /*dbf0*/  FFMA.FTZ R8, R5, R78, -R8 ;  /* 0x0000004e05087223 */ /* 0x000fe20000010808 */
[----:B------:R-:W-:Y:S01]  /*dc00*/  FMUL.FTZ R11, R9, R6 ;  /* 0x00000006090b7220 */ /* 0x000fe20000410000 */
[----:B------:R-:W-:Y:S01]  /*dc10*/  FFMA.FTZ R13, R5, R7, R10 ;  /* 0x00000007050d7223 */ /* 0x000fe2000001000a */
[-C--:B------:R-:W-:Y:S01]  /*dc20*/  FMUL.FTZ R9, R9, R0.reuse ;  /* 0x0000000009097220 */ /* 0x080fe20000410000 */
[----:B------:R-:W-:Y:S01]  /*dc30*/  F2FP.F16.F32.PACK_AB R7, R14, R15 ;  /* 0x0000000f0e07723e */ /* 0x000fe200000000ff */
[----:B------:R-:W-:-:S02]  /*dc40*/  FFMA.FTZ R5, R4, R0, -R11 ;  /* 0x0000000004057223 */ /* 0x000fc4000001080b */
[----:B------:R-:W-:Y:S01]  /*dc50*/  FFMA.FTZ R0, R4, R6, R9 ;  /* 0x0000000604007223 */ /* 0x000fe20000010009 */
[----:B------:R-:W-:Y:S02]  /*dc60*/  F2FP.F16.F32.PACK_AB R6, R13, R8 ;  /* 0x000000080d06723e */ /* 0x000fe400000000ff */
[----:B------:R-:W-:Y:S02]  /*dc70*/  F2FP.F16.F32.PACK_AB R4, R3, R20 ;  /* 0x000000140304723e */ /* 0x000fe400000000ff */
[----:B------:R-:W-:-:S05]  /*dc80*/  F2FP.F16.F32.PACK_AB R5, R0, R5 ;  /* 0x000000050005723e */ /* 0x000fca00000000ff */
[----:B------:R4:W-:Y:S01]  /*dc90*/  STS.128 [R37+0xf000], R4 ;  /* 0x00f0000425007388 */ /* 0x0009e20000000c00 */
[----:B------:R-:W-:Y:S05]  /*dca0*/  BRA `(.L_x_1899) ;  /* 0x0000004800487947 */ /* 0x000fea0003800000 */
.L_x_1860:
[----:B------:R-:W0:Y:S01]  /*dcb0*/  LDC R91, c[0x0][0x448] ;  /* 0x00011200ff5b7b82 */ /* 0x000e220000000800 */
[----:B------:R-:W-:Y:S01]  /*dcc0*/  ULDC.64 UR4, c[0x0][0x3f8] ;  /* 0x0000fe0000047ab9 */ /* 0x000fe20000000a00 */
[----:B------:R-:W-:Y:S01]  /*dcd0*/  ULDC.64 UR6, c[0x0][0x408] ;  /* 0x0001020000067ab9 */ /* 0x000fe20000000a00 */
[----:B------:R-:W-:Y:S01]  /*dce0*/  MOV R25, R27 ;  /* 0x0000001b00197202 */ /* 0x000fe20000000f00 */
[----:B------:R-:W-:Y:S01]  /*dcf0*/  IMAD.MOV.U32 R101, RZ, RZ, R29 ;  /* 0x000000ffff657224 */ /* 0x000fe200078e001d */
[----:B0-----:R-:W-:-:S13]  /*dd00*/  ISETP.NE.AND P0, PT, R91, 0x1, PT ;  /* 0x000000015b00780c */ /* 0x001fda0003f05270 */
[----:B------:R-:W0:Y:S08]  /*dd10*/  @P0 LDC R0, c[0x0][0x44c] ;  /* 0x00011300ff000b82 */ /* 0x000e300000000800 */
[----:B------:R-:W1:Y:S01]  /*dd20*/  @P0 LDC R5, c[0x0][0x450] ;  /* 0x00011400ff050b82 */ /* 0x000e620000000800 */
[----:B0-----:R-:W-:-:S05]  /*dd30*/  @P0 IMAD.HI.U32 R0, R3, R0, RZ ;  /* 0x0000000003000227 */ /* 0x001fca00078e00ff */
[----:B-1----:R-:W-:-:S04]  /*dd40*/  @P0 SHF.R.U32.HI R3, RZ, R5, R0 ;  /* 0x00000005ff030219 */ /* 0x002fc80000011600 */
        /* <DEDUP_REMOVED lines=21> */
.L_x_2263:
        /* <DEDUP_REMOVED lines=12> */
[----:B------:R-:W3:Y:S01]  /*df60*/  LDL R8, [R1+0x44] ;  /* 0x0000440001087983 */ /* 0x000ee20000100800 */
[----:B------:R-:W-:Y:S01]  /*df70*/  ULDC UR4, c[0x0][0x3f4] ;  /* 0x0000fd0000047ab9 */ /* 0x000fe20000000800 */
[----:B--2---:R-:W-:Y:S01]  /*df80*/  IMAD.MOV.U32 R12, RZ, RZ, R4 ;  /* 0x000000ffff0c7224 */ /* 0x004fe200078e0004 */
[----:B------:R-:W-:Y:S01]  /*df90*/  ISETP.GE.AND P2, PT, R18, UR4, PT ;  /* 0x0000000412007c0c */ /* 0x000fe2000bf46270 */
[----:B-1----:R-:W-:Y:S01]  /*dfa0*/  IMAD.MOV.U32 R13, RZ, RZ, R5 ;  /* 0x000000ffff0d7224 */ /* 0x002fe200078e0005 */
[----:B------:R-:W-:Y:S02]  /*dfb0*/  ISETP.GE.AND P3, PT, R226, UR4, PT ;  /* 0x00000004e2007c0c */ /* 0x000fe4000bf66270 */
[----:B------:R-:W-:Y:S02]  /*dfc0*/  CS2R R56, SRZ ;  /* 0x0000000000387805 */ /* 0x000fe4000001ff00 */
[----:B------:R-:W-:Y:S02]  /*dfd0*/  CS2R R58, SRZ ;  /* 0x00000000003a7805 */ /* 0x000fe4000001ff00 */
[----:B------:R-:W-:Y:S01]  /*dfe0*/  CS2R R64, SRZ ;  /* 0x0000000000407805 */ /* 0x000fe2000001ff00 */
[----:B------:R-:W-:-:S04]  /*dff0*/  ULDC.64 UR6, c[0x0][0x208] ;  /* 0x0000820000067ab9 */ /* 0x000fc80000000a00 */
[C---:B------:R-:W-:Y:S02]  /*e000*/  @!P2 SHF.L.U32 R15, R18.reuse, 0x1, RZ ;  /* 0x00000001120fa819 */ /* 0x040fe400000006ff */
[----:B------:R-:W-:Y:S02]  /*e010*/  @!P2 SHF.L.U64.HI R20, R18, 0x1, R19 ;  /* 0x000000011214a819 */ /* 0x000fe40000010213 */
[----:B------:R-:W-:Y:S02]  /*e020*/  @!P2 IADD3 R4, P0, R4, R15, RZ ;  /* 0x0000000f0404a210 */ /* 0x000fe40007f1e0ff */
[----:B------:R-:W-:Y:S02]  /*e030*/  CS2R R66, SRZ ;  /* 0x0000000000427805 */ /* 0x000fe4000001ff00 */
[----:B------:R-:W-:Y:S02]  /*e040*/  CS2R R60, SRZ ;  /* 0x00000000003c7805 */ /* 0x000fe4000001ff00 */
[----:B------:R-:W-:-:S02]  /*e050*/  CS2R R62, SRZ ;  /* 0x00000000003e7805 */ /* 0x000fc4000001ff00 */
[----:B------:R-:W-:Y:S02]  /*e060*/  CS2R R68, SRZ ;  /* 0x0000000000447805 */ /* 0x000fe4000001ff00 */
[----:B------:R-:W-:Y:S01]  /*e070*/  CS2R R70, SRZ ;  /* 0x0000000000467805 */ /* 0x000fe2000001ff00 */
[----:B------:R-:W-:-:S05]  /*e080*/  @!P2 IMAD.X R5, R5, 0x1, R20, P0 ;  /* 0x000000010505a824 */ /* 0x000fca00000e0614 */
[----:B------:R1:W5:Y:S01]  /*e090*/  @!P2 LD.E.128 R60, desc[UR6][R4.64] ;  /* 0x00000006043ca980 */ /* 0x000362000c101d00 */
[----:B---3--:R-:W-:Y:S01]  /*e0a0*/  @!P3 IMAD.SHL.U32 R11, R8, 0x8, RZ ;  /* 0x00000008080bb824 */ /* 0x008fe200078e00ff */
[----:B----4-:R-:W-:Y:S01]  /*e0b0*/  @!P2 IADD3 R8, P1, R14, R15, RZ ;  /* 0x0000000f0e08a210 */ /* 0x010fe20007f3e0ff */
[----:B------:R-:W-:Y:S02]  /*e0c0*/  IMAD.MOV.U32 R15, RZ, RZ, R9 ;  /* 0x000000ffff0f7224 */ /* 0x000fe400078e0009 */
[----:B------:R-:W-:-:S04]  /*e0d0*/  @!P3 IMAD.WIDE R12, R11, 0x2, R12 ;  /* 0x000000020b0cb825 */ /* 0x000fc800078e020c */
[----:B------:R-:W-:Y:S01]  /*e0e0*/  @!P3 IMAD.WIDE R14, R11, 0x2, R14 ;  /* 0x000000020b0eb825 */ /* 0x000fe200078e020e */
[----:B------:R1:W5:Y:S03]  /*e0f0*/  @!P3 LD.E.128 R56, desc[UR6][R12.64] ;  /* 0x000000060c38b980 */ /* 0x000366000c101d00 */
[----:B------:R-:W-:Y:S01]  /*e100*/  @!P2 IMAD.X R9, R9, 0x1, R20, P1 ;  /* 0x000000010909a824 */ /* 0x000fe200008e0614 */
[----:B------:R1:W5:Y:S04]  /*e110*/  @!P3 LD.E.128 R64, desc[UR6][R14.64] ;  /* 0x000000060e40b980 */ /* 0x000368000c101d00 */
[----:B------:R1:W5:Y:S02]  /*e120*/  @!P2 LD.E.128 R68, desc[UR6][R8.64] ;  /* 0x000000060844a980 */ /* 0x000364000c101d00 */
.L_x_1908:
[----:B------:R-:W-:Y:S05]  /*e130*/  BSYNC B1 ;  /* 0x0000000000017941 */ /* 0x000fea0003800000 */
.L_x_1907:
[----:B-12--5:R-:W-:Y:S01]  /*e140*/  IMAD.MOV.U32 R4, RZ, RZ, R68 ;  /* 0x000000ffff047224 */ /* 0x026fe200078e0044 */
[----:B------:R-:W-:Y:S01]  /*e150*/  MOV R5, R69 ;  /* 0x0000004500057202 */ /* 0x000fe20000000f00 */
[----:B------:R-:W-:Y:S01]  /*e160*/  IMAD.MOV.U32 R8, RZ, RZ, R70 ;  /* 0x000000ffff087224 */ /* 0x000fe200078e0046 */
[----:B------:R-:W-:Y:S01]  /*e170*/  UMOV UR4, 0xffffffff ;  /* 0xffffffff00047882 */ /* 0x000fe20000000000 */
[----:B---3--:R-:W-:Y:S01]  /*e180*/  IMAD.MOV.U32 R9, RZ, RZ, R71 ;  /* 0x000000ffff097224 */ /* 0x008fe200078e0047 */
        /* <DEDUP_REMOVED lines=8> */
[----:B------:R-:W-:Y:S02]  /*e210*/  MOV R9, R67 ;  /* 0x0000004300097202 */ /* 0x000fe40000000f00 */
[----:B------:R-:W-:Y:S01]  /*e220*/  PRMT R105, R4, 0x5410, R5 ;  /* 0x0000541004697816 */ /* 0x000fe20000000005 */
[----:B------:R-:W-:Y:S01]  /*e230*/  IMAD.MOV.U32 R4, RZ, RZ, R60 ;  /* 0x000000ffff047224 */ /* 0x000fe200078e003c */
[----:B------:R-:W-:Y:S01]  /*e240*/  PRMT R107, R8, 0x5410, R9 ;  /* 0x00005410086b7816 */ /* 0x000fe20000000009 */
[----:B------:R-:W-:Y:S02]  /*e250*/  IMAD.MOV.U32 R8, RZ, RZ, R62 ;  /* 0x000000ffff087224 */ /* 0x000fe400078e003e */
        /* <DEDUP_REMOVED lines=10> */
[----:B------:R-:W-:Y:S02]  /*e300*/  PRMT R108, R4, 0x5410, R5 ;  /* 0x00005410046c7816 */ /* 0x000fe40000000005 */
[----:B------:R-:W-:Y:S01]  /*e310*/  PRMT R109, R8, 0x5410, R9 ;  /* 0x00005410086d7816 */ /* 0x000fe20000000009 */
[----:B------:R-:W-:Y:S06]  /*e320*/  BRA.DIV UR4, `(.L_x_1909) ;  /* 0x000001ca04707947 */ /* 0x000fec000b800000 */
[----:B------:R1:W2:Y:S04]  /*e330*/  SHFL.IDX PT, R5, R6, 0x1, 0x181f ;  /* 0x00381f0006057f89 */ /* 0x0002a800000e0000 */
[----:B------:R1:W3:Y:S04]  /*e340*/  SHFL.IDX PT, R4, R3, 0x1, 0x181f ;  /* 0x00381f0003047f89 */ /* 0x0002e800000e0000 */
[----:B------:R1:W0:Y:S04]  /*e350*/  SHFL.IDX PT, R9, R7, 0x1, 0x181f ;  /* 0x00381f0007097f89 */ /* 0x00022800000e0000 */
[----:B----4-:R1:W4:Y:S02]  /*e360*/  SHFL.IDX PT, R14, R0, 0x1, 0x181f ;  /* 0x00381f00000e7f89 */ /* 0x01032400000e0000 */
.L_x_2269:
        /* <DEDUP_REMOVED lines=9> */
[----:B------:R-:W-:-:S05]  /*e400*/  CS2R R42, SRZ ;  /* 0x00000000002a7805 */ /* 0x000fca000001ff00 */
[----:B------:R-:W-:Y:S05]  /*e410*/  @P0 BRA `(.L_x_1911) ;  /* 0x0000000000740947 */ /* 0x000fea0003800000 */
[----:B------:R-:W4:Y:S01]  /*e420*/  LDL R15, [R1+0x44] ;  /* 0x00004400010f7983 */ /* 0x000f220000100800 */
[----:B------:R-:W-:Y:S01]  /*e430*/  ULDC UR4, c[0x0][0x3f4] ;  /* 0x0000fd0000047ab9 */ /* 0x000fe20000000800 */
[----:B---3--:R-:W-:Y:S01]  /*e440*/  IMAD.MOV.U32 R12, RZ, RZ, R4 ;  /* 0x000000ffff0c7224 */ /* 0x008fe200078e0004 */
[----:B------:R-:W-:Y:S01]  /*e450*/  ISETP.GE.AND P2, PT, R18, UR4, PT ;  /* 0x0000000412007c0c */ /* 0x000fe2000bf46270 */
[----:B--2---:R-:W-:Y:S01]  /*e460*/  IMAD.MOV.U32 R13, RZ, RZ, R5 ;  /* 0x000000ffff0d7224 */ /* 0x004fe200078e0005 */
[----:B------:R-:W-:Y:S02]  /*e470*/  ISETP.GE.AND P3, PT, R226, UR4, PT ;  /* 0x00000004e2007c0c */ /* 0x000fe4000bf66270 */
[----:B------:R-:W-:Y:S02]  /*e480*/  CS2R R40, SRZ ;  /* 0x0000000000287805 */ /* 0x000fe4000001ff00 */
[----:B------:R-:W-:Y:S02]  /*e490*/  CS2R R42, SRZ ;  /* 0x00000000002a7805 */ /* 0x000fe4000001ff00 */
[----:B------:R-:W-:Y:S01]  /*e4a0*/  CS2R R48, SRZ ;  /* 0x0000000000307805 */ /* 0x000fe2000001ff00 */
[----:B------:R-:W-:-:S04]  /*e4b0*/  ULDC.64 UR6, c[0x0][0x208] ;  /* 0x0000820000067ab9 */ /* 0x000fc80000000a00 */
[C---:B------:R-:W-:Y:S02]  /*e4c0*/  @!P2 SHF.L.U32 R11, R18.reuse, 0x1, RZ ;  /* 0x00000001120ba819 */ /* 0x040fe400000006ff */
[----:B------:R-:W-:Y:S02]  /*e4d0*/  @!P2 SHF.L.U64.HI R20, R18, 0x1, R19 ;  /* 0x000000011214a819 */ /* 0x000fe40000010213 */
[-C--:B------:R-:W-:Y:S02]  /*e4e0*/  @!P2 IADD3 R4, P0, R4, R11.reuse, RZ ;  /* 0x0000000b0404a210 */ /* 0x080fe40007f1e0ff */
[----:B----4-:R-:W-:Y:S02]  /*e4f0*/  @!P2 IADD3 R8, P1, R14, R11, RZ ;  /* 0x0000000b0e08a210 */ /* 0x010fe40007f3e0ff */
[----:B------:R-:W-:Y:S02]  /*e500*/  CS2R R50, SRZ ;  /* 0x0000000000327805 */ /* 0x000fe4000001ff00 */
[----:B------:R-:W-:-:S02]  /*e510*/  CS2R R44, SRZ ;  /* 0x00000000002c7805 */ /* 0x000fc4000001ff00 */
[----:B------:R-:W-:Y:S02]  /*e520*/  CS2R R46, SRZ ;  /* 0x00000000002e7805 */ /* 0x000fe4000001ff00 */
[----:B------:R-:W-:Y:S02]  /*e530*/  CS2R R52, SRZ ;  /* 0x0000000000347805 */ /* 0x000fe4000001ff00 */
[----:B------:R-:W-:Y:S01]  /*e540*/  CS2R R54, SRZ ;  /* 0x0000000000367805 */ /* 0x000fe2000001ff00 */
[----:B------:R-:W-:-:S05]  /*e550*/  @!P2 IMAD.X R5, R5, 0x1, R20, P0 ;  /* 0x000000010505a824 */ /* 0x000fca00000e0614 */
[----:B------:R2:W5:Y:S01]  /*e560*/  @!P2 LD.E.128 R44, desc[UR6][R4.64] ;  /* 0x00000006042ca980 */ /* 0x000562000c101d00 */
[----:B------:R-:W-:Y:S02]  /*e570*/  @!P3 IMAD.SHL.U32 R21, R15, 0x8, RZ ;  /* 0x000000080f15b824 */ /* 0x000fe400078e00ff */
[----:B0-----:R-:W-:Y:S02]  /*e580*/  IMAD.MOV.U32 R15, RZ, RZ, R9 ;  /* 0x000000ffff0f7224 */ /* 0x001fe400078e0009 */
[----:B------:R-:W-:-:S04]  /*e590*/  @!P3 IMAD.WIDE R12, R21, 0x2, R12 ;  /* 0x00000002150cb825 */ /* 0x000fc800078e020c */
[----:B------:R-:W-:Y:S01]  /*e5a0*/  @!P3 IMAD.WIDE R14, R21, 0x2, R14 ;  /* 0x00000002150eb825 */ /* 0x000fe200078e020e */
[----:B------:R2:W5:Y:S03]  /*e5b0*/  @!P3 LD.E.128 R40, desc[UR6][R12.64] ;  /* 0x000000060c28b980 */ /* 0x000566000c101d00 */
[----:B------:R-:W-:Y:S01]  /*e5c0*/  @!P2 IMAD.X R9, R9, 0x1, R20, P1 ;  /* 0x000000010909a824 */ /* 0x000fe200008e0614 */
[----:B------:R2:W5:Y:S04]  /*e5d0*/  @!P3 LD.E.128 R48, desc[UR6][R14.64] ;  /* 0x000000060e30b980 */ /* 0x000568000c101d00 */
[----:B------:R2:W5:Y:S02]  /*e5e0*/  @!P2 LD.E.128 R52, desc[UR6][R8.64] ;  /* 0x000000060834a980 */ /* 0x000564000c101d00 */
.L_x_1911:
[----:B------:R-:W-:Y:S05]  /*e5f0*/  BSYNC B1 ;  /* 0x0000000000017941 */ /* 0x000fea0003800000 */
.L_x_1910:
[----:B--23-5:R-:W-:Y:S01]  /*e600*/  IMAD.MOV.U32 R4, RZ, RZ, R52 ;  /* 0x000000ffff047224 */ /* 0x02cfe200078e0034 */
[----:B------:R-:W-:Y:S01]  /*e610*/  MOV R5, R53 ;  /* 0x0000003500057202 */ /* 0x000fe20000000f00 */
[----:B------:R-:W-:Y:S01]  /*e620*/  IMAD.MOV.U32 R8, RZ, RZ, R54 ;  /* 0x000000ffff087224 */ /* 0x000fe200078e0036 */
[----:B------:R-:W-:Y:S01]  /*e630*/  UMOV UR4, 0xffffffff ;  /* 0xffffffff00047882 */ /* 0x000fe20000000000 */
[----:B0-----:R-:W-:Y:S01]  /*e640*/  IMAD.MOV.U32 R9, RZ, RZ, R55 ;  /* 0x000000ffff097224 */ /* 0x001fe200078e0037 */
        /* <DEDUP_REMOVED lines=25> */
.L_x_2275:
        /* <DEDUP_REMOVED lines=19> */
[----:B------:R-:W-:Y:S01]  /*e910*/  CS2R R26, SRZ ;  /* 0x00000000001a7805 */ /* 0x000fe2000001ff00 */
[----:B------:R-:W-:-:S06]  /*e920*/  ULDC.64 UR6, c[0x0][0x208] ;  /* 0x0000820000067ab9 */ /* 0x000fcc0000000a00 */
[C---:B------:R-:W-:Y:S02]  /*e930*/  @!P2 SHF.L.U32 R11, R18.reuse, 0x1, RZ ;  /* 0x00000001120ba819 */ /* 0x040fe400000006ff */
[----:B------:R-:W-:Y:S02]  /*e940*/  @!P2 SHF.L.U64.HI R28, R18, 0x1, R19 ;  /* 0x00000001121ca819 */ /* 0x000fe40000010213 */
[-C--:B------:R-:W-:Y:S02]  /*e950*/  @!P2 IADD3 R4, P0, R4, R11.reuse, RZ ;  /* 0x0000000b0404a210 */ /* 0x080fe40007f1e0ff */
[----:B0-----:R-:W-:Y:S02]  /*e960*/  @!P2 IADD3 R8, P1, R14, R11, RZ ;  /* 0x0000000b0e08a210 */ /* 0x001fe40007f3e0ff */
[----:B------:R-:W-:Y:S02]  /*e970*/  CS2R R32, SRZ ;  /* 0x0000000000207805 */ /* 0x000fe4000001ff00 */
[----:B------:R-:W-:Y:S01]  /*e980*/  CS2R R34, SRZ ;  /* 0x0000000000227805 */ /* 0x000fe2000001ff00 */
[----:B------:R-:W-:Y:S01]  /*e990*/  @!P2 IMAD.X R5, R5, 0x1, R28, P0 ;  /* 0x000000010505a824 */ /* 0x000fe200000e061c */
[----:B------:R-:W-:-:S02]  /*e9a0*/  CS2R R30, SRZ ;  /* 0x00000000001e7805 */ /* 0x000fc4000001ff00 */
[----:B------:R-:W-:Y:S02]  /*e9b0*/  CS2R R36, SRZ ;  /* 0x0000000000247805 */ /* 0x000fe4000001ff00 */
[----:B------:R-:W-:Y:S01]  /*e9c0*/  CS2R R38, SRZ ;  /* 0x0000000000267805 */ /* 0x000fe2000001ff00 */
[----:B----4-:R-:W-:Y:S02]  /*e9d0*/  @!P3 IMAD.SHL.U32 R29, R15, 0x8, RZ ;  /* 0x000000080f1db824 */ /* 0x010fe400078e00ff */
[----:B------:R-:W-:Y:S02]  /*e9e0*/  IMAD.MOV.U32 R15, RZ, RZ, R9 ;  /* 0x000000ffff0f7224 */ /* 0x000fe400078e0009 */
[----:B------:R-:W-:-:S04]  /*e9f0*/  @!P3 IMAD.WIDE R20, R29, 0x2, R12 ;  /* 0x000000021d14b825 */ /* 0x000fc800078e020c */
[----:B------:R-:W-:Y:S01]  /*ea00*/  @!P3 IMAD.WIDE R12, R29, 0x2, R14 ;  /* 0x000000021d0cb825 */ /* 0x000fe200078e020e */
[----:B------:R0:W5:Y:S03]  /*ea10*/  @!P3 LD.E.128 R24, desc[UR6][R20.64] ;  /* 0x000000061418b980 */ /* 0x000166000c101d00 */
[----:B------:R-:W-:Y:S01]  /*ea20*/  @!P2 IMAD.X R9, R9, 0x1, R28, P1 ;  /* 0x000000010909a824 */ /* 0x000fe200008e061c */
[----:B------:R-:W-:Y:S01]  /*ea30*/  CS2R R28, SRZ ;  /* 0x00000000001c7805 */ /* 0x000fe2000001ff00 */
[----:B------:R0:W5:Y:S04]  /*ea40*/  @!P3 LD.E.128 R32, desc[UR6][R12.64] ;  /* 0x000000060c20b980 */ /* 0x000168000c101d00 */
[----:B------:R0:W5:Y:S04]  /*ea50*/  @!P2 LD.E.128 R36, desc[UR6][R8.64] ;  /* 0x000000060824a980 */ /* 0x000168000c101d00 */
[----:B------:R0:W5:Y:S02]  /*ea60*/  @!P2 LD.E.128 R28, desc[UR6][R4.64] ;  /* 0x00000006041ca980 */ /* 0x000164000c101d00 */
.L_x_1914:
[----:B------:R-:W-:Y:S05]  /*ea70*/  BSYNC B1 ;  /* 0x0000000000017941 */ /* 0x000fea0003800000 */
.L_x_1913:
        /* <DEDUP_REMOVED lines=24> */
[----:B------:R-:W-:-:S04]  /*ec00*/  CS2R R4, SRZ ;  /* 0x0000000000047805 */ /* 0x000fc8000001ff00 */
[----:B------:R-:W-:Y:S01]  /*ec10*/  PRMT R88, R8, 0x5410, R9 ;  /* 0x0000541008587816 */ /* 0x000fe20000000009 */
[----:B------:R-:W-:Y:S06]  /*ec20*/  BRA.DIV UR4, `(.L_x_1915) ;  /* 0x000001c604107947 */ /* 0x000fec000b800000 */
[----:B------:R0:W2:Y:S04]  /*ec30*/  SHFL.IDX PT, R21, R6, 0x3, 0x181f ;  /* 0x00781f0006157f89 */ /* 0x0000a800000e0000 */
[----:B------:R0:W3:Y:S04]  /*ec40*/  SHFL.IDX PT, R20, R3, 0x3, 0x181f ;  /* 0x00781f0003147f89 */ /* 0x0000e800000e0000 */
[----:B------:R0:W0:Y:S04]  /*ec50*/  SHFL.IDX PT, R77, R7, 0x3, 0x181f ;  /* 0x00781f00074d7f89 */ /* 0x00002800000e0000 */
[----:B------:R0:W0:Y:S02]  /*ec60*/  SHFL.IDX PT, R76, R0, 0x3, 0x181f ;  /* 0x00781f00004c7f89 */ /* 0x00002400000e0000 */
.L_x_2281:
[----:B01----:R-:W4:Y:S01]  /*ec70*/  LDL R3, [R1+0x54] ;  /* 0x0000540001037983 */ /* 0x003f220000100800 */
        /* <DEDUP_REMOVED lines=15> */
[----:B------:R-:W4:Y:S01]  /*ed70*/  LDL R3, [R1+0x44] ;  /* 0x0000440001037983 */ /* 0x000f220000100800 */
[----:B------:R-:W-:Y:S01]  /*ed80*/  ULDC UR4, c[0x0][0x3f4] ;  /* 0x0000fd0000047ab9 */ /* 0x000fe20000000800 */
[----:B--2---:R-:W-:Y:S01]  /*ed90*/  MOV R5, R21 ;  /* 0x0000001500057202 */ /* 0x004fe20000000f00 */
[----:B---3--:R-:W-:Y:S01]  /*eda0*/  IMAD.MOV.U32 R4, RZ, RZ, R20 ;  /* 0x000000ffff047224 */ /* 0x008fe200078e0014 */
[----:B------:R-:W-:Y:S02]  /*edb0*/  ISETP.GE.AND P2, PT, R18, UR4, PT ;  /* 0x0000000412007c0c */ /* 0x000fe4000bf46270 */
[----:B------:R-:W-:Y:S02]  /*edc0*/  CS2R R72, SRZ ;  /* 0x0000000000487805 */ /* 0x000fe4000001ff00 */
[----:B------:R-:W-:Y:S02]  /*edd0*/  ISETP.GE.AND P3, PT, R226, UR4, PT ;  /* 0x00000004e2007c0c */ /* 0x000fe4000bf66270 */
[----:B------:R-:W-:-:S02]  /*ede0*/  CS2R R74, SRZ ;  /* 0x00000000004a7805 */ /* 0x000fc4000001ff00 */
[----:B------:R-:W-:Y:S01]  /*edf0*/  CS2R R8, SRZ ;  /* 0x0000000000087805 */ /* 0x000fe2000001ff00 */
[----:B------:R-:W-:-:S04]  /*ee00*/  ULDC.64 UR6, c[0x0][0x208] ;  /* 0x0000820000067ab9 */ /* 0x000fc80000000a00 */
[C---:B------:R-:W-:Y:S01]  /*ee10*/  @!P2 IMAD.SHL.U32 R79, R18.reuse, 0x2, RZ ;  /* 0x00000002124fa824 */ /* 0x040fe200078e00ff */
[----:B------:R-:W-:-:S04]  /*ee20*/  @!P2 SHF.L.U64.HI R0, R18, 0x1, R19 ;  /* 0x000000011200a819 */ /* 0x000fc80000010213 */
[-C--:B------:R-:W-:Y:S02]  /*ee30*/  @!P2 IADD3 R20, P0, R20, R79.reuse, RZ ;  /* 0x0000004f1414a210 */ /* 0x080fe40007f1e0ff */
[----:B------:R-:W-:Y:S02]  /*ee40*/  @!P2 IADD3 R78, P1, R76, R79, RZ ;  /* 0x0000004f4c4ea210 */ /* 0x000fe40007f3e0ff */
[----:B------:R-:W-:Y:S02]  /*ee50*/  CS2R R10, SRZ ;  /* 0x00000000000a7805 */ /* 0x000fe4000001ff00 */
[----:B------:R-:W-:Y:S02]  /*ee60*/  CS2R R12, SRZ ;  /* 0x00000000000c7805 */ /* 0x000fe4000001ff00 */
[----:B------:R-:W-:Y:S02]  /*ee70*/  CS2R R14, SRZ ;  /* 0x00000000000e7805 */ /* 0x000fe4000001ff00 */
[----:B------:R-:W-:Y:S01]  /*ee80*/  CS2R R6, SRZ ;  /* 0x0000000000067805 */ /* 0x000fe2000001ff00 */
[----:B------:R-:W-:-:S02]  /*ee90*/  @!P2 IMAD.X R21, R21, 0x1, R0, P0 ;  /* 0x000000011515a824 */ /* 0x000fc400000e0600 */
[----:B------:R-:W-:-:S03]  /*eea0*/  @!P2 IMAD.X R79, R77, 0x1, R0, P1 ;  /* 0x000000014d4fa824 */ /* 0x000fc600008e0600 */
[----:B------:R0:W5:Y:S01]  /*eeb0*/  @!P2 LD.E.128 R12, desc[UR6][R20.64] ;  /* 0x00000006140ca980 */ /* 0x000162000c101d00 */
[----:B----4-:R-:W-:-:S04]  /*eec0*/  @!P3 IMAD.SHL.U32 R81, R3, 0x8, RZ ;  /* 0x000000080351b824 */ /* 0x010fc800078e00ff */
[----:B------:R-:W-:Y:S01]  /*eed0*/  @!P3 IMAD.WIDE R82, R81, 0x2, R4 ;  /* 0x000000025152b825 */ /* 0x000fe200078e0204 */
[----:B------:R-:W-:-:S03]  /*eee0*/  CS2R R4, SRZ ;  /* 0x0000000000047805 */ /* 0x000fc6000001ff00 */
[----:B------:R-:W-:Y:S01]  /*eef0*/  @!P3 IMAD.WIDE R80, R81, 0x2, R76 ;  /* 0x000000025150b825 */ /* 0x000fe200078e024c */
[----:B------:R0:W5:Y:S04]  /*ef00*/  @!P3 LD.E.128 R72, desc[UR6][R82.64] ;  /* 0x000000065248b980 */ /* 0x000168000c101d00 */
[----:B------:R0:W5:Y:S04]  /*ef10*/  @!P3 LD.E.128 R8, desc[UR6][R80.64] ;  /* 0x000000065008b980 */ /* 0x000168000c101d00 */
[----:B------:R0:W5:Y:S02]  /*ef20*/  @!P2 LD.E.128 R4, desc[UR6][R78.64] ;  /* 0x000000064e04a980 */ /* 0x000164000c101d00 */
.L_x_1917:
[----:B------:R-:W-:Y:S05]  /*ef30*/  BSYNC B1 ;  /* 0x0000000000017941 */ /* 0x000fea0003800000 */
.L_x_1916:
[----:B0-----:R-:W4:Y:S01]  /*ef40*/  LDL R78, [R1+0x14] ;  /* 0x00001400014e7983 */ /* 0x001f220000100800 */
[----:B------:R-:W0:Y:S01]  /*ef50*/  SYNCS.PHASECHK.TRANS64.TRYWAIT P0, [R16+URZ+0x30800], R113 ;  /* 0x03080071100075a7 */ /* 0x000e22000800017f */
[----:B-----5:R-:W-:Y:S01]  /*ef60*/  IMAD.MOV.U32 R0, RZ, RZ, R4 ;  /* 0x000000ffff007224 */ /* 0x020fe200078e0004 */
[----:B------:R-:W-:Y:S01]  /*ef70*/  MOV R3, R5 ;  /* 0x0000000500037202 */ /* 0x000fe20000000f00 */
[----:B---3--:R-:W-:Y:S01]  /*ef80*/  IMAD.MOV.U32 R20, RZ, RZ, R6 ;  /* 0x000000ffff147224 */ /* 0x008fe200078e0006 */
[----:B------:R-:W-:Y:S01]  /*ef90*/  BSSY B1, `(.L_x_1918) ;  /* 0x000001a000017945 */ /* 0x000fe20003800000 */
[----:B--2---:R-:W-:Y:S01]  /*efa0*/  IMAD.MOV.U32 R21, RZ, RZ, R10 ;  /* 0x000000ffff157224 */ /* 0x004fe200078e000a */
[----:B------:R-:W-:Y:S01]  /*efb0*/  PRMT R89, R0, 0x5410, R3 ;  /* 0x0000541000597816 */ /* 0x000fe20000000003 */
[----:B------:R-:W-:Y:S01]  /*efc0*/  IMAD.MOV.U32 R0, RZ, RZ, R7 ;  /* 0x000000ffff007224 */ /* 0x000fe200078e0007 */
[----:B------:R-:W-:Y:S01]  /*efd0*/  PRMT R90, R20, 0x7610, R90 ;  /* 0x00007610145a7816 */ /* 0x000fe2000000005a */
[----:B------:R-:W-:-:S02]  /*efe0*/  IMAD.MOV.U32 R3, RZ, RZ, R8 ;  /* 0x000000ffff037224 */ /* 0x000fc400078e0008 */
[----:B------:R-:W-:Y:S01]  /*eff0*/  IMAD.MOV.U32 R20, RZ, RZ, R9 ;  /* 0x000000ffff147224 */ /* 0x000fe200078e0009 */
[----:B------:R-:W-:Y:S01]  /*f000*/  PRMT R90, R90, 0x5410, R0 ;  /* 0x000054105a5a7816 */ /* 0x000fe20000000000 */
[----:B------:R-:W-:Y:S02]  /*f010*/  IMAD.MOV.U32 R76, RZ, RZ, R12 ;  /* 0x000000ffff4c7224 */ /* 0x000fe400078e000c */
[----:B------:R-:W-:Y:S01]  /*f020*/  IMAD.MOV.U32 R77, RZ, RZ, R13 ;  /* 0x000000ffff4d7224 */ /* 0x000fe200078e000d */
[--C-:B------:R-:W-:Y:S02]  /*f030*/  PRMT R0, R3, 0x5410, R20.reuse ;  /* 0x0000541003007816 */ /* 0x100fe40000000014 */
[----:B------:R-:W-:Y:S02]  /*f040*/  PRMT R20, R21, 0x7610, R20 ;  /* 0x0000761015147816 */ /* 0x000fe40000000014 */
[----:B------:R-:W-:-:S04]  /*f050*/  MOV R21, R11 ;  /* 0x0000000b00157202 */ /* 0x000fc80000000f00 */
[----:B------:R-:W-:Y:S01]  /*f060*/  PRMT R20, R20, 0x5410, R21 ;  /* 0x0000541014147816 */ /* 0x000fe20000000015 */
[----:B------:R-:W-:Y:S01]  /*f070*/  IMAD.MOV.U32 R21, RZ, RZ, R14 ;  /* 0x000000ffff157224 */ /* 0x000fe200078e000e */
[----:B----4-:R-:W-:Y:S02]  /*f080*/  VIADDMNMX R3, R91, -R78, 0x80, PT ;  /* 0x000000805b037446 */ /* 0x010fe4000380094e */
[----:B------:R-:W-:Y:S01]  /*f090*/  PRMT R91, R76, 0x5410, R77 ;  /* 0x000054104c5b7816 */ /* 0x000fe2000000004d */
[----:B------:R-:W-:Y:S01]  /*f0a0*/  IMAD.MOV.U32 R76, RZ, RZ, R15 ;  /* 0x000000ffff4c7224 */ /* 0x000fe200078e000f */
[----:B------:R-:W-:Y:S01]  /*f0b0*/  MOV R78, R73 ;  /* 0x00000049004e7202 */ /* 0x000fe20000000f00 */
[----:B------:R-:W-:Y:S01]  /*f0c0*/  IMAD.MOV.U32 R77, RZ, RZ, R72 ;  /* 0x000000ffff4d7224 */ /* 0x000fe200078e0048 */
[----:B------:R-:W-:Y:S02]  /*f0d0*/  ISETP.GE.AND P1, PT, R218, R3, PT ;  /* 0x00000003da00720c */ /* 0x000fe40003f26270 */
[----:B------:R-:W-:Y:S01]  /*f0e0*/  PRMT R92, R21, 0x5410, R76 ;  /* 0x00005410155c7816 */ /* 0x000fe2000000004c */
[----:B------:R-:W-:Y:S01]  /*f0f0*/  IMAD.MOV.U32 R76, RZ, RZ, R74 ;  /* 0x000000ffff4c7224 */ /* 0x000fe200078e004a */
[----:B------:R-:W-:Y:S01]  /*f100*/  PRMT R21, R77, 0x5410, R78 ;  /* 0x000054104d157816 */ /* 0x000fe2000000004e */
[----:B------:R-:W-:Y:S01]  /*f110*/  IMAD.MOV.U32 R77, RZ, RZ, R75 ;  /* 0x000000ffff4d7224 */ /* 0x000fe200078e004b */
[----:B0-----:R-:W-:Y:S07]  /*f120*/  @!P0 BRA `(.L_x_1919) ;  /* 0x000001c000448947 */ /* 0x001fee0003800000 */
.L_x_2282:
[----:B------:R-:W-:Y:S05]  /*f130*/  BSYNC B1 ;  /* 0x0000000000017941 */ /* 0x000fea0003800000 */
.L_x_1918:
[----:B------:R-:W-:Y:S01]  /*f140*/  BSSY B1, `(.L_x_1920) ;  /* 0x00000d1000017945 */ /* 0x000fe20003800000 */
[----:B------:R-:W-:-:S03]  /*f150*/  PRMT R84, R76, 0x5410, R77 ;  /* 0x000054104c547816 */ /* 0x000fc6000000004d */
[----:B------:R-:W-:Y:S05]  /*f160*/  @P1 BRA `(.L_x_1921) ;  /* 0x0000000c00381947 */ /* 0x000fea0003800000 */
[----:B------:R1:W5:Y:S01]  /*f170*/  LDL R129, [R1+0x28] ;  /* 0x0000280001817983 */ /* 0x0003620000100800 */
[----:B0-----:R-:W0:Y:S01]  /*f180*/  LDC R113, c[0x0][0x3f4] ;  /* 0x0000fd00ff717b82 */ /* 0x001e220000000800 */
[C---:B------:R-:W-:Y:S01]  /*f190*/  IMAD.SHL.U32 R130, R218.reuse, 0x40, RZ ;  /* 0x00000040da827824 */ /* 0x040fe200078e00ff */
[----:B------:R-:W-:Y:S01]  /*f1a0*/  BSSY B2, `(.L_x_1922) ;  /* 0x0000068000027945 */ /* 0x000fe20003800000 */
[----:B------:R-:W-:-:S03]  /*f1b0*/  IMAD.SHL.U32 R131, R218, 0x40, RZ ;  /* 0x00000040da837824 */ /* 0x000fc600078e00ff */
[----:B------:R-:W-:-:S04]  /*f1c0*/  LOP3.LUT R130, R130, 0x1c0, RZ, 0xc0, !PT ;  /* 0x000001c082827812 */ /* 0x000fc800078ec0ff */
[----:B------:R-:W-:Y:S02]  /*f1d0*/  SHF.R.U32.HI R130, RZ, 0x3, R130 ;  /* 0x00000003ff827819 */ /* 0x000fe40000011682 */
[-C--:B0-----:R-:W-:Y:S02]  /*f1e0*/  ISETP.GE.AND P0, PT, R18, R113.reuse, PT ;  /* 0x000000711200720c */ /* 0x081fe40003f06270 */
[----:B------:R-:W-:-:S11]  /*f1f0*/  ISETP.GE.AND P1, PT, R226, R113, PT ;  /* 0x00000071e200720c */ /* 0x000fd60003f26270 */
[----:B-1----:R-:W-:Y:S05]  /*f200*/  @P0 BRA `(.L_x_1923) ;  /* 0x0000000400840947 */ /* 0x002fea0003800000 */
[----:B------:R-:W2:Y:S04]  /*f210*/  LDL R78, [R1+0x40] ;  /* 0x00004000014e7983 */ /* 0x000ea80000100800 */
[----:B------:R-:W3:Y:S01]  /*f220*/  LDL R132, [R1+0x30] ;  /* 0x0000300001847983 */ /* 0x000ee20000100800 */
[----:B------:R-:W-:Y:S01]  /*f230*/  SHF.R.U32.HI R126, RZ, 0x10, R69 ;  /* 0x00000010ff7e7819 */ /* 0x000fe20000011645 */
[--C-:B------:R-:W-:Y:S01]  /*f240*/  HADD2.F32 R125, -RZ, R114.reuse.H1_H1 ;  /* 0x30000072ff7d7230 */ /* 0x100fe20000004100 */
[--C-:B------:R-:W-:Y:S01]  /*f250*/  SHF.R.U32.HI R123, RZ, 0x10, R61.reuse ;  /* 0x00000010ff7b7819 */ /* 0x100fe2000001163d */
[----:B------:R-:W-:Y:S01]  /*f260*/  HADD2.F32 R122, -RZ, R114.H0_H0 ;  /* 0x20000072ff7a7230 */ /* 0x000fe20000004100 */
[----:B------:R-:W-:Y:S01]  /*f270*/  SHF.R.U64 R60, R60, 0x10, R61 ;  /* 0x000000103c3c7819 */ /* 0x000fe2000000123d */
[----:B------:R-:W-:Y:S01]  /*f280*/  HADD2.F32 R126, -RZ, R126.H0_H0 ;  /* 0x2000007eff7e7230 */ /* 0x000fe20000004100 */
[----:B------:R-:W-:Y:S01]  /*f290*/  SHF.R.U64 R61, R68, 0x10, R69 ;  /* 0x00000010443d7819 */ /* 0x000fe20000001245 */
[----:B------:R-:W-:Y:S01]  /*f2a0*/  HADD2.F32 R123, -RZ, R123.H0_H0 ;  /* 0x2000007bff7b7230 */ /* 0x000fe20000004100 */
[--C-:B------:R-:W-:Y:S01]  /*f2b0*/  SHF.R.U64 R62, R62, 0x10, R63.reuse ;  /* 0x000000103e3e7819 */ /* 0x100fe2000000123f */
[----:B------:R-:W-:Y:S01]  /*f2c0*/  HADD2.F32 R124, -RZ, R112.H1_H1 ;  /* 0x30000070ff7c7230 */ /* 0x000fe20000004100 */
[----:B------:R-:W-:-:S02]  /*f2d0*/  SHF.R.U32.HI R68, RZ, 0x10, R63 ;  /* 0x00000010ff447819 */ /* 0x000fc4000001163f */
[--C-:B------:R-:W-:Y:S02]  /*f2e0*/  SHF.R.U64 R63, R70, 0x10, R71.reuse ;  /* 0x00000010463f7819 */ /* 0x100fe40000001247 */
[----:B------:R-:W-:Y:S01]  /*f2f0*/  SHF.R.U32.HI R70, RZ, 0x10, R71 ;  /* 0x00000010ff467819 */ /* 0x000fe20000011647 */
[----:B------:R-:W-:-:S04]  /*f300*/  HADD2.F32 R68, -RZ, R68.H0_H0 ;  /* 0x20000044ff447230 */ /* 0x000fc80000004100 */
[----:B------:R-:W-:Y:S01]  /*f310*/  HADD2.F32 R70, -RZ, R70.H0_H0 ;  /* 0x20000046ff467230 */ /* 0x000fe20000004100 */
[----:B--2---:R-:W-:-:S04]  /*f320*/  LEA.HI R76, R113, R78, RZ, 0x1d ;  /* 0x0000004e714c7211 */ /* 0x004fc800078fe8ff */
[----:B------:R-:W-:Y:S01]  /*f330*/  SHF.R.S32.HI R79, RZ, 0x1f, R76 ;  /* 0x0000001fff4f7819 */ /* 0x000fe2000001144c */
[----:B------:R-:W-:-:S03]  /*f340*/  IMAD.SHL.U32 R77, R76, 0x8, RZ ;  /* 0x000000084c4d7824 */ /* 0x000fc600078e00ff */
[----:B------:R-:W-:Y:S02]  /*f350*/  LEA.HI R79, R79, R76, RZ, 0x3 ;  /* 0x0000004c4f4f7211 */ /* 0x000fe400078f18ff */
[----:B------:R-:W-:Y:S02]  /*f360*/  LOP3.LUT R77, R77, 0x38, RZ, 0xc0, !PT ;  /* 0x000000384d4d7812 */ /* 0x000fe400078ec0ff */
[----:B------:R-:W-:Y:S02]  /*f370*/  SHF.L.U32 R79, R79, 0xa, RZ ;  /* 0x0000000a4f4f7819 */ /* 0x000fe400000006ff */
[----:B------:R-:W-:Y:S02]  /*f380*/  LOP3.LUT R77, R77, 0x1c0, R131, 0xf8, !PT ;  /* 0x000001c04d4d7812 */ /* 0x000fe400078ef883 */
[----:B------:R-:W-:Y:S02]  /*f390*/  LOP3.LUT R80, R79, 0x7fffe000, RZ, 0xc0, !PT ;  /* 0x7fffe0004f507812 */ /* 0x000fe400078ec0ff */
[----:B------:R-:W-:-:S02]  /*f3a0*/  LOP3.LUT R81, R77, R130, RZ, 0x3c, !PT ;  /* 0x000000824d517212 */ /* 0x000fc400078e3cff */
[----:B---3--:R-:W0:Y:S02]  /*f3b0*/  LDS.128 R76, [R132] ;  /* 0x00000000844c7984 */ /* 0x008e240000000c00 */
[----:B-----5:R-:W-:-:S05]  /*f3c0*/  IADD3 R81, R81, R80, R129 ;  /* 0x0000005051517210 */ /* 0x020fca0007ffe081 */
[----:B------:R-:W-:-:S05]  /*f3d0*/  IMAD R115, R81, 0x2, R16 ;  /* 0x0000000251737824 */ /* 0x000fca00078e0210 */
[----:B------:R-:W1:Y:S01]  /*f3e0*/  LDS.128 R80, [R115+0x10400] ;  /* 0x0104000073507984 */ /* 0x000e620000000c00 */
[--C-:B0-----:R-:W-:Y:S02]  /*f3f0*/  HADD2.F32 R116, -RZ, R77.reuse.H0_H0 ;  /* 0x2000004dff747230 */ /* 0x101fe40000004100 */
[----:B------:R-:W-:Y:S02]  /*f400*/  HADD2.F32 R117, -RZ, R77.H1_H1 ;  /* 0x3000004dff757230 */ /* 0x000fe40000004100 */
[----:B------:R-:W-:Y:S02]  /*f410*/  HADD2.F32 R118, -RZ, R76.H0_H0 ;  /* 0x2000004cff767230 */ /* 0x000fe40000004100 */
[----:B------:R-:W-:Y:S02]  /*f420*/  HADD2.F32 R69, -RZ, R78.H0_H0 ;  /* 0x2000004eff457230 */ /* 0x000fe40000004100 */
[--C-:B------:R-:W-:Y:S02]  /*f430*/  HADD2.F32 R71, -RZ, R79.reuse.H0_H0 ;  /* 0x2000004fff477230 */ /* 0x100fe40000004100 */
[----:B------:R-:W-:-:S02]  /*f440*/  HADD2.F32 R79, -RZ, R79.H1_H1 ;  /* 0x3000004fff4f7230 */ /* 0x000fc40000004100 */
[--C-:B-1----:R-:W-:Y:S02]  /*f450*/  HADD2.F32 R77, -RZ, R81.reuse.H0_H0 ;  /* 0x20000051ff4d7230 */ /* 0x102fe40000004100 */
[----:B------:R-:W-:Y:S02]  /*f460*/  HADD2.F32 R120, -RZ, R81.H1_H1 ;  /* 0x30000051ff787230 */ /* 0x000fe40000004100 */
[----:B------:R-:W-:Y:S02]  /*f470*/  HADD2.F32 R119, -RZ, R80.H0_H0 ;  /* 0x20000050ff777230 */ /* 0x000fe40000004100 */
[CC--:B------:R-:W-:Y:S01]  /*f480*/  FMUL.FTZ R81, R77.reuse, R125.reuse ;  /* 0x0000007d4d517220 */ /* 0x0c0fe20000410000 */
[----:B------:R-:W-:Y:S01]  /*f490*/  FMUL.FTZ R127, R77, R122 ;  /* 0x0000007a4d7f7220 */ /* 0x000fe20000410000 */
[----:B------:R-:W-:Y:S01]  /*f4a0*/  FMUL.FTZ R128, R120, R126 ;  /* 0x0000007e78807220 */ /* 0x000fe20000410000 */
[----:B------:R-:W-:Y:S02]  /*f4b0*/  HADD2.F32 R121, -RZ, R82.H0_H0 ;  /* 0x20000052ff797230 */ /* 0x000fe40000004100 */
[C---:B------:R-:W-:Y:S01]  /*f4c0*/  FFMA.FTZ R77, R116.reuse, R122, -R81 ;  /* 0x0000007a744d7223 */ /* 0x040fe20000010851 */
[----:B------:R-:W-:Y:S01]  /*f4d0*/  FFMA.FTZ R81, R116, R125, R127 ;  /* 0x0000007d74517223 */ /* 0x000fe2000001007f */
[----:B------:R-:W-:-:S02]  /*f4e0*/  HADD2.F32 R122, -RZ, R112.H0_H0 ;  /* 0x20000070ff7a7230 */ /* 0x000fc40000004100 */
[-C--:B------:R-:W-:Y:S01]  /*f4f0*/  FMUL.FTZ R116, R120, R123.reuse ;  /* 0x0000007b78747220 */ /* 0x080fe20000410000 */
[----:B------:R-:W-:Y:S01]  /*f500*/  FFMA.FTZ R112, R117, R123, -R128 ;  /* 0x0000007b75707223 */ /* 0x000fe20000010880 */
[----:B------:R-:W-:Y:S01]  /*f510*/  FMUL.FTZ R123, R119, R124 ;  /* 0x0000007c777b7220 */ /* 0x000fe20000410000 */
[----:B------:R-:W-:Y:S02]  /*f520*/  HADD2.F32 R128, -RZ, R111.H1_H1 ;  /* 0x3000006fff807230 */ /* 0x000fe40000004100 */
[----:B------:R-:W-:Y:S01]  /*f530*/  FFMA.FTZ R116, R117, R126, R116 ;  /* 0x0000007e75747223 */ /* 0x000fe20000010074 */
[-C--:B------:R-:W-:Y:S01]  /*f540*/  FMUL.FTZ R119, R119, R122.reuse ;  /* 0x0000007a77777220 */ /* 0x080fe20000410000 */
[----:B------:R-:W-:Y:S01]  /*f550*/  FFMA.FTZ R117, R118, R122, -R123 ;  /* 0x0000007a76757223 */ /* 0x000fe2000001087b */
[----:B------:R-:W-:Y:S02]  /*f560*/  HADD2.F32 R120, -RZ, R110.H1_H1 ;  /* 0x3000006eff787230 */ /* 0x000fe40000004100 */
[----:B------:R-:W-:Y:S01]  /*f570*/  FMUL.FTZ R122, R121, R128 ;  /* 0x00000080797a7220 */ /* 0x000fe20000410000 */
[----:B------:R-:W-:-:S02]  /*f580*/  HADD2.F32 R114, -RZ, R83.H0_H0 ;  /* 0x20000053ff727230 */ /* 0x000fc40000004100 */
[----:B------:R-:W-:Y:S01]  /*f590*/  FFMA.FTZ R118, R118, R124, R119 ;  /* 0x0000007c76767223 */ /* 0x000fe20000010077 */
[----:B------:R-:W-:Y:S02]  /*f5a0*/  HADD2.F32 R111, -RZ, R111.H0_H0 ;  /* 0x2000006fff6f7230 */ /* 0x000fe40000004100 */
[-C--:B------:R-:W-:Y:S01]  /*f5b0*/  FMUL.FTZ R124, R121, R120.reuse ;  /* 0x00000078797c7220 */ /* 0x080fe20000410000 */
[----:B------:R-:W-:Y:S02]  /*f5c0*/  HADD2.F32 R110, -RZ, R110.H0_H0 ;  /* 0x2000006eff6e7230 */ /* 0x000fe40000004100 */
[C---:B------:R-:W-:Y:S01]  /*f5d0*/  FFMA.FTZ R122, R69.reuse, R120, -R122 ;  /* 0x00000078457a7223 */ /* 0x040fe2000001087a */
[----:B------:R-:W-:Y:S02]  /*f5e0*/  HADD2.F32 R83, -RZ, R83.H1_H1 ;  /* 0x30000053ff537230 */ /* 0x000fe40000004100 */
[C---:B------:R-:W-:Y:S01]  /*f5f0*/  FMUL.FTZ R119, R114.reuse, R111 ;  /* 0x0000006f72777220 */ /* 0x040fe20000410000 */
[----:B------:R-:W-:Y:S01]  /*f600*/  FFMA.FTZ R124, R69, R128, R124 ;  /* 0x00000080457c7223 */ /* 0x000fe2000001007c */
[----:B------:R-:W-:Y:S01]  /*f610*/  FMUL.FTZ R120, R114, R110 ;  /* 0x0000006e72787220 */ /* 0x000fe20000410000 */
[----:B------:R-:W-:-:S02]  /*f620*/  HADD2.F32 R80, -RZ, R80.H1_H1 ;  /* 0x30000050ff507230 */ /* 0x000fc40000004100 */
[C---:B------:R-:W-:Y:S01]  /*f630*/  FFMA.FTZ R119, R71.reuse, R110, R119 ;  /* 0x0000006e47777223 */ /* 0x040fe20000010077 */
[----:B------:R-:W-:Y:S02]  /*f640*/  HADD2.F32 R82, -RZ, R82.H1_H1 ;  /* 0x30000052ff527230 */ /* 0x000fe40000004100 */
[----:B------:R-:W-:Y:S01]  /*f650*/  FFMA.FTZ R120, R71, R111, -R120 ;  /* 0x0000006f47787223 */ /* 0x000fe20000010878 */
[C---:B------:R-:W-:Y:S01]  /*f660*/  FMUL.FTZ R114, R83.reuse, R70 ;  /* 0x0000004653727220 */ /* 0x040fe20000410000 */
[-C--:B------:R-:W-:Y:S01]  /*f670*/  FMUL.FTZ R110, R83, R68.reuse ;  /* 0x00000044536e7220 */ /* 0x080fe20000410000 */
[----:B------:R-:W-:Y:S02]  /*f680*/  HADD2.F32 R69, -RZ, R61.H0_H0 ;  /* 0x2000003dff457230 */ /* 0x000fe40000004100 */
[----:B------:R-:W-:Y:S02]  /*f690*/  HADD2.F32 R71, -RZ, R63.H0_H0 ;  /* 0x2000003fff477230 */ /* 0x000fe40000004100 */
[----:B------:R-:W-:Y:S01]  /*f6a0*/  FFMA.FTZ R121, R79, R68, -R114 ;  /* 0x000000444f797223 */ /* 0x000fe20000010872 */
[----:B------:R-:W-:-:S02]  /*f6b0*/  HADD2.F32 R61, -RZ, R60.H0_H0 ;  /* 0x2000003cff3d7230 */ /* 0x000fc40000004100 */
[----:B------:R-:W-:Y:S01]  /*f6c0*/  FFMA.FTZ R110, R79, R70, R110 ;  /* 0x000000464f6e7223 */ /* 0x000fe2000001006e */
[----:B------:R-:W-:Y:S02]  /*f6d0*/  HADD2.F32 R63, -RZ, R62.H0_H0 ;  /* 0x2000003eff3f7230 */ /* 0x000fe40000004100 */
[----:B------:R-:W-:Y:S01]  /*f6e0*/  FMUL.FTZ R79, R80, R69 ;  /* 0x00000045504f7220 */ /* 0x000fe20000410000 */
[----:B------:R-:W-:Y:S02]  /*f6f0*/  HADD2.F32 R76, -RZ, R76.H1_H1 ;  /* 0x3000004cff4c7230 */ /* 0x000fe40000004100 */
        /* <DEDUP_REMOVED lines=18> */
.L_x_1923:
[----:B------:R-:W-:Y:S05]  /*f820*/  BSYNC B2 ;  /* 0x0000000000027941 */ /* 0x000fea0003800000 */
.L_x_1922:
[----:B------:R-:W-:Y:S05]  /*f830*/  @P1 BRA `(.L_x_1921) ;  /* 0x0000000400841947 */ /* 0x000fea0003800000 */
[----:B0-----:R-:W2:Y:S04]  /*f840*/  LDL R60, [R1+0x44] ;  /* 0x00004400013c7983 */ /* 0x001ea80000100800 */
[----:B------:R-:W3:Y:S01]  /*f850*/  LDL R115, [R1+0x84] ;  /* 0x0000840001737983 */ /* 0x000ee20000100800 */
[--C-:B------:R-:W-:Y:S01]  /*f860*/  SHF.R.U64 R56, R56, 0x10, R57.reuse ;  /* 0x0000001038387819 */ /* 0x100fe20000001239 */
[----:B------:R-:W-:Y:S01]  /*f870*/  HADD2.F32 R110, -RZ, R105.H1_H1 ;  /* 0x30000069ff6e7230 */ /* 0x000fe20000004100 */
[----:B------:R-:W-:Y:S01]  /*f880*/  SHF.R.U32.HI R81, RZ, 0x10, R57 ;  /* 0x00000010ff517819 */ /* 0x000fe20000011639 */
[--C-:B------:R-:W-:Y:S01]  /*f890*/  HADD2.F32 R82, -RZ, R108.reuse.H1_H1 ;  /* 0x3000006cff527230 */ /* 0x100fe20000004100 */
[----:B------:R-:W-:Y:S01]  /*f8a0*/  SHF.R.U64 R57, R58, 0x10, R59 ;  /* 0x000000103a397819 */ /* 0x000fe2000000123b */
[----:B------:R-:W-:Y:S01]  /*f8b0*/  HADD2.F32 R108, -RZ, R108.H0_H0 ;  /* 0x2000006cff6c7230 */ /* 0x000fe20000004100 */
[--C-:B------:R-:W-:Y:S01]  /*f8c0*/  SHF.R.U64 R64, R64, 0x10, R65.reuse ;  /* 0x0000001040407819 */ /* 0x100fe20000001241 */
[----:B------:R-:W-:Y:S01]  /*f8d0*/  HADD2.F32 R81, -RZ, R81.H0_H0 ;  /* 0x20000051ff517230 */ /* 0x000fe20000004100 */
[----:B------:R-:W-:Y:S01]  /*f8e0*/  SHF.R.U32.HI R83, RZ, 0x10, R65 ;  /* 0x00000010ff537819 */ /* 0x000fe20000011641 */
[----:B------:R-:W-:Y:S01]  /*f8f0*/  HADD2.F32 R57, -RZ, R57.H0_H0 ;  /* 0x20000039ff397230 */ /* 0x000fe20000004100 */
[----:B------:R-:W-:-:S02]  /*f900*/  SHF.R.U64 R58, R66, 0x10, R67 ;  /* 0x00000010423a7819 */ /* 0x000fc40000001243 */
[----:B------:R-:W-:Y:S01]  /*f910*/  SHF.R.U32.HI R111, RZ, 0x10, R67 ;  /* 0x00000010ff6f7819 */ /* 0x000fe20000011643 */
[----:B------:R-:W-:Y:S01]  /*f920*/  HADD2.F32 R83, -RZ, R83.H0_H0 ;  /* 0x20000053ff537230 */ /* 0x000fe20000004100 */
[----:B--2---:R-:W-:-:S04]  /*f930*/  LEA.HI R113, R113, R60, RZ, 0x1d ;  /* 0x0000003c71717211 */ /* 0x004fc800078fe8ff */
[----:B------:R-:W-:Y:S01]  /*f940*/  SHF.R.S32.HI R62, RZ, 0x1f, R113 ;  /* 0x0000001fff3e7819 */ /* 0x000fe20000011471 */
[----:B------:R-:W-:-:S03]  /*f950*/  IMAD.SHL.U32 R60, R113, 0x8, RZ ;  /* 0x00000008713c7824 */ /* 0x000fc600078e00ff */
[----:B------:R-:W-:Y:S02]  /*f960*/  LEA.HI R62, R62, R113, RZ, 0x3 ;  /* 0x000000713e3e7211 */ /* 0x000fe400078f18ff */
[----:B------:R-:W-:Y:S02]  /*f970*/  LOP3.LUT R60, R60, 0x38, RZ, 0xc0, !PT ;  /* 0x000000383c3c7812 */ /* 0x000fe400078ec0ff */
[----:B------:R-:W-:Y:S01]  /*f980*/  SHF.R.U32.HI R113, RZ, 0x10, R59 ;  /* 0x00000010ff717819 */ /* 0x000fe2000001163b */
[----:B------:R-:W-:Y:S01]  /*f990*/  IMAD.SHL.U32 R62, R62, 0x400, RZ ;  /* 0x000004003e3e7824 */ /* 0x000fe200078e00ff */
[----:B------:R-:W-:-:S04]  /*f9a0*/  LOP3.LUT R60, R60, 0x1c0, R131, 0xf8, !PT ;  /* 0x000001c03c3c7812 */ /* 0x000fc800078ef883 */
[----:B------:R-:W-:Y:S02]  /*f9b0*/  LOP3.LUT R69, R60, R130, RZ, 0x3c, !PT ;  /* 0x000000823c457212 */ /* 0x000fe400078e3cff */
[----:B------:R-:W-:Y:S02]  /*f9c0*/  LOP3.LUT R68, R62, 0x7fffe000, RZ, 0xc0, !PT ;  /* 0x7fffe0003e447812 */ /* 0x000fe400078ec0ff */
        /* <DEDUP_REMOVED lines=16> */
[----:B------:R-:W-:Y:S01]  /*fad0*/  FFMA.FTZ R61, R65, R82, -R112 ;  /* 0x00000052413d7223 */ /* 0x000fe20000010870 */
[----:B------:R-:W-:-:S02]  /*fae0*/  HADD2.F32 R82, -RZ, R105.H0_H0 ;  /* 0x20000069ff527230 */ /* 0x000fc40000004100 */
[----:B------:R-:W-:Y:S01]  /*faf0*/  FFMA.FTZ R114, R65, R110, R114 ;  /* 0x0000006e41727223 */ /* 0x000fe20000010072 */
[C---:B------:R-:W-:Y:S01]  /*fb00*/  FMUL.FTZ R105, R78.reuse, R83 ;  /* 0x000000534e697220 */ /* 0x040fe20000410000 */
[-C--:B------:R-:W-:Y:S01]  /*fb10*/  FMUL.FTZ R65, R78, R81.reuse ;  /* 0x000000514e417220 */ /* 0x080fe20000410000 */
[----:B------:R-:W-:Y:S02]  /*fb20*/  HADD2.F32 R78, -RZ, R107.H0_H0 ;  /* 0x2000006bff4e7230 */ /* 0x000fe40000004100 */
[C---:B------:R-:W-:Y:S01]  /*fb30*/  FMUL.FTZ R110, R69.reuse, R82 ;  /* 0x00000052456e7220 */ /* 0x040fe20000410000 */
[----:B------:R-:W-:Y:S01]  /*fb40*/  FMUL.FTZ R69, R69, R108 ;  /* 0x0000006c45457220 */ /* 0x000fe20000410000 */
[C---:B------:R-:W-:Y:S01]  /*fb50*/  FFMA.FTZ R112, R66.reuse, R81, -R105 ;  /* 0x0000005142707223 */ /* 0x040fe20000010869 */
[----:B------:R-:W-:Y:S01]  /*fb60*/  FFMA.FTZ R83, R66, R83, R65 ;  /* 0x0000005342537223 */ /* 0x000fe20000010041 */
[----:B------:R-:W-:Y:S02]  /*fb70*/  HADD2.F32 R66, -RZ, R109.H0_H0 ;  /* 0x2000006dff427230 */ /* 0x000fe40000004100 */
[----:B------:R-:W-:Y:S01]  /*fb80*/  FFMA.FTZ R69, R59, R82, R69 ;  /* 0x000000523b457223 */ /* 0x000fe20000010045 */
[----:B------:R-:W-:Y:S01]  /*fb90*/  FMUL.FTZ R82, R79, R78 ;  /* 0x0000004e4f527220 */ /* 0x000fe20000410000 */
[----:B------:R-:W-:Y:S01]  /*fba0*/  FFMA.FTZ R110, R59, R108, -R110 ;  /* 0x0000006c3b6e7223 */ /* 0x000fe2000001086e */
[----:B------:R-:W-:-:S02]  /*fbb0*/  HADD2.F32 R80, -RZ, R71.H0_H0 ;  /* 0x20000047ff507230 */ /* 0x000fc40000004100 */
[-C--:B------:R-:W-:Y:S01]  /*fbc0*/  FMUL.FTZ R108, R79, R66.reuse ;  /* 0x000000424f6c7220 */ /* 0x080fe20000410000 */
[----:B------:R-:W-:Y:S02]  /*fbd0*/  HADD2.F32 R107, -RZ, R107.H1_H1 ;  /* 0x3000006bff6b7230 */ /* 0x000fe40000004100 */
[C---:B------:R-:W-:Y:S01]  /*fbe0*/  FFMA.FTZ R79, R67.reuse, R66, -R82 ;  /* 0x00000042434f7223 */ /* 0x040fe20000010852 */
[----:B------:R-:W-:Y:S02]  /*fbf0*/  HADD2.F32 R71, -RZ, R71.H1_H1 ;  /* 0x30000047ff477230 */ /* 0x000fe40000004100 */
[----:B------:R-:W-:Y:S01]  /*fc00*/  FFMA.FTZ R108, R67, R78, R108 ;  /* 0x0000004e436c7223 */ /* 0x000fe2000001006c */
[----:B------:R-:W-:Y:S02]  /*fc10*/  HADD2.F32 R109, -RZ, R109.H1_H1 ;  /* 0x3000006dff6d7230 */ /* 0x000fe40000004100 */
[----:B------:R-:W-:Y:S01]  /*fc20*/  FMUL.FTZ R116, R80, R107 ;  /* 0x0000006b50747220 */ /* 0x000fe20000410000 */
[----:B------:R-:W-:-:S02]  /*fc30*/  HADD2.F32 R82, -RZ, R111.H0_H0 ;  /* 0x2000006fff527230 */ /* 0x000fc40000004100 */
[----:B------:R-:W-:Y:S02]  /*fc40*/  HADD2.F32 R66, -RZ, R113.H0_H0 ;  /* 0x20000071ff427230 */ /* 0x000fe40000004100 */
[-C--:B------:R-:W-:Y:S01]  /*fc50*/  FMUL.FTZ R80, R80, R109.reuse ;  /* 0x0000006d50507220 */ /* 0x080fe20000410000 */
[----:B------:R-:W-:Y:S02]  /*fc60*/  HADD2.F32 R68, -RZ, R68.H1_H1 ;  /* 0x30000044ff447230 */ /* 0x000fe40000004100 */
[C---:B------:R-:W-:Y:S01]  /*fc70*/  FMUL.FTZ R78, R71.reuse, R82 ;  /* 0x00000052474e7220 */ /* 0x040fe20000410000 */
[----:B------:R-:W-:Y:S02]  /*fc80*/  HADD2.F32 R70, -RZ, R70.H1_H1 ;  /* 0x30000046ff467230 */ /* 0x000fe40000004100 */
[----:B------:R-:W-:Y:S01]  /*fc90*/  FMUL.FTZ R118, R71, R66 ;  /* 0x0000004247767220 */ /* 0x000fe20000410000 */
[----:B------:R-:W-:Y:S02]  /*fca0*/  HADD2.F32 R65, -RZ, R64.H0_H0 ;  /* 0x20000040ff417230 */ /* 0x000fe40000004100 */
[----:B------:R-:W-:Y:S01]  /*fcb0*/  FFMA.FTZ R116, R77, R109, -R116 ;  /* 0x0000006d4d747223 */ /* 0x000fe20000010874 */
[----:B------:R-:W-:-:S02]  /*fcc0*/  HADD2.F32 R67, -RZ, R58.H0_H0 ;  /* 0x2000003aff437230 */ /* 0x000fc40000004100 */
[----:B------:R-:W-:Y:S01]  /*fcd0*/  FFMA.FTZ R80, R77, R107, R80 ;  /* 0x0000006b4d507223 */ /* 0x000fe20000010050 */
[----:B------:R-:W-:Y:S02]  /*fce0*/  HADD2.F32 R59, -RZ, R56.H0_H0 ;  /* 0x20000038ff3b7230 */ /* 0x000fe40000004100 */
[C---:B------:R-:W-:Y:S01]  /*fcf0*/  FFMA.FTZ R81, R63.reuse, R66, -R78 ;  /* 0x000000423f517223 */ /* 0x040fe2000001084e */
[----:B------:R-:W-:Y:S02]  /*fd00*/  HADD2.F32 R60, -RZ, R60.H1_H1 ;  /* 0x3000003cff3c7230 */ /* 0x000fe40000004100 */
[----:B------:R-:W-:Y:S01]  /*fd10*/  FFMA.FTZ R105, R63, R82, R118 ;  /* 0x000000523f697223 */ /* 0x000fe20000010076 */
[----:B------:R-:W-:Y:S02]  /*fd20*/  HADD2.F32 R62, -RZ, R62.H1_H1 ;  /* 0x3000003eff3e7230 */ /* 0x000fe40000004100 */
[----:B------:R-:W-:Y:S01]  /*fd30*/  FMUL.FTZ R63, R68, R65 ;  /* 0x00000041443f7220 */ /* 0x000fe20000410000 */
        /* <DEDUP_REMOVED lines=17> */
.L_x_1921:
[----:B------:R-:W-:Y:S05]  /*fe50*/  BSYNC B1 ;  /* 0x0000000000017941 */ /* 0x000fea0003800000 */
.L_x_1920:
[----:B-1----:R-:W-:Y:S01]  /*fe60*/  VIADD R56, R218, 0x20 ;  /* 0x00000020da387836 */ /* 0x002fe20000000000 */
[----:B------:R-:W-:Y:S04]  /*fe70*/  BSSY B1, `(.L_x_1924) ;  /* 0x00000d2000017945 */ /* 0x000fe80003800000 */
[----:B------:R-:W-:-:S13]  /*fe80*/  ISETP.GE.AND P0, PT, R56, R3, PT ;  /* 0x000000033800720c */ /* 0x000fda0003f06270 */
[----:B------:R-:W-:Y:S05]  /*fe90*/  @P0 BRA `(.L_x_1925) ;  /* 0x0000000c003c0947 */ /* 0x000fea0003800000 */
[----:B------:R1:W5:Y:S01]  /*fea0*/  LDL R105, [R1+0x24] ;  /* 0x0000240001697983 */ /* 0x0003620000100800 */
[----:B------:R-:W2:Y:S01]  /*feb0*/  LDC R65, c[0x0][0x3f4] ;  /* 0x0000fd00ff417b82 */ /* 0x000ea20000000800 */
[C---:B------:R-:W-:Y:S01]  /*fec0*/  IADD3 R107, R218.reuse, 0x20, RZ ;  /* 0x00000020da6b7810 */ /* 0x040fe20007ffe0ff */
[----:B------:R-:W-:Y:S01]  /*fed0*/  VIADD R108, R218, 0x20 ;  /* 0x00000020da6c7836 */ /* 0x000fe20000000000 */
[----:B------:R-:W-:Y:S03]  /*fee0*/  BSSY B2, `(.L_x_1926) ;  /* 0x0000069000027945 */ /* 0x000fe60003800000 */
        /* <DEDUP_REMOVED lines=8> */
[----:B------:R-:W2:Y:S04]  /*ff70*/  LDL R56, [R1+0x40] ;  /* 0x0000400001387983 */ /* 0x000ea80000100800 */
[----:B------:R-:W3:Y:S01]  /*ff80*/  LDL R109, [R1+0x80] ;  /* 0x00008000016d7983 */ /* 0x000ee20000100800 */
[--C-:B------:R-:W-:Y:S01]  /*ff90*/  SHF.R.U64 R79, R52, 0x10, R53.reuse ;  /* 0x00000010344f7819 */ /* 0x100fe20000001235 */
[----:B------:R-:W-:Y:S01]  /*ffa0*/  HADD2.F32 R66, -RZ, R103.H1_H1 ;  /* 0x30000067ff427230 */ /* 0x000fe20000004100 */
[----:B0-----:R-:W-:Y:S01]  /*ffb0*/  SHF.R.U32.HI R70, RZ, 0x10, R53 ;  /* 0x00000010ff467819 */ /* 0x001fe20000011635 */
[--C-:B------:R-:W-:Y:S01]  /*ffc0*/  HADD2.F32 R68, -RZ, R101.reuse.H1_H1 ;  /* 0x30000065ff447230 */ /* 0x100fe20000004100 */
[--C-:B------:R-:W-:Y:S01]  /*ffd0*/  SHF.R.U64 R83, R44, 0x10, R45.reuse ;  /* 0x000000102c537819 */ /* 0x100fe2000000122d */
[----:B------:R-:W-:Y:S01]  /*ffe0*/  HADD2.F32 R101, -RZ, R101.H0_H0 ;  /* 0x20000065ff657230 */ /* 0x000fe20000004100 */
[----:B------:R-:W-:Y:S01]  /*fff0*/  SHF.R.U32.HI R67, RZ, 0x10, R45 ;  /* 0x00000010ff437819 */ /* 0x000fe2000001162d */
[----:B------:R-:W-:Y:S01]  /*10000*/  HADD2.F32 R103, -RZ, R103.H0_H0 ;  /* 0x20000067ff677230 */ /* 0x000fe20000004100 */
[--C-:B------:R-:W-:Y:S01]  /*10010*/  SHF.R.U64 R77, R54, 0x10, R55.reuse ;  /* 0x00000010364d7819 */ /* 0x100fe20000001237 */
[----:B------:R-:W-:Y:S01]  /*10020*/  HADD2.F32 R70, -RZ, R70.H0_H0 ;  /* 0x20000046ff467230 */ /* 0x000fe20000004100 */
[----:B------:R-:W-:-:S02]  /*10030*/  SHF.R.U32.HI R71, RZ, 0x10, R55 ;  /* 0x00000010ff477819 */ /* 0x000fc40000011637 */
[--C-:B------:R-:W-:Y:S02]  /*10040*/  SHF.R.U32.HI R81, RZ, 0x10, R47.reuse ;  /* 0x00000010ff517819 */ /* 0x100fe4000001162f */
[----:B------:R-:W-:Y:S02]  /*10050*/  SHF.R.U64 R82, R46, 0x10, R47 ;  /* 0x000000102e527819 */ /* 0x000fe4000000122f */
[----:B--2---:R-:W-:-:S04]  /*10060*/  LEA.HI R56, R65, R56, RZ, 0x1d ;  /* 0x0000003841387211 */ /* 0x004fc800078fe8ff */
[----:B------:R-:W-:Y:S01]  /*10070*/  SHF.R.S32.HI R59, RZ, 0x1f, R56 ;  /* 0x0000001fff3b7819 */ /* 0x000fe20000011438 */
[----:B------:R-:W-:-:S03]  /*10080*/  IMAD.SHL.U32 R57, R56, 0x8, RZ ;  /* 0x0000000838397824 */ /* 0x000fc600078e00ff */
[----:B------:R-:W-:Y:S02]  /*10090*/  LEA.HI R59, R59, R56, RZ, 0x3 ;  /* 0x000000383b3b7211 */ /* 0x000fe400078f18ff */
[----:B------:R-:W-:-:S03]  /*100a0*/  LOP3.LUT R56, R108, 0x38, R57, 0xf8, !PT ;  /* 0x000000386c387812 */ /* 0x000fc600078ef839 */
[----:B------:R-:W-:Y:S01]  /*100b0*/  IMAD.SHL.U32 R59, R59, 0x400, RZ ;  /* 0x000004003b3b7824 */ /* 0x000fe200078e00ff */
[----:B------:R-:W-:-:S04]  /*100c0*/  LOP3.LUT R60, R56, R107, RZ, 0x3c, !PT ;  /* 0x0000006b383c7212 */ /* 0x000fc800078e3cff */
[----:B------:R-:W-:Y:S02]  /*100d0*/  LOP3.LUT R61, R59, 0x7fffe000, RZ, 0xc0, !PT ;  /* 0x7fffe0003b3d7812 */ /* 0x000fe400078ec0ff */
[----:B---3--:R-:W0:Y:S02]  /*100e0*/  LDS.128 R56, [R109] ;  /* 0x000000006d387984 */ /* 0x008e240000000c00 */
[----:B-----5:R-:W-:-:S04]  /*100f0*/  IADD3 R61, R60, R61, R105 ;  /* 0x0000003d3c3d7210 */ /* 0x020fc80007ffe069 */
[----:B------:R-:W-:-:S05]  /*10100*/  LEA R64, R61, R16, 0x1 ;  /* 0x000000103d407211 */ /* 0x000fca00078e08ff */
[----:B------:R-:W1:Y:S01]  /*10110*/  LDS.128 R60, [R64+0x10400] ;  /* 0x01040000403c7984 */ /* 0x000e620000000c00 */
[--C-:B0-----:R-:W-:Y:S02]  /*10120*/  HADD2.F32 R45, -RZ, R57.reuse.H0_H0 ;  /* 0x20000039ff2d7230 */ /* 0x101fe40000004100 */
[----:B------:R-:W-:Y:S02]  /*10130*/  HADD2.F32 R44, -RZ, R56.H0_H0 ;  /* 0x20000038ff2c7230 */ /* 0x000fe40000004100 */
[----:B------:R-:W-:Y:S02]  /*10140*/  HADD2.F32 R57, -RZ, R57.H1_H1 ;  /* 0x30000039ff397230 */ /* 0x000fe40000004100 */
[----:B------:R-:W-:Y:S02]  /*10150*/  HADD2.F32 R46, -RZ, R58.H0_H0 ;  /* 0x2000003aff2e7230 */ /* 0x000fe40000004100 */
[--C-:B------:R-:W-:Y:S02]  /*10160*/  HADD2.F32 R47, -RZ, R59.reuse.H0_H0 ;  /* 0x2000003bff2f7230 */ /* 0x100fe40000004100 */
[----:B------:R-:W-:-:S02]  /*10170*/  HADD2.F32 R59, -RZ, R59.H1_H1 ;  /* 0x3000003bff3b7230 */ /* 0x000fc40000004100 */
[--C-:B-1----:R-:W-:Y:S02]  /*10180*/  HADD2.F32 R53, -RZ, R61.reuse.H0_H0 ;  /* 0x2000003dff357230 */ /* 0x102fe40000004100 */
[----:B------:R-:W-:Y:S02]  /*10190*/  HADD2.F32 R52, -RZ, R60.H0_H0 ;  /* 0x2000003cff347230 */ /* 0x000fe40000004100 */
[----:B------:R-:W-:Y:S02]  /*101a0*/  HADD2.F32 R61, -RZ, R61.H1_H1 ;  /* 0x3000003dff3d7230 */ /* 0x000fe40000004100 */
[C---:B------:R-:W-:Y:S01]  /*101b0*/  FMUL.FTZ R76, R53.reuse, R68 ;  /* 0x00000044354c7220 */ /* 0x040fe20000410000 */
[-C--:B------:R-:W-:Y:S01]  /*101c0*/  FMUL.FTZ R78, R53, R66.reuse ;  /* 0x00000042354e7220 */ /* 0x080fe20000410000 */
[----:B------:R-:W-:Y:S02]  /*101d0*/  HADD2.F32 R53, -RZ, R102.H0_H0 ;  /* 0x20000066ff357230 */ /* 0x000fe40000004100 */
[C---:B------:R-:W-:Y:S01]  /*101e0*/  FFMA.FTZ R76, R45.reuse, R66, -R76 ;  /* 0x000000422d4c7223 */ /* 0x040fe2000001084c */
[----:B------:R-:W-:Y:S01]  /*101f0*/  FFMA.FTZ R78, R45, R68, R78 ;  /* 0x000000442d4e7223 */ /* 0x000fe2000001004e */
[----:B------:R-:W-:Y:S01]  /*10200*/  FMUL.FTZ R45, R52, R101 ;  /* 0x00000065342d7220 */ /* 0x000fe20000410000 */
[----:B------:R-:W-:-:S02]  /*10210*/  HADD2.F32 R66, -RZ, R67.H0_H0 ;  /* 0x20000043ff427230 */ /* 0x000fc40000004100 */
[-C--:B------:R-:W-:Y:S01]  /*10220*/  FMUL.FTZ R52, R52, R103.reuse ;  /* 0x0000006734347220 */ /* 0x080fe20000410000 */
[----:B------:R-:W-:Y:S02]  /*10230*/  HADD2.F32 R55, -RZ, R63.H0_H0 ;  /* 0x2000003fff377230 */ /* 0x000fe40000004100 */
[----:B------:R-:W-:Y:S01]  /*10240*/  FFMA.FTZ R103, R44, R103, -R45 ;  /* 0x000000672c677223 */ /* 0x000fe2000001082d */
[C---:B------:R-:W-:Y:S01]  /*10250*/  FMUL.FTZ R80, R61.reuse, R70 ;  /* 0x000000463d507220 */ /* 0x040fe20000410000 */
[----:B------:R-:W-:Y:S02]  /*10260*/  HADD2.F32 R45, -RZ, R104.H0_H0 ;  /* 0x20000068ff2d7230 */ /* 0x000fe40000004100 */
[-C--:B------:R-:W-:Y:S01]  /*10270*/  FMUL.FTZ R68, R61, R66.reuse ;  /* 0x000000423d447220 */ /* 0x080fe20000410000 */
[----:B------:R-:W-:Y:S02]  /*10280*/  HADD2.F32 R102, -RZ, R102.H1_H1 ;  /* 0x30000066ff667230 */ /* 0x000fe40000004100 */
[----:B------:R-:W-:Y:S01]  /*10290*/  FFMA.FTZ R61, R57, R66, -R80 ;  /* 0x00000042393d7223 */ /* 0x000fe20000010850 */
[----:B------:R-:W-:-:S02]  /*102a0*/  HADD2.F32 R54, -RZ, R62.H0_H0 ;  /* 0x2000003eff367230 */ /* 0x000fc40000004100 */
[----:B------:R-:W-:Y:S01]  /*102b0*/  FFMA.FTZ R67, R57, R70, R68 ;  /* 0x0000004639437223 */ /* 0x000fe20000010044 */
[----:B------:R-:W-:Y:S02]  /*102c0*/  HADD2.F32 R104, -RZ, R104.H1_H1 ;  /* 0x30000068ff687230 */ /* 0x000fe40000004100 */
[----:B------:R-:W-:Y:S01]  /*102d0*/  FFMA.FTZ R101, R44, R101, R52 ;  /* 0x000000652c657223 */ /* 0x000fe20000010034 */
[C---:B------:R-:W-:Y:S01]  /*102e0*/  FMUL.FTZ R66, R55.reuse, R102 ;  /* 0x0000006637427220 */ /* 0x040fe20000410000 */
[----:B------:R-:W-:Y:S02]  /*102f0*/  HADD2.F32 R63, -RZ, R63.H1_H1 ;  /* 0x3000003fff3f7230 */ /* 0x000fe40000004100 */
[C---:B------:R-:W-:Y:S01]  /*10300*/  FMUL.FTZ R57, R54.reuse, R53 ;  /* 0x0000003536397220 */ /* 0x040fe20000410000 */
[----:B------:R-:W-:Y:S01]  /*10310*/  FMUL.FTZ R69, R54, R45 ;  /* 0x0000002d36457220 */ /* 0x000fe20000410000 */
[----:B------:R-:W-:Y:S02]  /*10320*/  HADD2.F32 R52, -RZ, R71.H0_H0 ;  /* 0x20000047ff347230 */ /* 0x000fe40000004100 */
[----:B------:R-:W-:Y:S01]  /*10330*/  FMUL.FTZ R55, R55, R104 ;  /* 0x0000006837377220 */ /* 0x000fe20000410000 */
[----:B------:R-:W-:-:S02]  /*10340*/  HADD2.F32 R44, -RZ, R81.H0_H0 ;  /* 0x20000051ff2c7230 */ /* 0x000fc40000004100 */
[C---:B------:R-:W-:Y:S01]  /*10350*/  FFMA.FTZ R54, R46.reuse, R45, -R57 ;  /* 0x0000002d2e367223 */ /* 0x040fe20000010839 */
[----:B------:R-:W-:Y:S01]  /*10360*/  FFMA.FTZ R69, R46, R53, R69 ;  /* 0x000000352e457223 */ /* 0x000fe20000010045 */
[----:B------:R-:W-:Y:S01]  /*10370*/  FFMA.FTZ R102, R47, R102, R55 ;  /* 0x000000662f667223 */ /* 0x000fe20000010037 */
[----:B------:R-:W-:Y:S02]  /*10380*/  HADD2.F32 R60, -RZ, R60.H1_H1 ;  /* 0x3000003cff3c7230 */ /* 0x000fe40000004100 */
[----:B------:R-:W-:Y:S01]  /*10390*/  FMUL.FTZ R46, R63, R52 ;  /* 0x000000343f2e7220 */ /* 0x000fe20000410000 */
[----:B------:R-:W-:Y:S02]  /*103a0*/  HADD2.F32 R62, -RZ, R62.H1_H1 ;  /* 0x3000003eff3e7230 */ /* 0x000fe40000004100 */
[----:B------:R-:W-:Y:S01]  /*103b0*/  FFMA.FTZ R66, R47, R104, -R66 ;  /* 0x000000682f427223 */ /* 0x000fe20000010842 */
[----:B------:R-:W-:Y:S01]  /*103c0*/  FMUL.FTZ R68, R63, R44 ;  /* 0x0000002c3f447220 */ /* 0x000fe20000410000 */
[----:B------:R-:W-:-:S02]  /*103d0*/  HADD2.F32 R53, -RZ, R79.H0_H0 ;  /* 0x2000004fff357230 */ /* 0x000fc40000004100 */
[C---:B------:R-:W-:Y:S01]  /*103e0*/  FFMA.FTZ R63, R59.reuse, R44, -R46 ;  /* 0x0000002c3b3f7223 */ /* 0x040fe2000001082e */
[----:B------:R-:W-:Y:S02]  /*103f0*/  HADD2.F32 R55, -RZ, R77.H0_H0 ;  /* 0x2000004dff377230 */ /* 0x000fe40000004100 */
[----:B------:R-:W-:Y:S01]  /*10400*/  FFMA.FTZ R71, R59, R52, R68 ;  /* 0x000000343b477223 */ /* 0x000fe20000010044 */
[----:B------:R-:W-:Y:S02]  /*10410*/  HADD2.F32 R45, -RZ, R83.H0_H0 ;  /* 0x20000053ff2d7230 */ /* 0x000fe40000004100 */
[----:B------:R-:W-:Y:S01]  /*10420*/  FMUL.FTZ R57, R60, R53 ;  /* 0x000000353c397220 */ /* 0x000fe20000410000 */
[----:B------:R-:W-:Y:S02]  /*10430*/  HADD2.F32 R47, -RZ, R82.H0_H0 ;  /* 0x20000052ff2f7230 */ /* 0x000fe40000004100 */
[----:B------:R-:W-:Y:S01]  /*10440*/  FMUL.FTZ R59, R62, R55 ;  /* 0x000000373e3b7220 */ /* 0x000fe20000410000 */
[----:B------:R-:W-:-:S02]  /*10450*/  HADD2.F32 R56, -RZ, R56.H1_H1 ;  /* 0x30000038ff387230 */ /* 0x000fc40000004100 */
[----:B------:R-:W-:Y:S01]  /*10460*/  FMUL.FTZ R60, R60, R45 ;  /* 0x0000002d3c3c7220 */ /* 0x000fe20000410000 */
[----:B------:R-:W-:Y:S02]  /*10470*/  HADD2.F32 R58, -RZ, R58.H1_H1 ;  /* 0x3000003aff3a7230 */ /* 0x000fe40000004100 */
[----:B------:R-:W-:Y:S01]  /*10480*/  FMUL.FTZ R62, R62, R47 ;  /* 0x0000002f3e3e7220 */ /* 0x000fe20000410000 */
        /* <DEDUP_REMOVED lines=14> */
.L_x_1927:
[----:B------:R-:W-:Y:S05]  /*10570*/  BSYNC B2 ;  /* 0x0000000000027941 */ /* 0x000fea0003800000 */
.L_x_1926:
[----:B------:R-:W-:Y:S05]  /*10580*/  @P1 BRA `(.L_x_1925) ;  /* 0x0000000400801947 */ /* 0x000fea0003800000 */
[----:B-1----:R-:W2:Y:S04]  /*10590*/  LDL R44, [R1+0x44] ;  /* 0x00004400012c7983 */ /* 0x002ea80000100800 */
[----:B0-----:R-:W3:Y:S01]  /*105a0*/  LDL R71, [R1+0x7c] ;  /* 0x00007c0001477983 */ /* 0x001ee20000100800 */
[----:B------:R-:W-:Y:S01]  /*105b0*/  SHF.R.U32.HI R62, RZ, 0x10, R49 ;  /* 0x00000010ff3e7819 */ /* 0x000fe20000011631 */
[----:B------:R-:W-:Y:S01]  /*105c0*/  HADD2.F32 R58, -RZ, R95.H1_H1 ;  /* 0x3000005fff3a7230 */ /* 0x000fe20000004100 */
[--C-:B------:R-:W-:Y:S01]  /*105d0*/  SHF.R.U64 R70, R40, 0x10, R41.reuse ;  /* 0x0000001028467819 */ /* 0x100fe20000001229 */
[--C-:B------:R-:W-:Y:S01]  /*105e0*/  HADD2.F32 R60, -RZ, R93.reuse.H1_H1 ;  /* 0x3000005dff3c7230 */ /* 0x100fe20000004100 */
[----:B------:R-:W-:Y:S01]  /*105f0*/  SHF.R.U32.HI R57, RZ, 0x10, R41 ;  /* 0x00000010ff397819 */ /* 0x000fe20000011629 */
[----:B------:R-:W-:Y:S01]  /*10600*/  HADD2.F32 R93, -RZ, R93.H0_H0 ;  /* 0x2000005dff5d7230 */ /* 0x000fe20000004100 */
[--C-:B------:R-:W-:Y:S01]  /*10610*/  SHF.R.U64 R63, R50, 0x10, R51.reuse ;  /* 0x00000010323f7819 */ /* 0x100fe20000001233 */
[----:B------:R-:W-:Y:S01]  /*10620*/  HADD2.F32 R95, -RZ, R95.H0_H0 ;  /* 0x2000005fff5f7230 */ /* 0x000fe20000004100 */
[----:B------:R-:W-:Y:S01]  /*10630*/  SHF.R.U32.HI R61, RZ, 0x10, R51 ;  /* 0x00000010ff3d7819 */ /* 0x000fe20000011633 */
[----:B------:R-:W-:Y:S01]  /*10640*/  HADD2.F32 R62, -RZ, R62.H0_H0 ;  /* 0x2000003eff3e7230 */ /* 0x000fe20000004100 */
[----:B------:R-:W-:-:S02]  /*10650*/  SHF.R.U32.HI R67, RZ, 0x10, R43 ;  /* 0x00000010ff437819 */ /* 0x000fc4000001162b */
[----:B------:R-:W-:Y:S02]  /*10660*/  SHF.R.U64 R69, R42, 0x10, R43 ;  /* 0x000000102a457819 */ /* 0x000fe4000000122b */
[----:B--2---:R-:W-:-:S04]  /*10670*/  LEA.HI R65, R65, R44, RZ, 0x1d ;  /* 0x0000002c41417211 */ /* 0x004fc800078fe8ff */
[----:B------:R-:W-:Y:S01]  /*10680*/  SHF.R.S32.HI R46, RZ, 0x1f, R65 ;  /* 0x0000001fff2e7819 */ /* 0x000fe20000011441 */
[----:B------:R-:W-:-:S03]  /*10690*/  IMAD.SHL.U32 R44, R65, 0x8, RZ ;  /* 0x00000008412c7824 */ /* 0x000fc600078e00ff */
[----:B------:R-:W-:Y:S02]  /*106a0*/  LEA.HI R46, R46, R65, RZ, 0x3 ;  /* 0x000000412e2e7211 */ /* 0x000fe400078f18ff */
[----:B------:R-:W-:Y:S02]  /*106b0*/  LOP3.LUT R44, R108, 0x38, R44, 0xf8, !PT ;  /* 0x000000386c2c7812 */ /* 0x000fe400078ef82c */
[----:B------:R-:W-:Y:S01]  /*106c0*/  SHF.R.U64 R65, R48, 0x10, R49 ;  /* 0x0000001030417819 */ /* 0x000fe20000001231 */
[----:B------:R-:W-:Y:S01]  /*106d0*/  IMAD.SHL.U32 R46, R46, 0x400, RZ ;  /* 0x000004002e2e7824 */ /* 0x000fe200078e00ff */
[----:B------:R-:W-:-:S04]  /*106e0*/  LOP3.LUT R52, R44, R107, RZ, 0x3c, !PT ;  /* 0x0000006b2c347212 */ /* 0x000fc800078e3cff */
[----:B------:R-:W-:Y:S02]  /*106f0*/  LOP3.LUT R53, R46, 0x7fffe000, RZ, 0xc0, !PT ;  /* 0x7fffe0002e357812 */ /* 0x000fe400078ec0ff */
[----:B---3--:R-:W0:Y:S02]  /*10700*/  LDS.128 R44, [R71] ;  /* 0x00000000472c7984 */ /* 0x008e240000000c00 */
[----:B-----5:R-:W-:-:S05]  /*10710*/  IADD3 R53, R52, R53, R105 ;  /* 0x0000003534357210 */ /* 0x020fca0007ffe069 */
[----:B------:R-:W-:-:S05]  /*10720*/  IMAD R56, R53, 0x2, R16 ;  /* 0x0000000235387824 */ /* 0x000fca00078e0210 */
        /* <DEDUP_REMOVED lines=15> */
[----:B------:R-:W-:-:S02]  /*10820*/  HADD2.F32 R58, -RZ, R57.H0_H0 ;  /* 0x20000039ff3a7230 */ /* 0x000fc40000004100 */
[C---:B------:R-:W-:Y:S01]  /*10830*/  FMUL.FTZ R41, R48.reuse, R93 ;  /* 0x0000005d30297220 */ /* 0x040fe20000410000 */
[-C--:B------:R-:W-:Y:S01]  /*10840*/  FMUL.FTZ R48, R48, R95.reuse ;  /* 0x0000005f30307220 */ /* 0x080fe20000410000 */
[----:B------:R-:W-:Y:S02]  /*10850*/  HADD2.F32 R50, -RZ, R54.H0_H0 ;  /* 0x20000036ff327230 */ /* 0x000fe40000004100 */
[C---:B------:R-:W-:Y:S01]  /*10860*/  FMUL.FTZ R68, R53.reuse, R62 ;  /* 0x0000003e35447220 */ /* 0x040fe20000410000 */
[----:B------:R-:W-:Y:S01]  /*10870*/  FFMA.FTZ R95, R40, R95, -R41 ;  /* 0x0000005f285f7223 */ /* 0x000fe20000010829 */
[----:B------:R-:W-:Y:S02]  /*10880*/  HADD2.F32 R51, -RZ, R55.H0_H0 ;  /* 0x20000037ff337230 */ /* 0x000fe40000004100 */
[-C--:B------:R-:W-:Y:S01]  /*10890*/  FMUL.FTZ R60, R53, R58.reuse ;  /* 0x0000003a353c7220 */ /* 0x080fe20000410000 */
[----:B------:R-:W-:Y:S02]  /*108a0*/  HADD2.F32 R41, -RZ, R96.H0_H0 ;  /* 0x20000060ff297230 */ /* 0x000fe40000004100 */
[----:B------:R-:W-:Y:S01]  /*108b0*/  FFMA.FTZ R53, R45, R58, -R68 ;  /* 0x0000003a2d357223 */ /* 0x000fe20000010844 */
[----:B------:R-:W-:-:S02]  /*108c0*/  HADD2.F32 R94, -RZ, R94.H1_H1 ;  /* 0x3000005eff5e7230 */ /* 0x000fc40000004100 */
[----:B------:R-:W-:Y:S01]  /*108d0*/  FFMA.FTZ R57, R45, R62, R60 ;  /* 0x0000003e2d397223 */ /* 0x000fe2000001003c */
[----:B------:R-:W-:Y:S02]  /*108e0*/  HADD2.F32 R96, -RZ, R96.H1_H1 ;  /* 0x30000060ff607230 */ /* 0x000fe40000004100 */
[----:B------:R-:W-:Y:S01]  /*108f0*/  FFMA.FTZ R93, R40, R93, R48 ;  /* 0x0000005d285d7223 */ /* 0x000fe20000010030 */
[----:B------:R-:W-:Y:S02]  /*10900*/  HADD2.F32 R55, -RZ, R55.H1_H1 ;  /* 0x30000037ff377230 */ /* 0x000fe40000004100 */
[C---:B------:R-:W-:Y:S01]  /*10910*/  FMUL.FTZ R45, R50.reuse, R49 ;  /* 0x00000031322d7220 */ /* 0x040fe20000410000 */
[----:B------:R-:W-:Y:S01]  /*10920*/  FMUL.FTZ R59, R50, R41 ;  /* 0x00000029323b7220 */ /* 0x000fe20000410000 */
[----:B------:R-:W-:Y:S02]  /*10930*/  HADD2.F32 R48, -RZ, R61.H0_H0 ;  /* 0x2000003dff307230 */ /* 0x000fe40000004100 */
[----:B------:R-:W-:Y:S01]  /*10940*/  FMUL.FTZ R58, R51, R94 ;  /* 0x0000005e333a7220 */ /* 0x000fe20000410000 */
[----:B------:R-:W-:-:S02]  /*10950*/  HADD2.F32 R40, -RZ, R67.H0_H0 ;  /* 0x20000043ff287230 */ /* 0x000fc40000004100 */
[----:B------:R-:W-:Y:S01]  /*10960*/  FMUL.FTZ R51, R51, R96 ;  /* 0x0000006033337220 */ /* 0x000fe20000410000 */
[C---:B------:R-:W-:Y:S01]  /*10970*/  FFMA.FTZ R50, R42.reuse, R41, -R45 ;  /* 0x000000292a327223 */ /* 0x040fe2000001082d */
[----:B------:R-:W-:Y:S01]  /*10980*/  FFMA.FTZ R59, R42, R49, R59 ;  /* 0x000000312a3b7223 */ /* 0x000fe2000001003b */
[----:B------:R-:W-:Y:S02]  /*10990*/  HADD2.F32 R52, -RZ, R52.H1_H1 ;  /* 0x30000034ff347230 */ /* 0x000fe40000004100 */
[----:B------:R-:W-:Y:S01]  /*109a0*/  FMUL.FTZ R42, R55, R48 ;  /* 0x00000030372a7220 */ /* 0x000fe20000410000 */
[----:B------:R-:W-:Y:S02]  /*109b0*/  HADD2.F32 R54, -RZ, R54.H1_H1 ;  /* 0x30000036ff367230 */ /* 0x000fe40000004100 */
[C---:B------:R-:W-:Y:S01]  /*109c0*/  FFMA.FTZ R58, R43.reuse, R96, -R58 ;  /* 0x000000602b3a7223 */ /* 0x040fe2000001083a */
[----:B------:R-:W-:Y:S01]  /*109d0*/  FFMA.FTZ R94, R43, R94, R51 ;  /* 0x0000005e2b5e7223 */ /* 0x000fe20000010033 */
        /* <DEDUP_REMOVED lines=27> */
.L_x_1925:
[----:B------:R-:W-:Y:S05]  /*10b90*/  BSYNC B1 ;  /* 0x0000000000017941 */ /* 0x000fea0003800000 */
.L_x_1924:
[----:B--2---:R-:W-:Y:S01]  /*10ba0*/  VIADD R40, R218, 0x40 ;  /* 0x00000040da287836 */ /* 0x004fe20000000000 */
[----:B------:R-:W-:Y:S04]  /*10bb0*/  BSSY B1, `(.L_x_1928) ;  /* 0x00000cf000017945 */ /* 0x000fe80003800000 */
[----:B------:R-:W-:-:S13]  /*10bc0*/  ISETP.GE.AND P0, PT, R40, R3, PT ;  /* 0x000000032800720c */ /* 0x000fda0003f06270 */
[----:B------:R-:W-:Y:S05]  /*10bd0*/  @P0 BRA `(.L_x_1929) ;  /* 0x0000000c00300947 */ /* 0x000fea0003800000 */
[----:B-1----:R1:W5:Y:S01]  /*10be0*/  LDL R64, [R1+0x64] ;  /* 0x0000640001407983 */ /* 0x0023620000100800 */
[----:B0-----:R-:W0:Y:S01]  /*10bf0*/  LDC R63, c[0x0][0x3f4] ;  /* 0x0000fd00ff3f7b82 */ /* 0x001e220000000800 */
[----:B------:R-:W-:Y:S01]  /*10c00*/  VIADD R66, R218, 0x40 ;  /* 0x00000040da427836 */ /* 0x000fe20000000000 */
[----:B------:R-:W-:Y:S04]  /*10c10*/  BSSY B2, `(.L_x_1930) ;  /* 0x0000067000027945 */ /* 0x000fe80003800000 */
[----:B------:R-:W-:-:S04]  /*10c20*/  SHF.L.U32 R66, R66, 0x6, RZ ;  /* 0x0000000642427819 */ /* 0x000fc800000006ff */
[----:B------:R-:W-:-:S04]  /*10c30*/  LOP3.LUT R66, R66, 0x1c0, RZ, 0xc0, !PT ;  /* 0x000001c042427812 */ /* 0x000fc800078ec0ff */
[----:B------:R-:W-:Y:S02]  /*10c40*/  SHF.R.U32.HI R65, RZ, 0x3, R66 ;  /* 0x00000003ff417819 */ /* 0x000fe40000011642 */
[-C--:B0-----:R-:W-:Y:S02]  /*10c50*/  ISETP.GE.AND P0, PT, R18, R63.reuse, PT ;  /* 0x0000003f1200720c */ /* 0x081fe40003f06270 */
[----:B------:R-:W-:-:S11]  /*10c60*/  ISETP.GE.AND P1, PT, R226, R63, PT ;  /* 0x0000003fe200720c */ /* 0x000fd60003f26270 */
[----:B-1----:R-:W-:Y:S05]  /*10c70*/  @P0 BRA `(.L_x_1931) ;  /* 0x0000000400800947 */ /* 0x002fea0003800000 */
[----:B------:R-:W2:Y:S04]  /*10c80*/  LDL R40, [R1+0x40] ;  /* 0x0000400001287983 */ /* 0x000ea80000100800 */
[----:B------:R-:W3:Y:S01]  /*10c90*/  LDL R67, [R1+0x78] ;  /* 0x0000780001437983 */ /* 0x000ee20000100800 */
[--C-:B------:R-:W-:Y:S01]  /*10ca0*/  SHF.R.U64 R57, R36, 0x10, R37.reuse ;  /* 0x0000001024397819 */ /* 0x100fe20000001225 */
[----:B------:R-:W-:Y:S01]  /*10cb0*/  HADD2.F32 R50, -RZ, R99.H1_H1 ;  /* 0x30000063ff327230 */ /* 0x000fe20000004100 */
[----:B------:R-:W-:Y:S01]  /*10cc0*/  SHF.R.U32.HI R54, RZ, 0x10, R37 ;  /* 0x00000010ff367819 */ /* 0x000fe20000011625 */
        /* <DEDUP_REMOVED lines=91> */
.L_x_1931:
[----:B------:R-:W-:Y:S05]  /*11280*/  BSYNC B2 ;  /* 0x0000000000027941 */ /* 0x000fea0003800000 */
.L_x_1930:
[----:B------:R-:W-:Y:S05]  /*11290*/  @P1 BRA `(.L_x_1929) ;  /* 0x0000000400801947 */ /* 0x000fea0003800000 */
[----:B0-----:R-:W2:Y:S04]  /*112a0*/  LDL R28, [R1+0x44] ;  /* 0x00004400011c7983 */ /* 0x001ea80000100800 */
[----:B------:R-:W3:Y:S01]  /*112b0*/  LDL R56, [R1+0x74] ;  /* 0x0000740001387983 */ /* 0x000ee20000100800 */
        /* <DEDUP_REMOVED lines=8> */
[----:B------:R-:W-:-:S02]  /*11340*/  SHF.R.U64 R49, R34, 0x10, R35 ;  /* 0x0000001022317819 */ /* 0x000fc40000001223 */
[----:B------:R-:W-:Y:S02]  /*11350*/  SHF.R.U32.HI R47, RZ, 0x10, R35 ;  /* 0x00000010ff2f7819 */ /* 0x000fe40000011623 */
        /* <DEDUP_REMOVED lines=25> */
[----:B------:R-:W-:Y:S02]  /*114f0*/  HADD2.F32 R33, -RZ, R86.H1_H1 ;  /* 0x30000056ff217230 */ /* 0x000fe40000004100 */
[----:B------:R-:W-:Y:S01]  /*11500*/  FFMA.FTZ R48, R25, R42, -R48 ;  /* 0x0000002a19307223 */ /* 0x000fe20000010830 */
[----:B------:R-:W-:-:S02]  /*11510*/  HADD2.F32 R42, -RZ, R41.H0_H0 ;  /* 0x20000029ff2a7230 */ /* 0x000fc40000004100 */
[----:B------:R-:W-:Y:S01]  /*11520*/  FFMA.FTZ R50, R25, R44, R50 ;  /* 0x0000002c19327223 */ /* 0x000fe20000010032 */
[C---:B------:R-:W-:Y:S01]  /*11530*/  FMUL.FTZ R25, R32.reuse, R33 ;  /* 0x0000002120197220 */ /* 0x040fe20000410000 */
[-C--:B------:R-:W-:Y:S01]  /*11540*/  FMUL.FTZ R32, R32, R87.reuse ;  /* 0x0000005720207220 */ /* 0x080fe20000410000 */
[C---:B------:R-:W-:Y:S01]  /*11550*/  FMUL.FTZ R52, R37.reuse, R46 ;  /* 0x0000002e25347220 */ /* 0x040fe20000410000 */
[-C--:B------:R-:W-:Y:S01]  /*11560*/  FMUL.FTZ R44, R37, R42.reuse ;  /* 0x0000002a252c7220 */ /* 0x080fe20000410000 */
[C---:B------:R-:W-:Y:S01]  /*11570*/  FFMA.FTZ R87, R24.reuse, R87, -R25 ;  /* 0x0000005718577223 */ /* 0x040fe20000010819 */
[----:B------:R-:W-:Y:S02]  /*11580*/  HADD2.F32 R34, -RZ, R38.H0_H0 ;  /* 0x20000026ff227230 */ /* 0x000fe40000004100 */
[----:B------:R-:W-:Y:S01]  /*11590*/  FFMA.FTZ R41, R24, R33, R32 ;  /* 0x0000002118297223 */ /* 0x000fe20000010020 */
[----:B------:R-:W-:Y:S02]  /*115a0*/  HADD2.F32 R37, -RZ, R85.H1_H1 ;  /* 0x30000055ff257230 */ /* 0x000fe40000004100 */
[----:B------:R-:W-:Y:S01]  /*115b0*/  FFMA.FTZ R43, R29, R42, -R52 ;  /* 0x0000002a1d2b7223 */ /* 0x000fe20000010834 */
[----:B------:R-:W-:-:S02]  /*115c0*/  HADD2.F32 R25, -RZ, R88.H0_H0 ;  /* 0x20000058ff197230 */ /* 0x000fc40000004100 */
[----:B------:R-:W-:Y:S01]  /*115d0*/  FFMA.FTZ R45, R29, R46, R44 ;  /* 0x0000002e1d2d7223 */ /* 0x000fe2000001002c */
[----:B------:R-:W-:Y:S02]  /*115e0*/  HADD2.F32 R35, -RZ, R39.H0_H0 ;  /* 0x20000027ff237230 */ /* 0x000fe40000004100 */
[C---:B------:R-:W-:Y:S01]  /*115f0*/  FMUL.FTZ R29, R34.reuse, R37 ;  /* 0x00000025221d7220 */ /* 0x040fe20000410000 */
[----:B------:R-:W-:Y:S02]  /*11600*/  HADD2.F32 R32, -RZ, R85.H0_H0 ;  /* 0x20000055ff207230 */ /* 0x000fe40000004100 */
[-C--:B------:R-:W-:Y:S01]  /*11610*/  FMUL.FTZ R33, R34, R25.reuse ;  /* 0x0000001922217220 */ /* 0x080fe20000410000 */
[----:B------:R-:W-:Y:S02]  /*11620*/  HADD2.F32 R88, -RZ, R88.H1_H1 ;  /* 0x30000058ff587230 */ /* 0x000fe40000004100 */
[----:B------:R-:W-:Y:S01]  /*11630*/  FFMA.FTZ R42, R26, R25, -R29 ;  /* 0x000000191a2a7223 */ /* 0x000fe2000001081d */
[----:B------:R-:W-:-:S02]  /*11640*/  HADD2.F32 R39, -RZ, R39.H1_H1 ;  /* 0x30000027ff277230 */ /* 0x000fc40000004100 */
[C---:B------:R-:W-:Y:S01]  /*11650*/  FMUL.FTZ R44, R35.reuse, R32 ;  /* 0x00000020232c7220 */ /* 0x040fe20000410000 */
[----:B------:R-:W-:Y:S02]  /*11660*/  HADD2.F32 R34, -RZ, R47.H0_H0 ;  /* 0x2000002fff227230 */ /* 0x000fe40000004100 */
[----:B------:R-:W-:Y:S01]  /*11670*/  FMUL.FTZ R35, R35, R88 ;  /* 0x0000005823237220 */ /* 0x000fe20000410000 */
[----:B------:R-:W-:Y:S02]  /*11680*/  HADD2.F32 R24, -RZ, R53.H0_H0 ;  /* 0x20000035ff187230 */ /* 0x000fe40000004100 */
[----:B------:R-:W-:Y:S01]  /*11690*/  FFMA.FTZ R37, R26, R37, R33 ;  /* 0x000000251a257223 */ /* 0x000fe20000010021 */
[----:B------:R-:W-:Y:S02]  /*116a0*/  HADD2.F32 R36, -RZ, R36.H1_H1 ;  /* 0x30000024ff247230 */ /* 0x000fe40000004100 */
[----:B------:R-:W-:Y:S01]  /*116b0*/  FMUL.FTZ R26, R39, R34 ;  /* 0x00000022271a7220 */ /* 0x000fe20000410000 */
[----:B------:R-:W-:-:S02]  /*116c0*/  HADD2.F32 R38, -RZ, R38.H1_H1 ;  /* 0x30000026ff267230 */ /* 0x000fc40000004100 */
[C---:B------:R-:W-:Y:S01]  /*116d0*/  FFMA.FTZ R44, R27.reuse, R88, -R44 ;  /* 0x000000581b2c7223 */ /* 0x040fe2000001082c */
[----:B------:R-:W-:Y:S01]  /*116e0*/  FFMA.FTZ R32, R27, R32, R35 ;  /* 0x000000201b207223 */ /* 0x000fe20000010023 */
[-C--:B------:R-:W-:Y:S01]  /*116f0*/  FMUL.FTZ R46, R39, R24.reuse ;  /* 0x00000018272e7220 */ /* 0x080fe20000410000 */
[----:B------:R-:W-:Y:S02]  /*11700*/  HADD2.F32 R29, -RZ, R51.H0_H0 ;  /* 0x20000033ff1d7230 */ /* 0x000fe40000004100 */
[C---:B------:R-:W-:Y:S01]  /*11710*/  FFMA.FTZ R39, R31.reuse, R24, -R26 ;  /* 0x000000181f277223 */ /* 0x040fe2000001081a */
[----:B------:R-:W-:Y:S02]  /*11720*/  HADD2.F32 R33, -RZ, R49.H0_H0 ;  /* 0x20000031ff217230 */ /* 0x000fe40000004100 */
[----:B------:R-:W-:Y:S01]  /*11730*/  FFMA.FTZ R47, R31, R34, R46 ;  /* 0x000000221f2f7223 */ /* 0x000fe2000001002e */
[----:B------:R-:W-:Y:S02]  /*11740*/  HADD2.F32 R25, -RZ, R55.H0_H0 ;  /* 0x20000037ff197230 */ /* 0x000fe40000004100 */
[----:B------:R-:W-:Y:S01]  /*11750*/  FMUL.FTZ R31, R36, R29 ;  /* 0x0000001d241f7220 */ /* 0x000fe20000410000 */
[----:B------:R-:W-:-:S02]  /*11760*/  HADD2.F32 R27, -RZ, R54.H0_H0 ;  /* 0x20000036ff1b7230 */ /* 0x000fc40000004100 */
[----:B------:R-:W-:Y:S01]  /*11770*/  FMUL.FTZ R35, R38, R33 ;  /* 0x0000002126237220 */ /* 0x000fe20000410000 */
[----:B------:R-:W-:Y:S02]  /*11780*/  HADD2.F32 R28, -RZ, R28.H1_H1 ;  /* 0x3000001cff1c7230 */ /* 0x000fe40000004100 */
[----:B------:R-:W-:Y:S01]  /*11790*/  FMUL.FTZ R36, R36, R25 ;  /* 0x0000001924247220 */ /* 0x000fe20000410000 */
[----:B------:R-:W-:Y:S02]  /*117a0*/  HADD2.F32 R30, -RZ, R30.H1_H1 ;  /* 0x3000001eff1e7230 */ /* 0x000fe40000004100 */
        /* <DEDUP_REMOVED lines=15> */
.L_x_1929:
[----:B------:R-:W-:Y:S05]  /*118a0*/  BSYNC B1 ;  /* 0x0000000000017941 */ /* 0x000fea0003800000 */
.L_x_1928:
[----:B--2---:R-:W-:-:S05]  /*118b0*/  VIADD R24, R218, 0x60 ;  /* 0x00000060da187836 */ /* 0x004fca0000000000 */
[----:B------:R-:W-:-:S13]  /*118c0*/  ISETP.GE.AND P0, PT, R24, R3, PT ;  /* 0x000000031800720c */ /* 0x000fda0003f06270 */
[----:B------:R-:W-:Y:S05]  /*118d0*/  @P0 BRA `(.L_x_1899) ;  /* 0x0000000c003c0947 */ /* 0x000fea0003800000 */
[----:B-1----:R1:W5:Y:S01]  /*118e0*/  LDL R46, [R1+0x60] ;  /* 0x00006000012e7983 */ /* 0x0023620000100800 */
[----:B------:R-:W2:Y:S01]  /*118f0*/  LDC R47, c[0x0][0x3f4] ;  /* 0x0000fd00ff2f7b82 */ /* 0x000ea20000000800 */
[C---:B0-----:R-:W-:Y:S01]  /*11900*/  VIADD R48, R218.reuse, 0x60 ;  /* 0x00000060da307836 */ /* 0x041fe20000000000 */
[----:B------:R-:W-:Y:S01]  /*11910*/  BSSY B1, `(.L_x_1932) ;  /* 0x000006a000017945 */ /* 0x000fe20003800000 */
[----:B------:R-:W-:Y:S02]  /*11920*/  VIADD R49, R218, 0x60 ;  /* 0x00000060da317836 */ /* 0x000fe40000000000 */
        /* <DEDUP_REMOVED lines=18> */
[----:B------:R-:W-:-:S02]  /*11a50*/  SHF.R.U64 R44, R14, 0x10, R15 ;  /* 0x000000100e2c7819 */ /* 0x000fc4000000120f */
[----:B------:R-:W-:Y:S01]  /*11a60*/  SHF.R.U32.HI R43, RZ, 0x10, R15 ;  /* 0x00000010ff2b7819 */ /* 0x000fe2000001160f */
[----:B------:R-:W-:Y:S01]  /*11a70*/  HADD2.F32 R36, -RZ, R36.H0_H0 ;  /* 0x20000024ff247230 */ /* 0x000fe20000004100 */
[--C-:B------:R-:W-:Y:S02]  /*11a80*/  SHF.R.U32.HI R37, RZ, 0x10, R7.reuse ;  /* 0x00000010ff257819 */ /* 0x100fe40000011607 */
[----:B------:R-:W-:Y:S02]  /*11a90*/  SHF.R.U64 R39, R6, 0x10, R7 ;  /* 0x0000001006277819 */ /* 0x000fe40000001207 */
[----:B--2---:R-:W-:-:S04]  /*11aa0*/  LEA.HI R3, R47, R24, RZ, 0x1d ;  /* 0x000000182f037211 */ /* 0x004fc800078fe8ff */
[----:B------:R-:W-:Y:S02]  /*11ab0*/  SHF.R.S32.HI R26, RZ, 0x1f, R3 ;  /* 0x0000001fff1a7819 */ /* 0x000fe40000011403 */
[----:B------:R-:W-:Y:S02]  /*11ac0*/  SHF.L.U32 R24, R3, 0x3, RZ ;  /* 0x0000000303187819 */ /* 0x000fe400000006ff */
        /* <DEDUP_REMOVED lines=78> */
.L_x_1933:
[----:B------:R-:W-:Y:S05]  /*11fb0*/  BSYNC B1 ;  /* 0x0000000000017941 */ /* 0x000fea0003800000 */
.L_x_1932:
[----:B------:R-:W-:Y:S05]  /*11fc0*/  @P1 BRA `(.L_x_1899) ;  /* 0x0000000400801947 */ /* 0x000fea0003800000 */
[----:B0-----:R-:W2:Y:S04]  /*11fd0*/  LDL R3, [R1+0x44] ;  /* 0x0000440001037983 */ /* 0x001ea80000100800 */
[----:B------:R-:W3:Y:S01]  /*11fe0*/  LDL R41, [R1+0x6c] ;  /* 0x00006c0001297983 */ /* 0x000ee20000100800 */
[--C-:B------:R-:W-:Y:S01]  /*11ff0*/  SHF.R.U64 R40, R72, 0x10, R73.reuse ;  /* 0x0000001048287819 */ /* 0x100fe20000001249 */
[--C-:B------:R-:W-:Y:S01]  /*12000*/  HADD2.F32 R29, -RZ, R21.reuse.H1_H1 ;  /* 0x30000015ff1d7230 */ /* 0x100fe20000004100 */
[----:B------:R-:W-:Y:S01]  /*12010*/  SHF.R.U32.HI R72, RZ, 0x10, R73 ;  /* 0x00000010ff487819 */ /* 0x000fe20000011649 */
[--C-:B------:R-:W-:Y:S01]  /*12020*/  HADD2.F32 R31, -RZ, R0.reuse.H1_H1 ;  /* 0x30000000ff1f7230 */ /* 0x100fe20000004100 */
[--C-:B------:R-:W-:Y:S01]  /*12030*/  SHF.R.U32.HI R30, RZ, 0x10, R9.reuse ;  /* 0x00000010ff1e7819 */ /* 0x100fe20000011609 */
[----:B------:R-:W-:Y:S01]  /*12040*/  HADD2.F32 R28, -RZ, R0.H0_H0 ;  /* 0x20000000ff1c7230 */ /* 0x000fe20000004100 */
[----:B------:R-:W-:Y:S01]  /*12050*/  SHF.R.U64 R38, R8, 0x10, R9 ;  /* 0x0000001008267819 */ /* 0x000fe20000001209 */
[----:B------:R-:W-:Y:S01]  /*12060*/  HADD2.F32 R0, -RZ, R21.H0_H0 ;  /* 0x20000015ff007230 */ /* 0x000fe20000004100 */
[--C-:B------:R-:W-:Y:S01]  /*12070*/  SHF.R.U64 R39, R74, 0x10, R75.reuse ;  /* 0x000000104a277819 */ /* 0x100fe2000000124b */
[----:B------:R-:W-:Y:S01]  /*12080*/  HADD2.F32 R30, -RZ, R30.H0_H0 ;  /* 0x2000001eff1e7230 */ /* 0x000fe20000004100 */
[----:B------:R-:W-:Y:S01]  /*12090*/  SHF.R.U32.HI R74, RZ, 0x10, R75 ;  /* 0x00000010ff4a7819 */ /* 0x000fe2000001164b */
[--C-:B------:R-:W-:Y:S01]  /*120a0*/  HADD2.F32 R21, -RZ, R20.reuse.H0_H0 ;  /* 0x20000014ff157230 */ /* 0x100fe20000004100 */
[--C-:B------:R-:W-:Y:S01]  /*120b0*/  SHF.R.U32.HI R36, RZ, 0x10, R11.reuse ;  /* 0x00000010ff247819 */ /* 0x100fe2000001160b */
[----:B------:R-:W-:Y:S01]  /*120c0*/  HADD2.F32 R20, -RZ, R20.H1_H1 ;  /* 0x30000014ff147230 */ /* 0x000fe20000004100 */
[----:B------:R-:W-:-:S02]  /*120d0*/  SHF.R.U64 R37, R10, 0x10, R11 ;  /* 0x000000100a257819 */ /* 0x000fc4000000120b */
        /* <DEDUP_REMOVED lines=27> */
[----:B------:R-:W-:Y:S01]  /*12290*/  FMUL.FTZ R8, R13, R28 ;  /* 0x0000001c0d087220 */ /* 0x000fe20000410000 */
[-C--:B------:R-:W-:Y:S01]  /*122a0*/  FMUL.FTZ R34, R25, R24.reuse ;  /* 0x0000001819227220 */ /* 0x080fe20000410000 */
[----:B------:R-:W-:Y:S01]  /*122b0*/  FFMA.FTZ R32, R9, R24, -R32 ;  /* 0x0000001809207223 */ /* 0x000fe20000010820 */
[----:B------:R-:W-:-:S02]  /*122c0*/  HADD2.F32 R26, -RZ, R14.H0_H0 ;  /* 0x2000000eff1a7230 */ /* 0x000fc40000004100 */
[----:B------:R-:W-:Y:S01]  /*122d0*/  FMUL.FTZ R13, R13, R0 ;  /* 0x000000000d0d7220 */ /* 0x000fe20000410000 */
[----:B------:R-:W-:Y:S01]  /*122e0*/  FFMA.FTZ R34, R9, R30, R34 ;  /* 0x0000001e09227223 */ /* 0x000fe20000010022 */
[--C-:B------:R-:W-:Y:S02]  /*122f0*/  HADD2.F32 R9, -RZ, R84.reuse.H0_H0 ;  /* 0x20000054ff097230 */ /* 0x100fe40000004100 */
[C---:B------:R-:W-:Y:S01]  /*12300*/  FFMA.FTZ R24, R5.reuse, R0, -R8 ;  /* 0x0000000005187223 */ /* 0x040fe20000010808 */
[--C-:B------:R-:W-:Y:S02]  /*12310*/  HADD2.F32 R27, -RZ, R15.reuse.H0_H0 ;  /* 0x2000000fff1b7230 */ /* 0x100fe40000004100 */
[----:B------:R-:W-:Y:S01]  /*12320*/  FFMA.FTZ R28, R5, R28, R13 ;  /* 0x0000001c051c7223 */ /* 0x000fe2000001000d */
[----:B------:R-:W-:Y:S02]  /*12330*/  HADD2.F32 R84, -RZ, R84.H1_H1 ;  /* 0x30000054ff547230 */ /* 0x000fe40000004100 */
[C---:B------:R-:W-:Y:S01]  /*12340*/  FMUL.FTZ R5, R26.reuse, R21 ;  /* 0x000000151a057220 */ /* 0x040fe20000410000 */
[----:B------:R-:W-:Y:S01]  /*12350*/  FMUL.FTZ R13, R26, R9 ;  /* 0x000000091a0d7220 */ /* 0x000fe20000410000 */
[----:B------:R-:W-:Y:S01]  /*12360*/  FMUL.FTZ R26, R27, R20 ;  /* 0x000000141b1a7220 */ /* 0x000fe20000410000 */
[----:B------:R-:W-:-:S02]  /*12370*/  HADD2.F32 R15, -RZ, R15.H1_H1 ;  /* 0x3000000fff0f7230 */ /* 0x000fc40000004100 */
[-C--:B------:R-:W-:Y:S01]  /*12380*/  FMUL.FTZ R27, R27, R84.reuse ;  /* 0x000000541b1b7220 */ /* 0x080fe20000410000 */
[----:B------:R-:W-:Y:S02]  /*12390*/  HADD2.F32 R8, -RZ, R36.H0_H0 ;  /* 0x20000024ff087230 */ /* 0x000fe40000004100 */
[C---:B------:R-:W-:Y:S01]  /*123a0*/  FFMA.FTZ R25, R10.reuse, R9, -R5 ;  /* 0x000000090a197223 */ /* 0x040fe20000010805 */
[----:B------:R-:W-:Y:S02]  /*123b0*/  HADD2.F32 R0, -RZ, R74.H0_H0 ;  /* 0x2000004aff007230 */ /* 0x000fe40000004100 */
[----:B------:R-:W-:Y:S01]  /*123c0*/  FFMA.FTZ R10, R10, R21, R13 ;  /* 0x000000150a0a7223 */ /* 0x000fe2000001000d */
[C---:B------:R-:W-:Y:S01]  /*123d0*/  FFMA.FTZ R26, R11.reuse, R84, -R26 ;  /* 0x000000540b1a7223 */ /* 0x040fe2000001081a */
[----:B------:R-:W-:Y:S01]  /*123e0*/  FFMA.FTZ R20, R11, R20, R27 ;  /* 0x000000140b147223 */ /* 0x000fe2000001001b */
[----:B------:R-:W-:Y:S02]  /*123f0*/  HADD2.F32 R12, -RZ, R12.H1_H1 ;  /* 0x3000000cff0c7230 */ /* 0x000fe40000004100 */
[----:B------:R-:W-:Y:S01]  /*12400*/  FMUL.FTZ R30, R15, R8 ;  /* 0x000000080f1e7220 */ /* 0x000fe20000410000 */
[----:B------:R-:W-:-:S02]  /*12410*/  HADD2.F32 R14, -RZ, R14.H1_H1 ;  /* 0x3000000eff0e7230 */ /* 0x000fc40000004100 */
        /* <DEDUP_REMOVED lines=27> */
.L_x_1899:
[----:B------:R-:W-:Y:S05]  /*125d0*/  BSYNC B0 ;  /* 0x0000000000007941 */ /* 0x000fea0003800000 */
.L_x_1859:
        /* <DEDUP_REMOVED lines=8> */
.L_x_1856:
[----:B------:R-:W2:Y:S02]  /*12660*/  LDL R0, [R1+0x20] ;  /* 0x0000200001007983 */ /* 0x000ea40000100800 */
[----:B--2---:R-:W-:-:S13]  /*12670*/  R2UR UR4, R0 ;  /* 0x00000000000472ca */ /* 0x004fda00000e0000 */
[----:B------:R-:W-:-:S04]  /*12680*/  MOV R0, UR4 ;  /* 0x0000000400007c02 */ /* 0x000fc80008000f00 */
[----:B------:R-:W-:-:S13]  /*12690*/  ISETP.NE.AND P0, PT, R0, 0x3, PT ;  /* 0x000000030000780c */ /* 0x000fda0003f05270 */
[----:B------:R-:W-:Y:S05]  /*126a0*/  @!P0 BRA `(.L_x_1934) ;  /* 0x0000000000048947 */ /* 0x000fea0003800000 */
[----:B------:R-:W-:Y:S01]  /*126b0*/  BPT.TRAP 0x1 ;  /* 0x000000040000795c */ /* 0x000fe20000300000 */
.L_x_1934:
[----:B----4-:R-:W-:Y:S01]  /*126c0*/  IMAD R5, R22, 0x8, R16 ;  /* 0x0000000816057824 */ /* 0x010fe200078e0210 */
[----:B------:R-:W-:-:S04]  /*126d0*/  SHF.L.U32 R0, R219, 0x1f, RZ ;  /* 0x0000001fdb007819 */ /* 0x000fc800000006ff */
[----:B------:R2:W4:Y:S01]  /*126e0*/  SYNCS.PHASECHK.TRANS64.TRYWAIT P2, [R5+URZ+0x30830], R0 ;  /* 0x03083000050075a7 */ /* 0x000522000804017f */
[----:B------:R-:W-:Y:S05]  /*126f0*/  @!P0 BRA `(.L_x_1935) ;  /* 0x0000000000048947 */ /* 0x000fea0003800000 */
[----:B------:R-:W-:Y:S01]  /*12700*/  BPT.TRAP 0x1 ;  /* 0x000000040000795c */ /* 0x000fe20000300000 */
.L_x_1935:
[----:B01----:R-:W0:Y:S02]  /*12710*/  S2R R3, SR_TID.X ;  /* 0x0000000000037919 */ /* 0x003e240000002100 */
[----:B0-----:R-:W-:-:S04]  /*12720*/  LOP3.LUT R3, R3, 0x7f, RZ, 0xc0, !PT ;  /* 0x0000007f03037812 */ /* 0x001fc800078ec0ff */
[----:B------:R-:W-:Y:S01]  /*12730*/  ISETP.NE.AND P1, PT, R3, RZ, PT ;  /* 0x000000ff0300720c */ /* 0x000fe20003f25270 */
[----:B----4-:R-:W-:-:S12]  /*12740*/  @P2 BRA `(.L_x_1936) ;  /* 0x0000000000082947 */ /* 0x010fd80003800000 */
[----:B------:R-:W0:Y:S02]  /*12750*/  SYNCS.PHASECHK.TRANS64.TRYWAIT P2, [R5+URZ+0x30830], R0 ;  /* 0x03083000050075a7 */ /* 0x000e24000804017f */
[----:B0-----:R-:W-:Y:S05]  /*12760*/  @!P2 BRA `(.L_x_1937) ;  /* 0x0000018800c8a947 */ /* 0x001fea0003800000 */
.L_x_1936:
[----:B------:R-:W-:Y:S05]  /*12770*/  WARPSYNC.ALL ;  /* 0x0000000000007948 */ /* 0x000fea0003800000 */
[----:B0-2---:R-:W-:Y:S01]  /*12780*/  VIADD R0, R16, 0x20400 ;  /* 0x0002040010007836 */ /* 0x005fe20000000000 */
[----:B------:R-:W-:Y:S01]  /*12790*/  LOP3.LUT R6, R2, 0x10000, RZ, 0xfc, !PT ;  /* 0x0001000002067812 */ /* 0x000fe200078efcff */
[----:B------:R-:W-:Y:S02]  /*127a0*/  IMAD.MOV.U32 R7, RZ, RZ, 0x40000040 ;  /* 0x40000040ff077424 */ /* 0x000fe400078e00ff */
[----:B------:R-:W-:Y:S01]  /*127b0*/  IMAD.MOV.U32 R3, RZ, RZ, 0x40000040 ;  /* 0x40000040ff037424 */ /* 0x000fe200078e00ff */
[----:B------:R-:W-:Y:S01]  /*127c0*/  SHF.R.U32.HI R0, RZ, 0x4, R0 ;  /* 0x00000004ff007819 */ /* 0x000fe20000011600 */
[----:B---3-5:R-:W-:Y:S01]  /*127d0*/  WARPGROUP.ARRIVE ;  /* 0x00000000000079c5 */ /* 0x028fe20000000000 */
[----:B------:R-:W-:-:S02]  /*127e0*/  IMAD.MOV.U32 R225, RZ, RZ, 0x40000040 ;  /* 0x40000040ffe17424 */ /* 0x000fc400078e00ff */
[----:B------:R-:W-:Y:S01]  /*127f0*/  IMAD.MOV.U32 R9, RZ, RZ, 0x40000040 ;  /* 0x40000040ff097424 */ /* 0x000fe200078e00ff */
[----:B------:R-:W-:Y:S02]  /*12800*/  LOP3.LUT R0, R0, 0x3fff, RZ, 0xc0, !PT ;  /* 0x00003fff00007812 */ /* 0x000fe400078ec0ff */
[----:B------:R-:W-:Y:S01]  /*12810*/  MOV R223, 0x40000040 ;  /* 0x4000004000df7802 */ /* 0x000fe20000000f00 */
[----:B------:R-:W-:Y:S01]  /*12820*/  IMAD.MOV.U32 R217, RZ, RZ, 0x40000040 ;  /* 0x40000040ffd97424 */ /* 0x000fe200078e00ff */
[----:B------:R-:W-:Y:S01]  /*12830*/  LOP3.LUT R4, R0, 0x10000, RZ, 0xfc, !PT ;  /* 0x0001000000047812 */ /* 0x000fe200078efcff */
[----:B------:R-:W-:Y:S01]  /*12840*/  IMAD.MOV.U32 R215, RZ, RZ, 0x40000040 ;  /* 0x40000040ffd77424 */ /* 0x000fe200078e00ff */
[C---:B------:R-:W-:Y:S01]  /*12850*/  R2UR UR4, R6.reuse ;  /* 0x00000000060472ca */ /* 0x040fe200000e0000 */
[----:B------:R-:W-:Y:S01]  /*12860*/  VIADD R222, R6, 0x4 ;  /* 0x0000000406de7836 */ /* 0x000fe20000000000 */
[----:B------:R-:W-:Y:S01]  /*12870*/  R2UR UR5, R7 ;  /* 0x00000000070572ca */ /* 0x000fe200000e0000 */
[----:B------:R-:W-:Y:S01]  /*12880*/  IMAD R2, R22, 0x800, R4 ;  /* 0x0000080016027824 */ /* 0x000fe200078e0204 */
[----:B------:R-:W-:Y:S01]  /*12890*/  R2UR UR7, R3 ;  /* 0x00000000030772ca */ /* 0x000fe200000e0000 */
[C---:B------:R-:W-:Y:S01]  /*128a0*/  VIADD R216, R6.reuse, 0x6 ;  /* 0x0000000606d87836 */ /* 0x040fe20000000000 */
[C---:B------:R-:W-:Y:S01]  /*128b0*/  IADD3 R224, R6.reuse, 0x2, RZ ;  /* 0x0000000206e07810 */ /* 0x040fe20007ffe0ff */
[----:B------:R-:W-:Y:S01]  /*128c0*/  VIADD R212, R6, 0x402 ;  /* 0x0000040206d47836 */ /* 0x000fe20000000000 */
[----:B------:R-:W-:-:S02]  /*128d0*/  R2UR UR6, R2 ;  /* 0x00000000020672ca */ /* 0x000fc400000e0000 */
[----:B------:R-:W-:Y:S01]  /*128e0*/  MOV R213, 0x40000040 ;  /* 0x4000004000d57802 */ /* 0x000fe20000000f00 */
[C---:B------:R-:W-:Y:S01]  /*128f0*/  VIADD R210, R6.reuse, 0x404 ;  /* 0x0000040406d27836 */ /* 0x040fe20000000000 */
[C---:B------:R-:W-:Y:S01]  /*12900*/  IADD3 R214, R6.reuse, 0x400, RZ ;  /* 0x0000040006d67810 */ /* 0x040fe20007ffe0ff */
[----:B------:R-:W-:Y:S01]  /*12910*/  IMAD.MOV.U32 R211, RZ, RZ, 0x40000040 ;  /* 0x40000040ffd37424 */ /* 0x000fe200078e00ff */
[C---:B------:R-:W-:Y:S01]  /*12920*/  IADD3 R208, R6.reuse, 0x406, RZ ;  /* 0x0000040606d07810 */ /* 0x040fe20007ffe0ff */
[----:B------:R-:W-:Y:S01]  /*12930*/  IMAD.MOV.U32 R209, RZ, RZ, 0x40000040 ;  /* 0x40000040ffd17424 */ /* 0x000fe200078e00ff */
[----:B------:R-:W-:Y:S01]  /*12940*/  MOV R207, 0x40000040 ;  /* 0x4000004000cf7802 */ /* 0x000fe20000000f00 */
[C---:B------:R-:W-:Y:S02]  /*12950*/  VIADD R206, R6.reuse, 0x800 ;  /* 0x0000080006ce7836 */ /* 0x040fe40000000000 */
[----:B------:R-:W-:Y:S01]  /*12960*/  IMAD.MOV.U32 R205, RZ, RZ, 0x40000040 ;  /* 0x40000040ffcd7424 */ /* 0x000fe200078e00ff */
[----:B------:R-:W-:Y:S01]  /*12970*/  IADD3 R202, R6, 0x804, RZ ;  /* 0x0000080406ca7810 */ /* 0x000fe20007ffe0ff */
[----:B------:R-:W-:Y:S01]  /*12980*/  HGMMA.64x64x16.F32 R24, gdesc[UR4], RZ, !UPT, gsb0 ;  /* 0x00e00000041879f0 */ /* 0x000fe2000c0008ff */
[----:B------:R-:W-:Y:S01]  /*12990*/  VIADD R8, R2, 0x2 ;  /* 0x0000000202087836 */ /* 0x000fe20000000000 */
[----:B------:R-:W-:Y:S01]  /*129a0*/  R2UR UR4, R224 ;  /* 0x00000000e00472ca */ /* 0x000fe200000e0000 */
[----:B------:R-:W-:Y:S01]  /*129b0*/  VIADD R204, R6, 0x802 ;  /* 0x0000080206cc7836 */ /* 0x000fe20000000000 */
[----:B------:R-:W-:Y:S01]  /*129c0*/  R2UR UR5, R225 ;  /* 0x00000000e10572ca */ /* 0x000fe200000e0000 */
[----:B------:R-:W-:Y:S01]  /*129d0*/  IMAD.MOV.U32 R203, RZ, RZ, 0x40000040 ;  /* 0x40000040ffcb7424 */ /* 0x000fe200078e00ff */
[----:B------:R-:W-:Y:S01]  /*129e0*/  R2UR UR6, R8 ;  /* 0x00000000080672ca */ /* 0x000fe200000e0000 */
[----:B------:R-:W-:Y:S01]  /*129f0*/  VIADD R20, R6, 0x806 ;  /* 0x0000080606147836 */ /* 0x000fe20000000000 */
[----:B------:R-:W-:-:S02]  /*12a00*/  R2UR UR7, R9 ;  /* 0x00000000090772ca */ /* 0x000fc400000e0000 */
[----:B------:R-:W-:Y:S01]  /*12a10*/  MOV R21, 0x40000040 ;  /* 0x4000004000157802 */ /* 0x000fe20000000f00 */
[C---:B------:R-:W-:Y:S01]  /*12a20*/  VIADD R14, R6.reuse, 0xc00 ;  /* 0x00000c00060e7836 */ /* 0x040fe20000000000 */
[----:B------:R0:W-:Y:S01]  /*12a30*/  STL [R1], R4 ;  /* 0x0000000401007387 */ /* 0x0001e20000100800 */
[----:B------:R-:W-:Y:S01]  /*12a40*/  IMAD.MOV.U32 R15, RZ, RZ, 0x40000040 ;  /* 0x40000040ff0f7424 */ /* 0x000fe200078e00ff */
[C---:B------:R-:W-:Y:S01]  /*12a50*/  IADD3 R12, R6.reuse, 0xc02, RZ ;  /* 0x00000c02060c7810 */ /* 0x040fe20007ffe0ff */
[----:B------:R-:W-:Y:S01]  /*12a60*/  IMAD.MOV.U32 R13, RZ, RZ, 0x40000040 ;  /* 0x40000040ff0d7424 */ /* 0x000fe200078e00ff */
[----:B------:R-:W2:Y:S01]  /*12a70*/  LDL R79, [R1+0x14] ;  /* 0x00001400014f7983 */ /* 0x000ea20000100800 */
[----:B------:R-:W-:Y:S01]  /*12a80*/  VIADD R10, R6, 0xc04 ;  /* 0x00000c04060a7836 */ /* 0x000fe20000000000 */
[----:B------:R-:W-:Y:S01]  /*12a90*/  MOV R11, 0x40000040 ;  /* 0x40000040000b7802 */ /* 0x000fe20000000f00 */
[----:B------:R-:W1:Y:S08]  /*12aa0*/  LDC R0, c[0x0][0x448] ;  /* 0x00011200ff007b82 */ /* 0x000e700000000800 */
[----:B------:R-:W3:Y:S01]  /*12ab0*/  LDC.64 R56, c[0x0][0x9e0] ;  /* 0x00027800ff387b82 */ /* 0x000ee20000000a00 */
[----:B------:R-:W-:-:S02]  /*12ac0*/  WARPGROUP.DEPBAR.LE gsb0, 0x0 ;  /* 0x00008000000079c5 */ /* 0x000fc40000010000 */
[----:B------:R-:W-:Y:S01]  /*12ad0*/  WARPGROUP.ARRIVE ;  /* 0x00000000000079c5 */ /* 0x000fe20000000000 */
[----:B------:R-:W-:Y:S01]  /*12ae0*/  VIADD R8, R2, 0x4 ;  /* 0x0000000402087836 */ /* 0x000fe20000000000 */
[----:B0-----:R-:W2:Y:S04]  /*12af0*/  LDL R4, [R1+0x34] ;  /* 0x0000340001047983 */ /* 0x001ea80000100800 */
[----:B------:R-:W-:Y:S01]  /*12b00*/  HGMMA.64x64x16.F32 R24, gdesc[UR4], R24, gsb0 ;  /* 0x00e00000041879f0 */ /* 0x000fe20008000818 */
[----:B------:R-:W-:Y:S01]  /*12b10*/  IMAD.MOV.U32 R9, RZ, RZ, 0x40000040 ;  /* 0x40000040ff097424 */ /* 0x000fe200078e00ff */
[----:B------:R-:W-:Y:S02]  /*12b20*/  R2UR UR4, R222 ;  /* 0x00000000de0472ca */ /* 0x000fe400000e0000 */
[----:B------:R-:W-:-:S02]  /*12b30*/  R2UR UR5, R223 ;  /* 0x00000000df0572ca */ /* 0x000fc400000e0000 */
[----:B------:R-:W-:Y:S02]  /*12b40*/  R2UR UR6, R8 ;  /* 0x00000000080672ca */ /* 0x000fe400000e0000 */
[----:B------:R-:W-:Y:S01]  /*12b50*/  R2UR UR7, R9 ;  /* 0x00000000090772ca */ /* 0x000fe200000e0000 */
[----:B------:R-:W-:Y:S02]  /*12b60*/  WARPGROUP.DEPBAR.LE gsb0, 0x0 ;  /* 0x00008000000079c5 */ /* 0x000fe40000010000 */
[----:B------:R-:W-:-:S10]  /*12b70*/  WARPGROUP.ARRIVE ;  /* 0x00000000000079c5 */ /* 0x000fd40000000000 */
[----:B------:R-:W-:Y:S01]  /*12b80*/  HGMMA.64x64x16.F32 R24, gdesc[UR4], R24, gsb0 ;  /* 0x00e00000041879f0 */ /* 0x000fe20008000818 */
[----:B------:R-:W-:Y:S02]  /*12b90*/  VIADD R8, R2, 0x6 ;  /* 0x0000000602087836 */ /* 0x000fe40000000000 */
[----:B------:R-:W-:Y:S01]  /*12ba0*/  IMAD.MOV.U32 R9, RZ, RZ, 0x40000040 ;  /* 0x40000040ff097424 */ /* 0x000fe200078e00ff */
[----:B------:R-:W-:Y:S02]  /*12bb0*/  R2UR UR4, R216 ;  /* 0x00000000d80472ca */ /* 0x000fe400000e0000 */
[----:B------:R-:W-:Y:S02]  /*12bc0*/  R2UR UR5, R217 ;  /* 0x00000000d90572ca */ /* 0x000fe400000e0000 */
[----:B------:R-:W-:Y:S02]  /*12bd0*/  R2UR UR6, R8 ;  /* 0x00000000080672ca */ /* 0x000fe400000e0000 */
[----:B------:R-:W-:Y:S01]  /*12be0*/  R2UR UR7, R9 ;  /* 0x00000000090772ca */ /* 0x000fe200000e0000 */
[----:B------:R-:W-:-:S02]  /*12bf0*/  WARPGROUP.DEPBAR.LE gsb0, 0x0 ;  /* 0x00008000000079c5 */ /* 0x000fc40000010000 */
        /* <DEDUP_REMOVED lines=102> */
[----:B------:R-:W-:Y:S02]  /*13260*/  VIADD R8, R6, 0xc06 ;  /* 0x00000c0606087836 */ /* 0x000fe40000000000 */
[----:B------:R-:W-:Y:S02]  /*13270*/  IMAD.MOV.U32 R3, RZ, RZ, 0x40000040 ;  /* 0x40000040ff037424 */ /* 0x000fe400078e00ff */
[----:B------:R-:W-:Y:S01]  /*13280*/  IMAD.MOV.U32 R9, RZ, RZ, 0x40000040 ;  /* 0x40000040ff097424 */ /* 0x000fe200078e00ff */
[----:B------:R-:W-:Y:S02]  /*13290*/  R2UR UR6, R2 ;  /* 0x00000000020672ca */ /* 0x000fe400000e0000 */
[----:B------:R-:W-:-:S02]  /*132a0*/  R2UR UR7, R3 ;  /* 0x00000000030772ca */ /* 0x000fc400000e0000 */
[----:B------:R-:W-:Y:S02]  /*132b0*/  R2UR UR4, R8 ;  /* 0x00000000080472ca */ /* 0x000fe400000e0000 */
[----:B------:R-:W-:Y:S02]  /*132c0*/  R2UR UR5, R9 ;  /* 0x00000000090572ca */ /* 0x000fe400000e0000 */
[----:B-1----:R-:W-:-:S13]  /*132d0*/  ISETP.NE.AND P2, PT, R0, 0x1, PT ;  /* 0x000000010000780c */ /* 0x002fda0003f45270 */
[----:B------:R-:W0:Y:S08]  /*132e0*/  @P2 LDC R3, c[0x0][0x44c] ;  /* 0x00011300ff032b82 */ /* 0x000e300000000800 */
[----:B------:R-:W1:Y:S01]  /*132f0*/  @P2 LDC R59, c[0x0][0x450] ;  /* 0x00011400ff3b2b82 */ /* 0x000e620000000800 */
[----:B------:R-:W-:Y:S02]  /*13300*/  WARPGROUP.DEPBAR.LE gsb0, 0x0 ;  /* 0x00008000000079c5 */ /* 0x000fe40000010000 */
[----:B------:R-:W-:-:S06]  /*13310*/  WARPGROUP.ARRIVE ;  /* 0x00000000000079c5 */ /* 0x000fcc0000000000 */
[----:B------:R-:W-:Y:S01]  /*13320*/  HGMMA.64x64x16.F32 R24, gdesc[UR4], R24, gsb0 ;  /* 0x00e00000041879f0 */ /* 0x000fe20008000818 */
[----:B--2---:R-:W-:Y:S01]  /*13330*/  IADD3 R0, R4, R79, RZ ;  /* 0x0000004f04007210 */ /* 0x004fe20007ffe0ff */
[----:B------:R-:W-:-:S04]  /*13340*/  ULDC UR4, c[0x0][0x9dc] ;  /* 0x0002770000047ab9 */ /* 0x000fc80000000800 */
[----:B0-----:R-:W-:-:S04]  /*13350*/  @P2 IMAD.HI.U32 R2, R0, R3, RZ ;  /* 0x0000000300022227 */ /* 0x001fc800078e00ff */
[----:B------:R-:W-:Y:S01]  /*13360*/  IMAD.MOV.U32 R3, RZ, RZ, R0 ;  /* 0x000000ffff037224 */ /* 0x000fe200078e0000 */
[----:B-1----:R-:W-:Y:S01]  /*13370*/  @P2 SHF.R.U32.HI R3, RZ, R59, R2 ;  /* 0x0000003bff032219 */ /* 0x002fe20000011602 */
[----:B------:R-:W-:-:S04]  /*13380*/  IMAD.MOV.U32 R2, RZ, RZ, -0x40 ;  /* 0xffffffc0ff027424 */ /* 0x000fc800078e00ff */
[----:B------:R-:W0:Y:S01]  /*13390*/  SHFL.IDX PT, R58, R3, RZ, 0x1c1f ;  /* 0x001c1fff033a7589 */ /* 0x000e2200000e0000 */
[----:B------:R-:W-:Y:S02]  /*133a0*/  IMAD R66, R23, R2, 0x40 ;  /* 0x0000004017427424 */ /* 0x000fe400078e0202 */
[----:B------:R-:W-:Y:S02]  /*133b0*/  @!P1 VIADD R0, R5, 0x30840 ;  /* 0x0003084005009836 */ /* 0x000fe40000000000 */
[----:B------:R-:W-:Y:S01]  /*133c0*/  VIADD R2, R66, 0x1 ;  /* 0x0000000142027836 */ /* 0x000fe20000000000 */
[----:B---3--:R-:W-:Y:S01]  /*133d0*/  ISETP.GE.AND P3, PT, R57, 0x1, PT ;  /* 0x000000013900780c */ /* 0x008fe20003f66270 */
[----:B------:R-:W-:Y:S01]  /*133e0*/  IMAD.U32 R232, RZ, RZ, UR4 ;  /* 0x00000004ffe87e24 */ /* 0x000fe2000f8e00ff */
[----:B------:R-:W-:Y:S01]  /*133f0*/  @!P1 PRMT R0, RZ, 0x654, R0 ;  /* 0x00000654ff009816 */ /* 0x000fe20000000000 */
[----:B------:R-:W-:-:S03]  /*13400*/  IMAD R2, R229, -0x2, R2 ;  /* 0xfffffffee5027824 */ /* 0x000fc600078e0202 */
[----:B------:R-:W-:Y:S02]  /*13410*/  LOP3.LUT R4, RZ, R232, RZ, 0x33, !PT ;  /* 0x000000e8ff047212 */ /* 0x000fe400078e33ff */
[----:B------:R-:W-:-:S05]  /*13420*/  IADD3 R5, -R220, R2, R221 ;  /* 0x00000002dc057210 */ /* 0x000fca0007ffe1dd */
[C---:B------:R-:W-:Y:S02]  /*13430*/  IMAD.IADD R63, R5.reuse, 0x1, R56 ;  /* 0x00000001053f7824 */ /* 0x040fe400078e0238 */
[----:B------:R-:W-:Y:S01]  /*13440*/  IMAD.IADD R65, R5, 0x1, R4 ;  /* 0x0000000105417824 */ /* 0x000fe200078e0204 */
[----:B------:R-:W-:-:S03]  /*13450*/  LEA R61, R23, 0xffffffc0, 0x6 ;  /* 0xffffffc0173d7811 */ /* 0x000fc600078e30ff */
[----:B0-----:R-:W-:Y:S01]  /*13460*/  IMAD.IADD R5, R65, 0x1, R58 ;  /* 0x0000000141057824 */ /* 0x001fe200078e023a */
[----:B------:R-:W-:Y:S02]  /*13470*/  WARPGROUP.DEPBAR.LE gsb0, 0x0 ;  /* 0x00008000000079c5 */ /* 0x000fe40000010000 */
[----:B------:R0:W-:Y:S02]  /*13480*/  @!P1 SYNCS.ARRIVE.TRANS64.RED.A1T0 RZ, [R0+URZ], RZ ;  /* 0x000000ff00ff99a7 */ /* 0x0001e4000810043f */
[----:B0-----:R-:W-:-:S05]  /*13490*/  IADD3 R0, R221, R66, RZ ;  /* 0x00000042dd007210 */ /* 0x001fca0007ffe0ff */
[----:B------:R-:W-:-:S05]  /*134a0*/  IMAD R74, R229, -0x2, R0 ;  /* 0xfffffffee54a7824 */ /* 0x000fca00078e0200 */
[----:B------:R-:W-:Y:S01]  /*134b0*/  VIADDMNMX R0, R58, R63, R74, PT ;  /* 0x0000003f3a007246 */ /* 0x000fe2000380014a */
[----:B------:R-:W-:Y:S06]  /*134c0*/  @!P3 BRA `(.L_x_1938) ;  /* 0x000000000050b947 */ /* 0x000fec0003800000 */
[----:B------:R-:W-:Y:S01]  /*134d0*/  IADD3 R2, -R220, R221, R58 ;  /* 0x000000dddc027210 */ /* 0x000fe20007ffe13a */
[----:B------:R-:W-:Y:S03]  /*134e0*/  BSSY B0, `(.L_x_1939) ;  /* 0x000000e000007945 */ /* 0x000fe60003800000 */
        /* <DEDUP_REMOVED lines=9> */
.L_x_1940:
[----:B------:R-:W-:-:S13]  /*13580*/  ISETP.NE.AND P4, PT, R57, 0x1, PT ;  /* 0x000000013900780c */ /* 0x000fda0003f85270 */
[----:B------:R-:W0:Y:S02]  /*13590*/  @P4 LDC.64 R58, c[0x0][0x9e8] ;  /* 0x00027a00ff3a4b82 */ /* 0x000e240000000a00 */
[----:B0-----:R-:W-:-:S05]  /*135a0*/  @P4 IMAD.HI.U32 R4, R2, R58, RZ ;  /* 0x0000003a02044227 */ /* 0x001fca00078e00ff */
[----:B------:R-:W-:-:S07]  /*135b0*/  @P4 SHF.R.U32.HI R2, RZ, R59, R4 ;  /* 0x0000003bff024219 */ /* 0x000fce0000011604 */
.L_x_1941:
[----:B------:R-:W-:Y:S05]  /*135c0*/  BSYNC B0 ;  /* 0x0000000000007941 */ /* 0x000fea0003800000 */
.L_x_1939:
[----:B------:R-:W-:-:S04]  /*135d0*/  IMAD R2, R2, R57, -R61 ;  /* 0x0000003902027224 */ /* 0x000fc800078e0a3d */
[----:B------:R-:W-:-:S05]  /*135e0*/  IMAD R2, R229, -0x2, R2 ;  /* 0xfffffffee5027824 */ /* 0x000fca00078e0202 */
[----:B------:R-:W-:Y:S02]  /*135f0*/  VIMNMX R5, R5, R2, !PT ;  /* 0x0000000205057248 */ /* 0x000fe40007fe0100 */
[----:B------:R-:W-:-:S07]  /*13600*/  VIADDMNMX R0, R2, R57, R0, PT ;  /* 0x0000003902007246 */ /* 0x000fce0003800100 */
.L_x_1938:
[C---:B------:R-:W-:Y:S02]  /*13610*/  ISETP.GE.AND P4, PT, R66.reuse, 0x2, PT ;  /* 0x000000024200780c */ /* 0x040fe40003f86270 */
[----:B------:R-:W-:Y:S02]  /*13620*/  ISETP.GE.AND P6, PT, R66, 0x9, PT ;  /* 0x000000094200780c */ /* 0x000fe40003fc6270 */
[----:B------:R-:W-:Y:S02]  /*13630*/  ISETP.GT.AND P5, PT, R5, 0x1, !P4 ;  /* 0x000000010500780c */ /* 0x000fe400067a4270 */
[----:B------:R-:W-:Y:S02]  /*13640*/  P2R R59, PR, RZ, 0x40 ;  /* 0x00000040ff3b7803 */ /* 0x000fe40000000000 */
[----:B------:R-:W-:-:S04]  /*13650*/  ISETP.LT.OR P5, PT, R0, 0x2, P5 ;  /* 0x000000020000780c */ /* 0x000fc80002fa1670 */
[----:B------:R-:W-:Y:S02]  /*13660*/  FSEL R80, R25, -INF , !P5 ;  /* 0xff80000019507808 */ /* 0x000fe40006800000 */
[----:B------:R-:W-:Y:S02]  /*13670*/  ISETP.GT.AND P5, PT, R5, 0x8, !P6 ;  /* 0x000000080500780c */ /* 0x000fe400077a4270 */
[----:B------:R-:W-:Y:S02]  /*13680*/  ISETP.GE.AND P6, PT, R66, 0xa, PT ;  /* 0x0000000a4200780c */ /* 0x000fe40003fc6270 */
[----:B------:R-:W-:Y:S02]  /*13690*/  ISETP.LT.OR P5, PT, R0, 0x9, P5 ;  /* 0x000000090000780c */ /* 0x000fe40002fa1670 */
[----:B------:R-:W-:Y:S02]  /*136a0*/  P2R R67, PR, RZ, 0x40 ;  /* 0x00000040ff437803 */ /* 0x000fe40000000000 */
[----:B------:R-:W-:-:S02]  /*136b0*/  FSEL R82, R28, -INF , !P5 ;  /* 0xff8000001c527808 */ /* 0x000fc40006800000 */
[----:B------:R-:W-:Y:S02]  /*136c0*/  ISETP.GT.AND P5, PT, R5, 0x9, !P6 ;  /* 0x000000090500780c */ /* 0x000fe400077a4270 */
[----:B------:R-:W-:Y:S02]  /*136d0*/  ISETP.GE.AND P6, PT, R66, 0x11, PT ;  /* 0x000000114200780c */ /* 0x000fe40003fc6270 */
[----:B------:R-:W-:Y:S02]  /*136e0*/  ISETP.LT.OR P5, PT, R0, 0xa, P5 ;  /* 0x0000000a0000780c */ /* 0x000fe40002fa1670 */
[----:B------:R-:W-:Y:S02]  /*136f0*/  P2R R69, PR, RZ, 0x40 ;  /* 0x00000040ff457803 */ /* 0x000fe40000000000 */
[----:B------:R-:W-:Y:S02]  /*13700*/  FSEL R64, R29, -INF , !P5 ;  /* 0xff8000001d407808 */ /* 0x000fe40006800000 */
[----:B------:R-:W-:-:S02]  /*13710*/  ISETP.GT.AND P5, PT, R5, 0x10, !P6 ;  /* 0x000000100500780c */ /* 0x000fc400077a4270 */
[----:B------:R-:W-:Y:S02]  /*13720*/  ISETP.GE.AND P6, PT, R66, 0x12, PT ;  /* 0x000000124200780c */ /* 0x000fe40003fc6270 */
[----:B------:R-:W-:Y:S02]  /*13730*/  ISETP.LT.OR P5, PT, R0, 0x11, P5 ;  /* 0x000000110000780c */ /* 0x000fe40002fa1670 */
[----:B------:R-:W-:Y:S02]  /*13740*/  P2R R70, PR, RZ, 0x40 ;  /* 0x00000040ff467803 */ /* 0x000fe40000000000 */
[----:B------:R-:W-:Y:S02]  /*13750*/  FSEL R62, R32, -INF , !P5 ;  /* 0xff800000203e7808 */ /* 0x000fe40006800000 */
[----:B------:R-:W-:Y:S02]  /*13760*/  ISETP.GT.AND P5, PT, R5, 0x11, !P6 ;  /* 0x000000110500780c */ /* 0x000fe400077a4270 */
[----:B------:R-:W-:-:S02]  /*13770*/  ISETP.GE.AND P6, PT, R66, 0x19, PT ;  /* 0x000000194200780c */ /* 0x000fc40003fc6270 */
[----:B------:R-:W-:Y:S02]  /*13780*/  ISETP.LT.OR P5, PT, R0, 0x12, P5 ;  /* 0x000000120000780c */ /* 0x000fe40002fa1670 */
[----:B------:R-:W-:Y:S02]  /*13790*/  P2R R71, PR, RZ, 0x40 ;  /* 0x00000040ff477803 */ /* 0x000fe40000000000 */
[----:B------:R-:W-:Y:S02]  /*137a0*/  FSEL R60, R33, -INF , !P5 ;  /* 0xff800000213c7808 */ /* 0x000fe40006800000 */
[----:B------:R-:W-:Y:S02]  /*137b0*/  ISETP.GT.AND P5, PT, R5, 0x18, !P6 ;  /* 0x000000180500780c */ /* 0x000fe400077a4270 */
[----:B------:R-:W-:Y:S02]  /*137c0*/  ISETP.GE.AND P6, PT, R66, 0x1a, PT ;  /* 0x0000001a4200780c */ /* 0x000fe40003fc6270 */
[----:B------:R-:W-:-:S02]  /*137d0*/  ISETP.LT.OR P5, PT, R0, 0x19, P5 ;  /* 0x000000190000780c */ /* 0x000fc40002fa1670 */
[----:B------:R-:W-:Y:S02]  /*137e0*/  P2R R72, PR, RZ, 0x40 ;  /* 0x00000040ff487803 */ /* 0x000fe40000000000 */
[----:B------:R-:W-:Y:S02]  /*137f0*/  FSEL R58, R36, -INF , !P5 ;  /* 0xff800000243a7808 */ /* 0x000fe40006800000 */
[----:B------:R-:W-:Y:S02]  /*13800*/  ISETP.GT.AND P5, PT, R5, 0x19, !P6 ;  /* 0x000000190500780c */ /* 0x000fe400077a4270 */
[----:B------:R-:W-:Y:S02]  /*13810*/  ISETP.GE.AND P6, PT, R66, 0x21, PT ;  /* 0x000000214200780c */ /* 0x000fe40003fc6270 */
[----:B------:R-:W-:-:S04]  /*13820*/  ISETP.LT.OR P5, PT, R0, 0x1a, P5 ;  /* 0x0000001a0000780c */ /* 0x000fc80002fa1670 */
        /* <DEDUP_REMOVED lines=41> */
[----:B------:R-:W-:-:S04]  /*13ac0*/  ISETP.GT.AND P6, PT, R5, 0x39, !P6 ;  /* 0x000000390500780c */ /* 0x000fc800077c4270 */
[----:B------:R-:W-:Y:S02]  /*13ad0*/  ISETP.LT.OR P6, PT, R0, 0x3a, P6 ;  /* 0x0000003a0000780c */ /* 0x000fe400037c1670 */
[----:B------:R-:W0:Y:S02]  /*13ae0*/  SHFL.IDX PT, R0, R3, 0x1, 0x1c1f ;  /* 0x003c1f0003007f89 */ /* 0x000e2400000e0000 */
[----:B------:R-:W-:Y:S02]  /*13af0*/  FSEL R24, R53, -INF , !P6 ;  /* 0xff80000035187808 */ /* 0x000fe40007000000 */
[----:B0-----:R-:W-:Y:S01]  /*13b00*/  VIADDMNMX R74, R0, R63, R74, PT ;  /* 0x0000003f004a7246 */ /* 0x001fe2000380014a */
[----:B------:R-:W-:Y:S01]  /*13b10*/  IMAD.IADD R25, R65, 0x1, R0 ;  /* 0x0000000141197824 */ /* 0x000fe200078e0200 */
        /* <DEDUP_REMOVED lines=12> */
.L_x_1944:
[----:B------:R-:W-:-:S13]  /*13be0*/  ISETP.NE.AND P6, PT, R57, 0x1, PT ;  /* 0x000000013900780c */ /* 0x000fda0003fc5270 */
[----:B------:R-:W0:Y:S02]  /*13bf0*/  @P6 LDC.64 R32, c[0x0][0x9e8] ;  /* 0x00027a00ff206b82 */ /* 0x000e240000000a00 */
[----:B0-----:R-:W-:-:S05]  /*13c00*/  @P6 IMAD.HI.U32 R32, R0, R32, RZ ;  /* 0x0000002000206227 */ /* 0x001fca00078e00ff */
[----:B------:R-:W-:-:S07]  /*13c10*/  @P6 SHF.R.U32.HI R0, RZ, R33, R32 ;  /* 0x00000021ff006219 */ /* 0x000fce0000011620 */
.L_x_1945:
[----:B------:R-:W-:Y:S05]  /*13c20*/  BSYNC B0 ;  /* 0x0000000000007941 */ /* 0x000fea0003800000 */
.L_x_1943:
[----:B------:R-:W-:-:S04]  /*13c30*/  IMAD R0, R0, R57, -R61 ;  /* 0x0000003900007224 */ /* 0x000fc800078e0a3d */
[----:B------:R-:W-:-:S05]  /*13c40*/  IMAD R0, R229, -0x2, R0 ;  /* 0xfffffffee5007824 */ /* 0x000fca00078e0200 */
[----:B------:R-:W-:Y:S02]  /*13c50*/  VIMNMX R25, R25, R0, !PT ;  /* 0x0000000019197248 */ /* 0x000fe40007fe0100 */
[----:B------:R-:W-:-:S07]  /*13c60*/  VIADDMNMX R74, R0, R57, R74, PT ;  /* 0x00000039004a7246 */ /* 0x000fce000380014a */
.L_x_1942:
[----:B------:R-:W-:Y:S01]  /*13c70*/  ISETP.GT.AND P4, PT, R25, 0x1, !P4 ;  /* 0x000000011900780c */ /* 0x000fe20006784270 */
[----:B------:R-:W-:Y:S01]  /*13c80*/  ULDC UR4, c[0x0][0x988] ;  /* 0x0002620000047ab9 */ /* 0x000fe20000000800 */
[----:B------:R-:W-:Y:S01]  /*13c90*/  ISETP.NE.AND P6, PT, R59, RZ, PT ;  /* 0x000000ff3b00720c */ /* 0x000fe20003fc5270 */
[----:B------:R-:W-:Y:S01]  /*13ca0*/  VIADD R23, R23, 0xfffffffe ;  /* 0xfffffffe17177836 */ /* 0x000fe20000000000 */
[----:B------:R-:W-:Y:S02]  /*13cb0*/  ISETP.LT.OR P4, PT, R74, 0x2, P4 ;  /* 0x000000024a00780c */ /* 0x000fe40002781670 */
[----:B------:R-:W-:Y:S02]  /*13cc0*/  FMNMX.FTZ R3, R78, R80, !PT ;  /* 0x000000504e037209 */ /* 0x000fe40007810000 */
[----:B------:R-:W-:Y:S02]  /*13cd0*/  FSEL R32, R27, -INF , !P4 ;  /* 0xff8000001b207808 */ /* 0x000fe40006000000 */
        /* <DEDUP_REMOVED lines=20> */
[----:B------:R-:W-:Y:S02]  /*13e20*/  FMNMX.FTZ R3, R44, R3, !PT ;  /* 0x000000032c037209 */ /* 0x000fe40007810000 */
[----:B------:R-:W-:Y:S02]  /*13e30*/  ISETP.GT.AND P4, PT, R25, 0x11, !P4 ;  /* 0x000000111900780c */ /* 0x000fe40006784270 */
[----:B------:R-:W-:Y:S02]  /*13e40*/  FMNMX.FTZ R3, R4, R3, !PT ;  /* 0x0000000304037209 */ /* 0x000fe40007810000 */
[----:B------:R-:W-:Y:S02]  /*13e50*/  ISETP.LT.OR P4, PT, R74, 0x12, P4 ;  /* 0x000000124a00780c */ /* 0x000fe40002781670 */
[----:B------:R-:W-:-:S02]  /*13e60*/  FMNMX.FTZ R3, R48, R3, !PT ;  /* 0x0000000330037209 */ /* 0x000fc40007810000 */
[----:B------:R-:W-:Y:S02]  /*13e70*/  FSEL R70, R35, -INF , !P4 ;  /* 0xff80000023467808 */ /* 0x000fe40006000000 */
[----:B------:R-:W-:Y:S02]  /*13e80*/  ISETP.NE.AND P4, PT, R71, RZ, PT ;  /* 0x000000ff4700720c */ /* 0x000fe40003f85270 */
[----:B------:R-:W-:Y:S02]  /*13e90*/  FMNMX.FTZ R3, R2, R3, !PT ;  /* 0x0000000302037209 */ /* 0x000fe40007810000 */
[----:B------:R-:W-:Y:S02]  /*13ea0*/  ISETP.GT.AND P4, PT, R25, 0x18, !P4 ;  /* 0x000000181900780c */ /* 0x000fe40006784270 */
[----:B------:R-:W-:Y:S02]  /*13eb0*/  FMNMX.FTZ R3, R52, R3, !PT ;  /* 0x0000000334037209 */ /* 0x000fe40007810000 */
[----:B------:R-:W-:-:S02]  /*13ec0*/  ISETP.LT.OR P4, PT, R74, 0x19, P4 ;  /* 0x000000194a00780c */ /* 0x000fc40002781670 */
[----:B------:R-:W-:Y:S02]  /*13ed0*/  ISETP.NE.AND P6, PT, R29, RZ, PT ;  /* 0x000000ff1d00720c */ /* 0x000fe40003fc5270 */
[----:B------:R-:W-:Y:S02]  /*13ee0*/  FSEL R38, R38, -INF , !P4 ;  /* 0xff80000026267808 */ /* 0x000fe40006000000 */
[----:B------:R-:W-:Y:S02]  /*13ef0*/  ISETP.NE.AND P4, PT, R72, RZ, PT ;  /* 0x000000ff4800720c */ /* 0x000fe40003f85270 */
[----:B------:R-:W-:Y:S01]  /*13f00*/  FMNMX.FTZ R29, R24, R3, !PT ;  /* 0x00000003181d7209 */ /* 0x000fe20007810000 */
[----:B------:R-:W-:Y:S01]  /*13f10*/  IMAD.U32 R3, RZ, RZ, UR4 ;  /* 0x00000004ff037e24 */ /* 0x000fe2000f8e00ff */
[C---:B------:R-:W-:Y:S02]  /*13f20*/  ISETP.GT.AND P4, PT, R25.reuse, 0x19, !P4 ;  /* 0x000000191900780c */ /* 0x040fe40006784270 */
[----:B------:R-:W-:Y:S01]  /*13f30*/  ISETP.GT.AND P5, PT, R25, 0x38, !P5 ;  /* 0x000000381900780c */ /* 0x000fe20006fa4270 */
[----:B------:R-:W0:Y:S01]  /*13f40*/  SHFL.BFLY PT, R76, R29, 0x2, 0x1f ;  /* 0x0c401f001d4c7f89 */ /* 0x000e2200000e0000 */
[----:B------:R-:W-:-:S02]  /*13f50*/  ISETP.LT.OR P4, PT, R74, 0x1a, P4 ;  /* 0x0000001a4a00780c */ /* 0x000fc40002781670 */
[----:B------:R-:W-:Y:S02]  /*13f60*/  ISETP.LT.OR P5, PT, R74, 0x39, P5 ;  /* 0x000000394a00780c */ /* 0x000fe40002fa1670 */
[----:B------:R-:W-:Y:S02]  /*13f70*/  FSEL R72, R39, -INF , !P4 ;  /* 0xff80000027487808 */ /* 0x000fe40006000000 */
[----:B------:R-:W-:Y:S02]  /*13f80*/  ISETP.NE.AND P4, PT, R37, RZ, PT ;  /* 0x000000ff2500720c */ /* 0x000fe40003f85270 */
[----:B------:R-:W-:Y:S02]  /*13f90*/  FSEL R54, R54, -INF , !P5 ;  /* 0xff80000036367808 */ /* 0x000fe40006800000 */
[----:B------:R-:W-:-:S04]  /*13fa0*/  ISETP.GT.AND P4, PT, R25, 0x20, !P4 ;  /* 0x000000201900780c */ /* 0x000fc80006784270 */
[----:B------:R-:W-:-:S04]  /*13fb0*/  ISETP.LT.OR P4, PT, R74, 0x21, P4 ;  /* 0x000000214a00780c */ /* 0x000fc80002781670 */
[----:B------:R-:W-:Y:S02]  /*13fc0*/  FSEL R42, R42, -INF , !P4 ;  /* 0xff8000002a2a7808 */ /* 0x000fe40006000000 */
[----:B------:R-:W-:Y:S02]  /*13fd0*/  ISETP.NE.AND P4, PT, R73, RZ, PT ;  /* 0x000000ff4900720c */ /* 0x000fe40003f85270 */
[----:B0-----:R-:W-:Y:S02]  /*13fe0*/  FMNMX.FTZ R76, R29, R76, !PT ;  /* 0x0000004c1d4c7209 */ /* 0x001fe40007810000 */
[----:B------:R-:W-:-:S03]  /*13ff0*/  ISETP.GT.AND P4, PT, R25, 0x21, !P4 ;  /* 0x000000211900780c */ /* 0x000fc60006784270 */
[----:B------:R-:W0:Y:S01]  /*14000*/  SHFL.BFLY PT, R5, R76, 0x1, 0x1f ;  /* 0x0c201f004c057f89 */ /* 0x000e2200000e0000 */
[----:B------:R-:W-:-:S04]  /*14010*/  ISETP.LT.OR P4, PT, R74, 0x22, P4 ;  /* 0x000000224a00780c */ /* 0x000fc80002781670 */
[----:B------:R-:W-:Y:S02]  /*14020*/  FSEL R30, R43, -INF , !P4 ;  /* 0xff8000002b1e7808 */ /* 0x000fe40006000000 */
[----:B------:R-:W-:-:S04]  /*14030*/  ISETP.NE.AND P4, PT, R41, RZ, PT ;  /* 0x000000ff2900720c */ /* 0x000fc80003f85270 */
[----:B------:R-:W-:-:S04]  /*14040*/  ISETP.GT.AND P4, PT, R25, 0x28, !P4 ;  /* 0x000000281900780c */ /* 0x000fc80006784270 */
[----:B------:R-:W-:-:S04]  /*14050*/  ISETP.LT.OR P4, PT, R74, 0x29, P4 ;  /* 0x000000294a00780c */ /* 0x000fc80002781670 */
[----:B------:R-:W-:Y:S02]  /*14060*/  FSEL R46, R46, -INF , !P4 ;  /* 0xff8000002e2e7808 */ /* 0x000fe40006000000 */
[----:B------:R-:W-:Y:S02]  /*14070*/  ISETP.NE.AND P4, PT, R75, RZ, PT ;  /* 0x000000ff4b00720c */ /* 0x000fe40003f85270 */
[----:B0-----:R-:W-:Y:S02]  /*14080*/  FMNMX.FTZ R5, R76, R5, !PT ;  /* 0x000000054c057209 */ /* 0x001fe40007810000 */
[----:B------:R-:W-:-:S03]  /*14090*/  ISETP.GT.AND P4, PT, R25, 0x29, !P4 ;  /* 0x000000291900780c */ /* 0x000fc60006784270 */
[----:B------:R-:W-:Y:S01]  /*140a0*/  FMUL.FTZ R27, R5, R3 ;  /* 0x00000003051b7220 */ /* 0x000fe20000410000 */
[----:B------:R-:W-:-:S04]  /*140b0*/  ISETP.LT.OR P4, PT, R74, 0x2a, P4 ;  /* 0x0000002a4a00780c */ /* 0x000fc80002781670 */
[----:B------:R-:W-:Y:S02]  /*140c0*/  FSEL R0, R47, -INF , !P4 ;  /* 0xff8000002f007808 */ /* 0x000fe40006000000 */
[----:B------:R-:W-:Y:S02]  /*140d0*/  ISETP.NE.AND P4, PT, R45, RZ, PT ;  /* 0x000000ff2d00720c */ /* 0x000fe40003f85270 */
[----:B------:R-:W-:Y:S02]  /*140e0*/  MOV R47, R79 ;  /* 0x0000004f002f7202 */ /* 0x000fe40000000f00 */
[----:B------:R-:W-:-:S04]  /*140f0*/  ISETP.GT.AND P4, PT, R25, 0x30, !P4 ;  /* 0x000000301900780c */ /* 0x000fc80006784270 */
[----:B------:R-:W-:-:S04]  /*14100*/  ISETP.LT.OR P4, PT, R74, 0x31, P4 ;  /* 0x000000314a00780c */ /* 0x000fc80002781670 */
[----:B------:R-:W-:Y:S02]  /*14110*/  FSEL R50, R50, -INF , !P4 ;  /* 0xff80000032327808 */ /* 0x000fe40006000000 */
[----:B------:R-:W-:Y:S02]  /*14120*/  ISETP.GT.AND P4, PT, R25, RZ, !P6 ;  /* 0x000000ff1900720c */ /* 0x000fe40007784270 */
[----:B------:R-:W-:Y:S02]  /*14130*/  ISETP.NE.AND P6, PT, R49, RZ, PT ;  /* 0x000000ff3100720c */ /* 0x000fe40003fc5270 */
[----:B------:R-:W-:Y:S01]  /*14140*/  ISETP.LT.OR P4, PT, R74, 0x1, P4 ;  /* 0x000000014a00780c */ /* 0x000fe20002781670 */
[----:B------:R-:W0:Y:S01]  /*14150*/  @P2 LDC R49, c[0x0][0x450] ;  /* 0x00011400ff312b82 */ /* 0x000e220000000800 */
[----:B------:R-:W-:Y:S02]  /*14160*/  ISETP.GT.AND P6, PT, R25, 0x39, !P6 ;  /* 0x000000391900780c */ /* 0x000fe400077c4270 */
[----:B------:R-:W-:-:S02]  /*14170*/  FSEL R26, R26, -INF , !P4 ;  /* 0xff8000001a1a7808 */ /* 0x000fc40006000000 */
[----:B------:R-:W-:Y:S02]  /*14180*/  FSETP.NEU.FTZ.AND P4, PT, R5, -INF , PT ;  /* 0xff8000000500780b */ /* 0x000fe40003f9d000 */
[----:B------:R-:W-:Y:S02]  /*14190*/  ISETP.LT.OR P6, PT, R74, 0x3a, P6 ;  /* 0x0000003a4a00780c */ /* 0x000fe400037c1670 */
[----:B------:R-:W-:Y:S02]  /*141a0*/  FSEL R31, R27, RZ, P4 ;  /* 0x000000ff1b1f7208 */ /* 0x000fe40002000000 */
[----:B------:R-:W-:Y:S02]  /*141b0*/  FMNMX.FTZ R27, R26, R32, !PT ;  /* 0x000000201a1b7209 */ /* 0x000fe40007810000 */
[----:B------:R-:W-:Y:S01]  /*141c0*/  ISETP.NE.AND P4, PT, R77, RZ, PT ;  /* 0x000000ff4d00720c */ /* 0x000fe20003f85270 */
[--C-:B------:R-:W-:Y:S01]  /*141d0*/  FFMA.FTZ R35, R64, R3, -R31.reuse ;  /* 0x0000000340237223 */ /* 0x100fe2000001081f */
[----:B------:R-:W-:Y:S01]  /*141e0*/  FMNMX.FTZ R27, R66, R27, !PT ;  /* 0x0000001b421b7209 */ /* 0x000fe20007810000 */
[-CC-:B------:R-:W-:Y:S01]  /*141f0*/  FFMA.FTZ R29, R78, R3.reuse, -R31.reuse ;  /* 0x000000034e1d7223 */ /* 0x180fe2000001081f */
[----:B------:R-:W-:Y:S01]  /*14200*/  ISETP.GT.AND P4, PT, R25, 0x31, !P4 ;  /* 0x000000311900780c */ /* 0x000fe20006784270 */
[--C-:B------:R-:W-:Y:S01]  /*14210*/  FFMA.FTZ R25, R80, R3, -R31.reuse ;  /* 0x0000000350197223 */ /* 0x100fe2000001081f */
[----:B------:R-:W-:Y:S01]  /*14220*/  FMNMX.FTZ R27, R68, R27, !PT ;  /* 0x0000001b441b7209 */ /* 0x000fe20007810000 */
[----:B------:R1:W-:Y:S01]  /*14230*/  MUFU.EX2 R198, R35 ;  /* 0x0000002300c67308 */ /* 0x0003e20000000800 */
[----:B------:R-:W-:Y:S01]  /*14240*/  ISETP.LT.OR P4, PT, R74, 0x32, P4 ;  /* 0x000000324a00780c */ /* 0x000fe20002781670 */
[--C-:B------:R-:W-:Y:S01]  /*14250*/  FFMA.FTZ R33, R82, R3, -R31.reuse ;  /* 0x0000000352217223 */ /* 0x100fe2000001081f */
[----:B------:R-:W-:Y:S01]  /*14260*/  FMNMX.FTZ R27, R34, R27, !PT ;  /* 0x0000001b221b7209 */ /* 0x000fe20007810000 */
[-CC-:B------:R-:W-:Y:S01]  /*14270*/  FFMA.FTZ R62, R62, R3.reuse, -R31.reuse ;  /* 0x000000033e3e7223 */ /* 0x180fe2000001081f */
[----:B------:R-:W-:Y:S01]  /*14280*/  FSEL R76, R51, -INF , !P4 ;  /* 0xff800000334c7808 */ /* 0x000fe20006000000 */
[--C-:B------:R-:W-:Y:S01]  /*14290*/  FFMA.FTZ R60, R60, R3, -R31.reuse ;  /* 0x000000033c3c7223 */ /* 0x100fe2000001081f */
[----:B------:R-:W-:Y:S01]  /*142a0*/  FMNMX.FTZ R27, R70, R27, !PT ;  /* 0x0000001b461b7209 */ /* 0x000fe20007810000 */
[----:B------:R-:W-:Y:S01]  /*142b0*/  MUFU.EX2 R196, R25 ;  /* 0x0000001900c47308 */ /* 0x000fe20000000800 */
[----:B------:R-:W-:Y:S01]  /*142c0*/  FSEL R74, R55, -INF , !P6 ;  /* 0xff800000374a7808 */ /* 0x000fe20007000000 */
[--C-:B-1----:R-:W-:Y:S01]  /*142d0*/  FFMA.FTZ R35, R4, R3, -R31.reuse ;  /* 0x0000000304237223 */ /* 0x102fe2000001081f */
[----:B------:R-:W-:Y:S01]  /*142e0*/  FMNMX.FTZ R27, R38, R27, !PT ;  /* 0x0000001b261b7209 */ /* 0x000fe20007810000 */
[-CC-:B------:R-:W-:Y:S01]  /*142f0*/  FFMA.FTZ R58, R58, R3.reuse, -R31.reuse ;  /* 0x000000033a3a7223 */ /* 0x180fe2000001081f */
[-CC-:B------:R-:W-:Y:S01]  /*14300*/  FFMA.FTZ R36, R36, R3.reuse, -R31.reuse ;  /* 0x0000000324247223 */ /* 0x180fe2000001081f */
[--C-:B------:R-:W-:Y:S01]  /*14310*/  FFMA.FTZ R40, R40, R3, -R31.reuse ;  /* 0x0000000328287223 */ /* 0x100fe2000001081f */
[----:B------:R-:W-:Y:S01]  /*14320*/  FMNMX.FTZ R27, R72, R27, !PT ;  /* 0x0000001b481b7209 */ /* 0x000fe20007810000 */
[-CC-:B------:R-:W-:Y:S01]  /*14330*/  FFMA.FTZ R28, R28, R3.reuse, -R31.reuse ;  /* 0x000000031c1c7223 */ /* 0x180fe2000001081f */
[-CC-:B------:R-:W-:Y:S01]  /*14340*/  FFMA.FTZ R44, R44, R3.reuse, -R31.reuse ;  /* 0x000000032c2c7223 */ /* 0x180fe2000001081f */
[--C-:B------:R-:W-:Y:S01]  /*14350*/  FFMA.FTZ R48, R48, R3, -R31.reuse ;  /* 0x0000000330307223 */ /* 0x100fe2000001081f */
[----:B------:R-:W-:Y:S01]  /*14360*/  FMNMX.FTZ R27, R42, R27, !PT ;  /* 0x0000001b2a1b7209 */ /* 0x000fe20007810000 */
[-CC-:B------:R-:W-:Y:S01]  /*14370*/  FFMA.FTZ R2, R2, R3.reuse, -R31.reuse ;  /* 0x0000000302027223 */ /* 0x180fe2000001081f */
[-CC-:B------:R-:W-:Y:S01]  /*14380*/  FFMA.FTZ R52, R52, R3.reuse, -R31.reuse ;  /* 0x0000000334347223 */ /* 0x180fe2000001081f */
[----:B------:R-:W-:Y:S01]  /*14390*/  FFMA.FTZ R24, R24, R3, -R31 ;  /* 0x0000000318187223 */ /* 0x000fe2000001081f */
[----:B------:R-:W-:Y:S01]  /*143a0*/  FMNMX.FTZ R27, R30, R27, !PT ;  /* 0x0000001b1e1b7209 */ /* 0x000fe20007810000 */
[----:B------:R-:W1:Y:S03]  /*143b0*/  MUFU.EX2 R29, R29 ;  /* 0x0000001d001d7308 */ /* 0x000e660000000800 */
[----:B------:R-:W-:-:S04]  /*143c0*/  FMNMX.FTZ R27, R46, R27, !PT ;  /* 0x0000001b2e1b7209 */ /* 0x000fc80007810000 */
[----:B------:R-:W-:Y:S01]  /*143d0*/  FMNMX.FTZ R27, R0, R27, !PT ;  /* 0x0000001b001b7209 */ /* 0x000fe20007810000 */
[----:B------:R-:W-:Y:S03]  /*143e0*/  MUFU.EX2 R33, R33 ;  /* 0x0000002100217308 */ /* 0x000fe60000000800 */
[----:B------:R-:W-:-:S04]  /*143f0*/  FMNMX.FTZ R27, R50, R27, !PT ;  /* 0x0000001b321b7209 */ /* 0x000fc80007810000 */
[----:B------:R-:W-:Y:S01]  /*14400*/  FMNMX.FTZ R27, R76, R27, !PT ;  /* 0x0000001b4c1b7209 */ /* 0x000fe20007810000 */
[----:B------:R-:W-:Y:S03]  /*14410*/  MUFU.EX2 R62, R62 ;  /* 0x0000003e003e7308 */ /* 0x000fe60000000800 */
[----:B------:R-:W-:-:S04]  /*14420*/  FMNMX.FTZ R27, R54, R27, !PT ;  /* 0x0000001b361b7209 */ /* 0x000fc80007810000 */
[----:B------:R-:W-:Y:S01]  /*14430*/  FMNMX.FTZ R27, R74, R27, !PT ;  /* 0x0000001b4a1b7209 */ /* 0x000fe20007810000 */
[----:B------:R-:W2:Y:S04]  /*14440*/  MUFU.EX2 R37, R60 ;  /* 0x0000003c00257308 */ /* 0x000ea80000000800 */
[----:B------:R-:W3:Y:S04]  /*14450*/  SHFL.BFLY PT, R64, R27, 0x2, 0x1f ;  /* 0x0c401f001b407f89 */ /* 0x000ee800000e0000 */
[----:B------:R1:W-:Y:S08]  /*14460*/  MUFU.EX2 R41, R2 ;  /* 0x0000000200297308 */ /* 0x0003f00000000800 */
[----:B------:R-:W-:Y:S01]  /*14470*/  MUFU.EX2 R58, R58 ;  /* 0x0000003a003a7308 */ /* 0x000fe20000000800 */
[----:B-1----:R-:W-:Y:S01]  /*14480*/  FADD.FTZ R2, R29, R196 ;  /* 0x000000c41d027221 */ /* 0x002fe20000010000 */
[----:B------:R-:W-:-:S02]  /*14490*/  F2FP.F16.F32.PACK_AB R196, R196, R29 ;  /* 0x0000001dc4c4723e */ /* 0x000fc400000000ff */
[----:B--2---:R-:W-:Y:S01]  /*144a0*/  F2FP.F16.F32.PACK_AB R192, R37, R62 ;  /* 0x0000003e25c0723e */ /* 0x004fe200000000ff */
[----:B------:R-:W-:-:S03]  /*144b0*/  FADD.FTZ R43, R33, R2 ;  /* 0x00000002212b7221 */ /* 0x000fc60000010000 */
[----:B------:R-:W1:Y:S01]  /*144c0*/  MUFU.EX2 R39, R36 ;  /* 0x0000002400277308 */ /* 0x000e620000000800 */
[C---:B------:R-:W-:Y:S01]  /*144d0*/  FADD.FTZ R45, R198.reuse, R43 ;  /* 0x0000002bc62d7221 */ /* 0x040fe20000010000 */
[----:B------:R-:W-:Y:S02]  /*144e0*/  F2FP.F16.F32.PACK_AB R198, R198, R33 ;  /* 0x00000021c6c6723e */ /* 0x000fe400000000ff */
[----:B---3--:R-:W-:-:S04]  /*144f0*/  FMNMX.FTZ R64, R27, R64, !PT ;  /* 0x000000401b407209 */ /* 0x008fc80007810000 */
[----:B------:R-:W-:Y:S01]  /*14500*/  MUFU.EX2 R40, R40 ;  /* 0x0000002800287308 */ /* 0x000fe20000000800 */
[----:B------:R-:W2:Y:S07]  /*14510*/  SHFL.BFLY PT, R25, R64, 0x1, 0x1f ;  /* 0x0c201f0040197f89 */ /* 0x000eae00000e0000 */
[----:B------:R3:W4:Y:S01]  /*14520*/  MUFU.EX2 R27, R28 ;  /* 0x0000001c001b7308 */ /* 0x0007220000000800 */
[----:B-1----:R-:W-:-:S07]  /*14530*/  F2FP.F16.F32.PACK_AB R194, R39, R58 ;  /* 0x0000003a27c2723e */ /* 0x002fce00000000ff */
[----:B------:R-:W-:Y:S01]  /*14540*/  MUFU.EX2 R44, R44 ;  /* 0x0000002c002c7308 */ /* 0x000fe20000000800 */
[----:B---3--:R-:W1:Y:S07]  /*14550*/  @P2 LDC R28, c[0x0][0x44c] ;  /* 0x00011300ff1c2b82 */ /* 0x008e6e0000000800 */
[----:B------:R-:W3:Y:S01]  /*14560*/  MUFU.EX2 R35, R35 ;  /* 0x0000002300237308 */ /* 0x000ee20000000800 */
[----:B--2---:R-:W-:Y:S02]  /*14570*/  FMNMX.FTZ R4, R64, R25, !PT ;  /* 0x0000001940047209 */ /* 0x004fe40007810000 */
[----:B----4-:R-:W-:-:S02]  /*14580*/  F2FP.F16.F32.PACK_AB R188, R27, R40 ;  /* 0x000000281bbc723e */ /* 0x010fc400000000ff */
[C---:B------:R-:W-:Y:S01]  /*14590*/  FSETP.NEU.FTZ.AND P4, PT, R4.reuse, -INF , PT ;  /* 0xff8000000400780b */ /* 0x040fe20003f9d000 */
[----:B------:R-:W-:Y:S02]  /*145a0*/  FMUL.FTZ R25, R4, R3 ;  /* 0x0000000304197220 */ /* 0x000fe40000410000 */
[----:B------:R-:W2:Y:S03]  /*145b0*/  MUFU.EX2 R48, R48 ;  /* 0x0000003000307308 */ /* 0x000ea60000000800 */
[----:B------:R-:W-:-:S05]  /*145c0*/  FSEL R31, R25, RZ, P4 ;  /* 0x000000ff191f7208 */ /* 0x000fca0002000000 */
[-CC-:B------:R-:W-:Y:S01]  /*145d0*/  FFMA.FTZ R26, R26, R3.reuse, -R31.reuse ;  /* 0x000000031a1a7223 */ /* 0x180fe2000001081f */
[-CC-:B------:R-:W-:Y:S01]  /*145e0*/  FFMA.FTZ R32, R32, R3.reuse, -R31.reuse ;  /* 0x0000000320207223 */ /* 0x180fe2000001081f */
[-CC-:B------:R-:W-:Y:S01]  /*145f0*/  FFMA.FTZ R66, R66, R3.reuse, -R31.reuse ;  /* 0x0000000342427223 */ /* 0x180fe2000001081f */
[-CC-:B------:R-:W-:Y:S01]  /*14600*/  FFMA.FTZ R68, R68, R3.reuse, -R31.reuse ;  /* 0x0000000344447223 */ /* 0x180fe2000001081f */
[-CC-:B------:R-:W-:Y:S01]  /*14610*/  FFMA.FTZ R34, R34, R3.reuse, -R31.reuse ;  /* 0x0000000322227223 */ /* 0x180fe2000001081f */
[----:B------:R-:W-:Y:S01]  /*14620*/  MUFU.EX2 R197, R32 ;  /* 0x0000002000c57308 */ /* 0x000fe20000000800 */
[-CC-:B------:R-:W-:Y:S01]  /*14630*/  FFMA.FTZ R70, R70, R3.reuse, -R31.reuse ;  /* 0x0000000346467223 */ /* 0x180fe2000001081f */
[-CC-:B------:R-:W-:Y:S01]  /*14640*/  FFMA.FTZ R38, R38, R3.reuse, -R31.reuse ;  /* 0x0000000326267223 */ /* 0x180fe2000001081f */
[-CC-:B------:R-:W-:Y:S01]  /*14650*/  FFMA.FTZ R72, R72, R3.reuse, -R31.reuse ;  /* 0x0000000348487223 */ /* 0x180fe2000001081f */
[-CC-:B------:R-:W-:Y:S01]  /*14660*/  FFMA.FTZ R42, R42, R3.reuse, -R31.reuse ;  /* 0x000000032a2a7223 */ /* 0x180fe2000001081f */
[-CC-:B------:R-:W-:Y:S01]  /*14670*/  FFMA.FTZ R30, R30, R3.reuse, -R31.reuse ;  /* 0x000000031e1e7223 */ /* 0x180fe2000001081f */
[-CC-:B------:R-:W-:Y:S01]  /*14680*/  FFMA.FTZ R46, R46, R3.reuse, -R31.reuse ;  /* 0x000000032e2e7223 */ /* 0x180fe2000001081f */
[-CC-:B------:R-:W-:Y:S01]  /*14690*/  FFMA.FTZ R0, R0, R3.reuse, -R31.reuse ;  /* 0x0000000300007223 */ /* 0x180fe2000001081f */
[----:B------:R-:W4:Y:S01]  /*146a0*/  MUFU.EX2 R26, R26 ;  /* 0x0000001a001a7308 */ /* 0x000f220000000800 */
[-CC-:B------:R-:W-:Y:S01]  /*146b0*/  FFMA.FTZ R50, R50, R3.reuse, -R31.reuse ;  /* 0x0000000332327223 */ /* 0x180fe2000001081f */
[-CC-:B------:R-:W-:Y:S01]  /*146c0*/  FFMA.FTZ R76, R76, R3.reuse, -R31.reuse ;  /* 0x000000034c4c7223 */ /* 0x180fe2000001081f */
[-CC-:B------:R-:W-:Y:S01]  /*146d0*/  FFMA.FTZ R54, R54, R3.reuse, -R31.reuse ;  /* 0x0000000336367223 */ /* 0x180fe2000001081f */
[----:B------:R-:W-:Y:S01]  /*146e0*/  FFMA.FTZ R31, R74, R3, -R31 ;  /* 0x000000034a1f7223 */ /* 0x000fe2000001081f */
[----:B-1----:R-:W-:Y:S01]  /*146f0*/  @P2 IMAD.HI.U32 R28, R79, R28, RZ ;  /* 0x0000001c4f1c2227 */ /* 0x002fe200078e00ff */
[----:B---3--:R-:W-:-:S02]  /*14700*/  F2FP.F16.F32.PACK_AB R190, R35, R44 ;  /* 0x0000002c23be723e */ /* 0x008fc400000000ff */
[----:B------:R-:W1:Y:S01]  /*14710*/  MUFU.EX2 R66, R66 ;  /* 0x0000004200427308 */ /* 0x000e620000000800 */
[----:B--2---:R-:W-:Y:S02]  /*14720*/  F2FP.F16.F32.PACK_AB R184, R41, R48 ;  /* 0x0000003029b8723e */ /* 0x004fe400000000ff */
[----:B0-----:R-:W-:-:S05]  /*14730*/  @P2 SHF.R.U32.HI R47, RZ, R49, R28 ;  /* 0x00000031ff2f2219 */ /* 0x001fca000001161c */
[----:B------:R-:W0:Y:S01]  /*14740*/  MUFU.EX2 R199, R68 ;  /* 0x0000004400c77308 */ /* 0x000e220000000800 */
[----:B----4-:R-:W-:Y:S01]  /*14750*/  FADD.FTZ R43, R26, R197 ;  /* 0x000000c51a2b7221 */ /* 0x010fe20000010000 */
[----:B------:R-:W-:-:S06]  /*14760*/  F2FP.F16.F32.PACK_AB R197, R197, R26 ;  /* 0x0000001ac5c5723e */ /* 0x000fcc00000000ff */
[----:B------:R-:W2:Y:S01]  /*14770*/  MUFU.EX2 R34, R34 ;  /* 0x0000002200227308 */ /* 0x000ea20000000800 */
[----:B-1----:R-:W-:-:S07]  /*14780*/  FADD.FTZ R2, R66, R43 ;  /* 0x0000002b42027221 */ /* 0x002fce0000010000 */
[----:B------:R-:W1:Y:S01]  /*14790*/  MUFU.EX2 R193, R70 ;  /* 0x0000004600c17308 */ /* 0x000e620000000800 */
[C---:B0-----:R-:W-:Y:S01]  /*147a0*/  FADD.FTZ R43, R199.reuse, R2 ;  /* 0x00000002c72b7221 */ /* 0x041fe20000010000 */
[----:B------:R-:W-:-:S06]  /*147b0*/  F2FP.F16.F32.PACK_AB R199, R199, R66 ;  /* 0x00000042c7c7723e */ /* 0x000fcc00000000ff */
[----:B------:R0:W-:Y:S01]  /*147c0*/  MUFU.EX2 R25, R24 ;  /* 0x0000001800197308 */ /* 0x0001e20000000800 */
[----:B--2---:R-:W-:-:S07]  /*147d0*/  FADD.FTZ R2, R34, R43 ;  /* 0x0000002b22027221 */ /* 0x004fce0000010000 */
[----:B------:R-:W2:Y:S01]  /*147e0*/  MUFU.EX2 R38, R38 ;  /* 0x0000002600267308 */ /* 0x000ea20000000800 */
[----:B0-----:R-:W-:Y:S01]  /*147f0*/  FADD.FTZ R24, R62, R45 ;  /* 0x0000002d3e187221 */ /* 0x001fe20000010000 */
[C---:B-1----:R-:W-:Y:S01]  /*14800*/  FADD.FTZ R43, R193.reuse, R2 ;  /* 0x00000002c12b7221 */ /* 0x042fe20000010000 */
[----:B------:R-:W-:Y:S02]  /*14810*/  F2FP.F16.F32.PACK_AB R193, R193, R34 ;  /* 0x00000022c1c1723e */ /* 0x000fe400000000ff */
[----:B------:R-:W-:-:S03]  /*14820*/  FADD.FTZ R45, R37, R24 ;  /* 0x00000018252d7221 */ /* 0x000fc60000010000 */
[----:B------:R-:W0:Y:S01]  /*14830*/  MUFU.EX2 R195, R72 ;  /* 0x0000004800c37308 */ /* 0x000e220000000800 */
[----:B------:R-:W-:-:S04]  /*14840*/  FADD.FTZ R24, R58, R45 ;  /* 0x0000002d3a187221 */ /* 0x000fc80000010000 */
[----:B------:R-:W-:-:S03]  /*14850*/  FADD.FTZ R45, R39, R24 ;  /* 0x00000018272d7221 */ /* 0x000fc60000010000 */
[----:B------:R-:W1:Y:S01]  /*14860*/  MUFU.EX2 R42, R42 ;  /* 0x0000002a002a7308 */ /* 0x000e620000000800 */
[----:B------:R-:W-:-:S04]  /*14870*/  FADD.FTZ R2, R40, R45 ;  /* 0x0000002d28027221 */ /* 0x000fc80000010000 */
[----:B------:R-:W-:-:S03]  /*14880*/  FADD.FTZ R45, R27, R2 ;  /* 0x000000021b2d7221 */ /* 0x000fc60000010000 */
[----:B------:R-:W3:Y:S01]  /*14890*/  MUFU.EX2 R189, R30 ;  /* 0x0000001e00bd7308 */ /* 0x000ee20000000800 */
[----:B------:R-:W-:Y:S01]  /*148a0*/  FADD.FTZ R2, R44, R45 ;  /* 0x0000002d2c027221 */ /* 0x000fe20000010000 */
[----:B------:R-:W-:-:S04]  /*148b0*/  IMAD.IADD R45, R106, 0x1, R47 ;  /* 0x000000016a2d7824 */ /* 0x000fc800078e022f */
[----:B------:R-:W-:Y:S02]  /*148c0*/  IMAD.IADD R56, R45, 0x1, R56 ;  /* 0x000000012d387824 */ /* 0x000fe400078e0238 */
[----:B------:R-:W4:Y:S08]  /*148d0*/  MUFU.EX2 R46, R46 ;  /* 0x0000002e002e7308 */ /* 0x000f300000000800 */
[----:B------:R2:W-:Y:S08]  /*148e0*/  MUFU.EX2 R191, R0 ;  /* 0x0000000000bf7308 */ /* 0x0005f00000000800 */
[----:B------:R-:W5:Y:S01]  /*148f0*/  MUFU.EX2 R52, R52 ;  /* 0x0000003400347308 */ /* 0x000f620000000800 */
[----:B--2---:R-:W-:-:S04]  /*14900*/  FADD.FTZ R0, R38, R43 ;  /* 0x0000002b26007221 */ /* 0x004fc80000010000 */
[C---:B0-----:R-:W-:Y:S01]  /*14910*/  FADD.FTZ R43, R195.reuse, R0 ;  /* 0x00000000c32b7221 */ /* 0x041fe20000010000 */
[----:B------:R-:W-:Y:S02]  /*14920*/  F2FP.F16.F32.PACK_AB R195, R195, R38 ;  /* 0x00000026c3c3723e */ /* 0x000fe400000000ff */
[----:B------:R-:W0:Y:S01]  /*14930*/  MUFU.EX2 R50, R50 ;  /* 0x0000003200327308 */ /* 0x000e220000000800 */
[----:B-1----:R-:W-:Y:S01]  /*14940*/  FADD.FTZ R0, R42, R43 ;  /* 0x0000002b2a007221 */ /* 0x002fe20000010000 */
[----:B------:R-:W-:-:S03]  /*14950*/  FADD.FTZ R43, R35, R2 ;  /* 0x00000002232b7221 */ /* 0x000fc60000010000 */
[C---:B---3--:R-:W-:Y:S01]  /*14960*/  FADD.FTZ R29, R189.reuse, R0 ;  /* 0x00000000bd1d7221 */ /* 0x048fe20000010000 */
[----:B------:R-:W-:Y:S01]  /*14970*/  FADD.FTZ R2, R48, R43 ;  /* 0x0000002b30027221 */ /* 0x000fe20000010000 */
[----:B------:R-:W-:Y:S01]  /*14980*/  F2FP.F16.F32.PACK_AB R189, R189, R42 ;  /* 0x0000002abdbd723e */ /* 0x000fe200000000ff */
[----:B------:R-:W1:Y:S01]  /*14990*/  MUFU.EX2 R185, R76 ;  /* 0x0000004c00b97308 */ /* 0x000e620000000800 */
[----:B----4-:R-:W-:Y:S01]  /*149a0*/  FADD.FTZ R0, R46, R29 ;  /* 0x0000001d2e007221 */ /* 0x010fe20000010000 */
[----:B------:R-:W-:Y:S01]  /*149b0*/  FADD.FTZ R29, R41, R2 ;  /* 0x00000002291d7221 */ /* 0x000fe20000010000 */
[----:B-----5:R-:W-:Y:S02]  /*149c0*/  F2FP.F16.F32.PACK_AB R186, R25, R52 ;  /* 0x0000003419ba723e */ /* 0x020fe400000000ff */
[C---:B------:R-:W-:Y:S01]  /*149d0*/  FADD.FTZ R27, R191.reuse, R0 ;  /* 0x00000000bf1b7221 */ /* 0x040fe20000010000 */
[----:B------:R-:W-:Y:S01]  /*149e0*/  FADD.FTZ R228, R52, R29 ;  /* 0x0000001d34e47221 */ /* 0x000fe20000010000 */
[----:B------:R-:W-:Y:S01]  /*149f0*/  F2FP.F16.F32.PACK_AB R191, R191, R46 ;  /* 0x0000002ebfbf723e */ /* 0x000fe200000000ff */
[----:B------:R-:W2:Y:S01]  /*14a00*/  MUFU.EX2 R54, R54 ;  /* 0x0000003600367308 */ /* 0x000ea20000000800 */
[----:B0-----:R-:W-:Y:S01]  /*14a10*/  FADD.FTZ R0, R50, R27 ;  /* 0x0000001b32007221 */ /* 0x001fe20000010000 */
[----:B------:R-:W-:-:S06]  /*14a20*/  FADD.FTZ R228, R25, R228 ;  /* 0x000000e419e47221 */ /* 0x000fcc0000010000 */
[----:B------:R-:W0:Y:S01]  /*14a30*/  MUFU.EX2 R31, R31 ;  /* 0x0000001f001f7308 */ /* 0x000e220000000800 */
[C---:B-1----:R-:W-:Y:S01]  /*14a40*/  FADD.FTZ R25, R185.reuse, R0 ;  /* 0x00000000b9197221 */ /* 0x042fe20000010000 */
[----:B------:R-:W-:-:S03]  /*14a50*/  F2FP.F16.F32.PACK_AB R185, R185, R50 ;  /* 0x00000032b9b9723e */ /* 0x000fc600000000ff */
[----:B--2---:R-:W-:-:S04]  /*14a60*/  FADD.FTZ R0, R54, R25 ;  /* 0x0000001936007221 */ /* 0x004fc80000010000 */
[C---:B0-----:R-:W-:Y:S01]  /*14a70*/  FADD.FTZ R227, R31.reuse, R0 ;  /* 0x000000001fe37221 */ /* 0x041fe20000010000 */
[----:B------:R-:W-:Y:S01]  /*14a80*/  F2FP.F16.F32.PACK_AB R187, R31, R54 ;  /* 0x000000361fbb723e */ /* 0x000fe200000000ff */
        /* <DEDUP_REMOVED lines=12> */
.L_x_1948:
[----:B------:R-:W-:-:S13]  /*14b50*/  ISETP.NE.AND P4, PT, R57, 0x1, PT ;  /* 0x000000013900780c */ /* 0x000fda0003f85270 */
[----:B------:R-:W0:Y:S02]  /*14b60*/  @P4 LDC.64 R24, c[0x0][0x9e8] ;  /* 0x00027a00ff184b82 */ /* 0x000e240000000a00 */
[----:B0-----:R-:W-:-:S05]  /*14b70*/  @P4 IMAD.HI.U32 R2, R0, R24, RZ ;  /* 0x0000001800024227 */ /* 0x001fca00078e00ff */
[----:B------:R-:W-:-:S07]  /*14b80*/  @P4 SHF.R.U32.HI R0, RZ, R25, R2 ;  /* 0x00000019ff004219 */ /* 0x000fce0000011602 */
.L_x_1949:
[----:B------:R-:W-:Y:S05]  /*14b90*/  BSYNC B0 ;  /* 0x0000000000007941 */ /* 0x000fea0003800000 */
.L_x_1947:
[----:B------:R-:W-:-:S05]  /*14ba0*/  IMAD R57, R0, R57, R57 ;  /* 0x0000003900397224 */ /* 0x000fca00078e0239 */
[----:B------:R-:W-:-:S07]  /*14bb0*/  VIMNMX R56, R56, R57, PT ;  /* 0x0000003938387248 */ /* 0x000fce0003fe0100 */
.L_x_1946:
[----:B------:R-:W2:Y:S01]  /*14bc0*/  LDL R24, [R1+0x38] ;  /* 0x0000380001187983 */ /* 0x000ea20000100800 */
[----:B------:R-:W-:Y:S01]  /*14bd0*/  SHF.R.S32.HI R25, RZ, 0x1f, R56 ;  /* 0x0000001fff197819 */ /* 0x000fe20000011438 */
[----:B------:R-:W-:Y:S01]  /*14be0*/  BSSY B0, `(.L_x_1950) ;  /* 0x00002ff000007945 */ /* 0x000fe20003800000 */
[----:B------:R-:W-:Y:S01]  /*14bf0*/  MOV R2, 0x3f800000 ;  /* 0x3f80000000027802 */ /* 0x000fe20000000f00 */
[----:B------:R-:W-:Y:S01]  /*14c00*/  IMAD.MOV.U32 R0, RZ, RZ, 0x3f800000 ;  /* 0x3f800000ff007424 */ /* 0x000fe200078e00ff */
[----:B------:R-:W-:Y:S02]  /*14c10*/  LEA.HI R25, R25, R56, RZ, 0x6 ;  /* 0x0000003819197211 */ /* 0x000fe400078f30ff */
[----:B------:R-:W-:Y:S02]  /*14c20*/  CS2R R150, SRZ ;  /* 0x0000000000967805 */ /* 0x000fe4000001ff00 */
[----:B------:R-:W-:Y:S02]  /*14c30*/  CS2R R148, SRZ ;  /* 0x0000000000947805 */ /* 0x000fe4000001ff00 */
[----:B------:R-:W-:-:S02]  /*14c40*/  CS2R R146, SRZ ;  /* 0x0000000000927805 */ /* 0x000fc4000001ff00 */
[----:B------:R-:W-:Y:S02]  /*14c50*/  SHF.R.S32.HI R25, RZ, 0x6, R25 ;  /* 0x00000006ff197819 */ /* 0x000fe40000011419 */
        /* <DEDUP_REMOVED lines=60> */
[----:B--2---:R-:W-:-:S04]  /*15020*/  VIMNMX R24, R24, R25, !PT ;  /* 0x0000001918187248 */ /* 0x004fc80007fe0100 */
[----:B------:R-:W-:Y:S01]  /*15030*/  ISETP.GE.AND P4, PT, R23, R24, PT ;  /* 0x000000181700720c */ /* 0x000fe20003f86270 */
[----:B------:R0:W-:Y:S02]  /*15040*/  STL [R1+0x1c], R24 ;  /* 0x00001c1801007387 */ /* 0x0001e40000100800 */
[----:B0-----:R-:W-:-:S10]  /*15050*/  CS2R R24, SRZ ;  /* 0x0000000000187805 */ /* 0x001fd4000001ff00 */
[----:B------:R-:W-:Y:S05]  /*15060*/  @!P4 BRA `(.L_x_1951) ;  /* 0x0000002800d8c947 */ /* 0x000fea0003800000 */
[----:B------:R-:W-:Y:S01]  /*15070*/  BSSY B1, `(.L_x_1952) ;  /* 0x00002b1000017945 */ /* 0x000fe20003800000 */
[----:B------:R-:W-:Y:S02]  /*15080*/  IMAD.MOV.U32 R2, RZ, RZ, 0x3f800000 ;  /* 0x3f800000ff027424 */ /* 0x000fe400078e00ff */
[----:B------:R-:W-:-:S07]  /*15090*/  IMAD.MOV.U32 R151, RZ, RZ, RZ ;  /* 0x000000ffff977224 */ /* 0x000fce00078e00ff */
.L_x_1971:
[----:B------:R-:W-:-:S05]  /*150a0*/  VIADD R231, R22, 0x1 ;  /* 0x0000000116e77836 */ /* 0x000fca0000000000 */
[----:B------:R-:W-:-:S04]  /*150b0*/  ISETP.NE.AND P4, PT, R231, 0x2, PT ;  /* 0x00000002e700780c */ /* 0x000fc80003f85270 */
[----:B------:R-:W-:Y:S02]  /*150c0*/  SEL R230, RZ, 0x1, P4 ;  /* 0x00000001ffe67807 */ /* 0x000fe40002000000 */
[----:B------:R-:W-:Y:S02]  /*150d0*/  SEL R231, R231, RZ, P4 ;  /* 0x000000ffe7e77207 */ /* 0x000fe40002000000 */
[----:B------:R-:W-:Y:S01]  /*150e0*/  LOP3.LUT R230, R219, R230, RZ, 0x3c, !PT ;  /* 0x000000e6dbe67212 */ /* 0x000fe200078e3cff */
[----:B------:R-:W-:Y:S06]  /*150f0*/  @!P0 BRA `(.L_x_1953) ;  /* 0x0000000000048947 */ /* 0x000fec0003800000 */
[----:B------:R-:W-:Y:S01]  /*15100*/  BPT.TRAP 0x1 ;  /* 0x000000040000795c */ /* 0x000fe20000300000 */
.L_x_1953:
[----:B------:R-:W-:Y:S01]  /*15110*/  IMAD R232, R231, 0x8, R16 ;  /* 0x00000008e7e87824 */ /* 0x000fe200078e0210 */
[----:B------:R-:W-:-:S04]  /*15120*/  SHF.L.U32 R152, R230, 0x1f, RZ ;  /* 0x0000001fe6987819 */ /* 0x000fc800000006ff */
[----:B------:R0:W1:Y:S01]  /*15130*/  SYNCS.PHASECHK.TRANS64.TRYWAIT P4, [R232+URZ+0x30830], R152 ;  /* 0x03083098e80075a7 */ /* 0x000062000808017f */
[----:B------:R-:W-:Y:S05]  /*15140*/  @!P0 BRA `(.L_x_1954) ;  /* 0x0000000000048947 */ /* 0x000fea0003800000 */
[----:B------:R-:W-:Y:S01]  /*15150*/  BPT.TRAP 0x1 ;  /* 0x000000040000795c */ /* 0x000fe20000300000 */
.L_x_1954:
[----:B------:R-:W2:Y:S01]  /*15160*/  LDL R3, [R1] ;  /* 0x0000000001037983 */ /* 0x000ea20000100800 */
[----:B------:R-:W-:Y:S01]  /*15170*/  BSSY B2, `(.L_x_1955) ;  /* 0x0000007000027945 */ /* 0x000fe20003800000 */
[----:B--2---:R-:W-:-:S05]  /*15180*/  LEA R158, R231, R3, 0xb ;  /* 0x00000003e79e7211 */ /* 0x004fca00078e58ff */
[C---:B------:R-:W-:Y:S02]  /*15190*/  VIADD R155, R158.reuse, 0x2 ;  /* 0x000000029e9b7836 */ /* 0x040fe40000000000 */
[----:B------:R-:W-:Y:S01]  /*151a0*/  VIADD R3, R158, 0x4 ;  /* 0x000000049e037836 */ /* 0x000fe20000000000 */
[----:B-1----:R-:W-:Y:S06]  /*151b0*/  @P4 BRA `(.L_x_1956) ;  /* 0x0000000000084947 */ /* 0x002fec0003800000 */
[----:B------:R-:W1:Y:S02]  /*151c0*/  SYNCS.PHASECHK.TRANS64.TRYWAIT P4, [R232+URZ+0x30830], R152 ;  /* 0x03083098e80075a7 */ /* 0x000e64000808017f */
[----:B-1----:R-:W-:Y:S05]  /*151d0*/  @!P4 BRA `(.L_x_1957) ;  /* 0x000001600040c947 */ /* 0x002fea0003800000 */
.L_x_1956:
[----:B------:R-:W-:Y:S05]  /*151e0*/  BSYNC B2 ;  /* 0x0000000000027941 */ /* 0x000fea0003800000 */
.L_x_1955:
[----:B01----:R-:W-:Y:S01]  /*151f0*/  IMAD.MOV.U32 R152, RZ, RZ, R158 ;  /* 0x000000ffff987224 */ /* 0x003fe200078e009e */
[----:B------:R-:W-:Y:S01]  /*15200*/  R2UR UR12, R214 ;  /* 0x00000000d60c72ca */ /* 0x000fe200000e0000 */
[----:B------:R-:W-:Y:S01]  /*15210*/  VIADD R154, R158, 0x6 ;  /* 0x000000069e9a7836 */ /* 0x000fe20000000000 */
[----:B------:R-:W-:Y:S01]  /*15220*/  R2UR UR13, R215 ;  /* 0x00000000d70d72ca */ /* 0x000fe200000e0000 */
[----:B------:R-:W-:Y:S01]  /*15230*/  IMAD.MOV.U32 R153, RZ, RZ, 0x40000040 ;  /* 0x40000040ff997424 */ /* 0x000fe200078e00ff */
[----:B------:R-:W-:Y:S01]  /*15240*/  R2UR UR6, R152 ;  /* 0x00000000980672ca */ /* 0x000fe200000e0000 */
[----:B------:R-:W-:Y:S01]  /*15250*/  VIADD R156, R158, 0x204 ;  /* 0x000002049e9c7836 */ /* 0x000fe20000000000 */
[----:B------:R-:W-:Y:S01]  /*15260*/  MOV R152, R155 ;  /* 0x0000009b00987202 */ /* 0x000fe20000000f00 */
[----:B------:R-:W-:Y:S01]  /*15270*/  IMAD.MOV.U32 R155, RZ, RZ, 0x40000040 ;  /* 0x40000040ff9b7424 */ /* 0x000fe200078e00ff */
[----:B------:R-:W-:Y:S01]  /*15280*/  R2UR UR10, R154 ;  /* 0x000000009a0a72ca */ /* 0x000fe200000e0000 */
[----:B------:R-:W-:Y:S01]  /*15290*/  VIADD R154, R158, 0x202 ;  /* 0x000002029e9a7836 */ /* 0x000fe20000000000 */
[----:B------:R-:W-:Y:S01]  /*152a0*/  R2UR UR4, R152 ;  /* 0x00000000980472ca */ /* 0x000fe200000e0000 */
[----:B------:R-:W-:Y:S01]  /*152b0*/  IMAD.MOV.U32 R152, RZ, RZ, R3 ;  /* 0x000000ffff987224 */ /* 0x000fe200078e0003 */
[----:B------:R-:W-:Y:S01]  /*152c0*/  R2UR UR11, R155 ;  /* 0x000000009b0b72ca */ /* 0x000fe200000e0000 */
[----:B------:R-:W-:Y:S01]  /*152d0*/  IMAD.MOV.U32 R157, RZ, RZ, 0x40000040 ;  /* 0x40000040ff9d7424 */ /* 0x000fe200078e00ff */
[----:B------:R-:W-:Y:S01]  /*152e0*/  R2UR UR5, R153 ;  /* 0x00000000990572ca */ /* 0x000fe200000e0000 */
[-C--:B------:R-:W-:Y:S01]  /*152f0*/  FMUL.FTZ R24, R24, R0.reuse ;  /* 0x0000000018187220 */ /* 0x080fe20000410000 */
[----:B------:R-:W-:Y:S01]  /*15300*/  R2UR UR8, R152 ;  /* 0x00000000980872ca */ /* 0x000fe200000e0000 */
[----:B------:R-:W-:Y:S01]  /*15310*/  VIADD R152, R158, 0x200 ;  /* 0x000002009e987836 */ /* 0x000fe20000000000 */
[----:B------:R-:W-:Y:S01]  /*15320*/  R2UR UR22, R156 ;  /* 0x000000009c1672ca */ /* 0x000fe200000e0000 */
[----:B------:R-:W-:Y:S01]  /*15330*/  VIADD R156, R158, 0x400 ;  /* 0x000004009e9c7836 */ /* 0x000fe20000000000 */
[----:B------:R-:W-:Y:S01]  /*15340*/  R2UR UR18, R154 ;  /* 0x000000009a1272ca */ /* 0x000fe200000e0000 */
[----:B------:R-:W-:Y:S01]  /*15350*/  VIADD R154, R158, 0x402 ;  /* 0x000004029e9a7836 */ /* 0x000fe20000000000 */
[----:B------:R-:W-:Y:S01]  /*15360*/  R2UR UR14, R152 ;  /* 0x00000000980e72ca */ /* 0x000fe200000e0000 */
[-C--:B------:R-:W-:Y:S01]  /*15370*/  FMUL.FTZ R25, R25, R0.reuse ;  /* 0x0000000019197220 */ /* 0x080fe20000410000 */
[----:B------:R-:W-:Y:S01]  /*15380*/  IADD3 R152, R158, 0x206, RZ ;  /* 0x000002069e987810 */ /* 0x000fe20007ffe0ff */
[-C--:B------:R-:W-:Y:S01]  /*15390*/  FMUL.FTZ R28, R28, R0.reuse ;  /* 0x000000001c1c7220 */ /* 0x080fe20000410000 */
[----:B------:R-:W-:Y:S01]  /*153a0*/  R2UR UR30, R156 ;  /* 0x000000009c1e72ca */ /* 0x000fe200000e0000 */
[----:B------:R-:W-:Y:S01]  /*153b0*/  VIADD R156, R158, 0x406 ;  /* 0x000004069e9c7836 */ /* 0x000fe20000000000 */
[----:B------:R-:W-:Y:S01]  /*153c0*/  R2UR UR26, R152 ;  /* 0x00000000981a72ca */ /* 0x000fe200000e0000 */
[----:B------:R-:W-:Y:S01]  /*153d0*/  VIADD R152, R158, 0x404 ;  /* 0x000004049e987836 */ /* 0x000fe20000000000 */
[----:B------:R-:W-:Y:S01]  /*153e0*/  MOV R236, UR11 ;  /* 0x0000000b00ec7c02 */ /* 0x000fe20008000f00 */
[----:B------:R-:W-:Y:S01]  /*153f0*/  UMOV UR11, UR5 ;  /* 0x00000005000b7c82 */ /* 0x000fe20008000000 */
[----:B------:R-:W-:Y:S01]  /*15400*/  MOV R3, UR10 ;  /* 0x0000000a00037c02 */ /* 0x000fe20008000f00 */
[----:B------:R-:W-:Y:S01]  /*15410*/  UMOV UR10, UR4 ;  /* 0x00000004000a7c82 */ /* 0x000fe20008000000 */
[----:B------:R-:W-:Y:S01]  /*15420*/  R2UR UR38, R152 ;  /* 0x00000000982672ca */ /* 0x000fe200000e0000 */
[-C--:B------:R-:W-:Y:S01]  /*15430*/  FMUL.FTZ R29, R29, R0.reuse ;  /* 0x000000001d1d7220 */ /* 0x080fe20000410000 */
[----:B------:R-:W-:Y:S01]  /*15440*/  IADD3 R152, R158, 0x600, RZ ;  /* 0x000006009e987810 */ /* 0x000fe20007ffe0ff */
[-C--:B------:R-:W-:Y:S01]  /*15450*/  FMUL.FTZ R32, R32, R0.reuse ;  /* 0x0000000020207220 */ /* 0x080fe20000410000 */
        /* <DEDUP_REMOVED lines=10> */
[----:B------:R-:W-:Y:S01]  /*15500*/  R2UR UR5, R7 ;  /* 0x00000000070572ca */ /* 0x000fe200000e0000 */
[-C--:B------:R-:W-:Y:S01]  /*15510*/  FMUL.FTZ R37, R37, R0.reuse ;  /* 0x0000000025257220 */ /* 0x080fe20000410000 */
[C---:B------:R-:W-:Y:S01]  /*15520*/  R2UR UR9, R153.reuse ;  /* 0x00000000990972ca */ /* 0x040fe200000e0000 */
[-C--:B------:R-:W-:Y:S01]  /*15530*/  FMUL.FTZ R40, R40, R0.reuse ;  /* 0x0000000028287220 */ /* 0x080fe20000410000 */
[----:B------:R-:W-:Y:S01]  /*15540*/  R2UR UR15, R153 ;  /* 0x00000000990f72ca */ /* 0x000fe200000e0000 */
        /* <DEDUP_REMOVED lines=29> */
[----:B------:R-:W-:Y:S01]  /*15720*/  WARPGROUP.ARRIVE ;  /* 0x00000000000079c5 */ /* 0x000fe20000000000 */
[----:B------:R-:W-:Y:S01]  /*15730*/  R2UR UR16, R212 ;  /* 0x00000000d41072ca */ /* 0x000fe200000e0000 */
[-C--:B------:R-:W-:Y:S01]  /*15740*/  FMUL.FTZ R72, R72, R0.reuse ;  /* 0x0000000048487220 */ /* 0x080fe20000410000 */
[----:B------:R-:W-:Y:S01]  /*15750*/  R2UR UR17, R213 ;  /* 0x00000000d51172ca */ /* 0x000fe200000e0000 */
[-C--:B------:R-:W-:Y:S01]  /*15760*/  FMUL.FTZ R73, R73, R0.reuse ;  /* 0x0000000049497220 */ /* 0x080fe20000410000 */
[----:B------:R-:W-:Y:S01]  /*15770*/  R2UR UR20, R210 ;  /* 0x00000000d21472ca */ /* 0x000fe200000e0000 */
[----:B------:R-:W-:Y:S01]  /*15780*/  HGMMA.64x64x16.F32 R152, gdesc[UR4], RZ, !UPT, gsb0 ;  /* 0x00e00000049879f0 */ /* 0x000fe2000c0008ff */
[----:B------:R-:W-:Y:S01]  /*15790*/  UMOV UR6, UR8 ;  /* 0x0000000800067c82 */ /* 0x000fe20008000000 */
[----:B------:R-:W-:Y:S01]  /*157a0*/  UMOV UR7, UR9 ;  /* 0x0000000900077c82 */ /* 0x000fe20008000000 */
        /* <DEDUP_REMOVED lines=177> */
.L_x_1958:
[----:B------:R-:W-:Y:S01]  /*162c0*/  SHF.L.U32 R2, R219, 0x1f, RZ ;  /* 0x0000001fdb027819 */ /* 0x000fe200000006ff */
[----:B------:R-:W-:-:S04]  /*162d0*/  IMAD R0, R22, 0x8, R16 ;  /* 0x0000000816007824 */ /* 0x000fc800078e0210 */
[----:B------:R0:W1:Y:S01]  /*162e0*/  SYNCS.PHASECHK.TRANS64.TRYWAIT P4, [R0+URZ+0x30850], R2 ;  /* 0x03085002000075a7 */ /* 0x000062000808017f */
[----:B------:R-:W-:Y:S05]  /*162f0*/  @!P0 BRA `(.L_x_1959) ;  /* 0x0000000000048947 */ /* 0x000fea0003800000 */
[----:B------:R-:W-:Y:S01]  /*16300*/  BPT.TRAP 0x1 ;  /* 0x000000040000795c */ /* 0x000fe20000300000 */
.L_x_1959:
[----:B------:R-:W-:Y:S04]  /*16310*/  BSSY B2, `(.L_x_1960) ;  /* 0x0000004000027945 */ /* 0x000fe80003800000 */
[----:B-1----:R-:W-:Y:S05]  /*16320*/  @P4 BRA `(.L_x_1961) ;  /* 0x0000000000084947 */ /* 0x002fea0003800000 */
[----:B------:R-:W1:Y:S02]  /*16330*/  SYNCS.PHASECHK.TRANS64.TRYWAIT P4, [R0+URZ+0x30850], R2 ;  /* 0x03085002000075a7 */ /* 0x000e64000808017f */
[----:B-1----:R-:W-:Y:S05]  /*16340*/  @!P4 BRA `(.L_x_1962) ;  /* 0x0000014c00f8c947 */ /* 0x002fea0003800000 */
.L_x_1961:
[----:B------:R-:W-:Y:S05]  /*16350*/  BSYNC B2 ;  /* 0x0000000000027941 */ /* 0x000fea0003800000 */
.L_x_1960:
[----:B01----:R-:W-:Y:S01]  /*16360*/  VIADD R2, R16, 0x400 ;  /* 0x0000040010027836 */ /* 0x003fe20000000000 */
[----:B------:R-:W2:Y:S01]  /*16370*/  LDL R219, [R1+0x34] ;  /* 0x0000340001db7983 */ /* 0x000ea20000100800 */
[----:B------:R-:W-:Y:S01]  /*16380*/  IMAD.MOV.U32 R3, RZ, RZ, 0x40000040 ;  /* 0x40000040ff037424 */ /* 0x000fe200078e00ff */
[----:B------:R-:W-:Y:S01]  /*16390*/  WARPGROUP.ARRIVE ;  /* 0x00000000000079c5 */ /* 0x000fe20000000000 */
[----:B------:R-:W-:Y:S01]  /*163a0*/  @!P1 VIADD R232, R232, 0x30840 ;  /* 0x00030840e8e89836 */ /* 0x000fe20000000000 */
[----:B------:R-:W-:Y:S01]  /*163b0*/  SHF.R.U32.HI R2, RZ, 0x4, R2 ;  /* 0x00000004ff027819 */ /* 0x000fe20000011602 */
[----:B------:R-:W-:-:S03]  /*163c0*/  ULDC UR4, c[0x0][0x9dc] ;  /* 0x0002770000047ab9 */ /* 0x000fc60000000800 */
[----:B------:R-:W-:-:S04]  /*163d0*/  LOP3.LUT R2, R2, 0x3fff, RZ, 0xc0, !PT ;  /* 0x00003fff02027812 */ /* 0x000fc800078ec0ff */
[----:B------:R-:W-:-:S04]  /*163e0*/  LOP3.LUT R2, R2, 0x2000000, RZ, 0xfc, !PT ;  /* 0x0200000002027812 */ /* 0x000fc800078efcff */
[----:B------:R-:W-:Y:S02]  /*163f0*/  LEA R2, R22, R2, 0xb ;  /* 0x0000000216027211 */ /* 0x000fe400078e58ff */
[----:B------:R-:W-:Y:S01]  /*16400*/  R2UR UR7, R3 ;  /* 0x00000000030772ca */ /* 0x000fe200000e0000 */
[----:B------:R-:W2:Y:S01]  /*16410*/  LDL R22, [R1+0x14] ;  /* 0x0000140001167983 */ /* 0x000ea20000100800 */
[----:B------:R-:W-:Y:S01]  /*16420*/  R2UR UR6, R2 ;  /* 0x00000000020672ca */ /* 0x000fe200000e0000 */
[----:B------:R-:W-:Y:S01]  /*16430*/  IMAD.MOV.U32 R3, RZ, RZ, 0x40000040 ;  /* 0x40000040ff037424 */ /* 0x000fe200078e00ff */
[----:B------:R-:W-:-:S11]  /*16440*/  @!P1 PRMT R232, RZ, 0x654, R232 ;  /* 0x00000654ffe89816 */ /* 0x000fd600000000e8 */
[----:B------:R-:W-:Y:S03]  /*16450*/  HGMMA.64x256x16.F32 R24, R196, gdesc[UR4].tnspB, R24, gsb0 ;  /* 0x43e00004c4187df0 */ /* 0x000fe60008000818 */
[----:B------:R-:W-:Y:S02]  /*16460*/  WARPGROUP.DEPBAR.LE gsb0, 0x0 ;  /* 0x00008000000079c5 */ /* 0x000fe40000010000 */
[----:B------:R-:W-:Y:S01]  /*16470*/  VIADD R196, R2, 0x80 ;  /* 0x0000008002c47836 */ /* 0x000fe20000000000 */
[----:B------:R-:W-:Y:S01]  /*16480*/  WARPGROUP.ARRIVE ;  /* 0x00000000000079c5 */ /* 0x000fe20000000000 */
[----:B------:R-:W-:-:S03]  /*16490*/  IMAD.MOV.U32 R197, RZ, RZ, 0x40000040 ;  /* 0x40000040ffc57424 */ /* 0x000fc600078e00ff */
[----:B------:R-:W-:Y:S02]  /*164a0*/  R2UR UR6, R196 ;  /* 0x00000000c40672ca */ /* 0x000fe400000e0000 */
[----:B------:R-:W-:-:S15]  /*164b0*/  R2UR UR7, R197 ;  /* 0x00000000c50772ca */ /* 0x000fde00000e0000 */
[----:B------:R-:W-:-:S01]  /*164c0*/  NOP ;  /* 0x0000000000007918 */ /* 0x000fc20000000000 */
[----:B------:R-:W-:Y:S03]  /*164d0*/  HGMMA.64x256x16.F32 R24, R192, gdesc[UR4].tnspB, R24, gsb0 ;  /* 0x43e00004c0187df0 */ /* 0x000fe60008000818 */
[----:B------:R-:W-:Y:S02]  /*164e0*/  WARPGROUP.DEPBAR.LE gsb0, 0x0 ;  /* 0x00008000000079c5 */ /* 0x000fe40000010000 */
[C---:B------:R-:W-:Y:S01]  /*164f0*/  VIADD R192, R2.reuse, 0x100 ;  /* 0x0000010002c07836 */ /* 0x040fe20000000000 */
[----:B------:R-:W-:Y:S01]  /*16500*/  WARPGROUP.ARRIVE ;  /* 0x00000000000079c5 */ /* 0x000fe20000000000 */
[----:B------:R-:W-:Y:S01]  /*16510*/  IMAD.MOV.U32 R193, RZ, RZ, 0x40000040 ;  /* 0x40000040ffc17424 */ /* 0x000fe200078e00ff */
[----:B------:R-:W-:Y:S02]  /*16520*/  IADD3 R2, R2, 0x180, RZ ;  /* 0x0000018002027810 */ /* 0x000fe40007ffe0ff */
[----:B------:R-:W-:-:S02]  /*16530*/  R2UR UR6, R192 ;  /* 0x00000000c00672ca */ /* 0x000fc400000e0000 */
[----:B------:R-:W-:-:S15]  /*16540*/  R2UR UR7, R193 ;  /* 0x00000000c10772ca */ /* 0x000fde00000e0000 */
[----:B------:R-:W-:-:S01]  /*16550*/  NOP ;  /* 0x0000000000007918 */ /* 0x000fc20000000000 */
[----:B------:R-:W-:Y:S01]  /*16560*/  HGMMA.64x256x16.F32 R24, R188, gdesc[UR4].tnspB, R24, gsb0 ;  /* 0x43e00004bc187df0 */ /* 0x000fe20008000818 */
[----:B------:R-:W-:Y:S02]  /*16570*/  R2UR UR6, R2 ;  /* 0x00000000020672ca */ /* 0x000fe400000e0000 */
[----:B------:R-:W-:Y:S01]  /*16580*/  R2UR UR7, R3 ;  /* 0x00000000030772ca */ /* 0x000fe200000e0000 */
[----:B------:R-:W0:Y:S08]  /*16590*/  @P2 LDC R2, c[0x0][0x450] ;  /* 0x00011400ff022b82 */ /* 0x000e300000000800 */
[----:B------:R-:W1:Y:S01]  /*165a0*/  @P2 LDC R3, c[0x0][0x44c] ;  /* 0x00011300ff032b82 */ /* 0x000e620000000800 */
[----:B------:R-:W-:-:S02]  /*165b0*/  WARPGROUP.DEPBAR.LE gsb0, 0x0 ;  /* 0x00008000000079c5 */ /* 0x000fc40000010000 */
[----:B------:R-:W-:-:S13]  /*165c0*/  WARPGROUP.ARRIVE ;  /* 0x00000000000079c5 */ /* 0x000fda0000000000 */
[----:B------:R-:W-:Y:S03]  /*165d0*/  HGMMA.64x256x16.F32 R24, R184, gdesc[UR4].tnspB, R24, gsb0 ;  /* 0x43e00004b8187df0 */ /* 0x000fe60008000818 */
[----:B------:R-:W-:Y:S02]  /*165e0*/  WARPGROUP.DEPBAR.LE gsb0, 0x0 ;  /* 0x00008000000079c5 */ /* 0x000fe40000010000 */
[----:B--2---:R-:W-:Y:S01]  /*165f0*/  IMAD.IADD R184, R219, 0x1, R22 ;  /* 0x00000001dbb87824 */ /* 0x004fe200078e0216 */
[----:B------:R2:W-:Y:S01]  /*16600*/  @!P1 SYNCS.ARRIVE.TRANS64.RED.A1T0 RZ, [R232+URZ], RZ ;  /* 0x000000ffe8ff99a7 */ /* 0x0005e2000810043f */
[----:B------:R-:W-:Y:S02]  /*16610*/  IMAD.SHL.U32 R22, R23, 0x40, RZ ;  /* 0x0000004017167824 */ /* 0x000fe400078e00ff */
[----:B-1----:R-:W-:-:S03]  /*16620*/  @P2 IMAD.HI.U32 R3, R184, R3, RZ ;  /* 0x00000003b8032227 */ /* 0x002fc600078e00ff */
[----:B------:R-:W-:Y:S02]  /*16630*/  IADD3 R187, -R22, 0x1, RZ ;  /* 0x0000000116bb7810 */ /* 0x000fe40007ffe1ff */
[----:B0-----:R-:W-:Y:S01]  /*16640*/  @P2 SHF.R.U32.HI R184, RZ, R2, R3 ;  /* 0x00000002ffb82219 */ /* 0x001fe20000011603 */
[----:B--2---:R-:W-:Y:S01]  /*16650*/  IMAD.U32 R232, RZ, RZ, UR4 ;  /* 0x00000004ffe87e24 */ /* 0x004fe2000f8e00ff */
[----:B------:R-:W-:Y:S01]  /*16660*/  ULDC UR4, c[0x0][0x9e0] ;  /* 0x0002780000047ab9 */ /* 0x000fe20000000800 */
[----:B------:R-:W-:Y:S02]  /*16670*/  IMAD R187, R229, -0x2, R187 ;  /* 0xfffffffee5bb7824 */ /* 0x000fe400078e02bb */
[----:B------:R-:W0:Y:S01]  /*16680*/  SHFL.IDX PT, R189, R184, RZ, 0x1c1f ;  /* 0x001c1fffb8bd7589 */ /* 0x000e2200000e0000 */
[----:B------:R-:W-:Y:S02]  /*16690*/  LOP3.LUT R188, RZ, R232, RZ, 0x33, !PT ;  /* 0x000000e8ffbc7212 */ /* 0x000fe400078e33ff */
[----:B------:R-:W-:-:S04]  /*166a0*/  IADD3 R187, -R220, R187, R221 ;  /* 0x000000bbdcbb7210 */ /* 0x000fc80007ffe1dd */
[----:B------:R-:W-:Y:S01]  /*166b0*/  IADD3 R188, R188, R187, RZ ;  /* 0x000000bbbcbc7210 */ /* 0x000fe20007ffe0ff */
[----:B------:R-:W-:-:S04]  /*166c0*/  VIADD R187, R187, UR4 ;  /* 0x00000004bbbb7c36 */ /* 0x000fc80008000000 */
[--C-:B0-----:R-:W-:Y:S02]  /*166d0*/  IMAD.IADD R186, R187, 0x1, R189.reuse ;  /* 0x00000001bbba7824 */ /* 0x101fe400078e02bd */
[----:B------:R-:W-:Y:S01]  /*166e0*/  IMAD.IADD R185, R188, 0x1, R189 ;  /* 0x00000001bcb97824 */ /* 0x000fe200078e02bd */
[----:B------:R-:W-:Y:S06]  /*166f0*/  @!P3 BRA `(.L_x_1963) ;  /* 0x000000000060b947 */ /* 0x000fec0003800000 */
[----:B------:R-:W-:Y:S01]  /*16700*/  IADD3 R189, -R220, R221, R189 ;  /* 0x000000dddcbd7210 */ /* 0x000fe20007ffe1bd */
[----:B------:R-:W-:Y:S03]  /*16710*/  BSSY B2, `(.L_x_1964) ;  /* 0x0000012000027945 */ /* 0x000fe60003800000 */
[----:B------:R-:W-:-:S13]  /*16720*/  ISETP.GT.AND P4, PT, R189, -0x1, PT ;  /* 0xffffffffbd00780c */ /* 0x000fda0003f84270 */
[----:B------:R-:W-:Y:S05]  /*16730*/  @P4 BRA `(.L_x_1965) ;  /* 0x0000000000244947 */ /* 0x000fea0003800000 */
[----:B------:R-:W-:Y:S01]  /*16740*/  ULDC UR4, c[0x0][0x9e4] ;  /* 0x0002790000047ab9 */ /* 0x000fe20000000800 */
[----:B------:R-:W-:Y:S01]  /*16750*/  LOP3.LUT R189, RZ, R189, RZ, 0x33, !PT ;  /* 0x000000bdffbd7212 */ /* 0x000fe200078e33ff */
[----:B------:R-:W-:-:S05]  /*16760*/  IMAD.U32 R190, RZ, RZ, UR4 ;  /* 0x00000004ffbe7e24 */ /* 0x000fca000f8e00ff */
[----:B------:R-:W-:-:S13]  /*16770*/  ISETP.NE.AND P4, PT, R190, 0x1, PT ;  /* 0x00000001be00780c */ /* 0x000fda0003f85270 */
[----:B------:R-:W0:Y:S02]  /*16780*/  @P4 LDC.64 R2, c[0x0][0x9e8] ;  /* 0x00027a00ff024b82 */ /* 0x000e240000000a00 */
[----:B0-----:R-:W-:-:S05]  /*16790*/  @P4 IMAD.HI.U32 R2, R189, R2, RZ ;  /* 0x00000002bd024227 */ /* 0x001fca00078e00ff */
[----:B------:R-:W-:-:S04]  /*167a0*/  @P4 SHF.R.U32.HI R189, RZ, R3, R2 ;  /* 0x00000003ffbd4219 */ /* 0x000fc80000011602 */
[----:B------:R-:W-:Y:S01]  /*167b0*/  LOP3.LUT R189, RZ, R189, RZ, 0x33, !PT ;  /* 0x000000bdffbd7212 */ /* 0x000fe200078e33ff */
[----:B------:R-:W-:Y:S06]  /*167c0*/  BRA `(.L_x_1966) ;  /* 0x0000000000187947 */ /* 0x000fec0003800000 */
.L_x_1965:
[----:B------:R-:W-:Y:S02]  /*167d0*/  ULDC UR4, c[0x0][0x9e4] ;  /* 0x0002790000047ab9 */ /* 0x000fe40000000800 */
[----:B------:R-:W-:-:S05]  /*167e0*/  IMAD.U32 R190, RZ, RZ, UR4 ;  /* 0x00000004ffbe7e24 */ /* 0x000fca000f8e00ff */
[----:B------:R-:W-:-:S13]  /*167f0*/  ISETP.NE.AND P4, PT, R190, 0x1, PT ;  /* 0x00000001be00780c */ /* 0x000fda0003f85270 */
[----:B------:R-:W0:Y:S02]  /*16800*/  @P4 LDC.64 R2, c[0x0][0x9e8] ;  /* 0x00027a00ff024b82 */ /* 0x000e240000000a00 */
[----:B0-----:R-:W-:-:S05]  /*16810*/  @P4 IMAD.HI.U32 R2, R189, R2, RZ ;  /* 0x00000002bd024227 */ /* 0x001fca00078e00ff */
[----:B------:R-:W-:-:S07]  /*16820*/  @P4 SHF.R.U32.HI R189, RZ, R3, R2 ;  /* 0x00000003ffbd4219 */ /* 0x000fce0000011602 */
.L_x_1966:
[----:B------:R-:W-:Y:S05]  /*16830*/  BSYNC B2 ;  /* 0x0000000000027941 */ /* 0x000fea0003800000 */
.L_x_1964:
[----:B------:R-:W-:-:S04]  /*16840*/  IMAD R189, R189, R190, -R22 ;  /* 0x000000bebdbd7224 */ /* 0x000fc800078e0a16 */
[----:B------:R-:W-:-:S05]  /*16850*/  IMAD R189, R229, -0x2, R189 ;  /* 0xfffffffee5bd7824 */ /* 0x000fca00078e02bd */
[----:B------:R-:W-:Y:S02]  /*16860*/  VIMNMX R185, R185, R189, !PT ;  /* 0x000000bdb9b97248 */ /* 0x000fe40007fe0100 */
[----:B------:R-:W-:-:S07]  /*16870*/  VIADDMNMX R186, R189, R190, R186, PT ;  /* 0x000000bebdba7246 */ /* 0x000fce00038001ba */
.L_x_1963:
        /* <DEDUP_REMOVED lines=13> */
[----:B0-----:R-:W-:Y:S01]  /*16950*/  IMAD.IADD R188, R188, 0x1, R184 ;  /* 0x00000001bcbc7824 */ /* 0x001fe200078e02b8 */
        /* <DEDUP_REMOVED lines=35> */
[----:B------:R-:W-:Y:S02]  /*16b90*/  IADD3 R187, R187, R184, RZ ;  /* 0x000000b8bbbb7210 */ /* 0x000fe40007ffe0ff */
[----:B------:R-:W-:Y:S02]  /*16ba0*/  FSEL R180, R180, -INF , !P6 ;  /* 0xff800000b4b47808 */ /* 0x000fe40007000000 */
[----:B------:R-:W-:Y:S01]  /*16bb0*/  FSEL R181, R181, -INF , !P5 ;  /* 0xff800000b5b57808 */ /* 0x000fe20006800000 */
        /* <DEDUP_REMOVED lines=14> */
.L_x_1969:
[----:B------:R-:W-:Y:S02]  /*16ca0*/  ULDC UR4, c[0x0][0x9e4] ;  /* 0x0002790000047ab9 */ /* 0x000fe40000000800 */
[----:B------:R-:W-:-:S05]  /*16cb0*/  IMAD.U32 R165, RZ, RZ, UR4 ;  /* 0x00000004ffa57e24 */ /* 0x000fca000f8e00ff */
[----:B------:R-:W-:-:S13]  /*16cc0*/  ISETP.NE.AND P5, PT, R165, 0x1, PT ;  /* 0x00000001a500780c */ /* 0x000fda0003fa5270 */
[----:B------:R-:W0:Y:S02]  /*16cd0*/  @P5 LDC.64 R2, c[0x0][0x9e8] ;  /* 0x00027a00ff025b82 */ /* 0x000e240000000a00 */
[----:B0-----:R-:W-:-:S05]  /*16ce0*/  @P5 IMAD.HI.U32 R2, R184, R2, RZ ;  /* 0x00000002b8025227 */ /* 0x001fca00078e00ff */
[----:B------:R-:W-:-:S07]  /*16cf0*/  @P5 SHF.R.U32.HI R184, RZ, R3, R2 ;  /* 0x00000003ffb85219 */ /* 0x000fce0000011602 */
.L_x_1970:
[----:B------:R-:W-:Y:S05]  /*16d00*/  BSYNC B2 ;  /* 0x0000000000027941 */ /* 0x000fea0003800000 */
.L_x_1968:
[----:B------:R-:W-:-:S04]  /*16d10*/  IMAD R22, R184, R165, -R22 ;  /* 0x000000a5b8167224 */ /* 0x000fc800078e0a16 */
[----:B------:R-:W-:-:S05]  /*16d20*/  IMAD R22, R229, -0x2, R22 ;  /* 0xfffffffee5167824 */ /* 0x000fca00078e0216 */
[----:B------:R-:W-:Y:S02]  /*16d30*/  VIMNMX R188, R188, R22, !PT ;  /* 0x00000016bcbc7248 */ /* 0x000fe40007fe0100 */
[----:B------:R-:W-:-:S07]  /*16d40*/  VIADDMNMX R187, R22, R165, R187, PT ;  /* 0x000000a516bb7246 */ /* 0x000fce00038001bb */
.L_x_1967:
[----:B------:R-:W-:Y:S01]  /*16d50*/  @!P1 VIADD R0, R0, 0x30860 ;  /* 0x0003086000009836 */ /* 0x000fe20000000000 */
[----:B------:R-:W2:Y:S01]  /*16d60*/  LDL R219, [R1+0x1c] ;  /* 0x00001c0001db7983 */ /* 0x000ea20000100800 */
[----:B------:R-:W-:Y:S02]  /*16d70*/  ULDC UR4, c[0x0][0x988] ;  /* 0x0002620000047ab9 */ /* 0x000fe40000000800 */
[----:B------:R-:W-:Y:S01]  /*16d80*/  IMAD.U32 R3, RZ, RZ, UR4 ;  /* 0x00000004ff037e24 */ /* 0x000fe2000f8e00ff */
[----:B------:R-:W-:-:S04]  /*16d90*/  @!P1 PRMT R0, RZ, 0x654, R0 ;  /* 0x00000654ff009816 */ /* 0x000fc80000000000 */
[----:B------:R0:W-:Y:S02]  /*16da0*/  @!P1 SYNCS.ARRIVE.TRANS64.RED.A1T0 RZ, [R0+URZ], RZ ;  /* 0x000000ff00ff99a7 */ /* 0x0001e4000810043f */
[----:B0-----:R-:W-:-:S04]  /*16db0*/  FMNMX.FTZ R0, R152, R5, !PT ;  /* 0x0000000598007209 */ /* 0x001fc80007810000 */
        /* <DEDUP_REMOVED lines=18> */
[----:B0-----:R-:W-:-:S04]  /*16ee0*/  FMNMX.FTZ R165, R2, R165, !PT ;  /* 0x000000a502a57209 */ /* 0x001fc80007810000 */
[C---:B------:R-:W-:Y:S01]  /*16ef0*/  FSETP.NEU.FTZ.AND P5, PT, R165.reuse, -INF , PT ;  /* 0xff800000a500780b */ /* 0x040fe20003fbd000 */
[----:B------:R-:W-:-:S03]  /*16f00*/  FMUL.FTZ R0, R165, R3 ;  /* 0x00000003a5007220 */ /* 0x000fc60000410000 */
[----:B------:R-:W-:Y:S02]  /*16f10*/  FSEL R2, R165, RZ, P5 ;  /* 0x000000ffa5027208 */ /* 0x000fe40002800000 */
[----:B------:R-:W-:Y:S02]  /*16f20*/  FSEL R0, R0, RZ, P5 ;  /* 0x000000ff00007208 */ /* 0x000fe40002800000 */
[----:B------:R-:W-:Y:S01]  /*16f30*/  ISETP.GT.AND P5, PT, R188, 0x1, P4 ;  /* 0x00000001bc00780c */ /* 0x000fe200027a4270 */
[----:B------:R-:W-:Y:S02]  /*16f40*/  FADD.FTZ R2, -R2, R5 ;  /* 0x0000000502027221 */ /* 0x000fe40000010100 */
[-CC-:B------:R-:W-:Y:S01]  /*16f50*/  FFMA.FTZ R152, R152, R3.reuse, -R0.reuse ;  /* 0x0000000398987223 */ /* 0x180fe20000010800 */
[----:B------:R-:W-:Y:S01]  /*16f60*/  ISETP.LT.OR P6, PT, R187, 0x2, P5 ;  /* 0x00000002bb00780c */ /* 0x000fe20002fc1670 */
[-CC-:B------:R-:W-:Y:S01]  /*16f70*/  FFMA.FTZ R153, R153, R3.reuse, -R0.reuse ;  /* 0x0000000399997223 */ /* 0x180fe20000010800 */
[----:B------:R-:W-:Y:S01]  /*16f80*/  ISETP.GT.AND P5, PT, R188, 0x8, P4 ;  /* 0x00000008bc00780c */ /* 0x000fe200027a4270 */
[-C--:B------:R-:W-:Y:S01]  /*16f90*/  FMUL.FTZ R2, R2, R3.reuse ;  /* 0x0000000302027220 */ /* 0x080fe20000410000 */
[----:B------:R-:W-:Y:S01]  /*16fa0*/  FSEL R155, R155, -INF , !P6 ;  /* 0xff8000009b9b7808 */ /* 0x000fe20007000000 */
[-CC-:B------:R-:W-:Y:S01]  /*16fb0*/  FFMA.FTZ R156, R156, R3.reuse, -R0.reuse ;  /* 0x000000039c9c7223 */ /* 0x180fe20000010800 */
[----:B------:R-:W-:Y:S01]  /*16fc0*/  ISETP.GT.AND P6, PT, R188, 0x9, P4 ;  /* 0x00000009bc00780c */ /* 0x000fe200027c4270 */
[-CC-:B------:R-:W-:Y:S01]  /*16fd0*/  FFMA.FTZ R157, R157, R3.reuse, -R0.reuse ;  /* 0x000000039d9d7223 */ /* 0x180fe20000010800 */
[C---:B------:R-:W-:Y:S01]  /*16fe0*/  ISETP.LT.OR P5, PT, R187.reuse, 0x9, P5 ;  /* 0x00000009bb00780c */ /* 0x040fe20002fa1670 */
[-CC-:B------:R-:W-:Y:S01]  /*16ff0*/  FFMA.FTZ R160, R160, R3.reuse, -R0.reuse ;  /* 0x00000003a0a07223 */ /* 0x180fe20000010800 */
[----:B------:R-:W-:Y:S01]  /*17000*/  ISETP.LT.OR P6, PT, R187, 0xa, P6 ;  /* 0x0000000abb00780c */ /* 0x000fe200037c1670 */
[-CC-:B------:R-:W-:Y:S01]  /*17010*/  FFMA.FTZ R161, R161, R3.reuse, -R0.reuse ;  /* 0x00000003a1a17223 */ /* 0x180fe20000010800 */
[----:B------:R-:W-:Y:S01]  /*17020*/  FSEL R158, R158, -INF , !P5 ;  /* 0xff8000009e9e7808 */ /* 0x000fe20006800000 */
[-CC-:B------:R-:W-:Y:S01]  /*17030*/  FFMA.FTZ R164, R164, R3.reuse, -R0.reuse ;  /* 0x00000003a4a47223 */ /* 0x180fe20000010800 */
[----:B------:R-:W-:Y:S01]  /*17040*/  FSEL R159, R159, -INF , !P6 ;  /* 0xff8000009f9f7808 */ /* 0x000fe20007000000 */
[-CC-:B------:R-:W-:Y:S01]  /*17050*/  FFMA.FTZ R189, R189, R3.reuse, -R0.reuse ;  /* 0x00000003bdbd7223 */ /* 0x180fe20000010800 */
[----:B------:R-:W-:Y:S01]  /*17060*/  ISETP.GT.AND P6, PT, R188, 0x11, P4 ;  /* 0x00000011bc00780c */ /* 0x000fe200027c4270 */
        /* <DEDUP_REMOVED lines=9> */
[----:B------:R-:W-:Y:S01]  /*17100*/  ISETP.GT.AND P6, PT, R188, 0x19, P4 ;  /* 0x00000019bc00780c */ /* 0x000fe200027c4270 */
[-CC-:B------:R-:W-:Y:S01]  /*17110*/  FFMA.FTZ R177, R177, R3.reuse, -R0.reuse ;  /* 0x00000003b1b17223 */ /* 0x180fe20000010800 */
[----:B------:R-:W-:Y:S01]  /*17120*/  FSEL R162, R162, -INF , !P5 ;  /* 0xff800000a2a27808 */ /* 0x000fe20006800000 */
[-CC-:B------:R-:W-:Y:S01]  /*17130*/  FFMA.FTZ R180, R180, R3.reuse, -R0.reuse ;  /* 0x00000003b4b47223 */ /* 0x180fe20000010800 */
[----:B------:R-:W-:Y:S01]  /*17140*/  ISETP.LT.OR P6, PT, R187, 0x1a, P6 ;  /* 0x0000001abb00780c */ /* 0x000fe200037c1670 */
[----:B------:R-:W-:Y:S01]  /*17150*/  FFMA.FTZ R181, R181, R3, -R0 ;  /* 0x00000003b5b57223 */ /* 0x000fe20000010800 */
[----:B------:R-:W-:Y:S01]  /*17160*/  ISETP.GT.AND P5, PT, R188, 0x18, P4 ;  /* 0x00000018bc00780c */ /* 0x000fe200027a4270 */
[----:B------:R-:W-:Y:S01]  /*17170*/  MUFU.EX2 R152, R152 ;  /* 0x0000009800987308 */ /* 0x000fe20000000800 */
[----:B------:R-:W-:-:S02]  /*17180*/  FSEL R167, R167, -INF , !P6 ;  /* 0xff800000a7a77808 */ /* 0x000fc40007000000 */
[----:B------:R-:W-:Y:S02]  /*17190*/  ISETP.GT.AND P6, PT, R188, 0x21, P4 ;  /* 0x00000021bc00780c */ /* 0x000fe400027c4270 */
[C---:B------:R-:W-:Y:S02]  /*171a0*/  ISETP.LT.OR P5, PT, R187.reuse, 0x19, P5 ;  /* 0x00000019bb00780c */ /* 0x040fe40002fa1670 */
[----:B------:R-:W-:Y:S01]  /*171b0*/  ISETP.LT.OR P6, PT, R187, 0x22, P6 ;  /* 0x00000022bb00780c */ /* 0x000fe200037c1670 */
[----:B------:R-:W0:Y:S01]  /*171c0*/  MUFU.EX2 R0, R2 ;  /* 0x0000000200007308 */ /* 0x000e220000000800 */
[----:B------:R-:W-:Y:S02]  /*171d0*/  FSEL R166, R166, -INF , !P5 ;  /* 0xff800000a6a67808 */ /* 0x000fe40006800000 */
[----:B------:R-:W-:Y:S02]  /*171e0*/  FSEL R171, R171, -INF , !P6 ;  /* 0xff800000abab7808 */ /* 0x000fe40007000000 */
[----:B------:R-:W-:-:S02]  /*171f0*/  ISETP.GT.AND P6, PT, R188, 0x29, P4 ;  /* 0x00000029bc00780c */ /* 0x000fc400027c4270 */
[C---:B------:R-:W-:Y:S01]  /*17200*/  ISETP.GT.AND P5, PT, R188.reuse, 0x20, P4 ;  /* 0x00000020bc00780c */ /* 0x040fe200027a4270 */
[----:B------:R-:W1:Y:S01]  /*17210*/  MUFU.EX2 R153, R153 ;  /* 0x0000009900997308 */ /* 0x000e620000000800 */
[C---:B------:R-:W-:Y:S02]  /*17220*/  ISETP.LT.OR P6, PT, R187.reuse, 0x2a, P6 ;  /* 0x0000002abb00780c */ /* 0x040fe400037c1670 */
[----:B------:R-:W-:Y:S02]  /*17230*/  ISETP.LT.OR P5, PT, R187, 0x21, P5 ;  /* 0x00000021bb00780c */ /* 0x000fe40002fa1670 */
[----:B------:R-:W-:Y:S02]  /*17240*/  FSEL R175, R175, -INF , !P6 ;  /* 0xff800000afaf7808 */ /* 0x000fe40007000000 */
[----:B------:R-:W-:Y:S01]  /*17250*/  ISETP.GT.AND P6, PT, R188, RZ, P4 ;  /* 0x000000ffbc00720c */ /* 0x000fe200027c4270 */
[----:B------:R-:W3:Y:S01]  /*17260*/  MUFU.EX2 R156, R156 ;  /* 0x0000009c009c7308 */ /* 0x000ee20000000800 */
[----:B------:R-:W-:Y:S01]  /*17270*/  FSEL R170, R170, -INF , !P5 ;  /* 0xff800000aaaa7808 */ /* 0x000fe20006800000 */
[----:B0-----:R-:W-:Y:S01]  /*17280*/  FFMA.FTZ R2, R0, R228, R152 ;  /* 0x000000e400027223 */ /* 0x001fe20000010098 */
[----:B------:R-:W-:-:S02]  /*17290*/  ISETP.LT.OR P6, PT, R187, 0x1, P6 ;  /* 0x00000001bb00780c */ /* 0x000fc400037c1670 */
[----:B------:R-:W-:Y:S02]  /*172a0*/  ISETP.GT.AND P5, PT, R188, 0x28, P4 ;  /* 0x00000028bc00780c */ /* 0x000fe400027a4270 */
[----:B------:R-:W-:Y:S01]  /*172b0*/  FSEL R154, R154, -INF , !P6 ;  /* 0xff8000009a9a7808 */ /* 0x000fe20007000000 */
[----:B------:R-:W0:Y:S01]  /*172c0*/  MUFU.EX2 R157, R157 ;  /* 0x0000009d009d7308 */ /* 0x000e220000000800 */
[----:B------:R-:W-:Y:S01]  /*172d0*/  ISETP.LT.OR P5, PT, R187, 0x29, P5 ;  /* 0x00000029bb00780c */ /* 0x000fe20002fa1670 */
[----:B-1----:R-:W-:Y:S01]  /*172e0*/  FADD.FTZ R2, R153, R2 ;  /* 0x0000000299027221 */ /* 0x002fe20000010000 */
[----:B------:R-:W-:Y:S02]  /*172f0*/  FMNMX.FTZ R5, R154, R4, !PT ;  /* 0x000000049a057209 */ /* 0x000fe40007810000 */
[----:B------:R-:W-:Y:S02]  /*17300*/  FSEL R174, R174, -INF , !P5 ;  /* 0xff800000aeae7808 */ /* 0x000fe40006800000 */
[----:B------:R-:W-:Y:S01]  /*17310*/  FMNMX.FTZ R5, R155, R5, !PT ;  /* 0x000000059b057209 */ /* 0x000fe20007810000 */
[----:B------:R-:W1:Y:S01]  /*17320*/  MUFU.EX2 R160, R160 ;  /* 0x000000a000a07308 */ /* 0x000e620000000800 */
[----:B------:R-:W-:Y:S01]  /*17330*/  ISETP.GT.AND P5, PT, R188, 0x30, P4 ;  /* 0x00000030bc00780c */ /* 0x000fe200027a4270 */
[----:B---3--:R-:W-:Y:S01]  /*17340*/  FADD.FTZ R2, R156, R2 ;  /* 0x000000029c027221 */ /* 0x008fe20000010000 */
[----:B------:R-:W-:-:S02]  /*17350*/  FMNMX.FTZ R5, R158, R5, !PT ;  /* 0x000000059e057209 */ /* 0x000fc40007810000 */
[----:B------:R-:W-:Y:S02]  /*17360*/  ISETP.LT.OR P5, PT, R187, 0x31, P5 ;  /* 0x00000031bb00780c */ /* 0x000fe40002fa1670 */
[----:B------:R-:W-:Y:S01]  /*17370*/  FMNMX.FTZ R5, R159, R5, !PT ;  /* 0x000000059f057209 */ /* 0x000fe20007810000 */
[----:B------:R-:W3:Y:S01]  /*17380*/  MUFU.EX2 R161, R161 ;  /* 0x000000a100a17308 */ /* 0x000ee20000000800 */
[----:B------:R-:W-:Y:S01]  /*17390*/  FSEL R178, R178, -INF , !P5 ;  /* 0xff800000b2b27808 */ /* 0x000fe20006800000 */
[----:B0-----:R-:W-:Y:S01]  /*173a0*/  FADD.FTZ R2, R157, R2 ;  /* 0x000000029d027221 */ /* 0x001fe20000010000 */
[----:B------:R-:W-:Y:S02]  /*173b0*/  FMNMX.FTZ R5, R162, R5, !PT ;  /* 0x00000005a2057209 */ /* 0x000fe40007810000 */
[C---:B------:R-:W-:Y:S02]  /*173c0*/  ISETP.GT.AND P5, PT, R188.reuse, 0x31, P4 ;  /* 0x00000031bc00780c */ /* 0x040fe400027a4270 */
[----:B------:R-:W-:Y:S01]  /*173d0*/  FMNMX.FTZ R5, R163, R5, !PT ;  /* 0x00000005a3057209 */ /* 0x000fe20007810000 */
[----:B------:R-:W-:Y:S01]  /*173e0*/  MUFU.EX2 R164, R164 ;  /* 0x000000a400a47308 */ /* 0x000fe20000000800 */
[----:B------:R-:W-:Y:S01]  /*173f0*/  ISETP.GT.AND P6, PT, R188, 0x38, P4 ;  /* 0x00000038bc00780c */ /* 0x000fe200027c4270 */
[----:B-1----:R-:W-:Y:S01]  /*17400*/  FADD.FTZ R2, R160, R2 ;  /* 0x00000002a0027221 */ /* 0x002fe20000010000 */
[----:B------:R-:W-:-:S02]  /*17410*/  FMNMX.FTZ R5, R166, R5, !PT ;  /* 0x00000005a6057209 */ /* 0x000fc40007810000 */
[----:B------:R-:W-:Y:S02]  /*17420*/  ISETP.LT.OR P5, PT, R187, 0x32, P5 ;  /* 0x00000032bb00780c */ /* 0x000fe40002fa1670 */
[----:B------:R-:W-:Y:S01]  /*17430*/  FMNMX.FTZ R5, R167, R5, !PT ;  /* 0x00000005a7057209 */ /* 0x000fe20007810000 */
[----:B------:R-:W0:Y:S01]  /*17440*/  MUFU.EX2 R189, R189 ;  /* 0x000000bd00bd7308 */ /* 0x000e220000000800 */
[----:B------:R-:W-:Y:S01]  /*17450*/  ISETP.GT.AND P4, PT, R188, 0x39, P4 ;  /* 0x00000039bc00780c */ /* 0x000fe20002784270 */
[----:B---3--:R-:W-:Y:S01]  /*17460*/  FADD.FTZ R2, R161, R2 ;  /* 0x00000002a1027221 */ /* 0x008fe20000010000 */
[----:B------:R-:W-:Y:S02]  /*17470*/  FMNMX.FTZ R5, R170, R5, !PT ;  /* 0x00000005aa057209 */ /* 0x000fe40007810000 */
[----:B------:R-:W-:Y:S02]  /*17480*/  ISETP.LT.OR P6, PT, R187, 0x39, P6 ;  /* 0x00000039bb00780c */ /* 0x000fe400037c1670 */
[----:B------:R-:W-:Y:S01]  /*17490*/  FMNMX.FTZ R5, R171, R5, !PT ;  /* 0x00000005ab057209 */ /* 0x000fe20007810000 */
[----:B------:R-:W-:Y:S01]  /*174a0*/  MUFU.EX2 R168, R168 ;  /* 0x000000a800a87308 */ /* 0x000fe20000000800 */
[----:B------:R-:W-:-:S02]  /*174b0*/  FSEL R179, R179, -INF , !P5 ;  /* 0xff800000b3b37808 */ /* 0x000fc40006800000 */
[----:B------:R-:W-:Y:S02]  /*174c0*/  FMNMX.FTZ R5, R174, R5, !PT ;  /* 0x00000005ae057209 */ /* 0x000fe40007810000 */
[----:B------:R-:W-:Y:S02]  /*174d0*/  ISETP.LT.OR P4, PT, R187, 0x3a, P4 ;  /* 0x0000003abb00780c */ /* 0x000fe40002781670 */
[----:B------:R-:W-:Y:S01]  /*174e0*/  FMNMX.FTZ R5, R175, R5, !PT ;  /* 0x00000005af057209 */ /* 0x000fe20007810000 */
[----:B------:R-:W1:Y:S01]  /*174f0*/  MUFU.EX2 R169, R169 ;  /* 0x000000a900a97308 */ /* 0x000e620000000800 */
[----:B------:R-:W-:Y:S02]  /*17500*/  FSEL R182, R182, -INF , !P6 ;  /* 0xff800000b6b67808 */ /* 0x000fe40007000000 */
[----:B------:R-:W-:Y:S02]  /*17510*/  FMNMX.FTZ R5, R178, R5, !PT ;  /* 0x00000005b2057209 */ /* 0x000fe40007810000 */
[----:B------:R-:W-:-:S02]  /*17520*/  FSEL R183, R183, -INF , !P4 ;  /* 0xff800000b7b77808 */ /* 0x000fc40006000000 */
[----:B------:R-:W-:Y:S01]  /*17530*/  FMNMX.FTZ R5, R179, R5, !PT ;  /* 0x00000005b3057209 */ /* 0x000fe20007810000 */
[----:B------:R-:W-:Y:S01]  /*17540*/  MUFU.EX2 R172, R172 ;  /* 0x000000ac00ac7308 */ /* 0x000fe20000000800 */
[----:B------:R-:W-:Y:S02]  /*17550*/  F2FP.F16.F32.PACK_AB R196, R153, R152 ;  /* 0x0000009899c4723e */ /* 0x000fe400000000ff */
[----:B------:R-:W-:Y:S02]  /*17560*/  FMNMX.FTZ R5, R182, R5, !PT ;  /* 0x00000005b6057209 */ /* 0x000fe40007810000 */
[----:B0-----:R-:W-:Y:S02]  /*17570*/  F2FP.F16.F32.PACK_AB R194, R189, R164 ;  /* 0x000000a4bdc2723e */ /* 0x001fe400000000ff */
[----:B------:R-:W-:Y:S01]  /*17580*/  FMNMX.FTZ R5, R183, R5, !PT ;  /* 0x00000005b7057209 */ /* 0x000fe20007810000 */
[----:B------:R-:W0:Y:S01]  /*17590*/  MUFU.EX2 R173, R173 ;  /* 0x000000ad00ad7308 */ /* 0x000e220000000800 */
[----:B------:R-:W-:-:S02]  /*175a0*/  F2FP.F16.F32.PACK_AB R198, R157, R156 ;  /* 0x0000009c9dc6723e */ /* 0x000fc400000000ff */
[----:B------:R-:W-:Y:S01]  /*175b0*/  F2FP.F16.F32.PACK_AB R192, R161, R160 ;  /* 0x000000a0a1c0723e */ /* 0x000fe200000000ff */
[----:B------:R-:W3:Y:S01]  /*175c0*/  SHFL.BFLY PT, R22, R5, 0x2, 0x1f ;  /* 0x0c401f0005167f89 */ /* 0x000ee200000e0000 */
[----:B-1----:R-:W-:-:S03]  /*175d0*/  F2FP.F16.F32.PACK_AB R188, R169, R168 ;  /* 0x000000a8a9bc723e */ /* 0x002fc600000000ff */
[----:B------:R-:W-:Y:S08]  /*175e0*/  MUFU.EX2 R176, R176 ;  /* 0x000000b000b07308 */ /* 0x000ff00000000800 */
[----:B------:R-:W1:Y:S01]  /*175f0*/  MUFU.EX2 R177, R177 ;  /* 0x000000b100b17308 */ /* 0x000e620000000800 */
[----:B0-----:R-:W-:-:S07]  /*17600*/  F2FP.F16.F32.PACK_AB R190, R173, R172 ;  /* 0x000000acadbe723e */ /* 0x001fce00000000ff */
[----:B------:R-:W-:Y:S01]  /*17610*/  MUFU.EX2 R180, R180 ;  /* 0x000000b400b47308 */ /* 0x000fe20000000800 */
[----:B---3--:R-:W-:-:S07]  /*17620*/  FMNMX.FTZ R5, R5, R22, !PT ;  /* 0x0000001605057209 */ /* 0x008fce0007810000 */
[----:B------:R-:W0:Y:S01]  /*17630*/  MUFU.EX2 R181, R181 ;  /* 0x000000b500b57308 */ /* 0x000e220000000800 */
[----:B------:R-:W3:Y:S01]  /*17640*/  SHFL.BFLY PT, R152, R5, 0x1, 0x1f ;  /* 0x0c201f0005987f89 */ /* 0x000ee200000e0000 */
[----:B-1----:R-:W-:Y:S02]  /*17650*/  F2FP.F16.F32.PACK_AB R184, R177, R176 ;  /* 0x000000b0b1b8723e */ /* 0x002fe400000000ff */
[----:B0-----:R-:W-:Y:S02]  /*17660*/  F2FP.F16.F32.PACK_AB R186, R181, R180 ;  /* 0x000000b4b5ba723e */ /* 0x001fe400000000ff */
[----:B---3--:R-:W-:-:S04]  /*17670*/  FMNMX.FTZ R152, R5, R152, !PT ;  /* 0x0000009805987209 */ /* 0x008fc80007810000 */
[C---:B------:R-:W-:Y:S01]  /*17680*/  FSETP.NEU.FTZ.AND P4, PT, R152.reuse, -INF , PT ;  /* 0xff8000009800780b */ /* 0x040fe20003f9d000 */
[----:B------:R-:W-:-:S03]  /*17690*/  FMUL.FTZ R5, R152, R3 ;  /* 0x0000000398057220 */ /* 0x000fc60000410000 */
[----:B------:R-:W-:Y:S02]  /*176a0*/  FSEL R22, R152, RZ, P4 ;  /* 0x000000ff98167208 */ /* 0x000fe40002000000 */
[----:B------:R-:W-:Y:S02]  /*176b0*/  FSEL R5, R5, RZ, P4 ;  /* 0x000000ff05057208 */ /* 0x000fe40002000000 */
[----:B--2---:R-:W-:Y:S01]  /*176c0*/  ISETP.GT.AND P4, PT, R23, R219, PT ;  /* 0x000000db1700720c */ /* 0x004fe20003f84270 */
[----:B------:R-:W-:Y:S01]  /*176d0*/  FADD.FTZ R22, -R22, R4 ;  /* 0x0000000416167221 */ /* 0x000fe20000010100 */
[----:B------:R-:W-:Y:S01]  /*176e0*/  FADD.FTZ R4, R164, R2 ;  /* 0x00000002a4047221 */ /* 0x000fe20000010000 */
[-CC-:B------:R-:W-:Y:S01]  /*176f0*/  FFMA.FTZ R154, R154, R3.reuse, -R5.reuse ;  /* 0x000000039a9a7223 */ /* 0x180fe20000010805 */
[-CC-:B------:R-:W-:Y:S01]  /*17700*/  FFMA.FTZ R155, R155, R3.reuse, -R5.reuse ;  /* 0x000000039b9b7223 */ /* 0x180fe20000010805 */
[-C--:B------:R-:W-:Y:S01]  /*17710*/  FMUL.FTZ R22, R22, R3.reuse ;  /* 0x0000000316167220 */ /* 0x080fe20000410000 */
        /* <DEDUP_REMOVED lines=11> */
[----:B------:R0:W1:Y:S01]  /*177d0*/  MUFU.EX2 R2, R22 ;  /* 0x0000001600027308 */ /* 0x0000620000000800 */
[-CC-:B------:R-:W-:Y:S01]  /*177e0*/  FFMA.FTZ R178, R178, R3.reuse, -R5.reuse ;  /* 0x00000003b2b27223 */ /* 0x180fe20000010805 */
[----:B------:R-:W-:Y:S01]  /*177f0*/  FADD.FTZ R4, R189, R4 ;  /* 0x00000004bd047221 */ /* 0x000fe20000010000 */
[-CC-:B------:R-:W-:Y:S01]  /*17800*/  FFMA.FTZ R179, R179, R3.reuse, -R5.reuse ;  /* 0x00000003b3b37223 */ /* 0x180fe20000010805 */
[-CC-:B------:R-:W-:Y:S01]  /*17810*/  FFMA.FTZ R182, R182, R3.reuse, -R5.reuse ;  /* 0x00000003b6b67223 */ /* 0x180fe20000010805 */
[----:B------:R-:W-:Y:S01]  /*17820*/  FFMA.FTZ R5, R183, R3, -R5 ;  /* 0x00000003b7057223 */ /* 0x000fe20000010805 */
[----:B------:R-:W-:Y:S01]  /*17830*/  FADD.FTZ R4, R168, R4 ;  /* 0x00000004a8047221 */ /* 0x000fe20000010000 */
[----:B------:R-:W-:Y:S01]  /*17840*/  IADD3 R23, R23, -0x1, RZ ;  /* 0xffffffff17177810 */ /* 0x000fe20007ffe0ff */
[----:B------:R-:W2:Y:S01]  /*17850*/  MUFU.EX2 R155, R155 ;  /* 0x0000009b009b7308 */ /* 0x000ea20000000800 */
[----:B------:R-:W-:-:S02]  /*17860*/  IMAD.MOV.U32 R219, RZ, RZ, R230 ;  /* 0x000000ffffdb7224 */ /* 0x000fc400078e00e6 */
[----:B------:R-:W-:Y:S01]  /*17870*/  FADD.FTZ R4, R169, R4 ;  /* 0x00000004a9047221 */ /* 0x000fe20000010000 */
[----:B0-----:R-:W-:-:S03]  /*17880*/  IMAD.MOV.U32 R22, RZ, RZ, R231 ;  /* 0x000000ffff167224 */ /* 0x001fc600078e00e7 */
[----:B------:R-:W-:Y:S01]  /*17890*/  FADD.FTZ R4, R172, R4 ;  /* 0x00000004ac047221 */ /* 0x000fe20000010000 */
[----:B------:R-:W0:Y:S01]  /*178a0*/  MUFU.EX2 R158, R158 ;  /* 0x0000009e009e7308 */ /* 0x000e220000000800 */
[----:B-1----:R-:W-:Y:S02]  /*178b0*/  FFMA.FTZ R227, R2, R227, R154 ;  /* 0x000000e302e37223 */ /* 0x002fe4000001009a */
[----:B------:R-:W-:-:S04]  /*178c0*/  FADD.FTZ R4, R173, R4 ;  /* 0x00000004ad047221 */ /* 0x000fc80000010000 */
[----:B------:R-:W-:Y:S01]  /*178d0*/  FADD.FTZ R4, R176, R4 ;  /* 0x00000004b0047221 */ /* 0x000fe20000010000 */
[----:B------:R-:W1:Y:S01]  /*178e0*/  MUFU.EX2 R159, R159 ;  /* 0x0000009f009f7308 */ /* 0x000e620000000800 */
[----:B--2---:R-:W-:Y:S02]  /*178f0*/  FADD.FTZ R227, R155, R227 ;  /* 0x000000e39be37221 */ /* 0x004fe40000010000 */
[----:B------:R-:W-:Y:S01]  /*17900*/  FADD.FTZ R4, R177, R4 ;  /* 0x00000004b1047221 */ /* 0x000fe20000010000 */
[----:B------:R-:W-:-:S03]  /*17910*/  F2FP.F16.F32.PACK_AB R197, R155, R154 ;  /* 0x0000009a9bc5723e */ /* 0x000fc600000000ff */
[----:B------:R-:W-:Y:S01]  /*17920*/  FADD.FTZ R4, R180, R4 ;  /* 0x00000004b4047221 */ /* 0x000fe20000010000 */
[----:B------:R-:W2:Y:S01]  /*17930*/  MUFU.EX2 R162, R162 ;  /* 0x000000a200a27308 */ /* 0x000ea20000000800 */
[----:B0-----:R-:W-:Y:S02]  /*17940*/  FADD.FTZ R227, R158, R227 ;  /* 0x000000e39ee37221 */ /* 0x001fe40000010000 */
[----:B------:R-:W-:Y:S01]  /*17950*/  FADD.FTZ R228, R181, R4 ;  /* 0x00000004b5e47221 */ /* 0x000fe20000010000 */
[----:B------:R-:W-:-:S04]  /*17960*/  IMAD.MOV.U32 R4, RZ, RZ, R152 ;  /* 0x000000ffff047224 */ /* 0x000fc800078e0098 */
[----:B------:R-:W0:Y:S01]  /*17970*/  MUFU.EX2 R163, R163 ;  /* 0x000000a300a37308 */ /* 0x000e220000000800 */
[C---:B-1----:R-:W-:Y:S01]  /*17980*/  FADD.FTZ R227, R159.reuse, R227 ;  /* 0x000000e39fe37221 */ /* 0x042fe20000010000 */
[----:B------:R-:W-:-:S06]  /*17990*/  F2FP.F16.F32.PACK_AB R199, R159, R158 ;  /* 0x0000009e9fc7723e */ /* 0x000fcc00000000ff */
        /* <DEDUP_REMOVED lines=24> */
[----:B------:R-:W-:-:S03]  /*17b20*/  F2FP.F16.F32.PACK_AB R185, R179, R178 ;  /* 0x000000b2b3b9723e */ /* 0x000fc600000000ff */
[----:B0-----:R-:W-:-:S04]  /*17b30*/  FADD.FTZ R227, R182, R227 ;  /* 0x000000e3b6e37221 */ /* 0x001fc80000010000 */
[C---:B-1----:R-:W-:Y:S01]  /*17b40*/  FADD.FTZ R227, R5.reuse, R227 ;  /* 0x000000e305e37221 */ /* 0x042fe20000010000 */
[----:B------:R-:W-:Y:S01]  /*17b50*/  F2FP.F16.F32.PACK_AB R187, R5, R182 ;  /* 0x000000b605bb723e */ /* 0x000fe200000000ff */
[----:B------:R-:W-:Y:S01]  /*17b60*/  IMAD.MOV.U32 R5, RZ, RZ, R165 ;  /* 0x000000ffff057224 */ /* 0x000fe200078e00a5 */
[----:B------:R-:W-:Y:S06]  /*17b70*/  @P4 BRA `(.L_x_1971) ;  /* 0xffffffd400484947 */ /* 0x000fec000383ffff */
[----:B------:R-:W-:Y:S05]  /*17b80*/  BSYNC B1 ;  /* 0x0000000000017941 */ /* 0x000fea0003800000 */
.L_x_1952:
[----:B------:R-:W-:Y:S01]  /*17b90*/  IMAD.MOV.U32 R4, RZ, RZ, R152 ;  /* 0x000000ffff047224 */ /* 0x000fe200078e0098 */
[----:B------:R-:W-:Y:S01]  /*17ba0*/  MOV R5, R165 ;  /* 0x000000a500057202 */ /* 0x000fe20000000f00 */
[----:B------:R-:W-:Y:S02]  /*17bb0*/  IMAD.MOV.U32 R22, RZ, RZ, R231 ;  /* 0x000000ffff167224 */ /* 0x000fe400078e00e7 */
[----:B------:R-:W-:-:S07]  /*17bc0*/  IMAD.MOV.U32 R219, RZ, RZ, R230 ;  /* 0x000000ffffdb7224 */ /* 0x000fce00078e00e6 */
.L_x_1951:
[----:B------:R-:W-:Y:S05]  /*17bd0*/  BSYNC B0 ;  /* 0x0000000000007941 */ /* 0x000fea0003800000 */
.L_x_1950:
[----:B------:R-:W2:Y:S01]  /*17be0*/  LDL R153, [R1+0x14] ;  /* 0x0000140001997983 */ /* 0x000ea20000100800 */
[----:B------:R-:W0:Y:S08]  /*17bf0*/  LDC R152, c[0x0][0x448] ;  /* 0x00011200ff987b82 */ /* 0x000e300000000800 */
[----:B------:R-:W1:Y:S01]  /*17c00*/  LDC R155, c[0x0][0x9e4] ;  /* 0x00027900ff9b7b82 */ /* 0x000e620000000800 */
[----:B0-----:R-:W-:-:S02]  /*17c10*/  ISETP.NE.AND P5, PT, R152, 0x1, PT ;  /* 0x000000019800780c */ /* 0x001fc40003fa5270 */
[----:B-1----:R-:W-:-:S11]  /*17c20*/  ISETP.GE.AND P6, PT, R155, 0x1, PT ;  /* 0x000000019b00780c */ /* 0x002fd60003fc6270 */
[----:B------:R-:W0:Y:S08]  /*17c30*/  @P5 LDC R154, c[0x0][0x44c] ;  /* 0x00011300ff9a5b82 */ /* 0x000e300000000800 */
[----:B------:R-:W1:Y:S01]  /*17c40*/  @P5 LDC R152, c[0x0][0x450] ;  /* 0x00011400ff985b82 */ /* 0x000e620000000800 */
[----:B--2---:R-:W-:-:S04]  /*17c50*/  VIADD R153, R153, 0x7f ;  /* 0x0000007f99997836 */ /* 0x004fc80000000000 */
[----:B0-----:R-:W-:-:S05]  /*17c60*/  @P5 IMAD.HI.U32 R154, R153, R154, RZ ;  /* 0x0000009a999a5227 */ /* 0x001fca00078e00ff */
[----:B-1----:R-:W-:Y:S02]  /*17c70*/  @P5 SHF.R.U32.HI R153, RZ, R152, R154 ;  /* 0x00000098ff995219 */ /* 0x002fe4000001169a */
[----:B------:R-:W-:-:S05]  /*17c80*/  IADD3 R152, R221, 0x1, -R220 ;  /* 0x00000001dd987810 */ /* 0x000fca0007ffe8dc */
[----:B------:R-:W-:-:S04]  /*17c90*/  IMAD.IADD R153, R152, 0x1, R153 ;  /* 0x0000000198997824 */ /* 0x000fc800078e0299 */
[----:B------:R-:W-:Y:S01]  /*17ca0*/  IMAD.IADD R232, R153, 0x1, -R232 ;  /* 0x0000000199e87824 */ /* 0x000fe200078e0ae8 */
[----:B------:R-:W-:Y:S06]  /*17cb0*/  @!P6 BRA `(.L_x_1972) ;  /* 0x000000000048e947 */ /* 0x000fec0003800000 */
[----:B------:R-:W-:Y:S01]  /*17cc0*/  MOV R154, R153 ;  /* 0x00000099009a7202 */ /* 0x000fe20000000f00 */
        /* <DEDUP_REMOVED lines=10> */
.L_x_1974:
[----:B------:R-:W-:-:S13]  /*17d70*/  ISETP.NE.AND P2, PT, R155, 0x1, PT ;  /* 0x000000019b00780c */ /* 0x000fda0003f45270 */
[----:B------:R-:W0:Y:S02]  /*17d80*/  @P2 LDC.64 R152, c[0x0][0x9e8] ;  /* 0x00027a00ff982b82 */ /* 0x000e240000000a00 */
[----:B0-----:R-:W-:-:S05]  /*17d90*/  @P2 IMAD.HI.U32 R152, R154, R152, RZ ;  /* 0x000000989a982227 */ /* 0x001fca00078e00ff */
[----:B------:R-:W-:-:S07]  /*17da0*/  @P2 SHF.R.U32.HI R154, RZ, R153, R152 ;  /* 0x00000099ff9a2219 */ /* 0x000fce0000011698 */
.L_x_1975:
[----:B------:R-:W-:Y:S05]  /*17db0*/  BSYNC B0 ;  /* 0x0000000000007941 */ /* 0x000fea0003800000 */
.L_x_1973:
[----:B------:R-:W-:-:S05]  /*17dc0*/  IMAD R154, R154, R155, RZ ;  /* 0x0000009b9a9a7224 */ /* 0x000fca00078e02ff */
[----:B------:R-:W-:-:S07]  /*17dd0*/  VIMNMX R232, R232, R154, !PT ;  /* 0x0000009ae8e87248 */ /* 0x000fce0007fe0100 */
.L_x_1972:
[----:B------:R-:W2:Y:S01]  /*17de0*/  LDL R153, [R1+0x38] ;  /* 0x0000380001997983 */ /* 0x000ea20000100800 */
[----:B------:R-:W-:Y:S01]  /*17df0*/  VIADD R232, R232, 0x3f ;  /* 0x0000003fe8e87836 */ /* 0x000fe20000000000 */
[----:B------:R-:W-:Y:S04]  /*17e00*/  BSSY B0, `(.L_x_1976) ;  /* 0x000020d000007945 */ /* 0x000fe80003800000 */
[----:B------:R-:W-:-:S04]  /*17e10*/  SHF.R.S32.HI R152, RZ, 0x1f, R232 ;  /* 0x0000001fff987819 */ /* 0x000fc800000114e8 */
[----:B------:R-:W-:-:S04]  /*17e20*/  LEA.HI R152, R152, R232, RZ, 0x6 ;  /* 0x000000e898987211 */ /* 0x000fc800078f30ff */
[----:B------:R-:W-:-:S04]  /*17e30*/  SHF.R.S32.HI R152, RZ, 0x6, R152 ;  /* 0x00000006ff987819 */ /* 0x000fc80000011498 */
[----:B--2---:R-:W-:-:S04]  /*17e40*/  VIMNMX R153, R153, R152, !PT ;  /* 0x0000009899997248 */ /* 0x004fc80007fe0100 */
[----:B------:R-:W-:Y:S01]  /*17e50*/  ISETP.GE.AND P2, PT, R23, R153, PT ;  /* 0x000000991700720c */ /* 0x000fe20003f46270 */
[----:B------:R0:W-:-:S12]  /*17e60*/  STL [R1+0x1c], R153 ;  /* 0x00001c9901007387 */ /* 0x0001d80000100800 */
[----:B0-----:R-:W-:Y:S05]  /*17e70*/  @!P2 BRA `(.L_x_1977) ;  /* 0x000000200014a947 */ /* 0x001fea0003800000 */
[----:B------:R-:W-:Y:S01]  /*17e80*/  BSSY B1, `(.L_x_1978) ;  /* 0x0000203000017945 */ /* 0x000fe20003800000 */
[----:B------:R-:W-:Y:S01]  /*17e90*/  IMAD.MOV.U32 R232, RZ, RZ, R23 ;  /* 0x000000ffffe87224 */ /* 0x000fe200078e0017 */
[----:B------:R-:W-:Y:S01]  /*17ea0*/  MOV R236, R22 ;  /* 0x0000001600ec7202 */ /* 0x000fe20000000f00 */
[----:B------:R-:W-:Y:S02]  /*17eb0*/  IMAD.MOV.U32 R231, RZ, RZ, R4 ;  /* 0x000000ffffe77224 */ /* 0x000fe400078e0004 */
[----:B------:R-:W-:Y:S02]  /*17ec0*/  IMAD.MOV.U32 R230, RZ, RZ, R5 ;  /* 0x000000ffffe67224 */ /* 0x000fe400078e0005 */
[----:B------:R-:W-:-:S07]  /*17ed0*/  IMAD.MOV.U32 R23, RZ, RZ, R219 ;  /* 0x000000ffff177224 */ /* 0x000fce00078e00db */
.L_x_1989:
[----:B------:R-:W-:-:S05]  /*17ee0*/  VIADD R22, R236, 0x1 ;  /* 0x00000001ec167836 */ /* 0x000fca0000000000 */
[----:B------:R-:W-:-:S04]  /*17ef0*/  ISETP.NE.AND P2, PT, R22, 0x2, PT ;  /* 0x000000021600780c */ /* 0x000fc80003f45270 */
[----:B------:R-:W-:Y:S02]  /*17f00*/  SEL R219, RZ, 0x1, P2 ;  /* 0x00000001ffdb7807 */ /* 0x000fe40001000000 */
[----:B------:R-:W-:Y:S02]  /*17f10*/  SEL R22, R22, RZ, P2 ;  /* 0x000000ff16167207 */ /* 0x000fe40001000000 */
[----:B------:R-:W-:Y:S01]  /*17f20*/  LOP3.LUT R219, R23, R219, RZ, 0x3c, !PT ;  /* 0x000000db17db7212 */ /* 0x000fe200078e3cff */
[----:B------:R-:W-:Y:S06]  /*17f30*/  @!P0 BRA `(.L_x_1979) ;  /* 0x0000000000048947 */ /* 0x000fec0003800000 */
[----:B------:R-:W-:Y:S01]  /*17f40*/  BPT.TRAP 0x1 ;  /* 0x000000040000795c */ /* 0x000fe20000300000 */
.L_x_1979:
[----:B------:R-:W-:Y:S01]  /*17f50*/  IMAD R4, R22, 0x8, R16 ;  /* 0x0000000816047824 */ /* 0x000fe200078e0210 */
[----:B------:R-:W-:-:S04]  /*17f60*/  SHF.L.U32 R5, R219, 0x1f, RZ ;  /* 0x0000001fdb057819 */ /* 0x000fc800000006ff */
[----:B------:R0:W1:Y:S01]  /*17f70*/  SYNCS.PHASECHK.TRANS64.TRYWAIT P2, [R4+URZ+0x30830], R5 ;  /* 0x03083005040075a7 */ /* 0x000062000804017f */
[----:B------:R-:W-:Y:S05]  /*17f80*/  @!P0 BRA `(.L_x_1980) ;  /* 0x0000000000048947 */ /* 0x000fea0003800000 */
[----:B------:R-:W-:Y:S01]  /*17f90*/  BPT.TRAP 0x1 ;  /* 0x000000040000795c */ /* 0x000fe20000300000 */
.L_x_1980:
[----:B------:R-:W2:Y:S01]  /*17fa0*/  LDL R3, [R1] ;  /* 0x0000000001037983 */ /* 0x000ea20000100800 */
[----:B------:R-:W-:Y:S01]  /*17fb0*/  BSSY B2, `(.L_x_1981) ;  /* 0x0000007000027945 */ /* 0x000fe20003800000 */
[----:B--2---:R-:W-:-:S04]  /*17fc0*/  IMAD R158, R22, 0x800, R3 ;  /* 0x00000800169e7824 */ /* 0x004fc800078e0203 */
[C---:B------:R-:W-:Y:S02]  /*17fd0*/  VIADD R152, R158.reuse, 0x2 ;  /* 0x000000029e987836 */ /* 0x040fe40000000000 */
[----:B------:R-:W-:Y:S01]  /*17fe0*/  VIADD R3, R158, 0x4 ;  /* 0x000000049e037836 */ /* 0x000fe20000000000 */
[----:B-1----:R-:W-:Y:S06]  /*17ff0*/  @P2 BRA `(.L_x_1982) ;  /* 0x0000000000082947 */ /* 0x002fec0003800000 */
[----:B------:R-:W1:Y:S02]  /*18000*/  SYNCS.PHASECHK.TRANS64.TRYWAIT P2, [R4+URZ+0x30830], R5 ;  /* 0x03083005040075a7 */ /* 0x000e64000804017f */
[----:B-1----:R-:W-:Y:S05]  /*18010*/  @!P2 BRA `(.L_x_1983) ;  /* 0x0000013000d8a947 */ /* 0x002fea0003800000 */
.L_x_1982:
[----:B------:R-:W-:Y:S05]  /*18020*/  BSYNC B2 ;  /* 0x0000000000027941 */ /* 0x000fea0003800000 */
.L_x_1981:
[----:B------:R-:W-:Y:S01]  /*18030*/  R2UR UR4, R152 ;  /* 0x00000000980472ca */ /* 0x000fe200000e0000 */
[----:B------:R-:W-:Y:S01]  /*18040*/  IMAD.MOV.U32 R152, RZ, RZ, R3 ;  /* 0x000000ffff987224 */ /* 0x000fe200078e0003 */
[----:B01----:R-:W-:Y:S01]  /*18050*/  MOV R4, R158 ;  /* 0x0000009e00047202 */ /* 0x003fe20000000f00 */
[----:B------:R-:W-:Y:S01]  /*18060*/  IMAD.MOV.U32 R5, RZ, RZ, 0x40000040 ;  /* 0x40000040ff057424 */ /* 0x000fe200078e00ff */
[----:B------:R-:W-:Y:S01]  /*18070*/  IADD3 R154, R158, 0x202, RZ ;  /* 0x000002029e9a7810 */ /* 0x000fe20007ffe0ff */
[----:B------:R-:W-:Y:S01]  /*18080*/  IMAD.MOV.U32 R153, RZ, RZ, 0x40000040 ;  /* 0x40000040ff997424 */ /* 0x000fe200078e00ff */
[----:B------:R-:W-:Y:S01]  /*18090*/  R2UR UR8, R152 ;  /* 0x00000000980872ca */ /* 0x000fe200000e0000 */
[----:B------:R-:W-:Y:S01]  /*180a0*/  VIADD R152, R158, 0x200 ;  /* 0x000002009e987836 */ /* 0x000fe20000000000 */
[----:B------:R-:W-:Y:S01]  /*180b0*/  R2UR UR6, R4 ;  /* 0x00000000040672ca */ /* 0x000fe200000e0000 */
[C---:B------:R-:W-:Y:S01]  /*180c0*/  VIADD R4, R158.reuse, 0x6 ;  /* 0x000000069e047836 */ /* 0x040fe20000000000 */
[----:B------:R-:W-:Y:S01]  /*180d0*/  R2UR UR11, R5 ;  /* 0x00000000050b72ca */ /* 0x000fe200000e0000 */
[----:B------:R-:W-:Y:S01]  /*180e0*/  VIADD R156, R158, 0x204 ;  /* 0x000002049e9c7836 */ /* 0x000fe20000000000 */
[----:B------:R-:W-:Y:S01]  /*180f0*/  R2UR UR14, R152 ;  /* 0x00000000980e72ca */ /* 0x000fe200000e0000 */
[----:B------:R-:W-:Y:S01]  /*18100*/  VIADD R152, R158, 0x206 ;  /* 0x000002069e987836 */ /* 0x000fe20000000000 */
[----:B------:R-:W-:Y:S01]  /*18110*/  R2UR UR10, R4 ;  /* 0x00000000040a72ca */ /* 0x000fe200000e0000 */
[----:B------:R-:W-:Y:S01]  /*18120*/  IMAD.MOV.U32 R155, RZ, RZ, 0x40000040 ;  /* 0x40000040ff9b7424 */ /* 0x000fe200078e00ff */
[----:B------:R-:W-:Y:S01]  /*18130*/  R2UR UR5, R153 ;  /* 0x00000000990572ca */ /* 0x000fe200000e0000 */
[----:B------:R-:W-:Y:S01]  /*18140*/  IMAD.MOV.U32 R157, RZ, RZ, 0x40000040 ;  /* 0x40000040ff9d7424 */ /* 0x000fe200078e00ff */
[----:B------:R-:W-:Y:S01]  /*18150*/  R2UR UR22, R156 ;  /* 0x000000009c1672ca */ /* 0x000fe200000e0000 */
[----:B------:R-:W-:Y:S01]  /*18160*/  VIADD R156, R158, 0x400 ;  /* 0x000004009e9c7836 */ /* 0x000fe20000000000 */
[----:B------:R-:W-:Y:S01]  /*18170*/  R2UR UR26, R152 ;  /* 0x00000000981a72ca */ /* 0x000fe200000e0000 */
[----:B------:R-:W-:Y:S01]  /*18180*/  VIADD R152, R158, 0x404 ;  /* 0x000004049e987836 */ /* 0x000fe20000000000 */
[----:B------:R-:W-:Y:S01]  /*18190*/  R2UR UR18, R154 ;  /* 0x000000009a1272ca */ /* 0x000fe200000e0000 */
[-C--:B------:R-:W-:Y:S01]  /*181a0*/  FMUL.FTZ R24, R24, R0.reuse ;  /* 0x0000000018187220 */ /* 0x080fe20000410000 */
[----:B------:R-:W-:Y:S01]  /*181b0*/  R2UR UR30, R156 ;  /* 0x000000009c1e72ca */ /* 0x000fe200000e0000 */
[----:B------:R-:W-:Y:S01]  /*181c0*/  VIADD R156, R158, 0x406 ;  /* 0x000004069e9c7836 */ /* 0x000fe20000000000 */
[----:B------:R-:W-:Y:S01]  /*181d0*/  R2UR UR38, R152 ;  /* 0x00000000982672ca */ /* 0x000fe200000e0000 */
[C---:B------:R-:W-:Y:S01]  /*181e0*/  VIADD R152, R158.reuse, 0x600 ;  /* 0x000006009e987836 */ /* 0x040fe20000000000 */
[----:B------:R-:W-:Y:S01]  /*181f0*/  IADD3 R154, R158, 0x402, RZ ;  /* 0x000004029e9a7810 */ /* 0x000fe20007ffe0ff */
[-C--:B------:R-:W-:Y:S01]  /*18200*/  FMUL.FTZ R25, R25, R0.reuse ;  /* 0x0000000019197220 */ /* 0x080fe20000410000 */
[----:B------:R-:W-:Y:S01]  /*18210*/  MOV R4, UR11 ;  /* 0x0000000b00047c02 */ /* 0x000fe20008000f00 */
[----:B------:R-:W-:Y:S01]  /*18220*/  UMOV UR11, UR5 ;  /* 0x00000005000b7c82 */ /* 0x000fe20008000000 */
[----:B------:R-:W-:Y:S01]  /*18230*/  MOV R3, UR10 ;  /* 0x0000000a00037c02 */ /* 0x000fe20008000f00 */
[----:B------:R-:W-:Y:S01]  /*18240*/  UMOV UR10, UR4 ;  /* 0x00000004000a7c82 */ /* 0x000fe20008000000 */
[----:B------:R-:W-:Y:S01]  /*18250*/  R2UR UR7, R5 ;  /* 0x00000000050772ca */ /* 0x000fe200000e0000 */
[-C--:B------:R-:W-:Y:S01]  /*18260*/  FMUL.FTZ R28, R28, R0.reuse ;  /* 0x000000001c1c7220 */ /* 0x080fe20000410000 */
        /* <DEDUP_REMOVED lines=8> */
[----:B------:R-:W-:Y:S01]  /*182f0*/  R2UR UR5, R7 ;  /* 0x00000000070572ca */ /* 0x000fe200000e0000 */
[-C--:B------:R-:W-:Y:S01]  /*18300*/  FMUL.FTZ R33, R33, R0.reuse ;  /* 0x0000000021217220 */ /* 0x080fe20000410000 */
[----:B------:R-:W-:Y:S01]  /*18310*/  IADD3 R152, R158, 0x606, RZ ;  /* 0x000006069e987810 */ /* 0x000fe20007ffe0ff */
        /* <DEDUP_REMOVED lines=222> */
.L_x_1984:
[----:B------:R-:W-:Y:S01]  /*19100*/  SHF.L.U32 R0, R23, 0x1f, RZ ;  /* 0x0000001f17007819 */ /* 0x000fe200000006ff */
[----:B------:R-:W-:-:S04]  /*19110*/  IMAD R23, R236, 0x8, R16 ;  /* 0x00000008ec177824 */ /* 0x000fc800078e0210 */
[----:B------:R0:W1:Y:S01]  /*19120*/  SYNCS.PHASECHK.TRANS64.TRYWAIT P2, [R23+URZ+0x30850], R0 ;  /* 0x03085000170075a7 */ /* 0x000062000804017f */
[----:B------:R-:W-:Y:S05]  /*19130*/  @!P0 BRA `(.L_x_1985) ;  /* 0x0000000000048947 */ /* 0x000fea0003800000 */
[----:B------:R-:W-:Y:S01]  /*19140*/  BPT.TRAP 0x1 ;  /* 0x000000040000795c */ /* 0x000fe20000300000 */
.L_x_1985:
[----:B------:R-:W-:Y:S04]  /*19150*/  BSSY B2, `(.L_x_1986) ;  /* 0x0000004000027945 */ /* 0x000fe80003800000 */
[----:B-1----:R-:W-:Y:S05]  /*19160*/  @P2 BRA `(.L_x_1987) ;  /* 0x0000000000082947 */ /* 0x002fea0003800000 */
[----:B------:R-:W1:Y:S02]  /*19170*/  SYNCS.PHASECHK.TRANS64.TRYWAIT P2, [R23+URZ+0x30850], R0 ;  /* 0x03085000170075a7 */ /* 0x000e64000804017f */
[----:B-1----:R-:W-:Y:S05]  /*19180*/  @!P2 BRA `(.L_x_1988) ;  /* 0x000001200090a947 */ /* 0x002fea0003800000 */
.L_x_1987:
[----:B------:R-:W-:Y:S05]  /*19190*/  BSYNC B2 ;  /* 0x0000000000027941 */ /* 0x000fea0003800000 */
.L_x_1986:
[----:B01----:R-:W-:Y:S01]  /*191a0*/  VIADD R0, R16, 0x400 ;  /* 0x0000040010007836 */ /* 0x003fe20000000000 */
[----:B------:R-:W-:Y:S01]  /*191b0*/  WARPGROUP.ARRIVE ;  /* 0x00000000000079c5 */ /* 0x000fe20000000000 */
[----:B------:R-:W-:Y:S01]  /*191c0*/  IMAD.MOV.U32 R3, RZ, RZ, 0x40000040 ;  /* 0x40000040ff037424 */ /* 0x000fe200078e00ff */
[----:B------:R-:W-:Y:S01]  /*191d0*/  MOV R5, 0x40000040 ;  /* 0x4000004000057802 */ /* 0x000fe20000000f00 */
[----:B------:R-:W-:Y:S01]  /*191e0*/  ULDC UR4, c[0x0][0x988] ;  /* 0x0002620000047ab9 */ /* 0x000fe20000000800 */
[----:B------:R-:W-:Y:S02]  /*191f0*/  SHF.R.U32.HI R0, RZ, 0x4, R0 ;  /* 0x00000004ff007819 */ /* 0x000fe40000011600 */
[----:B------:R-:W-:Y:S01]  /*19200*/  R2UR UR7, R3 ;  /* 0x00000000030772ca */ /* 0x000fe200000e0000 */
[----:B------:R-:W-:Y:S01]  /*19210*/  IMAD.MOV.U32 R3, RZ, RZ, 0x40000040 ;  /* 0x40000040ff037424 */ /* 0x000fe200078e00ff */
[----:B------:R-:W-:-:S04]  /*19220*/  LOP3.LUT R0, R0, 0x3fff, RZ, 0xc0, !PT ;  /* 0x00003fff00007812 */ /* 0x000fc800078ec0ff */
[----:B------:R-:W-:-:S05]  /*19230*/  LOP3.LUT R0, R0, 0x2000000, RZ, 0xfc, !PT ;  /* 0x0200000000007812 */ /* 0x000fca00078efcff */
[----:B------:R-:W-:Y:S01]  /*19240*/  IMAD R2, R236, 0x800, R0 ;  /* 0x00000800ec027824 */ /* 0x000fe200078e0200 */
[----:B------:R-:W-:-:S03]  /*19250*/  FMNMX.FTZ R0, R152, R230, !PT ;  /* 0x000000e698007209 */ /* 0x000fc60007810000 */
[C---:B------:R-:W-:Y:S01]  /*19260*/  VIADD R4, R2.reuse, 0x80 ;  /* 0x0000008002047836 */ /* 0x040fe20000000000 */
[----:B------:R-:W-:Y:S02]  /*19270*/  R2UR UR6, R2 ;  /* 0x00000000020672ca */ /* 0x000fe400000e0000 */
        /* <DEDUP_REMOVED lines=8> */
[----:B------:R-:W-:Y:S01]  /*19300*/  FMNMX.FTZ R0, R160, R0, !PT ;  /* 0x00000000a0007209 */ /* 0x000fe20007810000 */
[----:B------:R-:W-:-:S03]  /*19310*/  VIADD R2, R2, 0x180 ;  /* 0x0000018002027836 */ /* 0x000fc60000000000 */
        /* <DEDUP_REMOVED lines=16> */
[----:B------:R-:W0:Y:S02]  /*19420*/  SHFL.BFLY PT, R4, R0, 0x2, 0x1f ;  /* 0x0c401f0000047f89 */ /* 0x000e2400000e0000 */
[----:B0-----:R-:W-:Y:S02]  /*19430*/  FMNMX.FTZ R4, R0, R4, !PT ;  /* 0x0000000400047209 */ /* 0x001fe40007810000 */
[----:B------:R-:W-:-:S03]  /*19440*/  FMNMX.FTZ R0, R154, R231, !PT ;  /* 0x000000e79a007209 */ /* 0x000fc60007810000 */
[----:B------:R-:W0:Y:S01]  /*19450*/  SHFL.BFLY PT, R5, R4, 0x1, 0x1f ;  /* 0x0c201f0004057f89 */ /* 0x000e2200000e0000 */
[----:B------:R-:W-:-:S04]  /*19460*/  FMNMX.FTZ R0, R155, R0, !PT ;  /* 0x000000009b007209 */ /* 0x000fc80007810000 */
[----:B------:R-:W-:-:S04]  /*19470*/  FMNMX.FTZ R0, R158, R0, !PT ;  /* 0x000000009e007209 */ /* 0x000fc80007810000 */
[----:B------:R-:W-:-:S04]  /*19480*/  FMNMX.FTZ R0, R159, R0, !PT ;  /* 0x000000009f007209 */ /* 0x000fc80007810000 */
[----:B------:R-:W-:-:S04]  /*19490*/  FMNMX.FTZ R0, R162, R0, !PT ;  /* 0x00000000a2007209 */ /* 0x000fc80007810000 */
[----:B------:R-:W-:Y:S02]  /*194a0*/  FMNMX.FTZ R0, R163, R0, !PT ;  /* 0x00000000a3007209 */ /* 0x000fe40007810000 */
[----:B0-----:R-:W-:Y:S01]  /*194b0*/  FMNMX.FTZ R5, R4, R5, !PT ;  /* 0x0000000504057209 */ /* 0x001fe20007810000 */
[----:B------:R-:W-:Y:S02]  /*194c0*/  WARPGROUP.DEPBAR.LE gsb0, 0x0 ;  /* 0x00008000000079c5 */ /* 0x000fe40000010000 */
[----:B------:R-:W-:-:S06]  /*194d0*/  WARPGROUP.ARRIVE ;  /* 0x00000000000079c5 */ /* 0x000fcc0000000000 */
[----:B------:R-:W-:Y:S01]  /*194e0*/  HGMMA.64x256x16.F32 R24, R188, gdesc[UR4].tnspB, R24, gsb0 ;  /* 0x43e00004bc187df0 */ /* 0x000fe20008000818 */
[----:B------:R-:W-:Y:S01]  /*194f0*/  R2UR UR6, R2 ;  /* 0x00000000020672ca */ /* 0x000fe200000e0000 */
[----:B------:R-:W-:Y:S01]  /*19500*/  FADD.FTZ R2, -R5, R230 ;  /* 0x000000e605027221 */ /* 0x000fe20000010100 */
[----:B------:R-:W-:Y:S01]  /*19510*/  R2UR UR7, R3 ;  /* 0x00000000030772ca */ /* 0x000fe200000e0000 */
[----:B------:R-:W2:Y:S01]  /*19520*/  LDL R230, [R1+0x1c] ;  /* 0x00001c0001e67983 */ /* 0x000ea20000100800 */
[----:B------:R-:W-:-:S04]  /*19530*/  FMNMX.FTZ R0, R166, R0, !PT ;  /* 0x00000000a6007209 */ /* 0x000fc80007810000 */
[----:B------:R-:W-:-:S04]  /*19540*/  FMNMX.FTZ R4, R167, R0, !PT ;  /* 0x00000000a7047209 */ /* 0x000fc80007810000 */
[----:B------:R-:W-:-:S04]  /*19550*/  FMNMX.FTZ R4, R170, R4, !PT ;  /* 0x00000004aa047209 */ /* 0x000fc80007810000 */
[----:B------:R-:W-:-:S04]  /*19560*/  FMNMX.FTZ R4, R171, R4, !PT ;  /* 0x00000004ab047209 */ /* 0x000fc80007810000 */
[----:B------:R-:W-:-:S04]  /*19570*/  FMNMX.FTZ R4, R174, R4, !PT ;  /* 0x00000004ae047209 */ /* 0x000fc80007810000 */
[----:B------:R-:W-:Y:S01]  /*19580*/  FMNMX.FTZ R4, R175, R4, !PT ;  /* 0x00000004af047209 */ /* 0x000fe20007810000 */
[----:B------:R-:W-:-:S03]  /*19590*/  IMAD.U32 R3, RZ, RZ, UR4 ;  /* 0x00000004ff037e24 */ /* 0x000fc6000f8e00ff */
[----:B------:R-:W-:Y:S01]  /*195a0*/  FMNMX.FTZ R4, R178, R4, !PT ;  /* 0x00000004b2047209 */ /* 0x000fe20007810000 */
[----:B------:R-:W-:-:S03]  /*195b0*/  FMUL.FTZ R2, R2, R3 ;  /* 0x0000000302027220 */ /* 0x000fc60000410000 */
[----:B------:R-:W-:Y:S01]  /*195c0*/  FMNMX.FTZ R4, R179, R4, !PT ;  /* 0x00000004b3047209 */ /* 0x000fe20007810000 */
[----:B------:R0:W-:Y:S03]  /*195d0*/  MUFU.EX2 R0, R2 ;  /* 0x0000000200007308 */ /* 0x0001e60000000800 */
[----:B------:R-:W-:-:S04]  /*195e0*/  FMNMX.FTZ R4, R182, R4, !PT ;  /* 0x00000004b6047209 */ /* 0x000fc80007810000 */
[----:B------:R-:W-:Y:S01]  /*195f0*/  FMNMX.FTZ R4, R183, R4, !PT ;  /* 0x00000004b7047209 */ /* 0x000fe20007810000 */
[----:B0-----:R-:W-:-:S04]  /*19600*/  FMUL.FTZ R2, R5, R3 ;  /* 0x0000000305027220 */ /* 0x001fc80000410000 */
[----:B------:R-:W-:Y:S02]  /*19610*/  FFMA.FTZ R196, R153, R3, -R2 ;  /* 0x0000000399c47223 */ /* 0x000fe40000010802 */
[----:B------:R-:W0:Y:S02]  /*19620*/  SHFL.BFLY PT, R153, R4, 0x2, 0x1f ;  /* 0x0c401f0004997f89 */ /* 0x000e2400000e0000 */
[----:B0-----:R-:W-:Y:S01]  /*19630*/  FMNMX.FTZ R4, R4, R153, !PT ;  /* 0x0000009904047209 */ /* 0x001fe20007810000 */
[----:B------:R-:W-:Y:S02]  /*19640*/  WARPGROUP.DEPBAR.LE gsb0, 0x0 ;  /* 0x00008000000079c5 */ /* 0x000fe40000010000 */
[----:B------:R-:W-:-:S06]  /*19650*/  WARPGROUP.ARRIVE ;  /* 0x00000000000079c5 */ /* 0x000fcc0000000000 */
[----:B------:R-:W-:Y:S01]  /*19660*/  HGMMA.64x256x16.F32 R24, R184, gdesc[UR4].tnspB, R24, gsb0 ;  /* 0x43e00004b8187df0 */ /* 0x000fe20008000818 */
        /* <DEDUP_REMOVED lines=10> */
[----:B------:R-:W-:Y:S08]  /*19710*/  MUFU.EX2 R196, R196 ;  /* 0x000000c400c47308 */ /* 0x000ff00000000800 */
[----:B------:R-:W-:Y:S01]  /*19720*/  MUFU.EX2 R198, R198 ;  /* 0x000000c600c67308 */ /* 0x000fe20000000800 */
[----:B------:R-:W-:-:S07]  /*19730*/  @!P1 VIADD R23, R23, 0x30860 ;  /* 0x0003086017179836 */ /* 0x000fce0000000000 */
[----:B------:R-:W-:Y:S08]  /*19740*/  MUFU.EX2 R192, R192 ;  /* 0x000000c000c07308 */ /* 0x000ff00000000800 */
[----:B------:R-:W-:Y:S08]  /*19750*/  MUFU.EX2 R194, R194 ;  /* 0x000000c200c27308 */ /* 0x000ff00000000800 */
[----:B------:R-:W-:Y:S08]  /*19760*/  MUFU.EX2 R152, R152 ;  /* 0x0000009800987308 */ /* 0x000ff00000000800 */
[----:B------:R-:W-:Y:S08]  /*19770*/  MUFU.EX2 R188, R188 ;  /* 0x000000bc00bc7308 */ /* 0x000ff00000000800 */
[----:B------:R-:W-:Y:S08]  /*19780*/  MUFU.EX2 R153, R153 ;  /* 0x0000009900997308 */ /* 0x000ff00000000800 */
[----:B------:R-:W-:Y:S08]  /*19790*/  MUFU.EX2 R190, R190 ;  /* 0x000000be00be7308 */ /* 0x000ff00000000800 */
[----:B------:R-:W-:Y:S01]  /*197a0*/  MUFU.EX2 R156, R156 ;  /* 0x0000009c009c7308 */ /* 0x000fe20000000800 */
[C---:B--2---:R-:W-:Y:S01]  /*197b0*/  ISETP.GT.AND P2, PT, R232.reuse, R230, PT ;  /* 0x000000e6e800720c */ /* 0x044fe20003f44270 */
[----:B------:R-:W-:-:S02]  /*197c0*/  VIADD R232, R232, 0xffffffff ;  /* 0xffffffffe8e87836 */ /* 0x000fc40000000000 */
[----:B------:R-:W-:Y:S02]  /*197d0*/  IMAD.MOV.U32 R236, RZ, RZ, R22 ;  /* 0x000000ffffec7224 */ /* 0x000fe400078e0016 */
[----:B------:R-:W-:Y:S01]  /*197e0*/  IMAD.MOV.U32 R230, RZ, RZ, R5 ;  /* 0x000000ffffe67224 */ /* 0x000fe200078e0005 */
[----:B------:R-:W-:Y:S02]  /*197f0*/  WARPGROUP.DEPBAR.LE gsb0, 0x0 ;  /* 0x00008000000079c5 */ /* 0x000fe40000010000 */
[-CC-:B------:R-:W-:Y:S02]  /*19800*/  FFMA.FTZ R187, R160, R3.reuse, -R2.reuse ;  /* 0x00000003a0bb7223 */ /* 0x180fe40000010802 */
[----:B------:R-:W0:Y:S01]  /*19810*/  SHFL.BFLY PT, R160, R4, 0x1, 0x1f ;  /* 0x0c201f0004a07f89 */ /* 0x000e2200000e0000 */
[-CC-:B------:R-:W-:Y:S01]  /*19820*/  FFMA.FTZ R185, R157, R3.reuse, -R2.reuse ;  /* 0x000000039db97223 */ /* 0x180fe20000010802 */
[-CC-:B------:R-:W-:Y:S01]  /*19830*/  FFMA.FTZ R184, R176, R3.reuse, -R2.reuse ;  /* 0x00000003b0b87223 */ /* 0x180fe20000010802 */
[-CC-:B------:R-:W-:Y:S01]  /*19840*/  FFMA.FTZ R157, R177, R3.reuse, -R2.reuse ;  /* 0x00000003b19d7223 */ /* 0x180fe20000010802 */
[-CC-:B------:R-:W-:Y:S01]  /*19850*/  FFMA.FTZ R186, R180, R3.reuse, -R2.reuse ;  /* 0x00000003b4ba7223 */ /* 0x180fe20000010802 */
[----:B0-----:R-:W-:Y:S01]  /*19860*/  FMNMX.FTZ R4, R4, R160, !PT ;  /* 0x000000a004047209 */ /* 0x001fe20007810000 */
[----:B------:R-:W-:-:S04]  /*19870*/  FFMA.FTZ R160, R181, R3, -R2 ;  /* 0x00000003b5a07223 */ /* 0x000fc80000010802 */
[C---:B------:R-:W-:Y:S01]  /*19880*/  FADD.FTZ R2, -R4.reuse, R231 ;  /* 0x000000e704027221 */ /* 0x040fe20000010100 */
[----:B------:R-:W-:-:S03]  /*19890*/  FMUL.FTZ R161, R4, R3 ;  /* 0x0000000304a17220 */ /* 0x000fc60000410000 */
[-C--:B------:R-:W-:Y:S01]  /*198a0*/  FMUL.FTZ R2, R2, R3.reuse ;  /* 0x0000000302027220 */ /* 0x080fe20000410000 */
[-CC-:B------:R-:W-:Y:S01]  /*198b0*/  FFMA.FTZ R197, R154, R3.reuse, -R161.reuse ;  /* 0x000000039ac57223 */ /* 0x180fe200000108a1 */
[-CC-:B------:R-:W-:Y:S01]  /*198c0*/  FFMA.FTZ R154, R155, R3.reuse, -R161.reuse ;  /* 0x000000039b9a7223 */ /* 0x180fe200000108a1 */
[----:B------:R-:W-:-:S03]  /*198d0*/  FFMA.FTZ R199, R158, R3, -R161 ;  /* 0x000000039ec77223 */ /* 0x000fc600000108a1 */
[----:B------:R-:W-:Y:S01]  /*198e0*/  MUFU.EX2 R2, R2 ;  /* 0x0000000200027308 */ /* 0x000fe20000000800 */
[----:B------:R-:W-:Y:S01]  /*198f0*/  FFMA.FTZ R155, R159, R3, -R161 ;  /* 0x000000039f9b7223 */ /* 0x000fe200000108a1 */
[----:B------:R-:W-:-:S06]  /*19900*/  @!P1 LEA R158, R22, R16, 0x3 ;  /* 0x00000010169e9211 */ /* 0x000fcc00078e18ff */
[----:B------:R-:W0:Y:S01]  /*19910*/  MUFU.EX2 R197, R197 ;  /* 0x000000c500c57308 */ /* 0x000e220000000800 */
[----:B------:R-:W-:-:S07]  /*19920*/  FFMA.FTZ R193, R162, R3, -R161 ;  /* 0x00000003a2c17223 */ /* 0x000fce00000108a1 */
[----:B------:R-:W1:Y:S01]  /*19930*/  MUFU.EX2 R154, R154 ;  /* 0x0000009a009a7308 */ /* 0x000e620000000800 */
[----:B------:R-:W-:Y:S02]  /*19940*/  @!P1 VIADD R159, R158, 0x30840 ;  /* 0x000308409e9f9836 */ /* 0x000fe40000000000 */
[----:B------:R-:W-:-:S05]  /*19950*/  FFMA.FTZ R163, R163, R3, -R161 ;  /* 0x00000003a3a37223 */ /* 0x000fca00000108a1 */
[----:B------:R-:W2:Y:S01]  /*19960*/  MUFU.EX2 R199, R199 ;  /* 0x000000c700c77308 */ /* 0x000ea20000000800 */
[----:B------:R-:W-:Y:S01]  /*19970*/  @!P1 PRMT R159, RZ, 0x654, R159 ;  /* 0x00000654ff9f9816 */ /* 0x000fe2000000009f */
[----:B0-----:R-:W-:-:S06]  /*19980*/  FFMA.FTZ R227, R2, R227, R197 ;  /* 0x000000e302e37223 */ /* 0x001fcc00000100c5 */
[----:B------:R-:W-:Y:S01]  /*19990*/  MUFU.EX2 R185, R185 ;  /* 0x000000b900b97308 */ /* 0x000fe20000000800 */
[----:B------:R-:W-:Y:S01]  /*199a0*/  FFMA.FTZ R195, R166, R3, -R161 ;  /* 0x00000003a6c37223 */ /* 0x000fe200000108a1 */
[----:B------:R0:W-:Y:S06]  /*199b0*/  @!P1 SYNCS.ARRIVE.TRANS64.RED.A1T0 RZ, [R159+URZ], RZ ;  /* 0x000000ff9fff99a7 */ /* 0x0001ec000810043f */
[----:B------:R-:W3:Y:S01]  /*199c0*/  MUFU.EX2 R155, R155 ;  /* 0x0000009b009b7308 */ /* 0x000ee20000000800 */
[----:B-1----:R-:W-:Y:S01]  /*199d0*/  FADD.FTZ R227, R154, R227 ;  /* 0x000000e39ae37221 */ /* 0x002fe20000010000 */
[----:B0-----:R-:W-:-:S06]  /*199e0*/  @!P1 PRMT R159, RZ, 0x654, R23 ;  /* 0x00000654ff9f9816 */ /* 0x001fcc0000000017 */
[----:B------:R-:W-:Y:S01]  /*199f0*/  MUFU.EX2 R187, R187 ;  /* 0x000000bb00bb7308 */ /* 0x000fe20000000800 */
[----:B------:R-:W-:Y:S01]  /*19a00*/  FFMA.FTZ R167, R167, R3, -R161 ;  /* 0x00000003a7a77223 */ /* 0x000fe200000108a1 */
[----:B------:R0:W-:Y:S06]  /*19a10*/  @!P1 SYNCS.ARRIVE.TRANS64.RED.A1T0 RZ, [R159+URZ], RZ ;  /* 0x000000ff9fff99a7 */ /* 0x0001ec000810043f */
[----:B------:R-:W1:Y:S08]  /*19a20*/  MUFU.EX2 R193, R193 ;  /* 0x000000c100c17308 */ /* 0x000e700000000800 */
[----:B------:R4:W5:Y:S01]  /*19a30*/  MUFU.EX2 R158, R163 ;  /* 0x000000a3009e7308 */ /* 0x0009620000000800 */
[----:B--2---:R-:W-:Y:S01]  /*19a40*/  FADD.FTZ R227, R199, R227 ;  /* 0x000000e3c7e37221 */ /* 0x004fe20000010000 */
[----:B----4-:R-:W-:-:S06]  /*19a50*/  FFMA.FTZ R163, R0, R228, R189 ;  /* 0x000000e400a37223 */ /* 0x010fcc00000100bd */
[----:B------:R-:W2:Y:S01]  /*19a60*/  MUFU.EX2 R195, R195 ;  /* 0x000000c300c37308 */ /* 0x000ea20000000800 */
[----:B------:R-:W-:Y:S01]  /*19a70*/  FADD.FTZ R163, R196, R163 ;  /* 0x000000a3c4a37221 */ /* 0x000fe20000010000 */
[----:B0-----:R-:W-:-:S03]  /*19a80*/  FFMA.FTZ R159, R170, R3, -R161 ;  /* 0x00000003aa9f7223 */ /* 0x001fc600000108a1 */
[----:B------:R-:W-:-:S03]  /*19a90*/  FADD.FTZ R163, R198, R163 ;  /* 0x000000a3c6a37221 */ /* 0x000fc60000010000 */
[----:B------:R-:W0:Y:S01]  /*19aa0*/  MUFU.EX2 R23, R167 ;  /* 0x000000a700177308 */ /* 0x000e220000000800 */
[----:B---3--:R-:W-:Y:S01]  /*19ab0*/  FADD.FTZ R164, R155, R227 ;  /* 0x000000e39ba47221 */ /* 0x008fe20000010000 */
[-C--:B------:R-:W-:Y:S01]  /*19ac0*/  FFMA.FTZ R162, R171, R3.reuse, -R161 ;  /* 0x00000003aba27223 */ /* 0x080fe200000108a1 */
[----:B------:R-:W-:Y:S01]  /*19ad0*/  FADD.FTZ R163, R185, R163 ;  /* 0x000000a3b9a37221 */ /* 0x000fe20000010000 */
[-C--:B------:R-:W-:Y:S01]  /*19ae0*/  FFMA.FTZ R174, R174, R3.reuse, -R161 ;  /* 0x00000003aeae7223 */ /* 0x080fe200000108a1 */
[----:B-1----:R-:W-:Y:S02]  /*19af0*/  FADD.FTZ R164, R193, R164 ;  /* 0x000000a4c1a47221 */ /* 0x002fe40000010000 */
[----:B------:R-:W-:Y:S01]  /*19b00*/  FADD.FTZ R163, R187, R163 ;  /* 0x000000a3bba37221 */ /* 0x000fe20000010000 */
[----:B------:R-:W1:Y:S01]  /*19b10*/  MUFU.EX2 R159, R159 ;  /* 0x0000009f009f7308 */ /* 0x000e620000000800 */
[----:B-----5:R-:W-:Y:S01]  /*19b20*/  FADD.FTZ R164, R158, R164 ;  /* 0x000000a49ea47221 */ /* 0x020fe20000010000 */
[----:B------:R-:W-:Y:S01]  /*19b30*/  FFMA.FTZ R175, R175, R3, -R161 ;  /* 0x00000003afaf7223 */ /* 0x000fe200000108a1 */
[----:B------:R-:W-:-:S05]  /*19b40*/  FADD.FTZ R163, R192, R163 ;  /* 0x000000a3c0a37221 */ /* 0x000fca0000010000 */
[----:B------:R-:W3:Y:S01]  /*19b50*/  MUFU.EX2 R162, R162 ;  /* 0x000000a200a27308 */ /* 0x000ee20000000800 */
[----:B------:R-:W-:Y:S01]  /*19b60*/  FADD.FTZ R163, R194, R163 ;  /* 0x000000a3c2a37221 */ /* 0x000fe20000010000 */
[----:B--2---:R-:W-:Y:S01]  /*19b70*/  FADD.FTZ R164, R195, R164 ;  /* 0x000000a4c3a47221 */ /* 0x004fe20000010000 */
[----:B------:R-:W-:-:S05]  /*19b80*/  FFMA.FTZ R178, R178, R3, -R161 ;  /* 0x00000003b2b27223 */ /* 0x000fca00000108a1 */
[----:B------:R-:W2:Y:S01]  /*19b90*/  MUFU.EX2 R174, R174 ;  /* 0x000000ae00ae7308 */ /* 0x000ea20000000800 */
[----:B------:R-:W-:Y:S01]  /*19ba0*/  FADD.FTZ R163, R152, R163 ;  /* 0x000000a398a37221 */ /* 0x000fe20000010000 */
[----:B0-----:R-:W-:Y:S01]  /*19bb0*/  FADD.FTZ R164, R23, R164 ;  /* 0x000000a417a47221 */ /* 0x001fe20000010000 */
[----:B------:R-:W-:-:S05]  /*19bc0*/  FFMA.FTZ R179, R179, R3, -R161 ;  /* 0x00000003b3b37223 */ /* 0x000fca00000108a1 */
[----:B------:R-:W0:Y:S01]  /*19bd0*/  MUFU.EX2 R175, R175 ;  /* 0x000000af00af7308 */ /* 0x000e220000000800 */
[----:B------:R-:W-:Y:S01]  /*19be0*/  FADD.FTZ R163, R188, R163 ;  /* 0x000000a3bca37221 */ /* 0x000fe20000010000 */
[----:B-1----:R-:W-:Y:S01]  /*19bf0*/  FADD.FTZ R164, R159, R164 ;  /* 0x000000a49fa47221 */ /* 0x002fe20000010000 */
[----:B------:R-:W-:-:S05]  /*19c00*/  FFMA.FTZ R182, R182, R3, -R161 ;  /* 0x00000003b6b67223 */ /* 0x000fca00000108a1 */
[----:B------:R-:W1:Y:S01]  /*19c10*/  MUFU.EX2 R184, R184 ;  /* 0x000000b800b87308 */ /* 0x000e620000000800 */
[----:B------:R-:W-:Y:S01]  /*19c20*/  FADD.FTZ R163, R153, R163 ;  /* 0x000000a399a37221 */ /* 0x000fe20000010000 */
[----:B---3--:R-:W-:-:S06]  /*19c30*/  FADD.FTZ R164, R162, R164 ;  /* 0x000000a4a2a47221 */ /* 0x008fcc0000010000 */
[----:B------:R-:W3:Y:S01]  /*19c40*/  MUFU.EX2 R178, R178 ;  /* 0x000000b200b27308 */ /* 0x000ee20000000800 */
[----:B------:R-:W-:Y:S01]  /*19c50*/  FFMA.FTZ R161, R183, R3, -R161 ;  /* 0x00000003b7a17223 */ /* 0x000fe200000108a1 */
[----:B------:R-:W-:Y:S01]  /*19c60*/  FADD.FTZ R163, R190, R163 ;  /* 0x000000a3bea37221 */ /* 0x000fe20000010000 */
[----:B--2---:R-:W-:-:S05]  /*19c70*/  FADD.FTZ R164, R174, R164 ;  /* 0x000000a4aea47221 */ /* 0x004fca0000010000 */
[----:B------:R-:W2:Y:S08]  /*19c80*/  MUFU.EX2 R157, R157 ;  /* 0x0000009d009d7308 */ /* 0x000eb00000000800 */
[----:B------:R-:W4:Y:S01]  /*19c90*/  MUFU.EX2 R179, R179 ;  /* 0x000000b300b37308 */ /* 0x000f220000000800 */
[----:B------:R-:W-:Y:S01]  /*19ca0*/  FADD.FTZ R163, R156, R163 ;  /* 0x000000a39ca37221 */ /* 0x000fe20000010000 */
[----:B0-----:R-:W-:-:S06]  /*19cb0*/  FADD.FTZ R164, R175, R164 ;  /* 0x000000a4afa47221 */ /* 0x001fcc0000010000 */
[----:B------:R-:W0:Y:S08]  /*19cc0*/  MUFU.EX2 R186, R186 ;  /* 0x000000ba00ba7308 */ /* 0x000e300000000800 */
[----:B------:R-:W5:Y:S01]  /*19cd0*/  MUFU.EX2 R182, R182 ;  /* 0x000000b600b67308 */ /* 0x000f620000000800 */
[----:B-1----:R-:W-:Y:S01]  /*19ce0*/  FADD.FTZ R163, R184, R163 ;  /* 0x000000a3b8a37221 */ /* 0x002fe20000010000 */
[----:B---3--:R-:W-:-:S06]  /*19cf0*/  FADD.FTZ R164, R178, R164 ;  /* 0x000000a4b2a47221 */ /* 0x008fcc0000010000 */
[----:B------:R-:W1:Y:S08]  /*19d00*/  MUFU.EX2 R160, R160 ;  /* 0x000000a000a07308 */ /* 0x000e700000000800 */
[----:B------:R-:W3:Y:S01]  /*19d10*/  MUFU.EX2 R161, R161 ;  /* 0x000000a100a17308 */ /* 0x000ee20000000800 */
[----:B--2---:R-:W-:Y:S01]  /*19d20*/  FADD.FTZ R163, R157, R163 ;  /* 0x000000a39da37221 */ /* 0x004fe20000010000 */
[----:B----4-:R-:W-:-:S03]  /*19d30*/  FADD.FTZ R164, R179, R164 ;  /* 0x000000a4b3a47221 */ /* 0x010fc60000010000 */
[----:B0-----:R-:W-:Y:S01]  /*19d40*/  FADD.FTZ R163, R186, R163 ;  /* 0x000000a3baa37221 */ /* 0x001fe20000010000 */
[----:B-----5:R-:W-:Y:S01]  /*19d50*/  FADD.FTZ R164, R182, R164 ;  /* 0x000000a4b6a47221 */ /* 0x020fe20000010000 */
[----:B------:R-:W-:Y:S02]  /*19d60*/  F2FP.F16.F32.PACK_AB R196, R196, R189 ;  /* 0x000000bdc4c4723e */ /* 0x000fe400000000ff */
[----:B------:R-:W-:Y:S01]  /*19d70*/  F2FP.F16.F32.PACK_AB R198, R185, R198 ;  /* 0x000000c6b9c6723e */ /* 0x000fe200000000ff */
[----:B-1----:R-:W-:Y:S01]  /*19d80*/  FADD.FTZ R228, R160, R163 ;  /* 0x000000a3a0e47221 */ /* 0x002fe20000010000 */
[----:B------:R-:W-:Y:S02]  /*19d90*/  F2FP.F16.F32.PACK_AB R192, R192, R187 ;  /* 0x000000bbc0c0723e */ /* 0x000fe400000000ff */
[----:B------:R-:W-:Y:S01]  /*19da0*/  F2FP.F16.F32.PACK_AB R195, R23, R195 ;  /* 0x000000c317c3723e */ /* 0x000fe200000000ff */
[----:B------:R-:W-:Y:S01]  /*19db0*/  IMAD.MOV.U32 R23, RZ, RZ, R219 ;  /* 0x000000ffff177224 */ /* 0x000fe200078e00db */
[----:B------:R-:W-:-:S02]  /*19dc0*/  F2FP.F16.F32.PACK_AB R197, R154, R197 ;  /* 0x000000c59ac5723e */ /* 0x000fc400000000ff */
[----:B------:R-:W-:Y:S01]  /*19dd0*/  F2FP.F16.F32.PACK_AB R199, R155, R199 ;  /* 0x000000c79bc7723e */ /* 0x000fe200000000ff */
[----:B---3--:R-:W-:Y:S01]  /*19de0*/  FADD.FTZ R227, R161, R164 ;  /* 0x000000a4a1e37221 */ /* 0x008fe20000010000 */
        /* <DEDUP_REMOVED lines=10> */
[----:B------:R-:W-:Y:S01]  /*19e90*/  MOV R231, R4 ;  /* 0x0000000400e77202 */ /* 0x000fe20000000f00 */
[----:B------:R-:W-:Y:S06]  /*19ea0*/  @P2 BRA `(.L_x_1989) ;  /* 0xffffffe0000c2947 */ /* 0x000fec000383ffff */
[----:B------:R-:W-:Y:S05]  /*19eb0*/  BSYNC B1 ;  /* 0x0000000000017941 */ /* 0x000fea0003800000 */
.L_x_1978:
[----:B------:R-:W-:-:S07]  /*19ec0*/  IMAD.MOV.U32 R23, RZ, RZ, R232 ;  /* 0x000000ffff177224 */ /* 0x000fce00078e00e8 */
.L_x_1977:
[----:B------:R-:W-:Y:S05]  /*19ed0*/  BSYNC B0 ;  /* 0x0000000000007941 */ /* 0x000fea0003800000 */
.L_x_1976:
[----:B------:R-:W2:Y:S01]  /*19ee0*/  LDL R152, [R1+0x38] ;  /* 0x0000380001987983 */ /* 0x000ea20000100800 */
[----:B------:R-:W-:Y:S01]  /*19ef0*/  BSSY B0, `(.L_x_1990) ;  /* 0x00002b4000007945 */ /* 0x000fe20003800000 */
[----:B--2---:R-:W-:-:S13]  /*19f00*/  ISETP.GE.AND P2, PT, R23, R152, PT ;  /* 0x000000981700720c */ /* 0x004fda0003f46270 */
[----:B------:R-:W-:Y:S05]  /*19f10*/  @!P2 BRA `(.L_x_1991) ;  /* 0x0000002800c4a947 */ /* 0x000fea0003800000 */
[----:B------:R-:W-:Y:S01]  /*19f20*/  IMAD.MOV.U32 R230, RZ, RZ, R4 ;  /* 0x000000ffffe67224 */ /* 0x000fe200078e0004 */
[----:B------:R-:W-:Y:S01]  /*19f30*/  MOV R232, R22 ;  /* 0x0000001600e87202 */ /* 0x000fe20000000f00 */
[----:B------:R-:W-:Y:S02]  /*19f40*/  IMAD.MOV.U32 R231, RZ, RZ, R5 ;  /* 0x000000ffffe77224 */ /* 0x000fe400078e0005 */
[----:B------:R-:W-:-:S07]  /*19f50*/  IMAD.MOV.U32 R236, RZ, RZ, R219 ;  /* 0x000000ffffec7224 */ /* 0x000fce00078e00db */
.L_x_2010:
[----:B------:R-:W-:-:S05]  /*19f60*/  VIADD R22, R232, 0x1 ;  /* 0x00000001e8167836 */ /* 0x000fca0000000000 */
[----:B------:R-:W-:-:S04]  /*19f70*/  ISETP.NE.AND P2, PT, R22, 0x2, PT ;  /* 0x000000021600780c */ /* 0x000fc80003f45270 */
[----:B------:R-:W-:Y:S02]  /*19f80*/  SEL R219, RZ, 0x1, P2 ;  /* 0x00000001ffdb7807 */ /* 0x000fe40001000000 */
[----:B------:R-:W-:Y:S02]  /*19f90*/  SEL R22, R22, RZ, P2 ;  /* 0x000000ff16167207 */ /* 0x000fe40001000000 */
[----:B------:R-:W-:Y:S01]  /*19fa0*/  LOP3.LUT R219, R236, R219, RZ, 0x3c, !PT ;  /* 0x000000dbecdb7212 */ /* 0x000fe200078e3cff */
[----:B------:R-:W-:Y:S06]  /*19fb0*/  @!P0 BRA `(.L_x_1992) ;  /* 0x0000000000048947 */ /* 0x000fec0003800000 */
[----:B------:R-:W-:Y:S01]  /*19fc0*/  BPT.TRAP 0x1 ;  /* 0x000000040000795c */ /* 0x000fe20000300000 */
.L_x_1992:
[----:B------:R-:W-:Y:S01]  /*19fd0*/  IMAD R4, R22, 0x8, R16 ;  /* 0x0000000816047824 */ /* 0x000fe200078e0210 */
[----:B------:R-:W-:-:S04]  /*19fe0*/  SHF.L.U32 R5, R219, 0x1f, RZ ;  /* 0x0000001fdb057819 */ /* 0x000fc800000006ff */
[----:B------:R0:W1:Y:S01]  /*19ff0*/  SYNCS.PHASECHK.TRANS64.TRYWAIT P2, [R4+URZ+0x30830], R5 ;  /* 0x03083005040075a7 */ /* 0x000062000804017f */
[----:B------:R-:W-:Y:S05]  /*1a000*/  @!P0 BRA `(.L_x_1993) ;  /* 0x0000000000048947 */ /* 0x000fea0003800000 */
[----:B------:R-:W-:Y:S01]  /*1a010*/  BPT.TRAP 0x1 ;  /* 0x000000040000795c */ /* 0x000fe20000300000 */
.L_x_1993:
        /* <DEDUP_REMOVED lines=8> */
.L_x_1995:
[----:B------:R-:W-:Y:S05]  /*1a0a0*/  BSYNC B1 ;  /* 0x0000000000017941 */ /* 0x000fea0003800000 */
.L_x_1994:
        /* <DEDUP_REMOVED lines=269> */
.L_x_1997:
[----:B------:R-:W-:Y:S01]  /*1b180*/  SHF.L.U32 R2, R236, 0x1f, RZ ;  /* 0x0000001fec027819 */ /* 0x000fe200000006ff */
[----:B------:R-:W-:-:S04]  /*1b190*/  IMAD R0, R232, 0x8, R16 ;  /* 0x00000008e8007824 */ /* 0x000fc800078e0210 */
[----:B------:R0:W1:Y:S01]  /*1b1a0*/  SYNCS.PHASECHK.TRANS64.TRYWAIT P2, [R0+URZ+0x30850], R2 ;  /* 0x03085002000075a7 */ /* 0x000062000804017f */
[----:B------:R-:W-:Y:S05]  /*1b1b0*/  @!P0 BRA `(.L_x_1998) ;  /* 0x0000000000048947 */ /* 0x000fea0003800000 */
[----:B------:R-:W-:Y:S01]  /*1b1c0*/  BPT.TRAP 0x1 ;  /* 0x000000040000795c */ /* 0x000fe20000300000 */
.L_x_1998:
[----:B------:R-:W-:Y:S04]  /*1b1d0*/  BSSY B1, `(.L_x_1999) ;  /* 0x0000004000017945 */ /* 0x000fe80003800000 */
[----:B-1----:R-:W-:Y:S05]  /*1b1e0*/  @P2 BRA `(.L_x_2000) ;  /* 0x0000000000082947 */ /* 0x002fea0003800000 */
[----:B------:R-:W1:Y:S02]  /*1b1f0*/  SYNCS.PHASECHK.TRANS64.TRYWAIT P2, [R0+URZ+0x30850], R2 ;  /* 0x03085002000075a7 */ /* 0x000e64000804017f */
[----:B-1----:R-:W-:Y:S05]  /*1b200*/  @!P2 BRA `(.L_x_2001) ;  /* 0x000001000098a947 */ /* 0x002fea0003800000 */
.L_x_2000:
[----:B------:R-:W-:Y:S05]  /*1b210*/  BSYNC B1 ;  /* 0x0000000000017941 */ /* 0x000fea0003800000 */
.L_x_1999:
[----:B01----:R-:W-:Y:S02]  /*1b220*/  VIADD R2, R16, 0x400 ;  /* 0x0000040010027836 */ /* 0x003fe40000000000 */
[----:B------:R-:W-:Y:S01]  /*1b230*/  IMAD.MOV.U32 R3, RZ, RZ, 0x40000040 ;  /* 0x40000040ff037424 */ /* 0x000fe200078e00ff */
[----:B------:R-:W-:Y:S01]  /*1b240*/  WARPGROUP.ARRIVE ;  /* 0x00000000000079c5 */ /* 0x000fe20000000000 */
[----:B------:R-:W-:Y:S01]  /*1b250*/  MOV R5, 0x40000040 ;  /* 0x4000004000057802 */ /* 0x000fe20000000f00 */
[----:B------:R-:W-:Y:S01]  /*1b260*/  ULDC UR4, c[0x0][0x9dc] ;  /* 0x0002770000047ab9 */ /* 0x000fe20000000800 */
[----:B------:R-:W-:Y:S01]  /*1b270*/  SHF.R.U32.HI R2, RZ, 0x4, R2 ;  /* 0x00000004ff027819 */ /* 0x000fe20000011602 */
[----:B------:R-:W-:-:S03]  /*1b280*/  ULDC UR5, c[0x0][0x9e0] ;  /* 0x0002780000057ab9 */ /* 0x000fc60000000800 */
[----:B------:R-:W-:-:S04]  /*1b290*/  LOP3.LUT R2, R2, 0x3fff, RZ, 0xc0, !PT ;  /* 0x00003fff02027812 */ /* 0x000fc800078ec0ff */
[----:B------:R-:W-:-:S05]  /*1b2a0*/  LOP3.LUT R2, R2, 0x2000000, RZ, 0xfc, !PT ;  /* 0x0200000002027812 */ /* 0x000fca00078efcff */
[----:B------:R-:W-:Y:S01]  /*1b2b0*/  IMAD R2, R232, 0x800, R2 ;  /* 0x00000800e8027824 */ /* 0x000fe200078e0202 */
[----:B------:R-:W-:Y:S01]  /*1b2c0*/  R2UR UR7, R3 ;  /* 0x00000000030772ca */ /* 0x000fe200000e0000 */
[----:B------:R-:W2:Y:S03]  /*1b2d0*/  LDL R232, [R1+0x34] ;  /* 0x0000340001e87983 */ /* 0x000ea60000100800 */
[----:B------:R-:W-:-:S13]  /*1b2e0*/  R2UR UR6, R2 ;  /* 0x00000000020672ca */ /* 0x000fda00000e0000 */
[----:B------:R-:W-:Y:S01]  /*1b2f0*/  HGMMA.64x256x16.F32 R24, R196, gdesc[UR4].tnspB, R24, gsb0 ;  /* 0x43e00004c4187df0 */ /* 0x000fe20008000818 */
[----:B------:R-:W-:Y:S01]  /*1b300*/  VIADD R4, R2, 0x80 ;  /* 0x0000008002047836 */ /* 0x000fe20000000000 */
[----:B------:R-:W-:-:S04]  /*1b310*/  R2UR UR7, R5 ;  /* 0x00000000050772ca */ /* 0x000fc800000e0000 */
[----:B------:R-:W-:Y:S01]  /*1b320*/  R2UR UR6, R4 ;  /* 0x00000000040672ca */ /* 0x000fe200000e0000 */
[C---:B------:R-:W-:Y:S02]  /*1b330*/  VIADD R4, R2.reuse, 0x100 ;  /* 0x0000010002047836 */ /* 0x040fe40000000000 */
[----:B------:R-:W-:Y:S01]  /*1b340*/  IMAD.MOV.U32 R5, RZ, RZ, 0x40000040 ;  /* 0x40000040ff057424 */ /* 0x000fe200078e00ff */
[----:B------:R-:W-:Y:S02]  /*1b350*/  WARPGROUP.DEPBAR.LE gsb0, 0x0 ;  /* 0x00008000000079c5 */ /* 0x000fe40000010000 */
[----:B------:R-:W-:Y:S01]  /*1b360*/  WARPGROUP.ARRIVE ;  /* 0x00000000000079c5 */ /* 0x000fe20000000000 */
[----:B------:R-:W2:Y:S01]  /*1b370*/  LDL R199, [R1+0x14] ;  /* 0x0000140001c77983 */ /* 0x000ea20000100800 */
[----:B------:R-:W-:Y:S01]  /*1b380*/  VIADD R2, R2, 0x180 ;  /* 0x0000018002027836 */ /* 0x000fe20000000000 */
[----:B------:R-:W-:Y:S01]  /*1b390*/  ULOP3.LUT UR4, URZ, UR4, URZ, 0x33, !UPT ;  /* 0x000000043f047292 */ /* 0x000fe2000f8e333f */
[----:B------:R-:W-:-:S12]  /*1b3a0*/  IMAD.MOV.U32 R3, RZ, RZ, 0x40000040 ;  /* 0x40000040ff037424 */ /* 0x000fd800078e00ff */
[----:B------:R-:W-:Y:S01]  /*1b3b0*/  HGMMA.64x256x16.F32 R24, R192, gdesc[UR4].tnspB, R24, gsb0 ;  /* 0x43e00004c0187df0 */ /* 0x000fe20008000818 */
[----:B------:R-:W-:Y:S01]  /*1b3c0*/  R2UR UR6, R4 ;  /* 0x00000000040672ca */ /* 0x000fe200000e0000 */
[----:B------:R-:W-:Y:S01]  /*1b3d0*/  IMAD.SHL.U32 R4, R23, 0x40, RZ ;  /* 0x0000004017047824 */ /* 0x000fe200078e00ff */
[----:B------:R-:W-:Y:S01]  /*1b3e0*/  R2UR UR7, R5 ;  /* 0x00000000050772ca */ /* 0x000fe200000e0000 */
[----:B------:R-:W-:Y:S02]  /*1b3f0*/  WARPGROUP.DEPBAR.LE gsb0, 0x0 ;  /* 0x00008000000079c5 */ /* 0x000fe40000010000 */
[----:B------:R-:W-:-:S15]  /*1b400*/  WARPGROUP.ARRIVE ;  /* 0x00000000000079c5 */ /* 0x000fde0000000000 */
[----:B------:R-:W-:-:S07]  /*1b410*/  NOP ;  /* 0x0000000000007918 */ /* 0x000fce0000000000 */
[----:B------:R-:W-:Y:S01]  /*1b420*/  HGMMA.64x256x16.F32 R24, R188, gdesc[UR4].tnspB, R24, gsb0 ;  /* 0x43e00004bc187df0 */ /* 0x000fe20008000818 */
[----:B------:R-:W-:Y:S02]  /*1b430*/  R2UR UR6, R2 ;  /* 0x00000000020672ca */ /* 0x000fe400000e0000 */
[----:B------:R-:W-:Y:S01]  /*1b440*/  R2UR UR7, R3 ;  /* 0x00000000030772ca */ /* 0x000fe200000e0000 */
[----:B------:R-:W0:Y:S08]  /*1b450*/  @P5 LDC R2, c[0x0][0x450] ;  /* 0x00011400ff025b82 */ /* 0x000e300000000800 */
[----:B------:R-:W1:Y:S01]  /*1b460*/  @P5 LDC R3, c[0x0][0x44c] ;  /* 0x00011300ff035b82 */ /* 0x000e620000000800 */
[----:B--2---:R-:W-:-:S04]  /*1b470*/  IMAD.IADD R5, R232, 0x1, R199 ;  /* 0x00000001e8057824 */ /* 0x004fc800078e02c7 */
[----:B-1----:R-:W-:-:S05]  /*1b480*/  @P5 IMAD.HI.U32 R3, R5, R3, RZ ;  /* 0x0000000305035227 */ /* 0x002fca00078e00ff */
[----:B0-----:R-:W-:Y:S02]  /*1b490*/  @P5 SHF.R.U32.HI R5, RZ, R2, R3 ;  /* 0x00000002ff055219 */ /* 0x001fe40000011603 */
[----:B------:R-:W-:-:S05]  /*1b4a0*/  @!P1 LEA R2, R22, R16, 0x3 ;  /* 0x0000001016029211 */ /* 0x000fca00078e18ff */
[----:B------:R-:W-:-:S05]  /*1b4b0*/  @!P1 VIADD R2, R2, 0x30840 ;  /* 0x0003084002029836 */ /* 0x000fca0000000000 */
[----:B------:R-:W-:Y:S01]  /*1b4c0*/  @!P1 PRMT R2, RZ, 0x654, R2 ;  /* 0x00000654ff029816 */ /* 0x000fe20000000002 */
[----:B------:R-:W-:Y:S02]  /*1b4d0*/  WARPGROUP.DEPBAR.LE gsb0, 0x0 ;  /* 0x00008000000079c5 */ /* 0x000fe40000010000 */
[----:B------:R-:W-:Y:S01]  /*1b4e0*/  WARPGROUP.ARRIVE ;  /* 0x00000000000079c5 */ /* 0x000fe20000000000 */
[----:B------:R-:W0:Y:S05]  /*1b4f0*/  SHFL.IDX PT, R188, R5, RZ, 0x1c1f ;  /* 0x001c1fff05bc7589 */ /* 0x000e2a00000e0000 */
[----:B------:R-:W-:Y:S03]  /*1b500*/  HGMMA.64x256x16.F32 R24, R184, gdesc[UR4].tnspB, R24, gsb0 ;  /* 0x43e00004b8187df0 */ /* 0x000fe60008000818 */
[----:B------:R-:W-:-:S02]  /*1b510*/  WARPGROUP.DEPBAR.LE gsb0, 0x0 ;  /* 0x00008000000079c5 */ /* 0x000fc40000010000 */
[----:B------:R1:W-:Y:S02]  /*1b520*/  @!P1 SYNCS.ARRIVE.TRANS64.RED.A1T0 RZ, [R2+URZ], RZ ;  /* 0x000000ff02ff99a7 */ /* 0x0003e4000810043f */
[----:B-1----:R-:W-:-:S05]  /*1b530*/  IADD3 R2, -R4, 0x1, RZ ;  /* 0x0000000104027810 */ /* 0x002fca0007ffe1ff */
[----:B------:R-:W-:-:S05]  /*1b540*/  IMAD R2, R229, -0x2, R2 ;  /* 0xfffffffee5027824 */ /* 0x000fca00078e0202 */
[----:B------:R-:W-:-:S05]  /*1b550*/  IADD3 R186, -R220, R2, R221 ;  /* 0x00000002dcba7210 */ /* 0x000fca0007ffe1dd */
[C---:B------:R-:W-:Y:S02]  /*1b560*/  VIADD R187, R186.reuse, UR5 ;  /* 0x00000005babb7c36 */ /* 0x040fe40008000000 */
[----:B------:R-:W-:Y:S02]  /*1b570*/  VIADD R186, R186, UR4 ;  /* 0x00000004baba7c36 */ /* 0x000fe40008000000 */
[----:B0-----:R-:W-:-:S03]  /*1b580*/  IMAD.IADD R185, R187, 0x1, R188 ;  /* 0x00000001bbb97824 */ /* 0x001fc600078e02bc */
[----:B------:R-:W-:Y:S01]  /*1b590*/  IADD3 R184, R186, R188, RZ ;  /* 0x000000bcbab87210 */ /* 0x000fe20007ffe0ff */
        /* <DEDUP_REMOVED lines=14> */
.L_x_2004:
[----:B------:R-:W-:Y:S02]  /*1b680*/  ULDC UR4, c[0x0][0x9e4] ;  /* 0x0002790000047ab9 */ /* 0x000fe40000000800 */
[----:B------:R-:W-:-:S05]  /*1b690*/  IMAD.U32 R189, RZ, RZ, UR4 ;  /* 0x00000004ffbd7e24 */ /* 0x000fca000f8e00ff */
[----:B------:R-:W-:-:S13]  /*1b6a0*/  ISETP.NE.AND P2, PT, R189, 0x1, PT ;  /* 0x00000001bd00780c */ /* 0x000fda0003f45270 */
[----:B------:R-:W0:Y:S02]  /*1b6b0*/  @P2 LDC.64 R2, c[0x0][0x9e8] ;  /* 0x00027a00ff022b82 */ /* 0x000e240000000a00 */
[----:B0-----:R-:W-:-:S05]  /*1b6c0*/  @P2 IMAD.HI.U32 R2, R188, R2, RZ ;  /* 0x00000002bc022227 */ /* 0x001fca00078e00ff */
[----:B------:R-:W-:-:S07]  /*1b6d0*/  @P2 SHF.R.U32.HI R188, RZ, R3, R2 ;  /* 0x00000003ffbc2219 */ /* 0x000fce0000011602 */
.L_x_2005:
[----:B------:R-:W-:Y:S05]  /*1b6e0*/  BSYNC B1 ;  /* 0x0000000000017941 */ /* 0x000fea0003800000 */
.L_x_2003:
[----:B------:R-:W-:-:S04]  /*1b6f0*/  IMAD R188, R188, R189, -R4 ;  /* 0x000000bdbcbc7224 */ /* 0x000fc800078e0a04 */
[----:B------:R-:W-:-:S05]  /*1b700*/  IMAD R188, R229, -0x2, R188 ;  /* 0xfffffffee5bc7824 */ /* 0x000fca00078e02bc */
[----:B------:R-:W-:Y:S02]  /*1b710*/  VIMNMX R184, R184, R188, !PT ;  /* 0x000000bcb8b87248 */ /* 0x000fe40007fe0100 */
[----:B------:R-:W-:-:S07]  /*1b720*/  VIADDMNMX R185, R188, R189, R185, PT ;  /* 0x000000bdbcb97246 */ /* 0x000fce00038001b9 */
.L_x_2002:
        /* <DEDUP_REMOVED lines=66> */
.L_x_2008:
[----:B------:R-:W-:Y:S02]  /*1bb50*/  ULDC UR4, c[0x0][0x9e4] ;  /* 0x0002790000047ab9 */ /* 0x000fe40000000800 */
[----:B------:R-:W-:-:S04]  /*1bb60*/  MOV R184, UR4 ;  /* 0x0000000400b87c02 */ /* 0x000fc80008000f00 */
[----:B------:R-:W-:-:S13]  /*1bb70*/  ISETP.NE.AND P3, PT, R184, 0x1, PT ;  /* 0x00000001b800780c */ /* 0x000fda0003f65270 */
[----:B------:R-:W0:Y:S02]  /*1bb80*/  @P3 LDC.64 R2, c[0x0][0x9e8] ;  /* 0x00027a00ff023b82 */ /* 0x000e240000000a00 */
[----:B0-----:R-:W-:-:S05]  /*1bb90*/  @P3 IMAD.HI.U32 R2, R5, R2, RZ ;  /* 0x0000000205023227 */ /* 0x001fca00078e00ff */
[----:B------:R-:W-:-:S07]  /*1bba0*/  @P3 SHF.R.U32.HI R5, RZ, R3, R2 ;  /* 0x00000003ff053219 */ /* 0x000fce0000011602 */
.L_x_2009:
[----:B------:R-:W-:Y:S05]  /*1bbb0*/  BSYNC B1 ;  /* 0x0000000000017941 */ /* 0x000fea0003800000 */
.L_x_2007:
[----:B------:R-:W-:-:S04]  /*1bbc0*/  IMAD R4, R5, R184, -R4 ;  /* 0x000000b805047224 */ /* 0x000fc800078e0a04 */
[----:B------:R-:W-:-:S05]  /*1bbd0*/  IMAD R4, R229, -0x2, R4 ;  /* 0xfffffffee5047824 */ /* 0x000fca00078e0204 */
[----:B------:R-:W-:Y:S02]  /*1bbe0*/  VIMNMX R186, R186, R4, !PT ;  /* 0x00000004baba7248 */ /* 0x000fe40007fe0100 */
[----:B------:R-:W-:-:S07]  /*1bbf0*/  VIADDMNMX R187, R4, R184, R187, PT ;  /* 0x000000b804bb7246 */ /* 0x000fce00038001bb */
.L_x_2006:
[----:B------:R-:W-:Y:S01]  /*1bc00*/  @!P1 VIADD R0, R0, 0x30860 ;  /* 0x0003086000009836 */ /* 0x000fe20000000000 */
[----:B------:R-:W2:Y:S01]  /*1bc10*/  LDL R232, [R1+0x38] ;  /* 0x0000380001e87983 */ /* 0x000ea20000100800 */
[----:B------:R-:W-:Y:S01]  /*1bc20*/  ULDC UR4, c[0x0][0x988] ;  /* 0x0002620000047ab9 */ /* 0x000fe20000000800 */
[----:B------:R-:W-:Y:S02]  /*1bc30*/  IMAD.MOV.U32 R236, RZ, RZ, R219 ;  /* 0x000000ffffec7224 */ /* 0x000fe400078e00db */
[----:B------:R-:W-:Y:S01]  /*1bc40*/  @!P1 PRMT R0, RZ, 0x654, R0 ;  /* 0x00000654ff009816 */ /* 0x000fe20000000000 */
[----:B------:R-:W-:-:S03]  /*1bc50*/  IMAD.U32 R3, RZ, RZ, UR4 ;  /* 0x00000004ff037e24 */ /* 0x000fc6000f8e00ff */
        /* <DEDUP_REMOVED lines=26> */
[----:B------:R-:W-:Y:S01]  /*1be00*/  FADD.FTZ R2, -R2, R231 ;  /* 0x000000e702027221 */ /* 0x000fe20000010100 */
[----:B------:R-:W-:Y:S01]  /*1be10*/  MOV R231, R5 ;  /* 0x0000000500e77202 */ /* 0x000fe20000000f00 */
        /* <DEDUP_REMOVED lines=73> */
[----:B------:R-:W0:Y:S01]  /*1c2b0*/  MUFU.EX2 R164, R164 ;  /* 0x000000a400a47308 */ /* 0x000e220000000800 */
[----:B------:R-:W-:Y:S01]  /*1c2c0*/  ISETP.GT.AND P4, PT, R186, 0x38, P2 ;  /* 0x00000038ba00780c */ /* 0x000fe20001784270 */
[----:B-1----:R-:W-:Y:S01]  /*1c2d0*/  FADD.FTZ R2, R160, R2 ;  /* 0x00000002a0027221 */ /* 0x002fe20000010000 */
[----:B------:R-:W-:-:S02]  /*1c2e0*/  FMNMX.FTZ R4, R166, R4, !PT ;  /* 0x00000004a6047209 */ /* 0x000fc40007810000 */
[----:B------:R-:W-:Y:S02]  /*1c2f0*/  ISETP.LT.OR P3, PT, R187, 0x32, P3 ;  /* 0x00000032bb00780c */ /* 0x000fe40001f61670 */
[----:B------:R-:W-:Y:S01]  /*1c300*/  FMNMX.FTZ R4, R167, R4, !PT ;  /* 0x00000004a7047209 */ /* 0x000fe20007810000 */
[----:B------:R-:W1:Y:S01]  /*1c310*/  MUFU.EX2 R165, R165 ;  /* 0x000000a500a57308 */ /* 0x000e620000000800 */
[----:B------:R-:W-:Y:S01]  /*1c320*/  ISETP.GT.AND P2, PT, R186, 0x39, P2 ;  /* 0x00000039ba00780c */ /* 0x000fe20001744270 */
[----:B---3--:R-:W-:Y:S01]  /*1c330*/  FADD.FTZ R2, R161, R2 ;  /* 0x00000002a1027221 */ /* 0x008fe20000010000 */
[----:B------:R-:W-:Y:S02]  /*1c340*/  FMNMX.FTZ R4, R170, R4, !PT ;  /* 0x00000004aa047209 */ /* 0x000fe40007810000 */
[----:B------:R-:W-:Y:S02]  /*1c350*/  ISETP.LT.OR P4, PT, R187, 0x39, P4 ;  /* 0x00000039bb00780c */ /* 0x000fe40002781670 */
[----:B------:R-:W-:Y:S01]  /*1c360*/  FMNMX.FTZ R4, R171, R4, !PT ;  /* 0x00000004ab047209 */ /* 0x000fe20007810000 */
[----:B------:R-:W3:Y:S01]  /*1c370*/  MUFU.EX2 R168, R168 ;  /* 0x000000a800a87308 */ /* 0x000ee20000000800 */
[----:B------:R-:W-:Y:S01]  /*1c380*/  FSEL R179, R179, -INF , !P3 ;  /* 0xff800000b3b37808 */ /* 0x000fe20005800000 */
[----:B0-----:R-:W-:Y:S01]  /*1c390*/  FADD.FTZ R2, R164, R2 ;  /* 0x00000002a4027221 */ /* 0x001fe20000010000 */
[----:B------:R-:W-:-:S02]  /*1c3a0*/  FMNMX.FTZ R4, R174, R4, !PT ;  /* 0x00000004ae047209 */ /* 0x000fc40007810000 */
[----:B------:R-:W-:Y:S02]  /*1c3b0*/  ISETP.LT.OR P2, PT, R187, 0x3a, P2 ;  /* 0x0000003abb00780c */ /* 0x000fe40001741670 */
[----:B------:R-:W-:Y:S01]  /*1c3c0*/  FMNMX.FTZ R4, R175, R4, !PT ;  /* 0x00000004af047209 */ /* 0x000fe20007810000 */
[----:B------:R-:W0:Y:S01]  /*1c3d0*/  MUFU.EX2 R169, R169 ;  /* 0x000000a900a97308 */ /* 0x000e220000000800 */
[----:B------:R-:W-:Y:S01]  /*1c3e0*/  FSEL R182, R182, -INF , !P4 ;  /* 0xff800000b6b67808 */ /* 0x000fe20006000000 */
[----:B-1----:R-:W-:Y:S01]  /*1c3f0*/  FADD.FTZ R2, R165, R2 ;  /* 0x00000002a5027221 */ /* 0x002fe20000010000 */
[----:B------:R-:W-:Y:S02]  /*1c400*/  FMNMX.FTZ R4, R178, R4, !PT ;  /* 0x00000004b2047209 */ /* 0x000fe40007810000 */
[----:B------:R-:W-:Y:S02]  /*1c410*/  FSEL R183, R183, -INF , !P2 ;  /* 0xff800000b7b77808 */ /* 0x000fe40005000000 */
[----:B------:R-:W-:Y:S01]  /*1c420*/  FMNMX.FTZ R4, R179, R4, !PT ;  /* 0x00000004b3047209 */ /* 0x000fe20007810000 */
[----:B------:R-:W1:Y:S01]  /*1c430*/  MUFU.EX2 R172, R172 ;  /* 0x000000ac00ac7308 */ /* 0x000e620000000800 */
[----:B------:R-:W-:-:S02]  /*1c440*/  F2FP.F16.F32.PACK_AB R196, R153, R152 ;  /* 0x0000009899c4723e */ /* 0x000fc400000000ff */
[----:B------:R-:W-:Y:S02]  /*1c450*/  FMNMX.FTZ R4, R182, R4, !PT ;  /* 0x00000004b6047209 */ /* 0x000fe40007810000 */
[----:B------:R-:W-:Y:S01]  /*1c460*/  F2FP.F16.F32.PACK_AB R198, R157, R156 ;  /* 0x0000009c9dc6723e */ /* 0x000fe200000000ff */
[----:B---3--:R-:W-:Y:S01]  /*1c470*/  FADD.FTZ R156, R168, R2 ;  /* 0x00000002a89c7221 */ /* 0x008fe20000010000 */
[----:B------:R-:W-:Y:S01]  /*1c480*/  FMNMX.FTZ R152, R183, R4, !PT ;  /* 0x00000004b7987209 */ /* 0x000fe20007810000 */
[----:B------:R-:W3:Y:S01]  /*1c490*/  MUFU.EX2 R173, R173 ;  /* 0x000000ad00ad7308 */ /* 0x000ee20000000800 */
[----:B------:R-:W-:Y:S01]  /*1c4a0*/  F2FP.F16.F32.PACK_AB R192, R161, R160 ;  /* 0x000000a0a1c0723e */ /* 0x000fe200000000ff */
[----:B0-----:R-:W-:Y:S01]  /*1c4b0*/  FADD.FTZ R156, R169, R156 ;  /* 0x0000009ca99c7221 */ /* 0x001fe20000010000 */
[----:B------:R-:W-:Y:S01]  /*1c4c0*/  F2FP.F16.F32.PACK_AB R194, R165, R164 ;  /* 0x000000a4a5c2723e */ /* 0x000fe200000000ff */
[----:B------:R-:W0:Y:S01]  /*1c4d0*/  SHFL.BFLY PT, R4, R152, 0x2, 0x1f ;  /* 0x0c401f0098047f89 */ /* 0x000e2200000e0000 */
[----:B------:R-:W-:-:S03]  /*1c4e0*/  F2FP.F16.F32.PACK_AB R188, R169, R168 ;  /* 0x000000a8a9bc723e */ /* 0x000fc600000000ff */
[----:B------:R-:W-:Y:S01]  /*1c4f0*/  MUFU.EX2 R176, R176 ;  /* 0x000000b000b07308 */ /* 0x000fe20000000800 */
[----:B-1----:R-:W-:-:S07]  /*1c500*/  FADD.FTZ R156, R172, R156 ;  /* 0x0000009cac9c7221 */ /* 0x002fce0000010000 */
[----:B------:R-:W1:Y:S01]  /*1c510*/  MUFU.EX2 R177, R177 ;  /* 0x000000b100b17308 */ /* 0x000e620000000800 */
[C---:B---3--:R-:W-:Y:S01]  /*1c520*/  FADD.FTZ R156, R173.reuse, R156 ;  /* 0x0000009cad9c7221 */ /* 0x048fe20000010000 */
[----:B------:R-:W-:-:S06]  /*1c530*/  F2FP.F16.F32.PACK_AB R190, R173, R172 ;  /* 0x000000acadbe723e */ /* 0x000fcc00000000ff */
[----:B------:R-:W-:Y:S01]  /*1c540*/  MUFU.EX2 R180, R180 ;  /* 0x000000b400b47308 */ /* 0x000fe20000000800 */
[----:B0-----:R-:W-:-:S07]  /*1c550*/  FMNMX.FTZ R152, R152, R4, !PT ;  /* 0x0000000498987209 */ /* 0x001fce0007810000 */
        /* <DEDUP_REMOVED lines=11> */
[----:B------:R-:W-:Y:S02]  /*1c610*/  VIADD R23, R23, 0xffffffff ;  /* 0xffffffff17177836 */ /* 0x000fe40000000000 */
        /* <DEDUP_REMOVED lines=16> */
[-CC-:B------:R-:W-:Y:S01]  /*1c720*/  FFMA.FTZ R179, R179, R3.reuse, -R152.reuse ;  /* 0x00000003b3b37223 */ /* 0x180fe20000010898 */
[-CC-:B------:R-:W-:Y:S01]  /*1c730*/  FFMA.FTZ R182, R182, R3.reuse, -R152.reuse ;  /* 0x00000003b6b67223 */ /* 0x180fe20000010898 */
[----:B------:R-:W-:Y:S01]  /*1c740*/  FFMA.FTZ R152, R183, R3, -R152 ;  /* 0x00000003b7987223 */ /* 0x000fe20000010898 */
[----:B------:R-:W-:-:S02]  /*1c750*/  IMAD.MOV.U32 R232, RZ, RZ, R22 ;  /* 0x000000ffffe87224 */ /* 0x000fc400078e0016 */
[----:B------:R-:W-:Y:S01]  /*1c760*/  IMAD.MOV.U32 R230, RZ, RZ, R4 ;  /* 0x000000ffffe67224 */ /* 0x000fe200078e0004 */
[----:B------:R-:W2:Y:S01]  /*1c770*/  MUFU.EX2 R155, R155 ;  /* 0x0000009b009b7308 */ /* 0x000ea20000000800 */
[----:B0-----:R-:W-:-:S04]  /*1c780*/  FADD.FTZ R153, R176, R156 ;  /* 0x0000009cb0997221 */ /* 0x001fc80000010000 */
[----:B------:R-:W-:-:S03]  /*1c790*/  FADD.FTZ R153, R177, R153 ;  /* 0x00000099b1997221 */ /* 0x000fc60000010000 */
[----:B------:R-:W0:Y:S01]  /*1c7a0*/  MUFU.EX2 R158, R158 ;  /* 0x0000009e009e7308 */ /* 0x000e220000000800 */
[----:B-1----:R-:W-:Y:S01]  /*1c7b0*/  FFMA.FTZ R227, R2, R227, R154 ;  /* 0x000000e302e37223 */ /* 0x002fe2000001009a */
[----:B------:R-:W-:-:S04]  /*1c7c0*/  FADD.FTZ R153, R180, R153 ;  /* 0x00000099b4997221 */ /* 0x000fc80000010000 */
[----:B------:R-:W-:Y:S02]  /*1c7d0*/  FADD.FTZ R228, R181, R153 ;  /* 0x00000099b5e47221 */ /* 0x000fe40000010000 */
        /* <DEDUP_REMOVED lines=36> */
[----:B------:R-:W-:Y:S06]  /*1ca20*/  @P2 BRA `(.L_x_2010) ;  /* 0xffffffd4004c2947 */ /* 0x000fec000383ffff */
.L_x_1991:
[----:B------:R-:W-:Y:S05]  /*1ca30*/  BSYNC B0 ;  /* 0x0000000000007941 */ /* 0x000fea0003800000 */
.L_x_1990:
        /* <DEDUP_REMOVED lines=131> */
.L_x_2011:
[----:B------:R-:W-:Y:S01]  /*1d270*/  IMAD R11, R22, 0x8, R16 ;  /* 0x00000008160b7824 */ /* 0x000fe200078e0210 */
[----:B------:R-:W-:-:S04]  /*1d280*/  SHF.L.U32 R2, R219, 0x1f, RZ ;  /* 0x0000001fdb027819 */ /* 0x000fc800000006ff */
[----:B------:R0:W1:Y:S01]  /*1d290*/  SYNCS.PHASECHK.TRANS64.TRYWAIT P2, [R11+URZ+0x30850], R2 ;  /* 0x030850020b0075a7 */ /* 0x000062000804017f */
[----:B------:R-:W-:Y:S05]  /*1d2a0*/  @!P0 BRA `(.L_x_2012) ;  /* 0x0000000000048947 */ /* 0x000fea0003800000 */
[----:B------:R-:W-:Y:S01]  /*1d2b0*/  BPT.TRAP 0x1 ;  /* 0x000000040000795c */ /* 0x000fe20000300000 */
.L_x_2012:
        /* <DEDUP_REMOVED lines=9> */
.L_x_2014:
[----:B------:R-:W-:Y:S05]  /*1d350*/  BSYNC B0 ;  /* 0x0000000000007941 */ /* 0x000fea0003800000 */
.L_x_2013:
[----:B------:R-:W-:Y:S01]  /*1d360*/  IMAD.MOV.U32 R6, RZ, RZ, R0 ;  /* 0x000000ffff067224 */ /* 0x000fe200078e0000 */
[----:B------:R-:W-:Y:S01]  /*1d370*/  MOV R7, 0x40000040 ;  /* 0x4000004000077802 */ /* 0x000fe20000000f00 */
[----:B------:R-:W2:Y:S01]  /*1d380*/  LDL.LU R16, [R1+0x54] ;  /* 0x0000540001107983 */ /* 0x000ea20000300800 */
[----:B------:R-:W-:Y:S01]  /*1d390*/  WARPGROUP.ARRIVE ;  /* 0x00000000000079c5 */ /* 0x000fe20000000000 */
[----:B------:R-:W-:Y:S01]  /*1d3a0*/  VIADD R22, R22, 0x1 ;  /* 0x0000000116167836 */ /* 0x000fe20000000000 */
[----:B------:R-:W-:Y:S01]  /*1d3b0*/  R2UR UR6, R6 ;  /* 0x00000000060672ca */ /* 0x000fe200000e0000 */
[----:B------:R-:W-:Y:S01]  /*1d3c0*/  VIADD R6, R0, 0x80 ;  /* 0x0000008000067836 */ /* 0x000fe20000000000 */
[----:B------:R-:W-:Y:S01]  /*1d3d0*/  R2UR UR7, R7 ;  /* 0x00000000070772ca */ /* 0x000fe200000e0000 */
[----:B------:R-:W-:Y:S01]  /*1d3e0*/  IMAD.MOV.U32 R7, RZ, RZ, 0x40000040 ;  /* 0x40000040ff077424 */ /* 0x000fe200078e00ff */
[----:B01----:R-:W0:Y:S01]  /*1d3f0*/  SHFL.BFLY PT, R2, R227, 0x2, 0x1f ;  /* 0x0c401f00e3027f89 */ /* 0x003e2200000e0000 */
[----:B------:R-:W-:Y:S01]  /*1d400*/  ISETP.NE.AND P2, PT, R22, 0x2, PT ;  /* 0x000000021600780c */ /* 0x000fe20003f45270 */
[----:B------:R-:W-:-:S03]  /*1d410*/  @!P1 VIADD R11, R11, 0x30860 ;  /* 0x000308600b0b9836 */ /* 0x000fc60000000000 */
[----:B------:R-:W-:Y:S02]  /*1d420*/  SEL R22, R22, RZ, P2 ;  /* 0x000000ff16167207 */ /* 0x000fe40001000000 */
[----:B------:R-:W-:-:S04]  /*1d430*/  @!P1 PRMT R11, RZ, 0x654, R11 ;  /* 0x00000654ff0b9816 */ /* 0x000fc8000000000b */
[----:B------:R-:W-:Y:S01]  /*1d440*/  HGMMA.64x256x16.F32 R24, R196, gdesc[UR4].tnspB, R24, gsb0 ;  /* 0x43e00004c4187df0 */ /* 0x000fe20008000818 */
[----:B------:R-:W-:Y:S01]  /*1d450*/  R2UR UR6, R6 ;  /* 0x00000000060672ca */ /* 0x000fe200000e0000 */
[----:B------:R-:W-:Y:S01]  /*1d460*/  VIADD R6, R0, 0x100 ;  /* 0x0000010000067836 */ /* 0x000fe20000000000 */
[----:B------:R-:W-:Y:S01]  /*1d470*/  R2UR UR7, R7 ;  /* 0x00000000070772ca */ /* 0x000fe200000e0000 */
[----:B------:R-:W-:Y:S02]  /*1d480*/  IMAD.MOV.U32 R7, RZ, RZ, 0x40000040 ;  /* 0x40000040ff077424 */ /* 0x000fe400078e00ff */
[----:B0-----:R-:W-:-:S05]  /*1d490*/  FADD.FTZ R2, R2, R227 ;  /* 0x000000e302027221 */ /* 0x001fca0000010000 */
[----:B------:R-:W0:Y:S02]  /*1d4a0*/  SHFL.BFLY PT, R9, R2, 0x1, 0x1f ;  /* 0x0c201f0002097f89 */ /* 0x000e2400000e0000 */
[----:B0-----:R-:W-:Y:S01]  /*1d4b0*/  FADD.FTZ R13, R2, R9 ;  /* 0x00000009020d7221 */ /* 0x001fe20000010000 */
[----:B------:R-:W-:-:S04]  /*1d4c0*/  IMAD.MOV.U32 R2, RZ, RZ, -0x800000 ;  /* 0xff800000ff027424 */ /* 0x000fc800078e00ff */
[----:B------:R-:W-:-:S13]  /*1d4d0*/  FSETP.NE.FTZ.AND P3, PT, R13, RZ, PT ;  /* 0x000000ff0d00720b */ /* 0x000fda0003f75000 */
[----:B------:R-:W0:Y:S01]  /*1d4e0*/  @P3 MUFU.LG2 R10, R13 ;  /* 0x0000000d000a3308 */ /* 0x000e220000000c00 */
[----:B------:R-:W-:Y:S01]  /*1d4f0*/  @P3 FMUL.FTZ R14, R3, 0.69314718246459960938 ;  /* 0x3f317218030e3820 */ /* 0x000fe20000410000 */
[----:B------:R-:W-:Y:S02]  /*1d500*/  WARPGROUP.DEPBAR.LE gsb0, 0x0 ;  /* 0x00008000000079c5 */ /* 0x000fe40000010000 */
[----:B------:R-:W-:-:S06]  /*1d510*/  WARPGROUP.ARRIVE ;  /* 0x00000000000079c5 */ /* 0x000fcc0000000000 */
[----:B------:R-:W-:Y:S01]  /*1d520*/  HGMMA.64x256x16.F32 R24, R192, gdesc[UR4].tnspB, R24, gsb0 ;  /* 0x43e00004c0187df0 */ /* 0x000fe20008000818 */
[----:B------:R-:W-:Y:S01]  /*1d530*/  R2UR UR6, R6 ;  /* 0x00000000060672ca */ /* 0x000fe200000e0000 */
[----:B------:R-:W-:Y:S01]  /*1d540*/  VIADD R6, R0, 0x180 ;  /* 0x0000018000067836 */ /* 0x000fe20000000000 */
[----:B------:R-:W-:Y:S01]  /*1d550*/  R2UR UR7, R7 ;  /* 0x00000000070772ca */ /* 0x000fe200000e0000 */
[----:B--2---:R-:W-:Y:S01]  /*1d560*/  VIADD R16, R16, 0x1 ;  /* 0x0000000110107836 */ /* 0x004fe20000000000 */
[----:B------:R-:W-:-:S04]  /*1d570*/  MOV R7, 0x40000040 ;  /* 0x4000004000077802 */ /* 0x000fc80000000f00 */
[----:B------:R-:W-:Y:S01]  /*1d580*/  STL [R1+0x54], R16 ;  /* 0x0000541001007387 */ /* 0x000fe20000100800 */
[----:B------:R-:W-:Y:S02]  /*1d590*/  WARPGROUP.DEPBAR.LE gsb0, 0x0 ;  /* 0x00008000000079c5 */ /* 0x000fe40000010000 */
[----:B------:R-:W-:-:S15]  /*1d5a0*/  WARPGROUP.ARRIVE ;  /* 0x00000000000079c5 */ /* 0x000fde0000000000 */
[----:B------:R-:W-:-:S01]  /*1d5b0*/  NOP ;  /* 0x0000000000007918 */ /* 0x000fc20000000000 */
[----:B------:R-:W-:Y:S01]  /*1d5c0*/  HGMMA.64x256x16.F32 R24, R188, gdesc[UR4].tnspB, R24, gsb0 ;  /* 0x43e00004bc187df0 */ /* 0x000fe20008000818 */
[----:B------:R-:W-:Y:S02]  /*1d5d0*/  R2UR UR6, R6 ;  /* 0x00000000060672ca */ /* 0x000fe400000e0000 */
[----:B------:R-:W-:Y:S02]  /*1d5e0*/  R2UR UR7, R7 ;  /* 0x00000000070772ca */ /* 0x000fe400000e0000 */
[----:B------:R-:W1:Y:S02]  /*1d5f0*/  SHFL.BFLY PT, R7, R228, 0x2, 0x1f ;  /* 0x0c401f00e4077f89 */ /* 0x000e6400000e0000 */
[----:B-1----:R-:W-:-:S05]  /*1d600*/  FADD.FTZ R0, R7, R228 ;  /* 0x000000e407007221 */ /* 0x002fca0000010000 */
[----:B------:R-:W1:Y:S02]  /*1d610*/  SHFL.BFLY PT, R7, R0, 0x1, 0x1f ;  /* 0x0c201f0000077f89 */ /* 0x000e6400000e0000 */
[----:B-1----:R-:W-:Y:S01]  /*1d620*/  FADD.FTZ R12, R0, R7 ;  /* 0x00000007000c7221 */ /* 0x002fe20000010000 */
[----:B------:R-:W-:Y:S02]  /*1d630*/  CS2R R6, SRZ ;  /* 0x0000000000067805 */ /* 0x000fe4000001ff00 */
[----:B------:R-:W-:Y:S02]  /*1d640*/  SEL R0, RZ, 0x1, P2 ;  /* 0x00000001ff007807 */ /* 0x000fe40001000000 */
[----:B------:R-:W-:Y:S02]  /*1d650*/  FSETP.NE.FTZ.AND P0, PT, R12, RZ, PT ;  /* 0x000000ff0c00720b */ /* 0x000fe40003f15000 */
[----:B------:R-:W-:Y:S01]  /*1d660*/  @P3 MUFU.RCP R6, R13 ;  /* 0x0000000d00063308 */ /* 0x000fe20000001000 */
[----:B------:R-:W-:Y:S01]  /*1d670*/  LOP3.LUT R219, R219, R0, RZ, 0x3c, !PT ;  /* 0x00000000dbdb7212 */ /* 0x000fe200078e3cff */
[----:B------:R-:W-:-:S09]  /*1d680*/  IMAD.MOV.U32 R0, RZ, RZ, -0x800000 ;  /* 0xff800000ff007424 */ /* 0x000fd200078e00ff */
[----:B------:R-:W1:Y:S01]  /*1d690*/  @P0 MUFU.LG2 R9, R12 ;  /* 0x0000000c00090308 */ /* 0x000e620000000c00 */
[----:B------:R-:W-:Y:S01]  /*1d6a0*/  @P0 FMUL.FTZ R8, R3, 0.69314718246459960938 ;  /* 0x3f31721803080820 */ /* 0x000fe20000410000 */
[----:B0-----:R-:W-:-:S04]  /*1d6b0*/  @P3 FMUL.FTZ R3, R10, 0.69314718246459960938 ;  /* 0x3f3172180a033820 */ /* 0x001fc80000410000 */
[----:B------:R-:W-:Y:S02]  /*1d6c0*/  @P3 FFMA.FTZ R0, R14, R4, R3 ;  /* 0x000000040e003223 */ /* 0x000fe40000010003 */
[----:B------:R-:W0:Y:S01]  /*1d6d0*/  @P0 MUFU.RCP R7, R12 ;  /* 0x0000000c00070308 */ /* 0x000e220000001000 */
[----:B-1----:R-:W-:-:S04]  /*1d6e0*/  @P0 FMUL.FTZ R9, R9, 0.69314718246459960938 ;  /* 0x3f31721809090820 */ /* 0x002fc80000410000 */
[----:B------:R-:W-:Y:S01]  /*1d6f0*/  @P0 FFMA.FTZ R2, R8, R5, R9 ;  /* 0x0000000508020223 */ /* 0x000fe20000010009 */
[----:B------:R-:W-:Y:S01]  /*1d700*/  PLOP3.LUT P0, PT, PT, PT, PT, 0x8, 0x0 ;  /* 0x000000000000781c */ /* 0x000fe20003f0e170 */
[----:B------:R-:W-:Y:S02]  /*1d710*/  WARPGROUP.DEPBAR.LE gsb0, 0x0 ;  /* 0x00008000000079c5 */ /* 0x000fe40000010000 */
[----:B------:R-:W-:-:S06]  /*1d720*/  WARPGROUP.ARRIVE ;  /* 0x00000000000079c5 */ /* 0x000fcc0000000000 */
[----:B------:R-:W-:Y:S03]  /*1d730*/  HGMMA.64x256x16.F32 R24, R184, gdesc[UR4].tnspB, R24, gsb0 ;  /* 0x43e00004b8187df0 */ /* 0x000fe60008000818 */
[----:B------:R-:W-:Y:S02]  /*1d740*/  WARPGROUP.DEPBAR.LE gsb0, 0x0 ;  /* 0x00008000000079c5 */ /* 0x000fe40000010000 */
[----:B------:R1:W-:Y:S01]  /*1d750*/  @!P1 SYNCS.ARRIVE.TRANS64.RED.A1T0 RZ, [R11+URZ], RZ ;  /* 0x000000ff0bff99a7 */ /* 0x0003e2000810043f */
        /* <DEDUP_REMOVED lines=128> */
.L_x_1849:
[----:B------:R-:W0:Y:S08]  /*1df60*/  S2UR UR5, SR_CgaCtaId ;  /* 0x00000000000579c3 */ /* 0x000e300000008800 */
[----:B------:R-:W-:Y:S06]  /*1df70*/  BAR.SYNC.DEFER_BLOCKING 0x5, 0x180 ;  /* 0x0146000000007b1d */ /* 0x000fec0000010000 */
[----:B------:R-:W-:Y:S01]  /*1df80*/  UMOV UR4, 0x400 ;  /* 0x0000040000047882 */ /* 0x000fe20000000000 */
[----:B------:R-:W-:Y:S01]  /*1df90*/  BSSY B0, `(.L_x_2016) ;  /* 0x00002e5000007945 */ /* 0x000fe20003800000 */
[----:B0-----:R-:W-:-:S06]  /*1dfa0*/  ULEA UR4, UR5, UR4, 0x18 ;  /* 0x0000000405047291 */ /* 0x001fcc000f8ec03f */
[----:B------:R-:W-:-:S05]  /*1dfb0*/  MOV R16, UR4 ;  /* 0x0000000400107c02 */ /* 0x000fca0008000f00 */
[----:B------:R0:W1:Y:S01]  /*1dfc0*/  LDS.128 R64, [R16+0x308d0] ;  /* 0x0308d00010407984 */ /* 0x0000620000000c00 */
[----:B------:R-:W-:Y:S06]  /*1dfd0*/  BAR.ARV 0x4, 0x180 ;  /* 0x0106000000007b1d */ /* 0x000fec0000002000 */
[----:B------:R-:W-:Y:S05]  /*1dfe0*/  @P0 BRA `(.L_x_2017) ;  /* 0x0000002000000947 */ /* 0x000fea0003800000 */
[----:B------:R-:W2:Y:S04]  /*1dff0*/  LDL R6, [R1+0x90] ;  /* 0x0000900001067983 */ /* 0x000ea80000100800 */
[----:B-----5:R-:W3:Y:S01]  /*1e000*/  LDL R100, [R1+0x4c] ;  /* 0x00004c0001647983 */ /* 0x020ee20000100800 */
[----:B------:R-:W4:Y:S01]  /*1e010*/  S2R R23, SR_SWINHI ;  /* 0x0000000000177919 */ /* 0x000f220000002f00 */
[----:B------:R-:W-:Y:S01]  /*1e020*/  F2FP.F16.F32.PACK_AB R48, R49, R48 ;  /* 0x000000303130723e */ /* 0x000fe200000000ff */
[----:B------:R-:W-:Y:S01]  /*1e030*/  ULDC.64 UR4, c[0x0][0xc00] ;  /* 0x0003000000047ab9 */ /* 0x000fe20000000a00 */
[----:B------:R-:W-:Y:S02]  /*1e040*/  MOV R20, R16 ;  /* 0x0000001000147202 */ /* 0x000fe40000000f00 */
[----:B----4-:R-:W-:-:S02]  /*1e050*/  MOV R21, R23 ;  /* 0x0000001700157202 */ /* 0x010fc40000000f00 */
[----:B------:R-:W-:Y:S02]  /*1e060*/  F2FP.F16.F32.PACK_AB R49, R8, R50 ;  /* 0x000000320831723e */ /* 0x000fe400000000ff */
[----:B------:R-:W-:Y:S02]  /*1e070*/  F2FP.F16.F32.PACK_AB R8, R3, R160 ;  /* 0x000000a00308723e */ /* 0x000fe400000000ff */
[----:B------:R-:W4:Y:S01]  /*1e080*/  LDC R3, c[0x0][0xbe8] ;  /* 0x0002fa00ff037b82 */ /* 0x000f220000000800 */
        /* <DEDUP_REMOVED lines=36> */
[----:B------:R-:W-:Y:S01]  /*1e2d0*/  F2FP.F16.F32.PACK_AB R147, R151, R150 ;  /* 0x000000969793723e */ /* 0x000fe200000000ff */
[----:B------:R-:W-:Y:S01]  /*1e2e0*/  IMAD.MOV.U32 R80, RZ, RZ, RZ ;  /* 0x000000ffff507224 */ /* 0x000fe200078e00ff */
[----:B------:R-:W-:Y:S01]  /*1e2f0*/  ULDC.64 UR6, c[0x0][0x208] ;  /* 0x0000820000067ab9 */ /* 0x000fe20000000a00 */
[----:B--2---:R-:W-:-:S03]  /*1e300*/  IMAD.WIDE R138, R6, 0x2, R20 ;  /* 0x00000002068a7825 */ /* 0x004fc600078e0214 */
[C---:B------:R-:W-:Y:S02]  /*1e310*/  IADD3 R31, P1, R138.reuse, 0x20, RZ ;  /* 0x000000208a1f7810 */ /* 0x040fe40007f3e0ff */
[----:B------:R-:W-:Y:S02]  /*1e320*/  IADD3 R39, P0, R138, 0x40, RZ ;  /* 0x000000408a277810 */ /* 0x000fe40007f1e0ff */
[----:B------:R-:W-:Y:S02]  /*1e330*/  LOP3.LUT R30, R31, 0x380, RZ, 0xc0, !PT ;  /* 0x000003801f1e7812 */ /* 0x000fe400078ec0ff */
[----:B------:R-:W-:Y:S02]  /*1e340*/  LOP3.LUT R38, R39, 0x380, RZ, 0xc0, !PT ;  /* 0x0000038027267812 */ /* 0x000fe400078ec0ff */
[----:B------:R-:W-:Y:S02]  /*1e350*/  SHF.R.U64 R30, R30, 0x3, RZ ;  /* 0x000000031e1e7819 */ /* 0x000fe400000012ff */
[----:B------:R-:W-:-:S02]  /*1e360*/  SHF.R.U64 R38, R38, 0x3, RZ ;  /* 0x0000000326267819 */ /* 0x000fc400000012ff */
[----:B------:R-:W-:Y:S02]  /*1e370*/  LOP3.LUT R27, R138, 0x380, RZ, 0xc0, !PT ;  /* 0x000003808a1b7812 */ /* 0x000fe400078ec0ff */
[----:B------:R-:W-:Y:S01]  /*1e380*/  LOP3.LUT R30, R30, R31, RZ, 0x3c, !PT ;  /* 0x0000001f1e1e7212 */ /* 0x000fe200078e3cff */
[--C-:B------:R-:W-:Y:S01]  /*1e390*/  IMAD.X R31, RZ, RZ, R139.reuse, P1 ;  /* 0x000000ffff1f7224 */ /* 0x100fe200008e068b */
[----:B------:R-:W-:Y:S02]  /*1e3a0*/  IADD3 R111, P2, R138, 0x4060, RZ ;  /* 0x000040608a6f7810 */ /* 0x000fe40007f5e0ff */
[----:B------:R-:W-:Y:S01]  /*1e3b0*/  LOP3.LUT R38, R38, R39, RZ, 0x3c, !PT ;  /* 0x0000002726267212 */ /* 0x000fe200078e3cff */
[----:B------:R-:W-:Y:S01]  /*1e3c0*/  IMAD.X R39, RZ, RZ, R139, P0 ;  /* 0x000000ffff277224 */ /* 0x000fe200000e068b */
[C---:B------:R-:W-:Y:S02]  /*1e3d0*/  IADD3 R115, P1, R138.reuse, 0x8000, RZ ;  /* 0x000080008a737810 */ /* 0x040fe40007f3e0ff */
[----:B------:R-:W-:-:S02]  /*1e3e0*/  IADD3 R47, P4, R138, 0x60, RZ ;  /* 0x000000608a2f7810 */ /* 0x000fc40007f9e0ff */
[----:B------:R-:W-:Y:S02]  /*1e3f0*/  SHF.R.U64 R27, R27, 0x3, RZ ;  /* 0x000000031b1b7819 */ /* 0x000fe400000012ff */
[C---:B------:R-:W-:Y:S02]  /*1e400*/  IADD3 R119, P0, R138.reuse, 0x8020, RZ ;  /* 0x000080208a777810 */ /* 0x040fe40007f1e0ff */
[C---:B------:R-:W-:Y:S02]  /*1e410*/  IADD3 R55, P3, R138.reuse, 0x4000, RZ ;  /* 0x000040008a377810 */ /* 0x040fe40007f7e0ff */
[----:B------:R-:W-:Y:S02]  /*1e420*/  LOP3.LUT R110, R111, 0x380, RZ, 0xc0, !PT ;  /* 0x000003806f6e7812 */ /* 0x000fe400078ec0ff */
[----:B------:R-:W-:Y:S02]  /*1e430*/  IADD3 R103, P6, R138, 0x4020, RZ ;  /* 0x000040208a677810 */ /* 0x000fe40007fde0ff */
[----:B------:R-:W-:-:S02]  /*1e440*/  LOP3.LUT R114, R115, 0x380, RZ, 0xc0, !PT ;  /* 0x0000038073727812 */ /* 0x000fc400078ec0ff */
[----:B------:R-:W-:Y:S02]  /*1e450*/  LOP3.LUT R46, R47, 0x380, RZ, 0xc0, !PT ;  /* 0x000003802f2e7812 */ /* 0x000fe400078ec0ff */
[----:B------:R-:W-:Y:S02]  /*1e460*/  IADD3 R107, P5, R138, 0x4040, RZ ;  /* 0x000040408a6b7810 */ /* 0x000fe40007fbe0ff */
[----:B------:R-:W-:Y:S01]  /*1e470*/  LOP3.LUT R26, R27, R138, RZ, 0x3c, !PT ;  /* 0x0000008a1b1a7212 */ /* 0x000fe200078e3cff */
[----:B------:R-:W-:Y:S01]  /*1e480*/  IMAD.MOV.U32 R27, RZ, RZ, R139 ;  /* 0x000000ffff1b7224 */ /* 0x000fe200078e008b */
[----:B------:R-:W-:Y:S02]  /*1e490*/  LOP3.LUT R118, R119, 0x380, RZ, 0xc0, !PT ;  /* 0x0000038077767812 */ /* 0x000fe400078ec0ff */
[----:B------:R-:W-:Y:S02]  /*1e4a0*/  LOP3.LUT R54, R55, 0x380, RZ, 0xc0, !PT ;  /* 0x0000038037367812 */ /* 0x000fe400078ec0ff */
[----:B------:R-:W-:-:S02]  /*1e4b0*/  SHF.R.U64 R110, R110, 0x3, RZ ;  /* 0x000000036e6e7819 */ /* 0x000fc400000012ff */
[----:B------:R-:W-:Y:S02]  /*1e4c0*/  LOP3.LUT R102, R103, 0x380, RZ, 0xc0, !PT ;  /* 0x0000038067667812 */ /* 0x000fe400078ec0ff */
[----:B------:R-:W-:Y:S02]  /*1e4d0*/  SHF.R.U64 R114, R114, 0x3, RZ ;  /* 0x0000000372727819 */ /* 0x000fe400000012ff */
[----:B------:R-:W-:Y:S02]  /*1e4e0*/  SHF.R.U64 R46, R46, 0x3, RZ ;  /* 0x000000032e2e7819 */ /* 0x000fe400000012ff */
[----:B------:R-:W-:Y:S02]  /*1e4f0*/  LOP3.LUT R106, R107, 0x380, RZ, 0xc0, !PT ;  /* 0x000003806b6a7812 */ /* 0x000fe400078ec0ff */
[----:B------:R-:W-:Y:S02]  /*1e500*/  SHF.R.U64 R118, R118, 0x3, RZ ;  /* 0x0000000376767819 */ /* 0x000fe400000012ff */
[----:B------:R-:W-:-:S02]  /*1e510*/  SHF.R.U64 R54, R54, 0x3, RZ ;  /* 0x0000000336367819 */ /* 0x000fc400000012ff */
[----:B------:R-:W-:Y:S01]  /*1e520*/  LOP3.LUT R110, R110, R111, RZ, 0x3c, !PT ;  /* 0x0000006f6e6e7212 */ /* 0x000fe200078e3cff */
[--C-:B------:R-:W-:Y:S01]  /*1e530*/  IMAD.X R111, RZ, RZ, R139.reuse, P2 ;  /* 0x000000ffff6f7224 */ /* 0x100fe200010e068b */
[----:B------:R-:W-:Y:S02]  /*1e540*/  MOV R6, R26 ;  /* 0x0000001a00067202 */ /* 0x000fe40000000f00 */
[----:B------:R-:W-:Y:S02]  /*1e550*/  SHF.R.U64 R102, R102, 0x3, RZ ;  /* 0x0000000366667819 */ /* 0x000fe400000012ff */
[----:B------:R-:W-:Y:S01]  /*1e560*/  LOP3.LUT R114, R114, R115, RZ, 0x3c, !PT ;  /* 0x0000007372727212 */ /* 0x000fe200078e3cff */
[--C-:B------:R-:W-:Y:S01]  /*1e570*/  IMAD.X R115, RZ, RZ, R139.reuse, P1 ;  /* 0x000000ffff737224 */ /* 0x100fe200008e068b */
[----:B------:R-:W-:Y:S02]  /*1e580*/  F2FP.F16.F32.PACK_AB R26, R29, R28 ;  /* 0x0000001c1d1a723e */ /* 0x000fe400000000ff */
[----:B------:R-:W-:Y:S01]  /*1e590*/  LOP3.LUT R46, R46, R47, RZ, 0x3c, !PT ;  /* 0x0000002f2e2e7212 */ /* 0x000fe200078e3cff */
[----:B------:R-:W-:Y:S01]  /*1e5a0*/  IMAD.X R47, RZ, RZ, R139, P4 ;  /* 0x000000ffff2f7224 */ /* 0x000fe200020e068b */
[----:B------:R-:W-:-:S02]  /*1e5b0*/  SHF.R.U64 R106, R106, 0x3, RZ ;  /* 0x000000036a6a7819 */ /* 0x000fc400000012ff */
[----:B------:R-:W-:Y:S02]  /*1e5c0*/  IADD3 R28, P2, R138, 0xc040, RZ ;  /* 0x0000c0408a1c7810 */ /* 0x000fe40007f5e0ff */
[----:B------:R-:W-:Y:S01]  /*1e5d0*/  LOP3.LUT R118, R118, R119, RZ, 0x3c, !PT ;  /* 0x0000007776767212 */ /* 0x000fe200078e3cff */
[--C-:B------:R-:W-:Y:S01]  /*1e5e0*/  IMAD.X R119, RZ, RZ, R139.reuse, P0 ;  /* 0x000000ffff777224 */ /* 0x100fe200000e068b */
[----:B------:R-:W-:Y:S02]  /*1e5f0*/  IADD3 R177, P1, R138, 0xc060, RZ ;  /* 0x0000c0608ab17810 */ /* 0x000fe40007f3e0ff */
[----:B------:R-:W-:Y:S01]  /*1e600*/  LOP3.LUT R54, R54, R55, RZ, 0x3c, !PT ;  /* 0x0000003736367212 */ /* 0x000fe200078e3cff */
[--C-:B------:R-:W-:Y:S01]  /*1e610*/  IMAD.X R55, RZ, RZ, R139.reuse, P3 ;  /* 0x000000ffff377224 */ /* 0x100fe200018e068b */
[----:B------:R-:W-:Y:S02]  /*1e620*/  IADD3 R123, P4, R138, 0x8040, RZ ;  /* 0x000080408a7b7810 */ /* 0x000fe40007f9e0ff */
[----:B------:R-:W-:Y:S01]  /*1e630*/  LOP3.LUT R102, R102, R103, RZ, 0x3c, !PT ;  /* 0x0000006766667212 */ /* 0x000fe200078e3cff */
[----:B------:R-:W-:Y:S01]  /*1e640*/  IMAD.X R103, RZ, RZ, R139, P6 ;  /* 0x000000ffff677224 */ /* 0x000fe200030e068b */
[----:B------:R-:W-:-:S02]  /*1e650*/  ISETP.NE.U32.AND P0, PT, RZ, UR4, PT ;  /* 0x00000004ff007c0c */ /* 0x000fc4000bf05070 */
[----:B------:R-:W-:Y:S02]  /*1e660*/  LOP3.LUT R106, R106, R107, RZ, 0x3c, !PT ;  /* 0x0000006b6a6a7212 */ /* 0x000fe400078e3cff */
[----:B------:R-:W-:Y:S02]  /*1e670*/  IADD3 R127, P3, R138, 0x8060, RZ ;  /* 0x000080608a7f7810 */ /* 0x000fe40007f7e0ff */
[----:B------:R-:W-:Y:S02]  /*1e680*/  LOP3.LUT R23, R28, 0x380, RZ, 0xc0, !PT ;  /* 0x000003801c177812 */ /* 0x000fe400078ec0ff */
[----:B------:R-:W-:Y:S02]  /*1e690*/  IADD3 R131, P6, R138, 0xc000, RZ ;  /* 0x0000c0008a837810 */ /* 0x000fe40007fde0ff */
[----:B------:R-:W-:Y:S02]  /*1e6a0*/  IADD3.X R107, RZ, R139, RZ, P5, !PT ;  /* 0x0000008bff6b7210 */ /* 0x000fe40002ffe4ff */
[----:B-1----:R-:W-:-:S02]  /*1e6b0*/  LOP3.LUT R64, R177, 0x380, RZ, 0xc0, !PT ;  /* 0x00000380b1407812 */ /* 0x002fc400078ec0ff */
[----:B------:R-:W-:Y:S02]  /*1e6c0*/  IADD3 R135, P5, R138, 0xc020, RZ ;  /* 0x0000c0208a877810 */ /* 0x000fe40007fbe0ff */
[----:B------:R-:W-:Y:S02]  /*1e6d0*/  LOP3.LUT R122, R123, 0x380, RZ, 0xc0, !PT ;  /* 0x000003807b7a7812 */ /* 0x000fe400078ec0ff */
[----:B------:R-:W-:Y:S01]  /*1e6e0*/  ISETP.NE.AND.EX P0, PT, RZ, UR5, PT, P0 ;  /* 0x00000005ff007c0c */ /* 0x000fe2000bf05300 */
[----:B------:R-:W-:Y:S01]  /*1e6f0*/  ULDC.64 UR4, c[0x0][0xc08] ;  /* 0x0003020000047ab9 */ /* 0x000fe20000000a00 */
[----:B------:R-:W-:Y:S01]  /*1e700*/  LOP3.LUT R126, R127, 0x380, RZ, 0xc0, !PT ;  /* 0x000003807f7e7812 */ /* 0x000fe200078ec0ff */
[----:B------:R-:W-:Y:S01]  /*1e710*/  IMAD.X R143, RZ, RZ, R139, P2 ;  /* 0x000000ffff8f7224 */ /* 0x000fe200010e068b */
[----:B------:R-:W-:Y:S01]  /*1e720*/  F2FP.F16.F32.PACK_AB R27, R76, R68 ;  /* 0x000000444c1b723e */ /* 0x000fe200000000ff */
[----:B------:R-:W-:Y:S01]  /*1e730*/  BAR.SYNC.DEFER_BLOCKING 0x1, 0x100 ;  /* 0x0044000000007b1d */ /* 0x000fe20000010000 */
[----:B------:R-:W-:-:S02]  /*1e740*/  SHF.R.U64 R23, R23, 0x3, RZ ;  /* 0x0000000317177819 */ /* 0x000fc400000012ff */
[----:B------:R-:W-:Y:S02]  /*1e750*/  LOP3.LUT R130, R131, 0x380, RZ, 0xc0, !PT ;  /* 0x0000038083827812 */ /* 0x000fe400078ec0ff */
[----:B------:R-:W-:Y:S02]  /*1e760*/  SHF.R.U64 R64, R64, 0x3, RZ ;  /* 0x0000000340407819 */ /* 0x000fe400000012ff */
[----:B------:R-:W-:Y:S02]  /*1e770*/  LOP3.LUT R134, R135, 0x380, RZ, 0xc0, !PT ;  /* 0x0000038087867812 */ /* 0x000fe400078ec0ff */
[----:B------:R-:W-:Y:S02]  /*1e780*/  SHF.R.U64 R122, R122, 0x3, RZ ;  /* 0x000000037a7a7819 */ /* 0x000fe400000012ff */
[----:B------:R-:W-:Y:S01]  /*1e790*/  ISETP.NE.U32.AND P2, PT, RZ, UR4, PT ;  /* 0x00000004ff007c0c */ /* 0x000fe2000bf45070 */
[----:B------:R-:W-:Y:S01]  /*1e7a0*/  IMAD.X R29, RZ, RZ, R139, P1 ;  /* 0x000000ffff1d7224 */ /* 0x000fe200008e068b */
[----:B------:R-:W-:-:S02]  /*1e7b0*/  MOV R30, R30 ;  /* 0x0000001e001e7202 */ /* 0x000fc40000000f00 */
[----:B------:R-:W-:Y:S02]  /*1e7c0*/  SHF.R.U64 R126, R126, 0x3, RZ ;  /* 0x000000037e7e7819 */ /* 0x000fe400000012ff */
[----:B------:R-:W-:Y:S02]  /*1e7d0*/  LOP3.LUT R142, R23, R28, RZ, 0x3c, !PT ;  /* 0x0000001c178e7212 */ /* 0x000fe400078e3cff */
[----:B------:R-:W-:Y:S02]  /*1e7e0*/  MOV R38, R38 ;  /* 0x0000002600267202 */ /* 0x000fe40000000f00 */
[----:B------:R-:W-:Y:S02]  /*1e7f0*/  SHF.R.U64 R130, R130, 0x3, RZ ;  /* 0x0000000382827819 */ /* 0x000fe400000012ff */
[----:B------:R-:W-:Y:S01]  /*1e800*/  LOP3.LUT R28, R64, R177, RZ, 0x3c, !PT ;  /* 0x000000b1401c7212 */ /* 0x000fe200078e3cff */
[----:B------:R1:W-:Y:S01]  /*1e810*/  STSM.16.M88.4 [R6], R24 ;  /* 0x0000001806007844 */ /* 0x0003e20000000200 */
[----:B------:R-:W-:-:S02]  /*1e820*/  MOV R46, R46 ;  /* 0x0000002e002e7202 */ /* 0x000fc40000000f00 */
[----:B------:R-:W-:Y:S02]  /*1e830*/  SHF.R.U64 R134, R134, 0x3, RZ ;  /* 0x0000000386867819 */ /* 0x000fe400000012ff */
[----:B------:R-:W-:Y:S01]  /*1e840*/  LOP3.LUT R122, R122, R123, RZ, 0x3c, !PT ;  /* 0x0000007b7a7a7212 */ /* 0x000fe200078e3cff */
[----:B------:R-:W-:Y:S01]  /*1e850*/  IMAD.X R123, RZ, RZ, R139, P4 ;  /* 0x000000ffff7b7224 */ /* 0x000fe200020e068b */
[----:B------:R-:W-:Y:S02]  /*1e860*/  MOV R54, R54 ;  /* 0x0000003600367202 */ /* 0x000fe40000000f00 */
[----:B------:R-:W-:Y:S01]  /*1e870*/  ISETP.NE.AND.EX P2, PT, RZ, UR5, PT, P2 ;  /* 0x00000005ff007c0c */ /* 0x000fe2000bf45320 */
[----:B------:R2:W-:Y:S01]  /*1e880*/  STSM.16.M88.4 [R30], R32 ;  /* 0x000000201e007844 */ /* 0x0005e20000000200 */
[----:B------:R-:W-:Y:S02]  /*1e890*/  MOV R102, R102 ;  /* 0x0000006600667202 */ /* 0x000fe40000000f00 */
[----:B------:R-:W-:-:S02]  /*1e8a0*/  LOP3.LUT R126, R126, R127, RZ, 0x3c, !PT ;  /* 0x0000007f7e7e7212 */ /* 0x000fc400078e3cff */
[----:B-1----:R-:W-:Y:S01]  /*1e8b0*/  F2FP.F16.F32.PACK_AB R6, R61, R159 ;  /* 0x0000009f3d06723e */ /* 0x002fe200000000ff */
[----:B------:R-:W-:Y:S01]  /*1e8c0*/  STSM.16.M88.4 [R38], R40 ;  /* 0x0000002826007844 */ /* 0x000fe20000000200 */
[----:B------:R-:W-:Y:S02]  /*1e8d0*/  MOV R106, R106 ;  /* 0x0000006a006a7202 */ /* 0x000fe40000000f00 */
[----:B------:R-:W-:Y:S01]  /*1e8e0*/  LOP3.LUT R130, R130, R131, RZ, 0x3c, !PT ;  /* 0x0000008382827212 */ /* 0x000fe200078e3cff */
[----:B------:R-:W-:Y:S01]  /*1e8f0*/  IMAD.X R131, RZ, RZ, R139, P6 ;  /* 0x000000ffff837224 */ /* 0x000fe200030e068b */
[----:B------:R-:W-:Y:S01]  /*1e900*/  IADD3.X R127, RZ, R139, RZ, P3, !PT ;  /* 0x0000008bff7f7210 */ /* 0x000fe20001ffe4ff */
[----:B------:R-:W-:Y:S01]  /*1e910*/  STSM.16.M88.4 [R46], R48 ;  /* 0x000000302e007844 */ /* 0x000fe20000000200 */
[----:B------:R-:W-:Y:S02]  /*1e920*/  MOV R110, R110 ;  /* 0x0000006e006e7202 */ /* 0x000fe40000000f00 */
[----:B------:R-:W-:-:S02]  /*1e930*/  MOV R23, R28 ;  /* 0x0000001c00177202 */ /* 0x000fc40000000f00 */
[----:B------:R-:W-:Y:S02]  /*1e940*/  F2FP.F16.F32.PACK_AB R24, R81, R164 ;  /* 0x000000a45118723e */ /* 0x000fe400000000ff */
[----:B------:R-:W-:Y:S02]  /*1e950*/  F2FP.F16.F32.PACK_AB R25, R83, R82 ;  /* 0x000000525319723e */ /* 0x000fe400000000ff */
[----:B------:R-:W-:Y:S02]  /*1e960*/  F2FP.F16.F32.PACK_AB R26, R85, R165 ;  /* 0x000000a5551a723e */ /* 0x000fe400000000ff */
[----:B------:R-:W-:Y:S01]  /*1e970*/  F2FP.F16.F32.PACK_AB R27, R87, R86 ;  /* 0x00000056571b723e */ /* 0x000fe200000000ff */
[----:B------:R1:W-:Y:S01]  /*1e980*/  STSM.16.M88.4 [R54], R4 ;  /* 0x0000000436007844 */ /* 0x0003e20000000200 */
[----:B------:R-:W-:Y:S01]  /*1e990*/  LOP3.LUT R134, R134, R135, RZ, 0x3c, !PT ;  /* 0x0000008786867212 */ /* 0x000fe200078e3cff */
[----:B------:R-:W-:Y:S01]  /*1e9a0*/  IMAD.X R135, RZ, RZ, R139, P5 ;  /* 0x000000ffff877224 */ /* 0x000fe200028e068b */
[----:B------:R-:W-:-:S02]  /*1e9b0*/  MOV R114, R114 ;  /* 0x0000007200727202 */ /* 0x000fc40000000f00 */
[----:B------:R-:W-:Y:S02]  /*1e9c0*/  F2FP.F16.F32.PACK_AB R28, R89, R166 ;  /* 0x000000a6591c723e */ /* 0x000fe400000000ff */
[----:B------:R-:W-:Y:S02]  /*1e9d0*/  F2FP.F16.F32.PACK_AB R29, R91, R90 ;  /* 0x0000005a5b1d723e */ /* 0x000fe400000000ff */
[----:B--2---:R-:W-:Y:S02]  /*1e9e0*/  F2FP.F16.F32.PACK_AB R30, R93, R167 ;  /* 0x000000a75d1e723e */ /* 0x004fe400000000ff */
[----:B------:R-:W-:Y:S01]  /*1e9f0*/  F2FP.F16.F32.PACK_AB R31, R95, R94 ;  /* 0x0000005e5f1f723e */ /* 0x000fe200000000ff */
[----:B------:R2:W-:Y:S01]  /*1ea00*/  STSM.16.M88.4 [R102], R8 ;  /* 0x0000000866007844 */ /* 0x0005e20000000200 */
[----:B------:R-:W-:Y:S02]  /*1ea10*/  MOV R118, R118 ;  /* 0x0000007600767202 */ /* 0x000fe40000000f00 */
[----:B------:R-:W-:-:S02]  /*1ea20*/  F2FP.F16.F32.PACK_AB R32, R97, R168 ;  /* 0x000000a86120723e */ /* 0x000fc400000000ff */
[----:B------:R-:W-:Y:S02]  /*1ea30*/  F2FP.F16.F32.PACK_AB R33, R99, R98 ;  /* 0x000000626321723e */ /* 0x000fe400000000ff */
[----:B------:R-:W-:Y:S02]  /*1ea40*/  F2FP.F16.F32.PACK_AB R34, R101, R169 ;  /* 0x000000a96522723e */ /* 0x000fe400000000ff */
[----:B------:R-:W-:Y:S01]  /*1ea50*/  F2FP.F16.F32.PACK_AB R35, R60, R58 ;  /* 0x0000003a3c23723e */ /* 0x000fe200000000ff */
[----:B------:R0:W-:Y:S01]  /*1ea60*/  STSM.16.M88.4 [R106], R12 ;  /* 0x0000000c6a007844 */ /* 0x0001e20000000200 */
[----:B------:R-:W-:Y:S02]  /*1ea70*/  MOV R122, R122 ;  /* 0x0000007a007a7202 */ /* 0x000fe40000000f00 */
[----:B------:R-:W-:Y:S01]  /*1ea80*/  MOV R126, R126 ;  /* 0x0000007e007e7202 */ /* 0x000fe20000000f00 */
[----:B------:R-:W-:Y:S01]  /*1ea90*/  STSM.16.M88.4 [R110], R24 ;  /* 0x000000186e007844 */ /* 0x000fe20000000200 */
[----:B-1----:R-:W-:-:S02]  /*1eaa0*/  F2FP.F16.F32.PACK_AB R4, R113, R172 ;  /* 0x000000ac7104723e */ /* 0x002fc400000000ff */
[----:B------:R-:W-:Y:S02]  /*1eab0*/  F2FP.F16.F32.PACK_AB R5, R88, R84 ;  /* 0x000000545805723e */ /* 0x000fe400000000ff */
[----:B------:R-:W-:Y:S02]  /*1eac0*/  F2FP.F16.F32.PACK_AB R6, R117, R173 ;  /* 0x000000ad7506723e */ /* 0x000fe400000000ff */
[----:B------:R-:W-:Y:S01]  /*1ead0*/  F2FP.F16.F32.PACK_AB R7, R96, R92 ;  /* 0x0000005c6007723e */ /* 0x000fe200000000ff */
[----:B------:R-:W-:Y:S01]  /*1eae0*/  STSM.16.M88.4 [R114], R28 ;  /* 0x0000001c72007844 */ /* 0x000fe20000000200 */
[----:B------:R-:W-:Y:S02]  /*1eaf0*/  MOV R130, R130 ;  /* 0x0000008200827202 */ /* 0x000fe40000000f00 */
[----:B--2---:R-:W-:Y:S01]  /*1eb00*/  F2FP.F16.F32.PACK_AB R8, R121, R174 ;  /* 0x000000ae7908723e */ /* 0x004fe200000000ff */
[----:B------:R-:W-:Y:S01]  /*1eb10*/  STSM.16.M88.4 [R118], R32 ;  /* 0x0000002076007844 */ /* 0x000fe20000000200 */
[----:B------:R-:W-:Y:S01]  /*1eb20*/  F2FP.F16.F32.PACK_AB R9, R108, R104 ;  /* 0x000000686c09723e */ /* 0x000fe200000000ff */
[----:B0-----:R-:W3:Y:S01]  /*1eb30*/  LDC.64 R12, c[0x0][0xc00] ;  /* 0x00030000ff0c7b82 */ /* 0x001ee20000000a00 */
[----:B------:R-:W-:-:S02]  /*1eb40*/  F2FP.F16.F32.PACK_AB R10, R125, R175 ;  /* 0x000000af7d0a723e */ /* 0x000fc400000000ff */
[----:B------:R-:W-:Y:S01]  /*1eb50*/  F2FP.F16.F32.PACK_AB R11, R116, R112 ;  /* 0x00000070740b723e */ /* 0x000fe200000000ff */
[----:B------:R-:W-:Y:S01]  /*1eb60*/  STSM.16.M88.4 [R122], R72 ;  /* 0x000000487a007844 */ /* 0x000fe20000000200 */
[----:B------:R-:W-:Y:S02]  /*1eb70*/  MOV R134, R134 ;  /* 0x0000008600867202 */ /* 0x000fe40000000f00 */
[----:B------:R-:W-:Y:S01]  /*1eb80*/  F2FP.F16.F32.PACK_AB R177, R124, R120 ;  /* 0x000000787cb1723e */ /* 0x000fe200000000ff */
[----:B------:R0:W-:Y:S01]  /*1eb90*/  STSM.16.M88.4 [R126], R4 ;  /* 0x000000047e007844 */ /* 0x0001e20000000200 */
[----:B------:R-:W-:Y:S02]  /*1eba0*/  MOV R142, R142 ;  /* 0x0000008e008e7202 */ /* 0x000fe40000000f00 */
[----:B----4-:R-:W-:Y:S01]  /*1ebb0*/  ISETP.NE.AND P1, PT, R3, 0x1, PT ;  /* 0x000000010300780c */ /* 0x010fe20003f25270 */
[----:B------:R1:W-:Y:S04]  /*1ebc0*/  STSM.16.M88.4 [R130], R8 ;  /* 0x0000000882007844 */ /* 0x0003e80000000200 */
[----:B------:R2:W-:Y:S04]  /*1ebd0*/  STSM.16.M88.4 [R134], R176 ;  /* 0x000000b086007844 */ /* 0x0005e80000000200 */
[----:B------:R2:W-:Y:S01]  /*1ebe0*/  STSM.16.M88.4 [R142], R152 ;  /* 0x000000988e007844 */ /* 0x0005e20000000200 */
[----:B0-----:R-:W0:Y:S03]  /*1ebf0*/  @P2 LDC.64 R4, c[0x0][0xc08] ;  /* 0x00030200ff042b82 */ /* 0x001e260000000a00 */
[----:B------:R2:W-:Y:S05]  /*1ec00*/  STSM.16.M88.4 [R23], R144 ;  /* 0x0000009017007844 */ /* 0x0005ea0000000200 */
[----:B-1----:R-:W1:Y:S08]  /*1ec10*/  @P1 LDC R8, c[0x0][0xbec] ;  /* 0x0002fb00ff081b82 */ /* 0x002e700000000800 */
[----:B------:R-:W4:Y:S01]  /*1ec20*/  @P1 LDC R9, c[0x0][0xbf0] ;  /* 0x0002fc00ff091b82 */ /* 0x000f220000000800 */
[----:B------:R-:W-:Y:S01]  /*1ec30*/  ULDC UR4, c[0x0][0xa88] ;  /* 0x0002a20000047ab9 */ /* 0x000fe20000000800 */
[----:B---3--:R-:W-:-:S06]  /*1ec40*/  IMAD.WIDE R12, R100, 0x4, R12 ;  /* 0x00000004640c7825 */ /* 0x008fcc00078e020c */
[----:B------:R-:W-:Y:S01]  /*1ec50*/  BAR.SYNC.DEFER_BLOCKING 0x1, 0x100 ;  /* 0x0044000000007b1d */ /* 0x000fe20000010000 */
[----:B------:R-:W-:Y:S01]  /*1ec60*/  MOV R6, UR4 ;  /* 0x0000000400067c02 */ /* 0x000fe20008000f00 */
[----:B0-----:R-:W-:-:S04]  /*1ec70*/  @P2 IMAD.WIDE R4, R100, 0x4, R4 ;  /* 0x0000000464042825 */ /* 0x001fc800078e0204 */
[----:B------:R2:W5:Y:S04]  /*1ec80*/  @P0 LDG.E R80, desc[UR6][R12.64] ;  /* 0x000000060c500981 */ /* 0x000568000c1e1900 */
[----:B------:R2:W5:Y:S01]  /*1ec90*/  @P2 LDG.E R6, desc[UR6][R4.64] ;  /* 0x0000000604062981 */ /* 0x000562000c1e1900 */
[----:B------:R-:W-:Y:S05]  /*1eca0*/  @P2 BRA `(.L_x_2018) ;  /* 0x0000000000142947 */ /* 0x000fea0003800000 */
[----:B------:R-:W-:Y:S05]  /*1ecb0*/  @!P0 BRA `(.L_x_2018) ;  /* 0x0000000000108947 */ /* 0x000fea0003800000 */
[----:B------:R-:W-:Y:S02]  /*1ecc0*/  ULDC.64 UR4, c[0x0][0x208] ;  /* 0x0000820000047ab9 */ /* 0x000fe40000000a00 */
[----:B--2---:R-:W2:Y:S04]  /*1ecd0*/  LDG.E R5, desc[UR4][R12.64] ;  /* 0x000000040c057981 */ /* 0x004ea8000c1e1900 */
[----:B-----5:R-:W2:Y:S02]  /*1ece0*/  LDG.E R6, desc[UR4][R12.64+0x4] ;  /* 0x000004040c067981 */ /* 0x020ea4000c1e1900 */
[----:B--2---:R-:W-:-:S07]  /*1ecf0*/  IMAD.IADD R6, R6, 0x1, -R5 ;  /* 0x0000000106067824 */ /* 0x004fce00078e0a05 */
.L_x_2018:
[----:B--2---:R-:W2:Y:S01]  /*1ed00*/  LDL R4, [R1+0x34] ;  /* 0x0000340001047983 */ /* 0x004ea20000100800 */
[----:B------:R-:W-:-:S03]  /*1ed10*/  ULDC.64 UR4, c[0x0][0xb90] ;  /* 0x0002e40000047ab9 */ /* 0x000fc60000000a00 */
[----:B------:R-:W3:Y:S01]  /*1ed20*/  LDL R88, [R1+0x40] ;  /* 0x0000400001587983 */ /* 0x000ee20000100800 */
[----:B-----5:R-:W-:Y:S01]  /*1ed30*/  SHF.R.S32.HI R81, RZ, 0x1f, R80 ;  /* 0x0000001fff517819 */ /* 0x020fe20000011450 */
[----:B------:R-:W-:Y:S01]  /*1ed40*/  IMAD.SHL.U32 R10, R218, 0x40, RZ ;  /* 0x00000040da0a7824 */ /* 0x000fe200078e00ff */
[----:B------:R-:W-:Y:S01]  /*1ed50*/  SHF.R.S32.HI R23, RZ, 0x1f, R100 ;  /* 0x0000001fff177819 */ /* 0x000fe20000011464 */
[----:B------:R-:W4:Y:S01]  /*1ed60*/  LDL.LU R86, [R1+0x48] ;  /* 0x0000480001567983 */ /* 0x000f220000300800 */
[----:B------:R-:W-:Y:S01]  /*1ed70*/  SEL R64, R100, RZ, !P0 ;  /* 0x000000ff64407207 */ /* 0x000fe20004000000 */
[----:B------:R-:W-:Y:S01]  /*1ed80*/  IMAD R83, R6, R3, RZ ;  /* 0x0000000306537224 */ /* 0x000fe200078e02ff */
[----:B------:R-:W-:Y:S01]  /*1ed90*/  ULDC.64 UR6, c[0x0][0x208] ;  /* 0x0000820000067ab9 */ /* 0x000fe20000000a00 */
[----:B------:R-:W2:Y:S01]  /*1eda0*/  LDL.LU R84, [R1+0x14] ;  /* 0x0000140001547983 */ /* 0x000ea20000300800 */
[----:B------:R-:W-:Y:S01]  /*1edb0*/  SEL R23, R23, RZ, !P0 ;  /* 0x000000ff17177207 */ /* 0x000fe20004000000 */
[----:B------:R-:W0:Y:S02]  /*1edc0*/  @P1 LDC R85, c[0x0][0xbec] ;  /* 0x0002fb00ff551b82 */ /* 0x000e240000000800 */
[----:B------:R-:W3:Y:S04]  /*1edd0*/  LDL R14, [R1+0x8c] ;  /* 0x00008c00010e7983 */ /* 0x000ee80000100800 */
[----:B------:R-:W3:Y:S02]  /*1ede0*/  LDL R26, [R1+0x68] ;  /* 0x00006800011a7983 */ /* 0x000ee40000100800 */
[----:B------:R-:W0:Y:S02]  /*1edf0*/  @P1 LDC R87, c[0x0][0xbf0] ;  /* 0x0002fc00ff571b82 */ /* 0x000e240000000800 */
[----:B------:R-:W3:Y:S04]  /*1ee00*/  LDL R92, [R1+0x50] ;  /* 0x00005000015c7983 */ /* 0x000ee80000100800 */
[----:B------:R-:W5:Y:S04]  /*1ee10*/  LDL R90, [R1+0xc] ;  /* 0x00000c00015a7983 */ /* 0x000f680000100800 */
[----:B------:R-:W5:Y:S04]  /*1ee20*/  LDL R91, [R1+0x5c] ;  /* 0x00005c00015b7983 */ /* 0x000f680000100800 */
[----:B------:R-:W5:Y:S01]  /*1ee30*/  LDL R89, [R1+0x58] ;  /* 0x0000580001597983 */ /* 0x000f620000100800 */
[----:B----4-:R-:W-:Y:S01]  /*1ee40*/  SHF.R.S32.HI R82, RZ, 0x1f, R86 ;  /* 0x0000001fff527819 */ /* 0x010fe20000011456 */
[----:B--2---:R-:W-:-:S04]  /*1ee50*/  IMAD.IADD R13, R4, 0x1, R84 ;  /* 0x00000001040d7824 */ /* 0x004fc800078e0254 */
[----:B------:R-:W-:Y:S02]  /*1ee60*/  IMAD R4, R82, UR4, RZ ;  /* 0x0000000452047c24 */ /* 0x000fe4000f8e02ff */
[----:B-1----:R-:W-:-:S04]  /*1ee70*/  @P1 IMAD.HI.U32 R8, R13, R8, RZ ;  /* 0x000000080d081227 */ /* 0x002fc800078e00ff */
[C---:B------:R-:W-:Y:S02]  /*1ee80*/  IMAD R11, R86.reuse, UR5, R4 ;  /* 0x00000005560b7c24 */ /* 0x040fe4000f8e0204 */
[----:B------:R-:W-:Y:S01]  /*1ee90*/  IMAD.WIDE.U32 R4, R86, UR4, R80 ;  /* 0x0000000456047c25 */ /* 0x000fe2000f8e0050 */
[----:B------:R-:W-:-:S03]  /*1eea0*/  ULDC.64 UR4, c[0x0][0xb98] ;  /* 0x0002e60000047ab9 */ /* 0x000fc60000000a00 */
[----:B------:R-:W-:Y:S01]  /*1eeb0*/  IMAD.MOV.U32 R7, RZ, RZ, R13 ;  /* 0x000000ffff077224 */ /* 0x000fe200078e000d */
[----:B------:R-:W-:Y:S01]  /*1eec0*/  @P1 SHF.R.U32.HI R7, RZ, R9, R8 ;  /* 0x00000009ff071219 */ /* 0x000fe20000011608 */
[----:B---3--:R-:W-:Y:S01]  /*1eed0*/  IMAD R9, R88, 0x8, R10 ;  /* 0x0000000858097824 */ /* 0x008fe200078e020a */
[----:B------:R-:W-:-:S03]  /*1eee0*/  IADD3 R5, R5, R11, RZ ;  /* 0x0000000b05057210 */ /* 0x000fc60007ffe0ff */
[----:B------:R-:W-:Y:S02]  /*1eef0*/  IMAD.MOV R8, RZ, RZ, -R7 ;  /* 0x000000ffff087224 */ /* 0x000fe400078e0a07 */
[----:B------:R-:W-:Y:S02]  /*1ef00*/  IMAD R11, R23, UR4, RZ ;  /* 0x00000004170b7c24 */ /* 0x000fe4000f8e02ff */
[----:B------:R-:W-:-:S04]  /*1ef10*/  IMAD.WIDE.U32 R4, R64, UR4, R4 ;  /* 0x0000000440047c25 */ /* 0x000fc8000f8e0004 */
[----:B------:R-:W-:-:S04]  /*1ef20*/  IMAD.WIDE R20, R9, 0x2, R20 ;  /* 0x0000000209147825 */ /* 0x000fc800078e0214 */
[----:B------:R-:W-:Y:S01]  /*1ef30*/  IMAD R9, R3, R8, R13 ;  /* 0x0000000803097224 */ /* 0x000fe200078e020d */
[----:B------:R-:W-:Y:S01]  /*1ef40*/  IADD3 R4, P0, R7, R4, RZ ;  /* 0x0000000407047210 */ /* 0x000fe20007f1e0ff */
[----:B------:R-:W-:Y:S01]  /*1ef50*/  IMAD R8, R64, UR5, R11 ;  /* 0x0000000540087c24 */ /* 0x000fe2000f8e020b */
[----:B------:R-:W-:Y:S01]  /*1ef60*/  SHF.R.S32.HI R11, RZ, 0x1f, R7 ;  /* 0x0000001fff0b7819 */ /* 0x000fe20000011407 */
        /* <DEDUP_REMOVED lines=9> */
[----:B------:R-:W-:Y:S02]  /*1f000*/  LEA.HI.X R11, R4, UR5, R5, 0x2, P0 ;  /* 0x00000005040b7c11 */ /* 0x000fe400080f1405 */
[C---:B------:R-:W-:Y:S01]  /*1f010*/  IADD3 R33, P2, R20.reuse, 0x5000, RZ ;  /* 0x0000500014217810 */ /* 0x040fe20007f5e0ff */
[----:B------:R-:W-:Y:S01]  /*1f020*/  SHFL.IDX PT, R50, R10, RZ, 0x1c1f ;  /* 0x001c1fff0a327589 */ /* 0x000fe200000e0000 */
[----:B------:R-:W-:Y:S01]  /*1f030*/  IADD3 R25, P0, R20, 0x3000, RZ ;  /* 0x0000300014197810 */ /* 0x000fe20007f1e0ff */
[----:B------:R-:W-:Y:S02]  /*1f040*/  IMAD.IADD R14, R14, 0x1, R84 ;  /* 0x000000010e0e7824 */ /* 0x000fe400078e0254 */
[----:B------:R-:W-:Y:S01]  /*1f050*/  SHFL.IDX PT, R54, R10, 0x1, 0x1c1f ;  /* 0x003c1f000a367f89 */ /* 0x000fe200000e0000 */
[----:B------:R-:W-:Y:S01]  /*1f060*/  LOP3.LUT R24, R25, 0x380, RZ, 0xc0, !PT ;  /* 0x0000038019187812 */ /* 0x000fe200078ec0ff */
[----:B------:R-:W-:Y:S01]  /*1f070*/  ULDC.64 UR4, c[0x0][0xaa0] ;  /* 0x0002a80000047ab9 */ /* 0x000fe20000000a00 */
[----:B------:R-:W-:-:S02]  /*1f080*/  LOP3.LUT R32, R33, 0x380, RZ, 0xc0, !PT ;  /* 0x0000038021207812 */ /* 0x000fc400078ec0ff */
[----:B------:R-:W-:Y:S02]  /*1f090*/  SHF.R.U64 R24, R24, 0x3, RZ ;  /* 0x0000000318187819 */ /* 0x000fe400000012ff */
[----:B------:R-:W-:Y:S02]  /*1f0a0*/  SHF.R.U64 R32, R32, 0x3, RZ ;  /* 0x0000000320207819 */ /* 0x000fe400000012ff */
[----:B------:R-:W-:Y:S01]  /*1f0b0*/  LOP3.LUT R24, R24, R25, RZ, 0x3c, !PT ;  /* 0x0000001918187212 */ /* 0x000fe200078e3cff */
[--C-:B------:R-:W-:Y:S01]  /*1f0c0*/  IMAD.X R25, RZ, RZ, R21.reuse, P0 ;  /* 0x000000ffff197224 */ /* 0x100fe200000e0615 */
[----:B------:R-:W-:Y:S02]  /*1f0d0*/  IADD3 R49, P0, R20, 0x9000, RZ ;  /* 0x0000900014317810 */ /* 0x000fe40007f1e0ff */
[----:B------:R-:W-:Y:S01]  /*1f0e0*/  LOP3.LUT R32, R32, R33, RZ, 0x3c, !PT ;  /* 0x0000002120207212 */ /* 0x000fe200078e3cff */
[----:B------:R-:W-:Y:S01]  /*1f0f0*/  IMAD.X R33, RZ, RZ, R21, P2 ;  /* 0x000000ffff217224 */ /* 0x000fe200010e0615 */
[----:B------:R-:W-:-:S02]  /*1f100*/  LOP3.LUT R48, R49, 0x380, RZ, 0xc0, !PT ;  /* 0x0000038031307812 */ /* 0x000fc400078ec0ff */
[----:B------:R-:W-:Y:S01]  /*1f110*/  IADD3 R57, P2, R20, 0xb000, RZ ;  /* 0x0000b00014397810 */ /* 0x000fe20007f5e0ff */
[----:B------:R-:W1:Y:S01]  /*1f120*/  SHFL.IDX PT, R51, R11, RZ, 0x1c1f ;  /* 0x001c1fff0b337589 */ /* 0x000e6200000e0000 */
[----:B------:R-:W-:Y:S02]  /*1f130*/  SHF.R.U64 R48, R48, 0x3, RZ ;  /* 0x0000000330307819 */ /* 0x000fe400000012ff */
[----:B------:R-:W-:Y:S01]  /*1f140*/  LOP3.LUT R56, R57, 0x380, RZ, 0xc0, !PT ;  /* 0x0000038039387812 */ /* 0x000fe200078ec0ff */
[----:B------:R-:W2:Y:S01]  /*1f150*/  SHFL.IDX PT, R55, R11, 0x1, 0x1c1f ;  /* 0x003c1f000b377f89 */ /* 0x000ea200000e0000 */
[----:B------:R-:W-:Y:S02]  /*1f160*/  LOP3.LUT R48, R48, R49, RZ, 0x3c, !PT ;  /* 0x0000003130307212 */ /* 0x000fe400078e3cff */
[----:B------:R-:W-:Y:S01]  /*1f170*/  SHF.R.U64 R56, R56, 0x3, RZ ;  /* 0x0000000338387819 */ /* 0x000fe200000012ff */
[----:B------:R-:W-:Y:S01]  /*1f180*/  VIADD R4, R14, 0x8 ;  /* 0x000000080e047836 */ /* 0x000fe20000000000 */
[----:B------:R-:W-:-:S02]  /*1f190*/  IADD3.X R49, RZ, R21, RZ, P0, !PT ;  /* 0x00000015ff317210 */ /* 0x000fc400007fe4ff */
[----:B------:R-:W-:Y:S02]  /*1f1a0*/  LOP3.LUT P0, RZ, R26, 0x3, RZ, 0xc0, !PT ;  /* 0x000000031aff7812 */ /* 0x000fe4000780c0ff */
[----:B------:R-:W-:Y:S01]  /*1f1b0*/  LOP3.LUT R56, R56, R57, RZ, 0x3c, !PT ;  /* 0x0000003938387212 */ /* 0x000fe200078e3cff */
[----:B------:R-:W-:Y:S01]  /*1f1c0*/  IMAD.X R57, RZ, RZ, R21, P2 ;  /* 0x000000ffff397224 */ /* 0x000fe200010e0615 */
[-C--:B------:R-:W-:Y:S02]  /*1f1d0*/  ISETP.GE.OR P2, PT, R14, R83.reuse, P0 ;  /* 0x000000530e00720c */ /* 0x080fe40000746670 */
[----:B------:R-:W-:-:S11]  /*1f1e0*/  ISETP.GE.OR P0, PT, R4, R83, P0 ;  /* 0x000000530400720c */ /* 0x000fd60000706670 */
[----:B-1----:R-:W-:Y:S04]  /*1f1f0*/  @!P2 ST.E desc[UR6][R50.64], R2 ;  /* 0x000000023200a985 */ /* 0x002fe8000c101906 */
[----:B--2---:R1:W-:Y:S01]  /*1f200*/  @!P0 ST.E desc[UR6][R54.64], R0 ;  /* 0x0000000036008985 */ /* 0x0043e2000c101906 */
[C---:B------:R-:W-:Y:S02]  /*1f210*/  IADD3 R29, P3, R20.reuse, 0x4000, RZ ;  /* 0x00004000141d7810 */ /* 0x040fe40007f7e0ff */
[----:B------:R-:W-:Y:S01]  /*1f220*/  IADD3 R13, P4, R20, 0x2000, RZ ;  /* 0x00002000140d7810 */ /* 0x000fe20007f9e0ff */
[----:B------:R-:W5:Y:S01]  /*1f230*/  LD.E.128 R24, desc[UR6][R24.64] ;  /* 0x0000000618187980 */ /* 0x000f62000c101d00 */
[----:B-1----:R-:W-:Y:S01]  /*1f240*/  IMAD R0, R88, 0x20, R218 ;  /* 0x0000002058007824 */ /* 0x002fe200078e02da */
[----:B------:R-:W-:-:S02]  /*1f250*/  IADD3 R15, P5, R20, 0x1000, RZ ;  /* 0x00001000140f7810 */ /* 0x000fc40007fbe0ff */
[----:B------:R-:W5:Y:S01]  /*1f260*/  LDL R88, [R1+0x10] ;  /* 0x0000100001587983 */ /* 0x000f620000100800 */
[----:B------:R-:W-:Y:S02]  /*1f270*/  LOP3.LUT R28, R29, 0x380, RZ, 0xc0, !PT ;  /* 0x000003801d1c7812 */ /* 0x000fe400078ec0ff */
[----:B------:R-:W-:Y:S01]  /*1f280*/  LOP3.LUT R12, R13, 0x380, RZ, 0xc0, !PT ;  /* 0x000003800d0c7812 */ /* 0x000fe200078ec0ff */
[----:B------:R-:W5:Y:S01]  /*1f290*/  LD.E.128 R32, desc[UR6][R32.64] ;  /* 0x0000000620207980 */ /* 0x000f62000c101d00 */
[----:B------:R-:W-:Y:S02]  /*1f2a0*/  SHF.R.U64 R28, R28, 0x3, RZ ;  /* 0x000000031c1c7819 */ /* 0x000fe400000012ff */
[----:B------:R-:W-:Y:S01]  /*1f2b0*/  SHF.R.U64 R12, R12, 0x3, RZ ;  /* 0x000000030c0c7819 */ /* 0x000fe200000012ff */
[----:B------:R-:W5:Y:S01]  /*1f2c0*/  LD.E.128 R48, desc[UR6][R48.64] ;  /* 0x0000000630307980 */ /* 0x000f62000c101d00 */
[----:B------:R-:W-:Y:S01]  /*1f2d0*/  LOP3.LUT R28, R28, R29, RZ, 0x3c, !PT ;  /* 0x0000001d1c1c7212 */ /* 0x000fe200078e3cff */
[--C-:B------:R-:W-:Y:S01]  /*1f2e0*/  IMAD.X R9, RZ, RZ, R21.reuse, P5 ;  /* 0x000000ffff097224 */ /* 0x100fe200028e0615 */
[----:B------:R-:W-:Y:S01]  /*1f2f0*/  LOP3.LUT R12, R12, R13, RZ, 0x3c, !PT ;  /* 0x0000000d0c0c7212 */ /* 0x000fe200078e3cff */
[----:B------:R-:W-:Y:S01]  /*1f300*/  IMAD.X R13, RZ, RZ, R21, P4 ;  /* 0x000000ffff0d7224 */ /* 0x000fe200020e0615 */
[----:B------:R-:W-:Y:S01]  /*1f310*/  IADD3.X R29, RZ, R21, RZ, P3, !PT ;  /* 0x00000015ff1d7210 */ /* 0x000fe20001ffe4ff */
[----:B------:R-:W5:Y:S01]  /*1f320*/  LD.E.128 R56, desc[UR6][R56.64] ;  /* 0x0000000638387980 */ /* 0x000f62000c101d00 */
[----:B------:R-:W-:-:S02]  /*1f330*/  IADD3 R53, P3, R20, 0xa000, RZ ;  /* 0x0000a00014357810 */ /* 0x000fc40007f7e0ff */
[C---:B------:R-:W-:Y:S02]  /*1f340*/  IADD3 R37, P6, R20.reuse, 0x6000, RZ ;  /* 0x0000600014257810 */ /* 0x040fe40007fde0ff */
[C---:B------:R-:W-:Y:S01]  /*1f350*/  IADD3 R41, P5, R20.reuse, 0x7000, RZ ;  /* 0x0000700014297810 */ /* 0x040fe20007fbe0ff */
[----:B------:R-:W5:Y:S01]  /*1f360*/  LD.E.128 R28, desc[UR6][R28.64] ;  /* 0x000000061c1c7980 */ /* 0x000f62000c101d00 */
[----:B------:R-:W-:Y:S02]  /*1f370*/  IADD3 R45, P4, R20, 0x8000, RZ ;  /* 0x00008000142d7810 */ /* 0x000fe40007f9e0ff */
[----:B------:R-:W-:Y:S02]  /*1f380*/  LOP3.LUT R52, R53, 0x380, RZ, 0xc0, !PT ;  /* 0x0000038035347812 */ /* 0x000fe400078ec0ff */
[----:B------:R-:W-:Y:S02]  /*1f390*/  LOP3.LUT R36, R37, 0x380, RZ, 0xc0, !PT ;  /* 0x0000038025247812 */ /* 0x000fe400078ec0ff */
[----:B------:R-:W-:-:S02]  /*1f3a0*/  LOP3.LUT R40, R41, 0x380, RZ, 0xc0, !PT ;  /* 0x0000038029287812 */ /* 0x000fc400078ec0ff */
[----:B------:R-:W-:Y:S02]  /*1f3b0*/  LOP3.LUT R44, R45, 0x380, RZ, 0xc0, !PT ;  /* 0x000003802d2c7812 */ /* 0x000fe400078ec0ff */
[----:B------:R-:W-:Y:S02]  /*1f3c0*/  SHF.R.U64 R52, R52, 0x3, RZ ;  /* 0x0000000334347819 */ /* 0x000fe400000012ff */
[----:B------:R-:W-:Y:S02]  /*1f3d0*/  SHF.R.U64 R36, R36, 0x3, RZ ;  /* 0x0000000324247819 */ /* 0x000fe400000012ff */
[----:B------:R-:W-:Y:S02]  /*1f3e0*/  SHF.R.U64 R40, R40, 0x3, RZ ;  /* 0x0000000328287819 */ /* 0x000fe400000012ff */
[----:B------:R-:W-:Y:S02]  /*1f3f0*/  SHF.R.U64 R44, R44, 0x3, RZ ;  /* 0x000000032c2c7819 */ /* 0x000fe400000012ff */
[----:B------:R-:W-:Y:S01]  /*1f400*/  LOP3.LUT R52, R52, R53, RZ, 0x3c, !PT ;  /* 0x0000003534347212 */ /* 0x000fe200078e3cff */
[--C-:B------:R-:W-:Y:S01]  /*1f410*/  IMAD.X R53, RZ, RZ, R21.reuse, P3 ;  /* 0x000000ffff357224 */ /* 0x100fe200018e0615 */
[----:B------:R-:W-:Y:S01]  /*1f420*/  LOP3.LUT R36, R36, R37, RZ, 0x3c, !PT ;  /* 0x0000002524247212 */ /* 0x000fe200078e3cff */
[--C-:B------:R-:W-:Y:S01]  /*1f430*/  IMAD.X R37, RZ, RZ, R21.reuse, P6 ;  /* 0x000000ffff257224 */ /* 0x100fe200030e0615 */
[----:B------:R-:W-:Y:S01]  /*1f440*/  LOP3.LUT R40, R40, R41, RZ, 0x3c, !PT ;  /* 0x0000002928287212 */ /* 0x000fe200078e3cff */
[--C-:B------:R-:W-:Y:S01]  /*1f450*/  IMAD.X R41, RZ, RZ, R21.reuse, P5 ;  /* 0x000000ffff297224 */ /* 0x100fe200028e0615 */
[----:B------:R-:W-:Y:S01]  /*1f460*/  LOP3.LUT R44, R44, R45, RZ, 0x3c, !PT ;  /* 0x0000002d2c2c7212 */ /* 0x000fe200078e3cff */
[----:B------:R-:W-:Y:S01]  /*1f470*/  IMAD.X R45, RZ, RZ, R21, P4 ;  /* 0x000000ffff2d7224 */ /* 0x000fe200020e0615 */
[C---:B------:R-:W-:Y:S01]  /*1f480*/  IADD3 R5, P3, R20.reuse, 0xf000, RZ ;  /* 0x0000f00014057810 */ /* 0x040fe20007f7e0ff */
[----:B------:R-:W5:Y:S01]  /*1f490*/  LD.E.128 R36, desc[UR6][R36.64] ;  /* 0x0000000624247980 */ /* 0x000f62000c101d00 */
[----:B------:R-:W-:-:S02]  /*1f4a0*/  IADD3 R61, P6, R20, 0xc000, RZ ;  /* 0x0000c000143d7810 */ /* 0x000fc40007fde0ff */
[C---:B------:R-:W-:Y:S01]  /*1f4b0*/  IADD3 R69, P5, R20.reuse, 0xd000, RZ ;  /* 0x0000d00014457810 */ /* 0x040fe20007fbe0ff */
[----:B------:R-:W5:Y:S01]  /*1f4c0*/  LD.E.128 R40, desc[UR6][R40.64] ;  /* 0x0000000628287980 */ /* 0x000f62000c101d00 */
[C---:B------:R-:W-:Y:S02]  /*1f4d0*/  IADD3 R73, P4, R20.reuse, 0xe000, RZ ;  /* 0x0000e00014497810 */ /* 0x040fe40007f9e0ff */
[----:B------:R-:W-:Y:S01]  /*1f4e0*/  LOP3.LUT R7, R20, 0x380, RZ, 0xc0, !PT ;  /* 0x0000038014077812 */ /* 0x000fe200078ec0ff */
[----:B------:R-:W5:Y:S01]  /*1f4f0*/  LD.E.128 R44, desc[UR6][R44.64] ;  /* 0x000000062c2c7980 */ /* 0x000f62000c101d00 */
[----:B------:R-:W-:Y:S02]  /*1f500*/  LOP3.LUT R4, R5, 0x380, RZ, 0xc0, !PT ;  /* 0x0000038005047812 */ /* 0x000fe400078ec0ff */
[----:B------:R-:W-:Y:S01]  /*1f510*/  LOP3.LUT R60, R61, 0x380, RZ, 0xc0, !PT ;  /* 0x000003803d3c7812 */ /* 0x000fe200078ec0ff */
[----:B------:R-:W5:Y:S01]  /*1f520*/  LD.E.128 R52, desc[UR6][R52.64] ;  /* 0x0000000634347980 */ /* 0x000f62000c101d00 */
[----:B------:R-:W-:-:S02]  /*1f530*/  LOP3.LUT R68, R69, 0x380, RZ, 0xc0, !PT ;  /* 0x0000038045447812 */ /* 0x000fc400078ec0ff */
[----:B------:R-:W-:Y:S02]  /*1f540*/  LOP3.LUT R72, R73, 0x380, RZ, 0xc0, !PT ;  /* 0x0000038049487812 */ /* 0x000fe400078ec0ff */
[----:B------:R-:W-:Y:S02]  /*1f550*/  SHF.R.U64 R7, R7, 0x3, RZ ;  /* 0x0000000307077819 */ /* 0x000fe400000012ff */
[----:B------:R-:W-:Y:S02]  /*1f560*/  SHF.R.U64 R4, R4, 0x3, RZ ;  /* 0x0000000304047819 */ /* 0x000fe400000012ff */
[----:B------:R-:W-:Y:S02]  /*1f570*/  SHF.R.U64 R60, R60, 0x3, RZ ;  /* 0x000000033c3c7819 */ /* 0x000fe400000012ff */
[----:B------:R-:W-:Y:S02]  /*1f580*/  SHF.R.U64 R68, R68, 0x3, RZ ;  /* 0x0000000344447819 */ /* 0x000fe400000012ff */
[----:B------:R-:W-:-:S02]  /*1f590*/  SHF.R.U64 R72, R72, 0x3, RZ ;  /* 0x0000000348487819 */ /* 0x000fc400000012ff */
[----:B------:R-:W-:Y:S01]  /*1f5a0*/  LOP3.LUT R20, R7, R20, RZ, 0x3c, !PT ;  /* 0x0000001407147212 */ /* 0x000fe200078e3cff */
[--C-:B------:R-:W-:Y:S01]  /*1f5b0*/  IMAD.X R77, RZ, RZ, R21.reuse, P3 ;  /* 0x000000ffff4d7224 */ /* 0x100fe200018e0615 */
[----:B------:R-:W-:Y:S01]  /*1f5c0*/  LOP3.LUT R60, R60, R61, RZ, 0x3c, !PT ;  /* 0x0000003d3c3c7212 */ /* 0x000fe200078e3cff */
[--C-:B------:R-:W-:Y:S01]  /*1f5d0*/  IMAD.X R61, RZ, RZ, R21.reuse, P6 ;  /* 0x000000ffff3d7224 */ /* 0x100fe200030e0615 */
[----:B------:R-:W-:Y:S01]  /*1f5e0*/  LOP3.LUT R68, R68, R69, RZ, 0x3c, !PT ;  /* 0x0000004544447212 */ /* 0x000fe200078e3cff */
[----:B------:R-:W-:Y:S01]  /*1f5f0*/  IMAD.X R69, RZ, RZ, R21, P5 ;  /* 0x000000ffff457224 */ /* 0x000fe200028e0615 */
[----:B------:R-:W-:Y:S02]  /*1f600*/  LOP3.LUT R72, R72, R73, RZ, 0x3c, !PT ;  /* 0x0000004948487212 */ /* 0x000fe400078e3cff */
[----:B------:R-:W-:Y:S01]  /*1f610*/  LOP3.LUT R76, R4, R5, RZ, 0x3c, !PT ;  /* 0x00000005044c7212 */ /* 0x000fe200078e3cff */
[----:B------:R-:W5:Y:S01]  /*1f620*/  LD.E.128 R60, desc[UR6][R60.64] ;  /* 0x000000063c3c7980 */ /* 0x000f62000c101d00 */
[----:B------:R-:W-:-:S03]  /*1f630*/  IADD3.X R73, RZ, R21, RZ, P4, !PT ;  /* 0x00000015ff497210 */ /* 0x000fc600027fe4ff */
[----:B------:R1:W5:Y:S01]  /*1f640*/  LD.E.128 R4, desc[UR6][R20.64] ;  /* 0x0000000614047980 */ /* 0x000362000c101d00 */
[----:B------:R-:W-:-:S03]  /*1f650*/  LOP3.LUT R8, R15, 0x380, RZ, 0xc0, !PT ;  /* 0x000003800f087812 */ /* 0x000fc600078ec0ff */
[----:B------:R-:W5:Y:S04]  /*1f660*/  LD.E.128 R68, desc[UR6][R68.64] ;  /* 0x0000000644447980 */ /* 0x000f68000c101d00 */
[----:B------:R-:W5:Y:S01]  /*1f670*/  LD.E.128 R72, desc[UR6][R72.64] ;  /* 0x0000000648487980 */ /* 0x000f62000c101d00 */
[----:B-1----:R-:W-:-:S03]  /*1f680*/  IMAD R21, R81, UR4, RZ ;  /* 0x0000000451157c24 */ /* 0x002fc6000f8e02ff */
[----:B------:R-:W5:Y:S01]  /*1f690*/  LD.E.128 R76, desc[UR6][R76.64] ;  /* 0x000000064c4c7980 */ /* 0x000f62000c101d00 */
[C---:B------:R-:W-:Y:S02]  /*1f6a0*/  IMAD R81, R80.reuse, UR5, R21 ;  /* 0x0000000550517c24 */ /* 0x040fe4000f8e0215 */
[----:B------:R-:W-:Y:S01]  /*1f6b0*/  IMAD.WIDE.U32 R20, R80, UR4, RZ ;  /* 0x0000000450147c25 */ /* 0x000fe2000f8e00ff */
[----:B------:R-:W-:-:S03]  /*1f6c0*/  ULDC.64 UR4, c[0x0][0xae8] ;  /* 0x0002ba0000047ab9 */ /* 0x000fc60000000a00 */
[----:B------:R-:W-:Y:S02]  /*1f6d0*/  IMAD.IADD R21, R21, 0x1, R81 ;  /* 0x0000000115157824 */ /* 0x000fe400078e0251 */
[----:B------:R-:W-:Y:S02]  /*1f6e0*/  IMAD R82, R82, UR4, RZ ;  /* 0x0000000452527c24 */ /* 0x000fe4000f8e02ff */
[----:B------:R-:W-:Y:S02]  /*1f6f0*/  IMAD.IADD R80, R84, 0x1, R0 ;  /* 0x0000000154507824 */ /* 0x000fe400078e0200 */
[C---:B------:R-:W-:Y:S02]  /*1f700*/  IMAD R81, R86.reuse, UR5, R82 ;  /* 0x0000000556517c24 */ /* 0x040fe4000f8e0252 */
[----:B------:R-:W-:Y:S01]  /*1f710*/  IMAD.WIDE.U32 R20, R86, UR4, R20 ;  /* 0x0000000456147c25 */ /* 0x000fe2000f8e0014 */
[----:B------:R-:W-:-:S03]  /*1f720*/  ULDC.64 UR4, c[0x0][0xaf0] ;  /* 0x0002bc0000047ab9 */ /* 0x000fc60000000a00 */
[----:B0-----:R-:W-:-:S04]  /*1f730*/  @P1 IMAD.HI.U32 R0, R80, R85, RZ ;  /* 0x0000005550001227 */ /* 0x001fc800078e00ff */
[----:B------:R-:W-:Y:S01]  /*1f740*/  IMAD.IADD R21, R21, 0x1, R81 ;  /* 0x0000000115157824 */ /* 0x000fe200078e0251 */
[----:B------:R-:W-:Y:S01]  /*1f750*/  MOV R81, R80 ;  /* 0x0000005000517202 */ /* 0x000fe20000000f00 */
[----:B------:R-:W-:Y:S01]  /*1f760*/  IMAD R23, R23, UR4, RZ ;  /* 0x0000000417177c24 */ /* 0x000fe2000f8e02ff */
[----:B------:R-:W-:Y:S02]  /*1f770*/  @P1 SHF.R.U32.HI R81, RZ, R87, R0 ;  /* 0x00000057ff511219 */ /* 0x000fe40000011600 */
[----:B------:R-:W-:Y:S01]  /*1f780*/  SHF.R.U64 R8, R8, 0x3, RZ ;  /* 0x0000000308087819 */ /* 0x000fe200000012ff */
[C---:B------:R-:W-:Y:S01]  /*1f790*/  IMAD R23, R64.reuse, UR5, R23 ;  /* 0x0000000540177c24 */ /* 0x040fe2000f8e0217 */
[----:B------:R-:W-:Y:S01]  /*1f7a0*/  SHF.R.S32.HI R0, RZ, 0x1f, R81 ;  /* 0x0000001fff007819 */ /* 0x000fe20000011451 */
[----:B------:R-:W-:Y:S01]  /*1f7b0*/  IMAD.WIDE.U32 R20, R64, UR4, R20 ;  /* 0x0000000440147c25 */ /* 0x000fe2000f8e0014 */
[----:B------:R-:W-:Y:S01]  /*1f7c0*/  LOP3.LUT R8, R8, R15, RZ, 0x3c, !PT ;  /* 0x0000000f08087212 */ /* 0x000fe200078e3cff */
[----:B------:R-:W-:Y:S01]  /*1f7d0*/  ULDC.64 UR4, c[0x0][0xae0] ;  /* 0x0002b80000047ab9 */ /* 0x000fe20000000a00 */
[----:B------:R-:W5:Y:S01]  /*1f7e0*/  LD.E.128 R12, desc[UR6][R12.64] ;  /* 0x000000060c0c7980 */ /* 0x000f62000c101d00 */
[----:B------:R-:W-:-:S02]  /*1f7f0*/  IMAD.MOV R2, RZ, RZ, -R81 ;  /* 0x000000ffff027224 */ /* 0x000fc400078e0a51 */
[----:B------:R-:W-:Y:S01]  /*1f800*/  IMAD.IADD R21, R21, 0x1, R23 ;  /* 0x0000000115157824 */ /* 0x000fe200078e0217 */
[----:B------:R-:W5:Y:S01]  /*1f810*/  LD.E.128 R8, desc[UR6][R8.64] ;  /* 0x0000000608087980 */ /* 0x000f62000c101d00 */
[----:B------:R-:W-:Y:S02]  /*1f820*/  IMAD R0, R0, UR4, RZ ;  /* 0x0000000400007c24 */ /* 0x000fe4000f8e02ff */
[----:B------:R-:W-:Y:S01]  /*1f830*/  IMAD R23, R3, R2, R80 ;  /* 0x0000000203177224 */ /* 0x000fe200078e0250 */
        /* <DEDUP_REMOVED lines=8> */
[----:B------:R-:W-:Y:S01]  /*1f8c0*/  SHF.R.S32.HI R0, RZ, 0x1f, R23 ;  /* 0x0000001fff007819 */ /* 0x000fe20000011417 */
[----:B------:R-:W-:Y:S02]  /*1f8d0*/  ULDC.64 UR4, c[0x0][0xad8] ;  /* 0x0002b60000047ab9 */ /* 0x000fe40000000a00 */
[----:B------:R-:W-:Y:S02]  /*1f8e0*/  IMAD.IADD R82, R218, 0x1, R84 ;  /* 0x00000001da527824 */ /* 0x000fe400078e0254 */
[----:B------:R-:W-:Y:S02]  /*1f8f0*/  IMAD.IADD R3, R3, 0x1, R85 ;  /* 0x0000000103037824 */ /* 0x000fe400078e0255 */
[----:B------:R-:W-:Y:S02]  /*1f900*/  IMAD R64, R0, UR4, RZ ;  /* 0x0000000400407c24 */ /* 0x000fe4000f8e02ff */
[----:B------:R-:W-:-:S02]  /*1f910*/  VIADD R0, R82, 0x20 ;  /* 0x0000002052007836 */ /* 0x000fc40000000000 */
[C---:B------:R-:W-:Y:S02]  /*1f920*/  IMAD R21, R23.reuse, UR5, R64 ;  /* 0x0000000517157c24 */ /* 0x040fe4000f8e0240 */
[----:B------:R-:W-:Y:S01]  /*1f930*/  IMAD.WIDE.U32 R2, R23, UR4, R2 ;  /* 0x0000000417027c25 */ /* 0x000fe2000f8e0002 */
[-C--:B------:R-:W-:Y:S01]  /*1f940*/  ISETP.GE.AND P2, PT, R82, R83.reuse, PT ;  /* 0x000000535200720c */ /* 0x080fe20003f46270 */
[----:B------:R-:W-:Y:S01]  /*1f950*/  ULDC.64 UR4, c[0x0][0xa80] ;  /* 0x0002a00000047ab9 */ /* 0x000fe20000000a00 */
[----:B------:R-:W-:Y:S01]  /*1f960*/  ISETP.GE.AND P1, PT, R0, R83, PT ;  /* 0x000000530000720c */ /* 0x000fe20003f26270 */
[----:B------:R-:W-:Y:S01]  /*1f970*/  IMAD.IADD R3, R3, 0x1, R21 ;  /* 0x0000000103037824 */ /* 0x000fe200078e0215 */
[----:B------:R-:W-:Y:S01]  /*1f980*/  LEA R23, P3, R2, UR4, 0x1 ;  /* 0x0000000402177c11 */ /* 0x000fe2000f8608ff */
[----:B------:R-:W-:-:S03]  /*1f990*/  VIADD R0, R16, 0x30820 ;  /* 0x0003082010007836 */ /* 0x000fc60000000000 */
[----:B------:R-:W-:Y:S02]  /*1f9a0*/  LEA.HI.X R64, R2, UR5, R3, 0x1, P3 ;  /* 0x0000000502407c11 */ /* 0x000fe400098f0c03 */
[----:B------:R-:W-:Y:S01]  /*1f9b0*/  PRMT R0, RZ, 0x654, R0 ;  /* 0x00000654ff007816 */ /* 0x000fe20000000000 */
[----:B0-----:R0:W1:Y:S01]  /*1f9c0*/  SHFL.IDX PT, R87, R23, RZ, 0x181f ;  /* 0x00181fff17577589 */ /* 0x00106200000e0000 */
[----:B------:R-:W-:Y:S01]  /*1f9d0*/  IADD3 R20, R82, 0x40, RZ ;  /* 0x0000004052147810 */ /* 0x000fe20007ffe0ff */
[----:B------:R-:W-:Y:S01]  /*1f9e0*/  BSSY B1, `(.L_x_2019) ;  /* 0x0000018000017945 */ /* 0x000fe20003800000 */
[----:B------:R0:W-:Y:S01]  /*1f9f0*/  SYNCS.ARRIVE.TRANS64.RED.A1T0 RZ, [R0+URZ], RZ ;  /* 0x000000ff00ff79a7 */ /* 0x0001e2000810043f */
[----:B------:R0:W2:Y:S01]  /*1fa00*/  SHFL.IDX PT, R85, R64, RZ, 0x181f ;  /* 0x00181fff40557589 */ /* 0x0000a200000e0000 */
[----:B------:R-:W-:Y:S02]  /*1fa10*/  ISETP.GE.AND P0, PT, R20, R83, PT ;  /* 0x000000531400720c */ /* 0x000fe40003f06270 */
[----:B------:R-:W-:Y:S01]  /*1fa20*/  SHF.R.S32.HI R86, RZ, 0x1f, R92 ;  /* 0x0000001fff567819 */ /* 0x000fe2000001145c */
[----:B------:R-:W-:Y:S10]  /*1fa30*/  @P2 BRA `(.L_x_2020) ;  /* 0x0000000000482947 */ /* 0x000ff40003800000 */
[----:B------:R-:W-:Y:S01]  /*1fa40*/  ULDC UR4, c[0x0][0xac8] ;  /* 0x0002b20000047ab9 */ /* 0x000fe20000000800 */
[----:B------:R-:W-:Y:S01]  /*1fa50*/  ULDC.64 UR6, c[0x0][0x208] ;  /* 0x0000820000067ab9 */ /* 0x000fe20000000a00 */
[----:B------:R-:W-:Y:S02]  /*1fa60*/  ISETP.GE.AND P5, PT, R18, UR4, PT ;  /* 0x0000000412007c0c */ /* 0x000fe4000bfa6270 */
[----:B------:R-:W-:Y:S02]  /*1fa70*/  ISETP.GE.AND P4, PT, R226, UR4, PT ;  /* 0x00000004e2007c0c */ /* 0x000fe4000bf86270 */
[----:B-----5:R-:W-:Y:S02]  /*1fa80*/  ISETP.GE.AND P3, PT, R90, UR4, PT ;  /* 0x000000045a007c0c */ /* 0x020fe4000bf66270 */
[----:B------:R-:W-:-:S07]  /*1fa90*/  ISETP.GE.AND P2, PT, R88, UR4, PT ;  /* 0x0000000458007c0c */ /* 0x000fce000bf46270 */
[----:B-1----:R-:W-:-:S04]  /*1faa0*/  @!P5 LEA R2, P6, R18, R87, 0x1 ;  /* 0x000000571202d211 */ /* 0x002fc800078c08ff */
[----:B--2---:R-:W-:Y:S02]  /*1fab0*/  @!P5 LEA.HI.X R3, R18, R85, R19, 0x1, P6 ;  /* 0x000000551203d211 */ /* 0x004fe400030f0c13 */
[----:B------:R-:W-:-:S03]  /*1fac0*/  @!P4 LEA R20, P6, R92, R87, 0x1 ;  /* 0x000000575c14c211 */ /* 0x000fc600078c08ff */
[----:B------:R3:W-:Y:S01]  /*1fad0*/  @!P5 ST.E.128 desc[UR6][R2.64], R4 ;  /* 0x000000040200d985 */ /* 0x0007e2000c101d06 */
        /* <DEDUP_REMOVED lines=8> */
.L_x_2020:
[----:B------:R-:W-:Y:S05]  /*1fb60*/  BSYNC B1 ;  /* 0x0000000000017941 */ /* 0x000fea0003800000 */
.L_x_2019:
[----:B---3--:R3:W4:Y:S01]  /*1fb70*/  SHFL.IDX PT, R21, R64, 0x1, 0x181f ;  /* 0x00381f0040157f89 */ /* 0x00872200000e0000 */
[----:B------:R-:W-:Y:S03]  /*1fb80*/  BSSY B1, `(.L_x_2021) ;  /* 0x0000015000017945 */ /* 0x000fe60003800000 */
[----:B-----5:R3:W0:Y:S01]  /*1fb90*/  SHFL.IDX PT, R7, R23, 0x1, 0x181f ;  /* 0x00381f0017077f89 */ /* 0x02062200000e0000 */
        /* <DEDUP_REMOVED lines=19> */
.L_x_2022:
[----:B------:R-:W-:Y:S05]  /*1fcd0*/  BSYNC B1 ;  /* 0x0000000000017941 */ /* 0x000fea0003800000 */
.L_x_2021:
        /* <DEDUP_REMOVED lines=13> */
[----:B------:R-:W-:Y:S02]  /*1fdb0*/  @!P3 LEA.HI.X R3, R18, R9, R19, 0x1, P6 ;  /* 0x000000091203b211 */ /* 0x000fe400030f0c13 */
        /* <DEDUP_REMOVED lines=8> */
.L_x_2024:
[----:B------:R-:W-:Y:S05]  /*1fe40*/  BSYNC B1 ;  /* 0x0000000000017941 */ /* 0x000fea0003800000 */
.L_x_2023:
[----:B------:R-:W-:Y:S01]  /*1fe50*/  VIADD R0, R82, 0x60 ;  /* 0x0000006052007836 */ /* 0x000fe20000000000 */
[----:B0-----:R0:W0:Y:S04]  /*1fe60*/  SHFL.IDX PT, R9, R64, 0x3, 0x181f ;  /* 0x00781f0040097f89 */ /* 0x00102800000e0000 */
[----:B------:R-:W-:Y:S01]  /*1fe70*/  ISETP.GE.AND P0, PT, R0, R83, PT ;  /* 0x000000530000720c */ /* 0x000fe20003f06270 */
[----:B---3--:R-:W3:-:S12]  /*1fe80*/  SHFL.IDX PT, R23, R23, 0x3, 0x181f ;  /* 0x00781f0017177f89 */ /* 0x008ed800000e0000 */
[----:B------:R-:W-:Y:S05]  /*1fe90*/  @P0 BRA `(.L_x_2025) ;  /* 0x0000000c00d00947 */ /* 0x000fea0003800000 */
        /* <DEDUP_REMOVED lines=21> */
.L_x_2017:
[----:B------:R-:W2:Y:S01]  /*1fff0*/  LDL R9, [R1+0x4c] ;  /* 0x00004c0001097983 */ /* 0x000ea20000100800 */
[----:B------:R-:W-:Y:S01]  /*20000*/  ULDC.64 UR4, c[0x0][0xc00] ;  /* 0x0003000000047ab9 */ /* 0x000fe20000000a00 */
[----:B------:R-:W3:Y:S01]  /*20010*/  LDC R23, c[0x0][0xbe8] ;  /* 0x0002fa00ff177b82 */ /* 0x000ee20000000800 */
[----:B------:R-:W-:Y:S01]  /*20020*/  ISETP.NE.U32.AND P0, PT, RZ, UR4, PT ;  /* 0x00000004ff007c0c */ /* 0x000fe2000bf05070 */
[----:B------:R-:W-:Y:S01]  /*20030*/  IMAD.MOV.U32 R6, RZ, RZ, RZ ;  /* 0x000000ffff067224 */ /* 0x000fe200078e00ff */
[----:B------:R-:W-:Y:S02]  /*20040*/  ULDC.64 UR6, c[0x0][0x208] ;  /* 0x0000820000067ab9 */ /* 0x000fe40000000a00 */
[----:B------:R-:W-:Y:S01]  /*20050*/  ISETP.NE.AND.EX P0, PT, RZ, UR5, PT, P0 ;  /* 0x00000005ff007c0c */ /* 0x000fe2000bf05300 */
[----:B------:R-:W-:Y:S02]  /*20060*/  ULDC.64 UR4, c[0x0][0xc08] ;  /* 0x0003020000047ab9 */ /* 0x000fe40000000a00 */
[----:B------:R-:W-:Y:S01]  /*20070*/  ISETP.NE.U32.AND P1, PT, RZ, UR4, PT ;  /* 0x00000004ff007c0c */ /* 0x000fe2000bf25070 */
[----:B------:R-:W2:Y:S03]  /*20080*/  LDC.64 R2, c[0x0][0xc00] ;  /* 0x00030000ff027b82 */ /* 0x000ea60000000a00 */
[----:B------:R-:W-:Y:S01]  /*20090*/  ISETP.NE.AND.EX P1, PT, RZ, UR5, PT, P1 ;  /* 0x00000005ff007c0c */ /* 0x000fe2000bf25310 */
[----:B------:R-:W4:Y:S01]  /*200a0*/  S2R R8, SR_TID.X ;  /* 0x0000000000087919 */ /* 0x000f220000002100 */
[----:B---3--:R-:W-:-:S11]  /*200b0*/  ISETP.NE.AND P2, PT, R23, 0x1, PT ;  /* 0x000000011700780c */ /* 0x008fd60003f45270 */
[----:B------:R-:W3:Y:S01]  /*200c0*/  @P1 LDC.64 R4, c[0x0][0xc08] ;  /* 0x00030200ff041b82 */ /* 0x000ee20000000a00 */
[----:B------:R-:W-:-:S07]  /*200d0*/  ULDC UR4, c[0x0][0xa88] ;  /* 0x0002a20000047ab9 */ /* 0x000fce0000000800 */
[----:B------:R-:W0:Y:S08]  /*200e0*/  @P2 LDC R14, c[0x0][0xbec] ;  /* 0x0002fb00ff0e2b82 */ /* 0x000e300000000800 */
[----:B------:R-:W0:Y:S01]  /*200f0*/  @P2 LDC R25, c[0x0][0xbf0] ;  /* 0x0002fc00ff192b82 */ /* 0x000e220000000800 */
[----:B------:R-:W-:Y:S01]  /*20100*/  IMAD.U32 R0, RZ, RZ, UR4 ;  /* 0x00000004ff007e24 */ /* 0x000fe2000f8e00ff */
[----:B----4-:R-:W-:-:S04]  /*20110*/  IADD3 R7, R8, -0x80, RZ ;  /* 0xffffff8008077810 */ /* 0x010fc80007ffe0ff */
[----:B------:R-:W-:Y:S01]  /*20120*/  ISETP.GE.AND P3, PT, R7, 0x80, PT ;  /* 0x000000800700780c */ /* 0x000fe20003f66270 */
[----:B--2---:R-:W-:-:S04]  /*20130*/  IMAD.WIDE R2, R9, 0x4, R2 ;  /* 0x0000000409027825 */ /* 0x004fc800078e0202 */
[----:B---3--:R-:W-:Y:S01]  /*20140*/  @P1 IMAD.WIDE R4, R9, 0x4, R4 ;  /* 0x0000000409041825 */ /* 0x008fe200078e0204 */
[----:B------:R2:W5:Y:S01]  /*20150*/  @P0 LDG.E R6, desc[UR6][R2.64] ;  /* 0x0000000602060981 */ /* 0x000562000c1e1900 */
[----:B------:R-:W-:-:S03]  /*20160*/  SHF.R.S32.HI R7, RZ, 0x1f, R9 ;  /* 0x0000001fff077819 */ /* 0x000fc60000011409 */
[----:B------:R2:W5:Y:S01]  /*20170*/  @P1 LDG.E R0, desc[UR6][R4.64] ;  /* 0x0000000604001981 */ /* 0x000562000c1e1900 */
[----:B0-----:R-:W-:Y:S05]  /*20180*/  @P1 BRA `(.L_x_2026) ;  /* 0x0000000000141947 */ /* 0x001fea0003800000 */
[----:B------:R-:W-:Y:S05]  /*20190*/  @!P0 BRA `(.L_x_2026) ;  /* 0x0000000000108947 */ /* 0x000fea0003800000 */
[----:B------:R-:W-:Y:S02]  /*201a0*/  ULDC.64 UR4, c[0x0][0x208] ;  /* 0x0000820000047ab9 */ /* 0x000fe40000000a00 */
[----:B--2---:R-:W2:Y:S04]  /*201b0*/  LDG.E R5, desc[UR4][R2.64] ;  /* 0x0000000402057981 */ /* 0x004ea8000c1e1900 */
[----:B-----5:R-:W2:Y:S02]  /*201c0*/  LDG.E R0, desc[UR4][R2.64+0x4] ;  /* 0x0000040402007981 */ /* 0x020ea4000c1e1900 */
[----:B--2---:R-:W-:-:S07]  /*201d0*/  IMAD.IADD R0, R0, 0x1, -R5 ;  /* 0x0000000100007824 */ /* 0x004fce00078e0a05 */
.L_x_2026:
[----:B------:R-:W3:Y:S04]  /*201e0*/  LDL R26, [R1+0x48] ;  /* 0x00004800011a7983 */ /* 0x000ee80000100800 */
[----:B------:R0:W5:Y:S01]  /*201f0*/  LDL R20, [R1+0x14] ;  /* 0x0000140001147983 */ /* 0x0001620000100800 */
[----:B------:R-:W-:Y:S01]  /*20200*/  BSSY B1, `(.L_x_2027) ;  /* 0x000002d000017945 */ /* 0x000fe20003800000 */
[----:B------:R-:W-:Y:S02]  /*20210*/  SEL R13, R9, RZ, !P0 ;  /* 0x000000ff090d7207 */ /* 0x000fe40004000000 */
[----:B------:R-:W-:Y:S02]  /*20220*/  SEL R12, R7, RZ, !P0 ;  /* 0x000000ff070c7207 */ /* 0x000fe40004000000 */
[----:B-----5:R-:W-:-:S02]  /*20230*/  SHF.R.S32.HI R11, RZ, 0x1f, R6 ;  /* 0x0000001fff0b7819 */ /* 0x020fc40000011406 */
[----:B---3--:R-:W-:Y:S01]  /*20240*/  SHF.R.S32.HI R10, RZ, 0x1f, R26 ;  /* 0x0000001fff0a7819 */ /* 0x008fe2000001141a */
[----:B0-----:R-:W-:Y:S06]  /*20250*/  @P3 BRA `(.L_x_2028) ;  /* 0x00000000009c3947 */ /* 0x001fec0003800000 */
[----:B------:R-:W2:Y:S01]  /*20260*/  LDC R9, c[0x0][0xbe8] ;  /* 0x0002fa00ff097b82 */ /* 0x000ea20000000800 */
[----:B------:R-:W-:Y:S01]  /*20270*/  IADD3 R8, R20, -0x80, R8 ;  /* 0xffffff8014087810 */ /* 0x000fe20007ffe008 */
[----:B--2---:R-:W-:-:S05]  /*20280*/  IMAD R2, R0, R9, RZ ;  /* 0x0000000900027224 */ /* 0x004fca00078e02ff */
[----:B------:R-:W-:-:S13]  /*20290*/  ISETP.GE.AND P0, PT, R8, R2, PT ;  /* 0x000000020800720c */ /* 0x000fda0003f06270 */
[----:B------:R-:W-:Y:S05]  /*202a0*/  @P0 BRA `(.L_x_2028) ;  /* 0x0000000000880947 */ /* 0x000fea0003800000 */
[----:B------:R-:W-:Y:S01]  /*202b0*/  ISETP.NE.AND P0, PT, R9, 0x1, PT ;  /* 0x000000010900780c */ /* 0x000fe20003f05270 */
[----:B------:R-:W-:Y:S01]  /*202c0*/  ULDC.64 UR4, c[0x0][0xb90] ;  /* 0x0002e40000047ab9 */ /* 0x000fe20000000a00 */
[----:B------:R-:W-:Y:S01]  /*202d0*/  IMAD.MOV.U32 R2, RZ, RZ, R6 ;  /* 0x000000ffff027224 */ /* 0x000fe200078e0006 */
[----:B------:R-:W-:Y:S01]  /*202e0*/  ULDC.64 UR6, c[0x0][0x208] ;  /* 0x0000820000067ab9 */ /* 0x000fe20000000a00 */
[----:B------:R-:W-:Y:S02]  /*202f0*/  IMAD R7, R10, UR4, RZ ;  /* 0x000000040a077c24 */ /* 0x000fe4000f8e02ff */
[----:B------:R-:W-:Y:S02]  /*20300*/  IMAD.MOV.U32 R3, RZ, RZ, R11 ;  /* 0x000000ffff037224 */ /* 0x000fe400078e000b */
[----:B------:R-:W-:Y:S02]  /*20310*/  IMAD.MOV.U32 R5, RZ, RZ, R8 ;  /* 0x000000ffff057224 */ /* 0x000fe400078e0008 */
[----:B------:R-:W-:-:S03]  /*20320*/  IMAD.WIDE.U32 R2, R26, UR4, R2 ;  /* 0x000000041a027c25 */ /* 0x000fc6000f8e0002 */
[----:B------:R-:W0:Y:S01]  /*20330*/  @P0 LDC R15, c[0x0][0xbec] ;  /* 0x0002fb00ff0f0b82 */ /* 0x000e220000000800 */
[----:B------:R-:W-:Y:S01]  /*20340*/  IMAD R7, R26, UR5, R7 ;  /* 0x000000051a077c24 */ /* 0x000fe2000f8e0207 */
[----:B------:R-:W-:-:S03]  /*20350*/  ULDC.64 UR4, c[0x0][0xb98] ;  /* 0x0002e60000047ab9 */ /* 0x000fc60000000a00 */
[----:B------:R-:W-:-:S03]  /*20360*/  IMAD.IADD R3, R3, 0x1, R7 ;  /* 0x0000000103037824 */ /* 0x000fc600078e0207 */
[----:B------:R-:W2:Y:S01]  /*20370*/  @P0 LDC R21, c[0x0][0xbf0] ;  /* 0x0002fc00ff150b82 */ /* 0x000ea20000000800 */
[----:B------:R-:W-:-:S04]  /*20380*/  IMAD.WIDE.U32 R2, R13, UR4, R2 ;  /* 0x000000040d027c25 */ /* 0x000fc8000f8e0002 */
[----:B0-----:R-:W-:-:S05]  /*20390*/  @P0 IMAD.HI.U32 R4, R8, R15, RZ ;  /* 0x0000000f08040227 */ /* 0x001fca00078e00ff */
[----:B--2---:R-:W-:Y:S01]  /*203a0*/  @P0 SHF.R.U32.HI R5, RZ, R21, R4 ;  /* 0x00000015ff050219 */ /* 0x004fe20000011604 */
[----:B------:R-:W-:-:S03]  /*203b0*/  IMAD R4, R12, UR4, RZ ;  /* 0x000000040c047c24 */ /* 0x000fc6000f8e02ff */
[C---:B------:R-:W-:Y:S02]  /*203c0*/  IADD3 R7, -R5.reuse, RZ, RZ ;  /* 0x000000ff05077210 */ /* 0x040fe40007ffe1ff */
[----:B------:R-:W-:-:S03]  /*203d0*/  IADD3 R2, P0, R5, R2, RZ ;  /* 0x0000000205027210 */ /* 0x000fc60007f1e0ff */
        /* <DEDUP_REMOVED lines=13> */
[----:B------:R-:W-:-:S05]  /*204b0*/  IMAD.MOV.U32 R3, RZ, RZ, -0x800000 ;  /* 0xff800000ff037424 */ /* 0x000fca00078e00ff */
[----:B------:R0:W-:Y:S02]  /*204c0*/  STG.E desc[UR6][R4.64], R3 ;  /* 0x0000000304007986 */ /* 0x0001e4000c101906 */
.L_x_2028:
[----:B------:R-:W-:Y:S05]  /*204d0*/  BSYNC B1 ;  /* 0x0000000000017941 */ /* 0x000fea0003800000 */
.L_x_2027:
[----:B0-2---:R-:W2:Y:S01]  /*204e0*/  LDL R4, [R1+0x40] ;  /* 0x0000400001047983 */ /* 0x005ea20000100800 */
[----:B------:R-:W-:-:S03]  /*204f0*/  ULDC.64 UR4, c[0x0][0xaa0] ;  /* 0x0002a80000047ab9 */ /* 0x000fc60000000a00 */
[----:B------:R-:W3:Y:S04]  /*20500*/  LDL R7, [R1+0x58] ;  /* 0x0000580001077983 */ /* 0x000ee80000100800 */
[----:B------:R0:W5:Y:S04]  /*20510*/  LDL R15, [R1+0x10] ;  /* 0x00001000010f7983 */ /* 0x0001680000100800 */
[----:B------:R0:W5:Y:S04]  /*20520*/  LDL R21, [R1+0xc] ;  /* 0x00000c0001157983 */ /* 0x0001680000100800 */
[----:B------:R0:W5:Y:S01]  /*20530*/  LDL R24, [R1+0x5c] ;  /* 0x00005c0001187983 */ /* 0x0001620000100800 */
[----:B------:R-:W-:-:S04]  /*20540*/  IMAD R3, R11, UR4, RZ ;  /* 0x000000040b037c24 */ /* 0x000fc8000f8e02ff */
[C---:B------:R-:W-:Y:S02]  /*20550*/  IMAD R5, R6.reuse, UR5, R3 ;  /* 0x0000000506057c24 */ /* 0x040fe4000f8e0203 */
[----:B------:R-:W-:Y:S01]  /*20560*/  IMAD.WIDE.U32 R2, R6, UR4, RZ ;  /* 0x0000000406027c25 */ /* 0x000fe2000f8e00ff */
[----:B------:R-:W-:-:S03]  /*20570*/  ULDC.64 UR4, c[0x0][0xae8] ;  /* 0x0002ba0000047ab9 */ /* 0x000fc60000000a00 */
[----:B------:R-:W-:Y:S02]  /*20580*/  IMAD.IADD R3, R3, 0x1, R5 ;  /* 0x0000000103037824 */ /* 0x000fe400078e0205 */
[----:B------:R-:W-:Y:S02]  /*20590*/  IMAD R6, R10, UR4, RZ ;  /* 0x000000040a067c24 */ /* 0x000fe4000f8e02ff */
[----:B------:R-:W-:-:S04]  /*205a0*/  IMAD.WIDE.U32 R2, R26, UR4, R2 ;  /* 0x000000041a027c25 */ /* 0x000fc8000f8e0002 */
[----:B--2---:R-:W-:Y:S02]  /*205b0*/  IMAD R4, R4, 0x20, R218 ;  /* 0x0000002004047824 */ /* 0x004fe400078e02da */
[----:B---3--:R-:W-:-:S03]  /*205c0*/  IMAD.MOV.U32 R8, RZ, RZ, R7 ;  /* 0x000000ffff087224 */ /* 0x008fc600078e0007 */
[----:B------:R-:W-:Y:S01]  /*205d0*/  IADD3 R9, R20, R4, RZ ;  /* 0x0000000414097210 */ /* 0x000fe20007ffe0ff */
[----:B------:R-:W-:Y:S01]  /*205e0*/  IMAD R7, R26, UR5, R6 ;  /* 0x000000051a077c24 */ /* 0x000fe2000f8e0206 */
[----:B------:R-:W-:-:S03]  /*205f0*/  ULDC.64 UR4, c[0x0][0xaf0] ;  /* 0x0002bc0000047ab9 */ /* 0x000fc60000000a00 */
[----:B------:R-:W-:Y:S02]  /*20600*/  @P2 IMAD.HI.U32 R4, R9, R14, RZ ;  /* 0x0000000e09042227 */ /* 0x000fe400078e00ff */
[----:B------:R0:W5:Y:S02]  /*20610*/  LDL R14, [R1+0x44] ;  /* 0x00004400010e7983 */ /* 0x0001640000100800 */
[----:B------:R-:W-:Y:S01]  /*20620*/  IMAD.MOV.U32 R5, RZ, RZ, R9 ;  /* 0x000000ffff057224 */ /* 0x000fe200078e0009 */
[----:B------:R-:W-:Y:S01]  /*20630*/  @P2 SHF.R.U32.HI R5, RZ, R25, R4 ;  /* 0x00000019ff052219 */ /* 0x000fe20000011604 */
[----:B------:R-:W-:Y:S02]  /*20640*/  IMAD R6, R12, UR4, RZ ;  /* 0x000000040c067c24 */ /* 0x000fe4000f8e02ff */
[----:B------:R-:W-:Y:S01]  /*20650*/  IMAD.IADD R3, R3, 0x1, R7 ;  /* 0x0000000103037824 */ /* 0x000fe200078e0207 */
[----:B------:R-:W-:Y:S01]  /*20660*/  SHF.R.S32.HI R4, RZ, 0x1f, R5 ;  /* 0x0000001fff047819 */ /* 0x000fe20000011405 */
[----:B------:R-:W-:-:S02]  /*20670*/  IMAD R7, R13, UR5, R6 ;  /* 0x000000050d077c24 */ /* 0x000fc4000f8e0206 */
        /* <DEDUP_REMOVED lines=10> */
[----:B------:R-:W-:Y:S02]  /*20720*/  IMAD.IADD R3, R3, 0x1, R9 ;  /* 0x0000000103037824 */ /* 0x000fe400078e0209 */
[----:B------:R-:W-:Y:S01]  /*20730*/  IMAD R4, R4, UR4, RZ ;  /* 0x0000000404047c24 */ /* 0x000fe2000f8e02ff */
[----:B------:R-:W-:Y:S01]  /*20740*/  IADD3 R6, R218, R20, RZ ;  /* 0x00000014da067210 */ /* 0x000fe20007ffe0ff */
        /* <DEDUP_REMOVED lines=9> */
[-C--:B------:R-:W-:Y:S01]  /*207e0*/  ISETP.GE.AND P1, PT, R0, R23.reuse, PT ;  /* 0x000000170000720c */ /* 0x080fe20003f26270 */
[----:B------:R-:W-:Y:S01]  /*207f0*/  VIADD R0, R6, 0x40 ;  /* 0x0000004006007836 */ /* 0x000fe20000000000 */
[----:B------:R0:W2:Y:S01]  /*20800*/  SHFL.IDX PT, R2, R4, RZ, 0x181f ;  /* 0x00181fff04027589 */ /* 0x0000a200000e0000 */
[----:B------:R-:W-:Y:S03]  /*20810*/  BSSY B1, `(.L_x_2029) ;  /* 0x0000017000017945 */ /* 0x000fe60003800000 */
[----:B------:R0:W3:Y:S01]  /*20820*/  SHFL.IDX PT, R3, R5, RZ, 0x181f ;  /* 0x00181fff05037589 */ /* 0x0000e200000e0000 */
[----:B------:R-:W-:Y:S01]  /*20830*/  IMAD.MOV.U32 R20, RZ, RZ, R8 ;  /* 0x000000ffff147224 */ /* 0x000fe200078e0008 */
[----:B------:R-:W-:Y:S01]  /*20840*/  ISETP.GE.AND P0, PT, R0, R23, PT ;  /* 0x000000170000720c */ /* 0x000fe20003f06270 */
[----:B------:R-:W-:-:S12]  /*20850*/  @P2 BRA `(.L_x_2030) ;  /* 0x0000000000482947 */ /* 0x000fd80003800000 */
[----:B------:R-:W-:Y:S01]  /*20860*/  ULDC UR4, c[0x0][0xac8] ;  /* 0x0002b20000047ab9 */ /* 0x000fe20000000800 */
[----:B------:R-:W-:Y:S01]  /*20870*/  ULDC.64 UR6, c[0x0][0x208] ;  /* 0x0000820000067ab9 */ /* 0x000fe20000000a00 */
[----:B------:R-:W-:Y:S02]  /*20880*/  ISETP.GE.AND P5, PT, R18, UR4, PT ;  /* 0x0000000412007c0c */ /* 0x000fe4000bfa6270 */
[----:B-----5:R-:W-:Y:S02]  /*20890*/  ISETP.GE.AND P3, PT, R21, UR4, PT ;  /* 0x0000000415007c0c */ /* 0x020fe4000bf66270 */
[----:B------:R-:W-:Y:S02]  /*208a0*/  ISETP.GE.AND P2, PT, R15, UR4, PT ;  /* 0x000000040f007c0c */ /* 0x000fe4000bf46270 */
[----:B------:R-:W-:-:S07]  /*208b0*/  ISETP.GE.AND P4, PT, R226, UR4, PT ;  /* 0x00000004e2007c0c */ /* 0x000fce000bf86270 */
[----:B--2---:R-:W-:-:S04]  /*208c0*/  @!P5 LEA R8, P6, R18, R2, 0x1 ;  /* 0x000000021208d211 */ /* 0x004fc800078c08ff */
[-C--:B---3--:R-:W-:Y:S02]  /*208d0*/  @!P5 LEA.HI.X R9, R18, R3.reuse, R19, 0x1, P6 ;  /* 0x000000031209d211 */ /* 0x088fe400030f0c13 */
[CC--:B------:R-:W-:Y:S01]  /*208e0*/  @!P3 LEA R10, P6, R21.reuse, R2.reuse, 0x1 ;  /* 0x00000002150ab211 */ /* 0x0c0fe200078c08ff */
        /* <DEDUP_REMOVED lines=9> */
.L_x_2030:
[----:B------:R-:W-:Y:S05]  /*20980*/  BSYNC B1 ;  /* 0x0000000000017941 */ /* 0x000fea0003800000 */
.L_x_2029:
[----:B---34-:R3:W4:Y:S01]  /*20990*/  SHFL.IDX PT, R3, R5, 0x1, 0x181f ;  /* 0x00381f0005037f89 */ /* 0x01872200000e0000 */
[----:B------:R-:W-:Y:S03]  /*209a0*/  BSSY B1, `(.L_x_2031) ;  /* 0x0000015000017945 */ /* 0x000fe60003800000 */
[----:B--2---:R3:W2:Y:S01]  /*209b0*/  SHFL.IDX PT, R2, R4, 0x1, 0x181f ;  /* 0x00381f0004027f89 */ /* 0x0046a200000e0000 */
[----:B------:R-:W-:Y:S05]  /*209c0*/  @P1 BRA `(.L_x_2032) ;  /* 0x0000000000481947 */ /* 0x000fea0003800000 */
[----:B------:R-:W-:Y:S01]  /*209d0*/  ULDC UR4, c[0x0][0xac8] ;  /* 0x0002b20000047ab9 */ /* 0x000fe20000000800 */
[----:B------:R-:W-:Y:S01]  /*209e0*/  ULDC.64 UR6, c[0x0][0x208] ;  /* 0x0000820000067ab9 */ /* 0x000fe20000000a00 */
[----:B------:R-:W-:Y:S02]  /*209f0*/  ISETP.GE.AND P4, PT, R18, UR4, PT ;  /* 0x0000000412007c0c */ /* 0x000fe4000bf86270 */
[----:B------:R-:W-:Y:S02]  /*20a00*/  ISETP.GE.AND P3, PT, R226, UR4, PT ;  /* 0x00000004e2007c0c */ /* 0x000fe4000bf66270 */
[----:B-----5:R-:W-:Y:S02]  /*20a10*/  ISETP.GE.AND P2, PT, R21, UR4, PT ;  /* 0x0000000415007c0c */ /* 0x020fe4000bf46270 */
[----:B------:R-:W-:-:S07]  /*20a20*/  ISETP.GE.AND P1, PT, R15, UR4, PT ;  /* 0x000000040f007c0c */ /* 0x000fce000bf26270 */
[-C--:B--2---:R-:W-:Y:S02]  /*20a30*/  @!P4 LEA R8, P6, R18, R2.reuse, 0x1 ;  /* 0x000000021208c211 */ /* 0x084fe400078c08ff */
[----:B------:R-:W-:Y:S02]  /*20a40*/  @!P3 SHF.L.U32 R7, R14, 0x3, RZ ;  /* 0x000000030e07b819 */ /* 0x000fe400000006ff */
[-C--:B----4-:R-:W-:Y:S02]  /*20a50*/  @!P4 LEA.HI.X R9, R18, R3.reuse, R19, 0x1, P6 ;  /* 0x000000031209c211 */ /* 0x090fe400030f0c13 */
[-C--:B------:R-:W-:Y:S02]  /*20a60*/  @!P2 LEA R10, P5, R21, R2.reuse, 0x1 ;  /* 0x00000002150aa211 */ /* 0x080fe400078a08ff */
        /* <DEDUP_REMOVED lines=8> */
.L_x_2032:
[----:B------:R-:W-:Y:S05]  /*20af0*/  BSYNC B1 ;  /* 0x0000000000017941 */ /* 0x000fea0003800000 */
.L_x_2031:
[----:B--2-4-:R2:W4:Y:S01]  /*20b00*/  SHFL.IDX PT, R3, R5, 0x2, 0x181f ;  /* 0x00581f0005037f89 */ /* 0x01452200000e0000 */
[----:B------:R-:W-:Y:S03]  /*20b10*/  BSSY B1, `(.L_x_2033) ;  /* 0x0000015000017945 */ /* 0x000fe60003800000 */
[----:B------:R2:W0:Y:S01]  /*20b20*/  SHFL.IDX PT, R2, R4, 0x2, 0x181f ;  /* 0x00581f0004027f89 */ /* 0x00042200000e0000 */
[----:B------:R-:W-:Y:S05]  /*20b30*/  @P0 BRA `(.L_x_2034) ;  /* 0x0000000000480947 */ /* 0x000fea0003800000 */
[----:B------:R-:W-:Y:S01]  /*20b40*/  ULDC UR4, c[0x0][0xac8] ;  /* 0x0002b20000047ab9 */ /* 0x000fe20000000800 */
[----:B------:R-:W-:Y:S01]  /*20b50*/  ULDC.64 UR6, c[0x0][0x208] ;  /* 0x0000820000067ab9 */ /* 0x000fe20000000a00 */
[----:B------:R-:W-:Y:S02]  /*20b60*/  ISETP.GE.AND P3, PT, R18, UR4, PT ;  /* 0x0000000412007c0c */ /* 0x000fe4000bf66270 */
[----:B-----5:R-:W-:Y:S02]  /*20b70*/  ISETP.GE.AND P5, PT, R21, UR4, PT ;  /* 0x0000000415007c0c */ /* 0x020fe4000bfa6270 */
[----:B------:R-:W-:Y:S02]  /*20b80*/  ISETP.GE.AND P6, PT, R15, UR4, PT ;  /* 0x000000040f007c0c */ /* 0x000fe4000bfc6270 */
[----:B------:R-:W-:-:S07]  /*20b90*/  ISETP.GE.AND P4, PT, R226, UR4, PT ;  /* 0x00000004e2007c0c */ /* 0x000fce000bf86270 */
[-C--:B0-----:R-:W-:Y:S02]  /*20ba0*/  @!P3 LEA R8, P0, R18, R2.reuse, 0x1 ;  /* 0x000000021208b211 */ /* 0x081fe400078008ff */
[-C--:B------:R-:W-:Y:S02]  /*20bb0*/  @!P5 LEA R10, P1, R21, R2.reuse, 0x1 ;  /* 0x00000002150ad211 */ /* 0x080fe400078208ff */
[----:B------:R-:W-:Y:S02]  /*20bc0*/  @!P6 LEA R12, P2, R15, R2, 0x1 ;  /* 0x000000020f0ce211 */ /* 0x000fe400078408ff */
        /* <DEDUP_REMOVED lines=9> */
.L_x_2034:
[----:B------:R-:W-:Y:S05]  /*20c60*/  BSYNC B1 ;  /* 0x0000000000017941 */ /* 0x000fea0003800000 */
.L_x_2033:
        /* <DEDUP_REMOVED lines=14> */
[----:B--23--:R-:W-:Y:S01]  /*20d50*/  @!P4 IMAD.SHL.U32 R5, R14, 0x8, RZ ;  /* 0x000000080e05c824 */ /* 0x00cfe200078e00ff */
        /* <DEDUP_REMOVED lines=8> */
.L_x_2025:
[----:B------:R-:W-:Y:S05]  /*20de0*/  BSYNC B0 ;  /* 0x0000000000007941 */ /* 0x000fea0003800000 */
.L_x_2016:
[----:B------:R-:W-:Y:S02]  /*20df0*/  ULDC UR4, c[0x0][0xc3c] ;  /* 0x00030f0000047ab9 */ /* 0x000fe40000000800 */
[----:B-1----:R-:W-:-:S13]  /*20e00*/  ISETP.GE.AND P0, PT, R67, UR4, PT ;  /* 0x0000000443007c0c */ /* 0x002fda000bf06270 */
[----:B------:R-:W-:Y:S05]  /*20e10*/  @!P0 BRA `(.L_x_2035) ;  /* 0xfffffe0400ac8947 */ /* 0x000fea000383ffff */
[----:B------:R-:W-:Y:S05]  /*20e20*/  BRA `(.L_x_1746) ;  /* 0x0000009400107947 */ /* 0x000fea0003800000 */
.L_x_1744:
        /* <DEDUP_REMOVED lines=18> */
.L_x_2036:
        /* <DEDUP_REMOVED lines=42> */
.L_x_2042:
        /* <DEDUP_REMOVED lines=13> */
.L_x_2041:
[----:B------:R-:W-:Y:S05]  /*212c0*/  BSYNC B0 ;  /* 0x0000000000007941 */ /* 0x000fea0003800000 */
.L_x_2040:
        /* <DEDUP_REMOVED lines=21> */
.L_x_2038:
[----:B------:R-:W-:Y:S01]  /*21420*/  IMAD.IADD R8, R7, 0x1, -R8 ;  /* 0x0000000107087824 */ /* 0x000fe200078e0a08 */
[----:B------:R-:W-:-:S03]  /*21430*/  ULDC.64 UR8, c[0x0][0x208] ;  /* 0x0000820000087ab9 */ /* 0x000fc60000000a00 */
[----:B------:R-:W-:-:S05]  /*21440*/  IMAD R2, R5, UR5, R8 ;  /* 0x0000000505027c24 */ /* 0x000fca000f8e0208 */
[----:B------:R-:W-:Y:S02]  /*21450*/  ISETP.GT.AND P0, PT, R2, UR6, PT ;  /* 0x0000000602007c0c */ /* 0x000fe4000bf04270 */
[----:B------:R-:W0:Y:S11]  /*21460*/  LDC.64 R2, c[0x0][0xc90] ;  /* 0x00032400ff027b82 */ /* 0x000e360000000a00 */
[----:B------:R-:W-:-:S04]  /*21470*/  VOTE.ANY R12, PT, !P0 ;  /* 0x00000000000c7806 */ /* 0x000fc800040e0100 */
[----:B------:R-:W1:Y:S02]  /*21480*/  POPC R7, R12 ;  /* 0x0000000c00077309 */ /* 0x000e640000000000 */
[----:B-1----:R-:W-:-:S05]  /*21490*/  IADD3 R19, R7, UR4, RZ ;  /* 0x0000000407137c10 */ /* 0x002fca000fffe0ff */
        /* <DEDUP_REMOVED lines=11> */
[----:B------:R-:W-:-:S06]  /*21550*/  VIADD R16, R7, 0xffffffff ;  /* 0xffffffff07107836 */ /* 0x000fcc0000000000 */
[----:B------:R2:W3:Y:S02]  /*21560*/  SHFL.IDX PT, R16, R5, R16, 0x1f ;  /* 0x00001f1005107589 */ /* 0x0004e400000e0000 */
.L_x_2043:
[----:B-12---:R-:W-:Y:S01]  /*21570*/  IMAD.MOV R5, RZ, RZ, -R3 ;  /* 0x000000ffff057224 */ /* 0x006fe200078e0a03 */
[----:B------:R-:W-:Y:S01]  /*21580*/  IABS R7, R9 ;  /* 0x0000000900077213 */ /* 0x000fe20000000000 */
        /* <DEDUP_REMOVED lines=19> */
[----:B------:R-:W-:Y:S01]  /*216c0*/  IMAD R5, R11, R8, RZ ;  /* 0x000000080b057224 */ /* 0x000fe200078e02ff */
[----:B------:R-:W-:-:S03]  /*216d0*/  IADD3 R8, -R8, RZ, RZ ;  /* 0x000000ff08087210 */ /* 0x000fc60007ffe1ff */
[----:B------:R-:W-:Y:S02]  /*216e0*/  IMAD.MOV R10, RZ, RZ, -R5 ;  /* 0x000000ffff0a7224 */ /* 0x000fe400078e0a05 */
[----:B------:R-:W-:-:S03]  /*216f0*/  IMAD R8, R9, R8, R2 ;  /* 0x0000000809087224 */ /* 0x000fc600078e0202 */
[----:B------:R-:W-:Y:S01]  /*21700*/  VIADDMNMX R11, R10, UR5, R11, PT ;  /* 0x000000050a0b7c46 */ /* 0x000fe2000b80010b */
[----:B------:R-:W-:-:S03]  /*21710*/  IMAD.IADD R5, R8, 0x1, R5 ;  /* 0x0000000108057824 */ /* 0x000fc600078e0205 */
[----:B------:R-:W-:-:S04]  /*21720*/  IABS R7, R11 ;  /* 0x0000000b00077213 */ /* 0x000fc80000000000 */
[----:B------:R-:W1:Y:S08]  /*21730*/  I2F.RP R10, R7 ;  /* 0x00000007000a7306 */ /* 0x000e700000209400 */
[----:B-1----:R-:W1:Y:S02]  /*21740*/  MUFU.RCP R10, R10 ;  /* 0x0000000a000a7308 */ /* 0x002e640000001000 */
[----:B-1----:R-:W-:Y:S01]  /*21750*/  VIADD R3, R10, 0xffffffe ;  /* 0x0ffffffe0a037836 */ /* 0x002fe20000000000 */
[----:B------:R-:W-:-:S05]  /*21760*/  IABS R10, R11 ;  /* 0x0000000b000a7213 */ /* 0x000fca0000000000 */
[----:B------:R-:W1:Y:S01]  /*21770*/  F2I.FTZ.U32.TRUNC.NTZ R3, R3 ;  /* 0x0000000300037305 */ /* 0x000e62000021f000 */
[----:B------:R-:W-:Y:S02]  /*21780*/  IMAD.MOV R10, RZ, RZ, -R10 ;  /* 0x000000ffff0a7224 */ /* 0x000fe400078e0a0a */
[----:B-1----:R-:W-:-:S04]  /*21790*/  IMAD.MOV R2, RZ, RZ, -R3 ;  /* 0x000000ffff027224 */ /* 0x002fc800078e0a03 */
[----:B------:R-:W-:Y:S02]  /*217a0*/  IMAD R9, R2, R7, RZ ;  /* 0x0000000702097224 */ /* 0x000fe400078e02ff */
[----:B------:R-:W-:-:S04]  /*217b0*/  IMAD.MOV.U32 R2, RZ, RZ, RZ ;  /* 0x000000ffff027224 */ /* 0x000fc800078e00ff */
[----:B------:R-:W-:Y:S01]  /*217c0*/  IMAD.HI.U32 R2, R3, R9, R2 ;  /* 0x0000000903027227 */ /* 0x000fe200078e0002 */
[----:B------:R-:W-:Y:S02]  /*217d0*/  IABS R9, R8 ;  /* 0x0000000800097213 */ /* 0x000fe40000000000 */
[----:B------:R-:W-:-:S03]  /*217e0*/  LOP3.LUT R3, R8, R11, RZ, 0x3c, !PT ;  /* 0x0000000b08037212 */ /* 0x000fc600078e3cff */
[----:B------:R-:W-:Y:S01]  /*217f0*/  IMAD.HI.U32 R2, R2, R9, RZ ;  /* 0x0000000902027227 */ /* 0x000fe200078e00ff */
[----:B------:R-:W-:-:S03]  /*21800*/  ISETP.GE.AND P2, PT, R3, RZ, PT ;  /* 0x000000ff0300720c */ /* 0x000fc60003f46270 */
[----:B------:R-:W-:-:S05]  /*21810*/  IMAD R10, R2, R10, R9 ;  /* 0x0000000a020a7224 */ /* 0x000fca00078e0209 */
[----:B------:R-:W-:-:S13]  /*21820*/  ISETP.GT.U32.AND P1, PT, R7, R10, PT ;  /* 0x0000000a0700720c */ /* 0x000fda0003f24070 */
[----:B------:R-:W-:Y:S02]  /*21830*/  @!P1 IMAD.IADD R10, R10, 0x1, -R7 ;  /* 0x000000010a0a9824 */ /* 0x000fe400078e0a07 */
[----:B------:R-:W-:Y:S01]  /*21840*/  @!P1 VIADD R2, R2, 0x1 ;  /* 0x0000000102029836 */ /* 0x000fe20000000000 */
[----:B------:R-:W-:Y:S02]  /*21850*/  ISETP.NE.AND P1, PT, R11, RZ, PT ;  /* 0x000000ff0b00720c */ /* 0x000fe40003f25270 */
[----:B------:R-:W-:-:S13]  /*21860*/  ISETP.GE.U32.AND P0, PT, R10, R7, PT ;  /* 0x000000070a00720c */ /* 0x000fda0003f06070 */
[----:B------:R-:W-:-:S05]  /*21870*/  @P0 IADD3 R2, R2, 0x1, RZ ;  /* 0x0000000102020810 */ /* 0x000fca0007ffe0ff */
[----:B------:R-:W-:Y:S01]  /*21880*/  @!P2 IMAD.MOV R2, RZ, RZ, -R2 ;  /* 0x000000ffff02a224 */ /* 0x000fe200078e0a02 */
[----:B------:R-:W-:Y:S01]  /*21890*/  @!P1 LOP3.LUT R2, RZ, R11, RZ, 0x33, !PT ;  /* 0x0000000bff029212 */ /* 0x000fe200078e33ff */
[----:B------:R-:W-:-:S03]  /*218a0*/  IMAD.MOV R11, RZ, RZ, -R11 ;  /* 0x000000ffff0b7224 */ /* 0x000fc600078e0a0b */
[----:B------:R-:W-:Y:S01]  /*218b0*/  LOP3.LUT R17, RZ, R2, RZ, 0x33, !PT ;  /* 0x00000002ff117212 */ /* 0x000fe200078e33ff */
[----:B------:R-:W-:-:S04]  /*218c0*/  IMAD R18, R2, R11, R5 ;  /* 0x0000000b02127224 */ /* 0x000fc800078e0205 */
[----:B------:R-:W-:Y:S01]  /*218d0*/  IMAD.IADD R17, R6, 0x1, R17 ;  /* 0x0000000106117824 */ /* 0x000fe200078e0211 */
[----:B------:R-:W-:Y:S06]  /*218e0*/  BRA `(.L_x_2044) ;  /* 0x00000000000c7947 */ /* 0x000fec0003800000 */
.L_x_2039:
[----:B------:R-:W-:Y:S01]  /*218f0*/  IMAD.MOV.U32 R17, RZ, RZ, RZ ;  /* 0x000000ffff117224 */ /* 0x000fe200078e00ff */
[----:B------:R-:W-:Y:S01]  /*21900*/  MOV R16, UR6 ;  /* 0x0000000600107c02 */ /* 0x000fe20008000f00 */
[----:B------:R-:W-:-:S07]  /*21910*/  IMAD.MOV.U32 R18, RZ, RZ, RZ ;  /* 0x000000ffff127224 */ /* 0x000fce00078e00ff */
.L_x_2044:
[----:B------:R-:W-:-:S13]  /*21920*/  ISETP.NE.AND P0, PT, R0, RZ, PT ;  /* 0x000000ff0000720c */ /* 0x000fda0003f05270 */
[----:B------:R-:W1:Y:S01]  /*21930*/  @!P0 S2R R3, SR_CgaCtaId ;  /* 0x0000000000038919 */ /* 0x000e620000008800 */
[----:B------:R-:W-:-:S04]  /*21940*/  @!P0 MOV R0, 0x400 ;  /* 0x0000040000008802 */ /* 0x000fc80000000f00 */
[----:B-1----:R-:W-:-:S05]  /*21950*/  @!P0 LEA R0, R3, R0, 0x18 ;  /* 0x0000000003008211 */ /* 0x002fca00078ec0ff */
[----:B------:R1:W-:Y:S01]  /*21960*/  @!P0 STS.128 [R0+0x308d0], R16 ;  /* 0x0308d01000008388 */ /* 0x0003e20000000c00 */
[----:B------:R-:W-:Y:S06]  /*21970*/  BAR.ARV 0x5, 0x180 ;  /* 0x0146000000007b1d */ /* 0x000fec0000002000 */
.L_x_2037:
[----:B-1----:R-:W-:Y:S01]  /*21980*/  IMAD.MOV.U32 R0, RZ, RZ, 0x1 ;  /* 0x00000001ff007424 */ /* 0x002fe200078e00ff */
[----:B------:R1:W-:Y:S01]  /*21990*/  STL [R1+0x4], RZ ;  /* 0x000004ff01007387 */ /* 0x0003e20000100800 */
[----:B------:R-:W-:Y:S02]  /*219a0*/  ULDC UR4, c[0x0][0xc3c] ;  /* 0x00030f0000047ab9 */ /* 0x000fe40000000800 */
[----:B--2---:R-:W-:Y:S01]  /*219b0*/  ISETP.GE.AND P0, PT, R19, UR4, PT ;  /* 0x0000000413007c0c */ /* 0x004fe2000bf06270 */
[----:B------:R1:W-:Y:S04]  /*219c0*/  STL [R1+0x10], R0 ;  /* 0x0000100001007387 */ /* 0x0003e80000100800 */
[----:B------:R1:W-:Y:S08]  /*219d0*/  STL [R1+0x48], RZ ;  /* 0x000048ff01007387 */ /* 0x0003f00000100800 */
[----:B-1----:R-:W-:Y:S05]  /*219e0*/  @P0 BRA `(.L_x_2045) ;  /* 0x0000008400300947 */ /* 0x002fea0003800000 */
[----:B------:R-:W1:Y:S01]  /*219f0*/  S2UR UR5, SR_CgaCtaId ;  /* 0x00000000000579c3 */ /* 0x000e620000008800 */
[C---:B------:R-:W-:Y:S01]  /*21a00*/  IMAD.SHL.U32 R0, R4.reuse, 0x8, RZ ;  /* 0x0000000804007824 */ /* 0x040fe200078e00ff */
[----:B------:R-:W-:Y:S01]  /*21a10*/  LOP3.LUT R5, R4, 0x7f, RZ, 0xc0, !PT ;  /* 0x0000007f04057812 */ /* 0x000fe200078ec0ff */
[----:B------:R-:W-:Y:S01]  /*21a20*/  UMOV UR4, 0x400 ;  /* 0x0000040000047882 */ /* 0x000fe20000000000 */
[----:B------:R-:W-:Y:S01]  /*21a30*/  BSSY B8, `(.L_x_2045) ;  /* 0x0000847000087945 */ /* 0x000fe20003800000 */
[----:B------:R-:W-:Y:S01]  /*21a40*/  ULDC.64 UR36, c[0x0][0x198] ;  /* 0x0000660000247ab9 */ /* 0x000fe20000000a00 */
[----:B------:R-:W-:Y:S01]  /*21a50*/  LOP3.LUT R3, R0, 0x1f8, RZ, 0xc0, !PT ;  /* 0x000001f800037812 */ /* 0x000fe200078ec0ff */
[----:B0-----:R-:W-:Y:S01]  /*21a60*/  IMAD.SHL.U32 R2, R5, 0x8, RZ ;  /* 0x0000000805027824 */ /* 0x001fe200078e00ff */
[----:B------:R-:W-:Y:S01]  /*21a70*/  SHF.R.U32.HI R5, RZ, 0x3, R5 ;  /* 0x00000003ff057819 */ /* 0x000fe20000011605 */
[----:B------:R-:W-:Y:S01]  /*21a80*/  ULDC UR38, c[0x0][0xc] ;  /* 0x0000030000267ab9 */ /* 0x000fe20000000800 */
[----:B------:R-:W-:Y:S01]  /*21a90*/  LOP3.LUT R3, R3, 0x38, R4, 0x78, !PT ;  /* 0x0000003803037812 */ /* 0x000fe200078e7804 */
[----:B------:R-:W-:Y:S01]  /*21aa0*/  IMAD.SHL.U32 R4, R4, 0x10, RZ ;  /* 0x0000001004047824 */ /* 0x000fe200078e00ff */
[----:B------:R-:W-:-:S02]  /*21ab0*/  LOP3.LUT R0, R0, 0x38, RZ, 0xc0, !PT ;  /* 0x0000003800007812 */ /* 0x000fc400078ec0ff */
[----:B------:R-:W-:Y:S02]  /*21ac0*/  LOP3.LUT R2, R3, 0x200, R2, 0xf8, !PT ;  /* 0x0000020003027812 */ /* 0x000fe400078ef802 */
[----:B------:R-:W-:Y:S01]  /*21ad0*/  LOP3.LUT R4, R5, 0x70, R4, 0xf8, !PT ;  /* 0x0000007005047812 */ /* 0x000fe200078ef804 */
[----:B------:R-:W-:Y:S01]  /*21ae0*/  IMAD.MOV.U32 R4, RZ, RZ, 0x1 ;  /* 0x00000001ff047424 */ /* 0x000fe200078e00ff */
[----:B-1----:R-:W-:-:S06]  /*21af0*/  ULEA UR4, UR5, UR4, 0x18 ;  /* 0x0000000405047291 */ /* 0x002fcc000f8ec03f */
[----:B------:R-:W-:-:S05]  /*21b00*/  MOV R3, UR4 ;  /* 0x0000000400037c02 */ /* 0x000fca0008000f00 */
[----:B------:R0:W-:Y:S02]  /*21b10*/  STL [R1], R3 ;  /* 0x0000000301007387 */ /* 0x0001e40000100800 */
[----:B0-----:R-:W-:Y:S02]  /*21b20*/  IMAD R3, R2, 0x2, R3 ;  /* 0x0000000202037824 */ /* 0x001fe400078e0203 */
[----:B------:R-:W-:-:S03]  /*21b30*/  IMAD.MOV.U32 R2, RZ, RZ, 0x1 ;  /* 0x00000001ff027424 */ /* 0x000fc600078e00ff */
[----:B------:R0:W-:Y:S04]  /*21b40*/  STL [R1+0x28], R3 ;  /* 0x0000280301007387 */ /* 0x0001e80000100800 */
[----:B------:R-:W-:Y:S04]  /*21b50*/  STL [R1+0x48], RZ ;  /* 0x000048ff01007387 */ /* 0x000fe80000100800 */
[----:B------:R1:W-:Y:S01]  /*21b60*/  STL [R1+0x1c], R2 ;  /* 0x00001c0201007387 */ /* 0x0003e20000100800 */
[----:B0-----:R-:W-:-:S03]  /*21b70*/  LOP3.LUT R3, R0, 0x40, RZ, 0xfc, !PT ;  /* 0x0000004000037812 */ /* 0x001fc600078efcff */
[----:B------:R0:W-:Y:S04]  /*21b80*/  STL [R1+0x18], RZ ;  /* 0x000018ff01007387 */ /* 0x0001e80000100800 */
[----:B------:R0:W-:Y:S01]  /*21b90*/  STL [R1+0x4], RZ ;  /* 0x000004ff01007387 */ /* 0x0001e20000100800 */
[----:B-1----:R-:W-:-:S03]  /*21ba0*/  LOP3.LUT R2, R0, 0x80, RZ, 0xfc, !PT ;  /* 0x0000008000027812 */ /* 0x002fc600078efcff */
[----:B------:R0:W-:Y:S01]  /*21bb0*/  STL [R1+0x10], R4 ;  /* 0x0000100401007387 */ /* 0x0001e20000100800 */
[----:B------:R-:W-:-:S07]  /*21bc0*/  LOP3.LUT R0, R0, 0xc0, RZ, 0xfc, !PT ;  /* 0x000000c000007812 */ /* 0x000fce00078efcff */
.L_x_2218:
[----:B------:R-:W-:Y:S05]  /*21bd0*/  YIELD ;  /* 0x0000000000007946 */ /* 0x000fea0003800000 */
[----:B------:R-:W-:Y:S01]  /*21be0*/  ULDC.64 UR4, c[0x0][0xa28] ;  /* 0x00028a0000047ab9 */ /* 0x000fe20000000a00 */
[----:B--2---:R-:W-:Y:S02]  /*21bf0*/  CS2R R6, SRZ ;  /* 0x0000000000067805 */ /* 0x004fe4000001ff00 */
[----:B------:R-:W-:Y:S01]  /*21c00*/  ISETP.NE.U32.AND P0, PT, RZ, UR4, PT ;  /* 0x00000004ff007c0c */ /* 0x000fe2000bf05070 */
[----:B-1----:R-:W1:Y:S01]  /*21c10*/  LDC.64 R12, c[0x0][0xa00] ;  /* 0x00028000ff0c7b82 */ /* 0x002e620000000a00 */
[----:B------:R-:W-:Y:S01]  /*21c20*/  ULDC.64 UR10, c[0x0][0x208] ;  /* 0x00008200000a7ab9 */ /* 0x000fe20000000a00 */
[----:B------:R-:W-:Y:S01]  /*21c30*/  ULDC.64 UR6, c[0x0][0xa08] ;  /* 0x0002820000067ab9 */ /* 0x000fe20000000a00 */
[----:B------:R-:W-:Y:S01]  /*21c40*/  ISETP.NE.AND.EX P0, PT, RZ, UR5, PT, P0 ;  /* 0x00000005ff007c0c */ /* 0x000fe2000bf05300 */
[----:B------:R-:W-:Y:S01]  /*21c50*/  ULDC.64 UR4, c[0x0][0xa18] ;  /* 0x0002860000047ab9 */ /* 0x000fe20000000a00 */
[----:B------:R-:W-:-:S03]  /*21c60*/  ULDC.64 UR8, c[0x0][0xa10] ;  /* 0x0002840000087ab9 */ /* 0x000fc60000000a00 */
[----:B0-----:R-:W0:Y:S08]  /*21c70*/  LDC.64 R4, c[0x0][0xa08] ;  /* 0x00028200ff047b82 */ /* 0x001e300000000a00 */
        /* <DEDUP_REMOVED lines=8> */
[----:B------:R-:W-:Y:S01]  /*21d00*/  ISETP.NE.U32.AND P4, PT, RZ, UR8, PT ;  /* 0x00000008ff007c0c */ /* 0x000fe2000bf85070 */
[----:B------:R-:W-:Y:S01]  /*21d10*/  IMAD.MOV.U32 R8, RZ, RZ, RZ ;  /* 0x000000ffff087224 */ /* 0x000fe200078e00ff */
[----:B------:R-:W-:Y:S01]  /*21d20*/  ISETP.NE.U32.AND P1, PT, RZ, UR4, PT ;  /* 0x00000004ff007c0c */ /* 0x000fe2000bf25070 */
[----:B--2---:R-:W1:Y:S01]  /*21d30*/  LDC.64 R2, c[0x0][0xa10] ;  /* 0x00028400ff027b82 */ /* 0x004e620000000a00 */
[----:B---3--:R-:W-:-:S02]  /*21d40*/  IMAD.MOV.U32 R0, RZ, RZ, RZ ;  /* 0x000000ffff007224 */ /* 0x008fc400078e00ff */
[----:B------:R-:W-:Y:S01]  /*21d50*/  ISETP.NE.AND.EX P3, PT, RZ, UR5, PT, P1 ;  /* 0x00000005ff007c0c */ /* 0x000fe2000bf65310 */
[----:B0-----:R-:W-:-:S04]  /*21d60*/  IMAD.WIDE R4, R19, 0x4, R4 ;  /* 0x0000000413047825 */ /* 0x001fc800078e0204 */
[----:B------:R-:W0:Y:S01]  /*21d70*/  @P0 LDC.64 R10, c[0x0][0xa18] ;  /* 0x00028600ff0a0b82 */ /* 0x000e220000000a00 */
[----:B------:R-:W-:Y:S01]  /*21d80*/  ULDC UR4, c[0x0][0x288] ;  /* 0x0000a20000047ab9 */ /* 0x000fe20000000800 */
[----:B------:R-:W-:Y:S02]  /*21d90*/  ISETP.NE.AND.EX P1, PT, RZ, UR7, PT, P2 ;  /* 0x00000007ff007c0c */ /* 0x000fe4000bf25320 */
[----:B------:R-:W-:-:S04]  /*21da0*/  ISETP.NE.AND.EX P2, PT, RZ, UR9, PT, P4 ;  /* 0x00000009ff007c0c */ /* 0x000fc8000bf45340 */
[----:B------:R-:W2:Y:S07]  /*21db0*/  @P3 LDG.E R7, desc[UR10][R12.64] ;  /* 0x0000000a0c073981 */ /* 0x000eae000c1e1900 */
[----:B------:R-:W5:Y:S01]  /*21dc0*/  @P1 LDG.E R8, desc[UR10][R4.64] ;  /* 0x0000000a04081981 */ /* 0x000f62000c1e1900 */
[----:B-1----:R-:W-:-:S05]  /*21dd0*/  IMAD.WIDE R2, R19, 0x4, R2 ;  /* 0x0000000413027825 */ /* 0x002fca00078e0202 */
[----:B------:R-:W5:Y:S01]  /*21de0*/  @P2 LDG.E R0, desc[UR10][R2.64] ;  /* 0x0000000a02002981 */ /* 0x000f62000c1e1900 */
[----:B0-----:R-:W-:-:S03]  /*21df0*/  @P0 IMAD.WIDE R10, R19, 0x4, R10 ;  /* 0x00000004130a0825 */ /* 0x001fc600078e020a */
[----:B--2---:R0:W-:Y:S02]  /*21e00*/  STL [R1+0x40], R7 ;  /* 0x0000400701007387 */ /* 0x0041e40000100800 */
[----:B0-----:R-:W-:Y:S01]  /*21e10*/  MOV R7, UR4 ;  /* 0x0000000400077c02 */ /* 0x001fe20008000f00 */
[----:B------:R-:W-:-:S05]  /*21e20*/  ULDC.64 UR4, c[0x0][0x418] ;  /* 0x0001060000047ab9 */ /* 0x000fca0000000a00 */
[----:B------:R0:W2:Y:S01]  /*21e30*/  @P0 LDG.E R7, desc[UR10][R10.64] ;  /* 0x0000000a0a070981 */ /* 0x0000a2000c1e1900 */
[----:B------:R-:W-:-:S03]  /*21e40*/  UISETP.NE.U32.AND UP0, UPT, UR4, URZ, UPT ;  /* 0x0000003f0400728c */ /* 0x000fc6000bf05070 */
[----:B------:R-:W-:Y:S01]  /*21e50*/  ULDC UR4, c[0x0][0x424] ;  /* 0x0001090000047ab9 */ /* 0x000fe20000000800 */
[----:B------:R-:W-:-:S03]  /*21e60*/  UISETP.NE.AND.EX UP0, UPT, UR5, URZ, UPT, UP0 ;  /* 0x0000003f0500728c */ /* 0x000fc6000bf05300 */
[----:B------:R-:W-:Y:S01]  /*21e70*/  ULDC UR5, c[0x0][0x2f0] ;  /* 0x0000bc0000057ab9 */ /* 0x000fe20000000800 */
[----:B------:R-:W-:-:S04]  /*21e80*/  USEL UR4, UR4, 0x1, UP0 ;  /* 0x0000000104047887 */ /* 0x000fc80008000000 */
[----:B------:R-:W-:-:S03]  /*21e90*/  UIMAD UR4, UR4, UR5, URZ ;  /* 0x00000005040472a4 */ /* 0x000fc6000f8e023f */
[----:B------:R-:W-:Y:S02]  /*21ea0*/  ULDC UR5, c[0x0][0x348] ;  /* 0x0000d20000057ab9 */ /* 0x000fe40000000800 */
[----:B0-----:R-:W-:Y:S01]  /*21eb0*/  IMAD.U32 R10, RZ, RZ, UR5 ;  /* 0x00000005ff0a7e24 */ /* 0x001fe2000f8e00ff */
[----:B--2---:R0:W-:Y:S01]  /*21ec0*/  STL [R1+0x3c], R7 ;  /* 0x00003c0701007387 */ /* 0x0041e20000100800 */
[----:B------:R-:W-:Y:S02]  /*21ed0*/  IMAD.MOV.U32 R11, RZ, RZ, R7 ;  /* 0x000000ffff0b7224 */ /* 0x000fe400078e0007 */
[----:B0-----:R-:W-:Y:S01]  /*21ee0*/  IMAD.U32 R7, RZ, RZ, UR4 ;  /* 0x00000004ff077e24 */ /* 0x001fe2000f8e00ff */
[----:B------:R-:W-:Y:S06]  /*21ef0*/  @P0 BRA `(.L_x_2046) ;  /* 0x0000000000180947 */ /* 0x000fec0003800000 */
[----:B------:R-:W-:Y:S05]  /*21f00*/  @!P3 BRA `(.L_x_2046) ;  /* 0x000000000014b947 */ /* 0x000fea0003800000 */
[----:B------:R-:W-:Y:S02]  /*21f10*/  ULDC.64 UR4, c[0x0][0x208] ;  /* 0x0000820000047ab9 */ /* 0x000fe40000000a00 */
[----:B------:R-:W2:Y:S04]  /*21f20*/  LDG.E R9, desc[UR4][R12.64] ;  /* 0x000000040c097981 */ /* 0x000ea8000c1e1900 */
[----:B------:R-:W2:Y:S02]  /*21f30*/  LDG.E R12, desc[UR4][R12.64+0x4] ;  /* 0x000004040c0c7981 */ /* 0x000ea4000c1e1900 */
[----:B--2---:R-:W-:-:S05]  /*21f40*/  IMAD.IADD R11, R12, 0x1, -R9 ;  /* 0x000000010c0b7824 */ /* 0x004fca00078e0a09 */
[----:B------:R0:W-:Y:S02]  /*21f50*/  STL [R1+0x3c], R11 ;  /* 0x00003c0b01007387 */ /* 0x0001e40000100800 */
.L_x_2046:
[----:B-----5:R-:W-:Y:S01]  /*21f60*/  IMAD.IADD R8, R8, 0x1, R6 ;  /* 0x0000000108087824 */ /* 0x020fe200078e0206 */
[----:B------:R-:W-:Y:S02]  /*21f70*/  ULDC.64 UR4, c[0x0][0xa20] ;  /* 0x0002880000047ab9 */ /* 0x000fe40000000a00 */
[----:B------:R-:W-:Y:S02]  /*21f80*/  ISETP.NE.U32.AND P0, PT, RZ, UR4, PT ;  /* 0x00000004ff007c0c */ /* 0x000fe4000bf05070 */
[----:B------:R1:W-:Y:S02]  /*21f90*/  STL [R1+0x14], R8 ;  /* 0x0000140801007387 */ /* 0x0003e40000100800 */
[----:B------:R-:W-:-:S13]  /*21fa0*/  ISETP.NE.AND.EX P0, PT, RZ, UR5, PT, P0 ;  /* 0x00000005ff007c0c */ /* 0x000fda000bf05300 */
[----:B-1----:R-:W-:Y:S05]  /*21fb0*/  @!P0 BRA `(.L_x_2047) ;  /* 0x0000000000148947 */ /* 0x002fea0003800000 */
[----:B------:R-:W1:Y:S01]  /*21fc0*/  LDC.64 R4, c[0x0][0xa20] ;  /* 0x00028800ff047b82 */ /* 0x000e620000000a00 */
[----:B------:R-:W-:Y:S01]  /*21fd0*/  ULDC.64 UR4, c[0x0][0x208] ;  /* 0x0000820000047ab9 */ /* 0x000fe20000000a00 */
[----:B-1----:R-:W-:-:S05]  /*21fe0*/  IMAD.WIDE R4, R19, 0x4, R4 ;  /* 0x0000000413047825 */ /* 0x002fca00078e0204 */
[----:B------:R1:W5:Y:S01]  /*21ff0*/  LDG.E R7, desc[UR4][R4.64] ;  /* 0x0000000404077981 */ /* 0x000362000c1e1900 */
[----:B------:R-:W-:Y:S05]  /*22000*/  BRA `(.L_x_2048) ;  /* 0x0000000000147947 */ /* 0x000fea0003800000 */
.L_x_2047:
[----:B------:R-:W-:Y:S05]  /*22010*/  @!P1 BRA `(.L_x_2048) ;  /* 0x0000000000109947 */ /* 0x000fea0003800000 */
[----:B------:R-:W-:Y:S02]  /*22020*/  ULDC.64 UR4, c[0x0][0x208] ;  /* 0x0000820000047ab9 */ /* 0x000fe40000000a00 */
[----:B------:R-:W2:Y:S04]  /*22030*/  LDG.E R7, desc[UR4][R4.64] ;  /* 0x0000000404077981 */ /* 0x000ea8000c1e1900 */
[----:B------:R-:W2:Y:S02]  /*22040*/  LDG.E R4, desc[UR4][R4.64+0x4] ;  /* 0x0000040404047981 */ /* 0x000ea4000c1e1900 */
[----:B--2---:R-:W-:-:S07]  /*22050*/  IADD3 R7, -R7, R4, RZ ;  /* 0x0000000407077210 */ /* 0x004fce0007ffe1ff */
.L_x_2048:
[----:B------:R-:W-:Y:S02]  /*22060*/  ULDC.64 UR4, c[0x0][0x208] ;  /* 0x0000820000047ab9 */ /* 0x000fe40000000a00 */
[----:B-1----:R-:W2:Y:S04]  /*22070*/  @P2 LDG.E R4, desc[UR4][R2.64] ;  /* 0x0000000402042981 */ /* 0x002ea8000c1e1900 */
[----:B------:R1:W2:Y:S01]  /*22080*/  @P2 LDG.E R2, desc[UR4][R2.64+0x4] ;  /* 0x0000040402022981 */ /* 0x0002a2000c1e1900 */
[----:B------:R-:W-:Y:S02]  /*22090*/  IMAD.SHL.U32 R12, R17, 0x80, RZ ;  /* 0x00000080110c7824 */ /* 0x000fe400078e00ff */
[----:B-----5:R-:W-:Y:S02]  /*220a0*/  IMAD.IADD R9, R7, 0x1, -R6 ;  /* 0x0000000107097824 */ /* 0x020fe400078e0a06 */
[----:B------:R-:W-:Y:S01]  /*220b0*/  VIADD R7, R12, 0x7f ;  /* 0x0000007f0c077836 */ /* 0x000fe20000000000 */
[----:B------:R3:W-:Y:S01]  /*220c0*/  STL [R1+0x30], R12 ;  /* 0x0000300c01007387 */ /* 0x0007e20000100800 */
[----:B-1----:R-:W1:Y:S02]  /*220d0*/  LDC R3, c[0x0][0x448] ;  /* 0x00011200ff037b82 */ /* 0x002e640000000800 */
[----:B-1----:R-:W-:-:S13]  /*220e0*/  ISETP.NE.AND P1, PT, R3, 0x1, PT ;  /* 0x000000010300780c */ /* 0x002fda0003f25270 */
[----:B------:R-:W1:Y:S08]  /*220f0*/  @P1 LDC R3, c[0x0][0x44c] ;  /* 0x00011300ff031b82 */ /* 0x000e700000000800 */
[----:B------:R-:W4:Y:S01]  /*22100*/  @P1 LDC R5, c[0x0][0x450] ;  /* 0x00011400ff051b82 */ /* 0x000f220000000800 */
[----:B--2---:R-:W-:Y:S02]  /*22110*/  @P2 IMAD.IADD R10, R2, 0x1, -R4 ;  /* 0x00000001020a2824 */ /* 0x004fe400078e0a04 */
[----:B-1----:R-:W-:-:S04]  /*22120*/  @P1 IMAD.HI.U32 R2, R7, R3, RZ ;  /* 0x0000000307021227 */ /* 0x002fc800078e00ff */
[----:B------:R-:W-:Y:S01]  /*22130*/  IMAD.IADD R6, R9, 0x1, R10 ;  /* 0x0000000109067824 */ /* 0x000fe200078e020a */
[----:B----4-:R-:W-:-:S04]  /*22140*/  @P1 SHF.R.U32.HI R7, RZ, R5, R2 ;  /* 0x00000005ff071219 */ /* 0x010fc80000011602 */
[C---:B------:R-:W-:Y:S02]  /*22150*/  IADD3 R2, R6.reuse, 0x3f, RZ ;  /* 0x0000003f06027810 */ /* 0x040fe40007ffe0ff */
[----:B------:R-:W-:Y:S02]  /*22160*/  IADD3 R20, R6, 0x1, -R11 ;  /* 0x0000000106147810 */ /* 0x000fe40007ffe80b */
[----:B------:R-:W-:-:S03]  /*22170*/  SHF.R.S32.HI R3, RZ, 0x1f, R2 ;  /* 0x0000001fff037819 */ /* 0x000fc60000011402 */
[----:B------:R-:W-:Y:S01]  /*22180*/  IMAD.IADD R7, R20, 0x1, R7 ;  /* 0x0000000114077824 */ /* 0x000fe200078e0207 */
[----:B------:R-:W-:Y:S02]  /*22190*/  LEA.HI R21, R3, R2, RZ, 0x6 ;  /* 0x0000000203157211 */ /* 0x000fe400078f30ff */
[----:B------:R-:W1:Y:S02]  /*221a0*/  LDC.64 R2, c[0x0][0x9e0] ;  /* 0x00027800ff027b82 */ /* 0x000e640000000a00 */
[----:B------:R-:W-:Y:S02]  /*221b0*/  SHF.R.S32.HI R21, RZ, 0x6, R21 ;  /* 0x00000006ff157819 */ /* 0x000fe40000011415 */
[----:B-1----:R-:W-:Y:S01]  /*221c0*/  ISETP.GE.AND P3, PT, R3, 0x1, PT ;  /* 0x000000010300780c */ /* 0x002fe20003f66270 */
[----:B------:R-:W-:-:S12]  /*221d0*/  IMAD.IADD R8, R7, 0x1, R2 ;  /* 0x0000000107087824 */ /* 0x000fd800078e0202 */
[----:B---3--:R-:W-:Y:S05]  /*221e0*/  @!P3 BRA `(.L_x_2049) ;  /* 0x000000000048b947 */ /* 0x008fea0003800000 */
[C---:B------:R-:W-:Y:S01]  /*221f0*/  ISETP.GT.AND P0, PT, R7.reuse, RZ, PT ;  /* 0x000000ff0700720c */ /* 0x040fe20003f04270 */
[----:B------:R-:W-:Y:S01]  /*22200*/  BSSY B0, `(.L_x_2050) ;  /* 0x000000e000007945 */ /* 0x000fe20003800000 */
[----:B------:R-:W-:-:S11]  /*22210*/  VIADD R2, R7, 0xffffffff ;  /* 0xffffffff07027836 */ /* 0x000fd60000000000 */
[----:B------:R-:W-:Y:S05]  /*22220*/  @P0 BRA `(.L_x_2051) ;  /* 0x00000000001c0947 */ /* 0x000fea0003800000 */
[----:B------:R-:W-:Y:S01]  /*22230*/  ISETP.NE.AND P0, PT, R3, 0x1, PT ;  /* 0x000000010300780c */ /* 0x000fe20003f05270 */
[----:B------:R-:W-:-:S12]  /*22240*/  IMAD.MOV R2, RZ, RZ, -R7 ;  /* 0x000000ffff027224 */ /* 0x000fd800078e0a07 */
[----:B------:R-:W1:Y:S02]  /*22250*/  @P0 LDC.64 R4, c[0x0][0x9e8] ;  /* 0x00027a00ff040b82 */ /* 0x000e640000000a00 */
[----:B-1----:R-:W-:-:S05]  /*22260*/  @P0 IMAD.HI.U32 R4, R2, R4, RZ ;  /* 0x0000000402040227 */ /* 0x002fca00078e00ff */
[----:B------:R-:W-:-:S04]  /*22270*/  @P0 SHF.R.U32.HI R2, RZ, R5, R4 ;  /* 0x00000005ff020219 */ /* 0x000fc80000011604 */
[----:B------:R-:W-:Y:S01]  /*22280*/  LOP3.LUT R2, RZ, R2, RZ, 0x33, !PT ;  /* 0x00000002ff027212 */ /* 0x000fe200078e33ff */
[----:B------:R-:W-:Y:S06]  /*22290*/  BRA `(.L_x_2052) ;  /* 0x0000000000107947 */ /* 0x000fec0003800000 */
.L_x_2051:
[----:B------:R-:W-:-:S13]  /*222a0*/  ISETP.NE.AND P0, PT, R3, 0x1, PT ;  /* 0x000000010300780c */ /* 0x000fda0003f05270 */
[----:B------:R-:W1:Y:S02]  /*222b0*/  @P0 LDC.64 R4, c[0x0][0x9e8] ;  /* 0x00027a00ff040b82 */ /* 0x000e640000000a00 */
[----:B-1----:R-:W-:-:S05]  /*222c0*/  @P0 IMAD.HI.U32 R4, R2, R4, RZ ;  /* 0x0000000402040227 */ /* 0x002fca00078e00ff */
[----:B------:R-:W-:-:S07]  /*222d0*/  @P0 SHF.R.U32.HI R2, RZ, R5, R4 ;  /* 0x00000005ff020219 */ /* 0x000fce0000011604 */
.L_x_2052:
[----:B------:R-:W-:Y:S05]  /*222e0*/  BSYNC B0 ;  /* 0x0000000000007941 */ /* 0x000fea0003800000 */
.L_x_2050:
[----:B------:R-:W-:-:S05]  /*222f0*/  IMAD R2, R2, R3, R3 ;  /* 0x0000000302027224 */ /* 0x000fca00078e0203 */
[----:B------:R-:W-:-:S07]  /*22300*/  VIMNMX R8, R8, R2, PT ;  /* 0x0000000208087248 */ /* 0x000fce0003fe0100 */
.L_x_2049:
[----:B------:R-:W1:Y:S01]  /*22310*/  @P1 LDC R4, c[0x0][0x44c] ;  /* 0x00011300ff041b82 */ /* 0x000e620000000800 */
[----:B------:R-:W-:Y:S01]  /*22320*/  IMAD.MOV.U32 R2, RZ, RZ, R12 ;  /* 0x000000ffff027224 */ /* 0x000fe200078e000c */
[----:B------:R-:W-:Y:S01]  /*22330*/  IADD3 R17, R6, -R11, RZ ;  /* 0x8000000b06117210 */ /* 0x000fe20007ffe0ff */
[----:B------:R-:W-:-:S05]  /*22340*/  ULDC UR4, c[0x0][0x9dc] ;  /* 0x0002770000047ab9 */ /* 0x000fca0000000800 */
[----:B------:R-:W2:Y:S01]  /*22350*/  @P1 LDC R5, c[0x0][0x450] ;  /* 0x00011400ff051b82 */ /* 0x000ea20000000800 */
[----:B-1----:R-:W-:-:S05]  /*22360*/  @P1 IMAD.HI.U32 R4, R12, R4, RZ ;  /* 0x000000040c041227 */ /* 0x002fca00078e00ff */
[----:B--2---:R-:W-:-:S05]  /*22370*/  @P1 SHF.R.U32.HI R2, RZ, R5, R4 ;  /* 0x00000005ff021219 */ /* 0x004fca0000011604 */
        /* <DEDUP_REMOVED lines=8> */
[----:B------:R-:W1:Y:S02]  /*22400*/  @P0 LDC.64 R4, c[0x0][0x9e8] ;  /* 0x00027a00ff040b82 */ /* 0x000e640000000a00 */
[----:B-1----:R-:W-:-:S05]  /*22410*/  @P0 IMAD.HI.U32 R4, R6, R4, RZ ;  /* 0x0000000406040227 */ /* 0x002fca00078e00ff */
[----:B------:R-:W-:-:S04]  /*22420*/  @P0 SHF.R.U32.HI R6, RZ, R5, R4 ;  /* 0x00000005ff060219 */ /* 0x000fc80000011604 */
[----:B------:R-:W-:Y:S01]  /*22430*/  LOP3.LUT R6, RZ, R6, RZ, 0x33, !PT ;  /* 0x00000006ff067212 */ /* 0x000fe200078e33ff */
[----:B------:R-:W-:Y:S06]  /*22440*/  BRA `(.L_x_2056) ;  /* 0x0000000000107947 */ /* 0x000fec0003800000 */
.L_x_2055:
[----:B------:R-:W-:-:S13]  /*22450*/  ISETP.NE.AND P0, PT, R3, 0x1, PT ;  /* 0x000000010300780c */ /* 0x000fda0003f05270 */
[----:B------:R-:W1:Y:S02]  /*22460*/  @P0 LDC.64 R4, c[0x0][0x9e8] ;  /* 0x00027a00ff040b82 */ /* 0x000e640000000a00 */
[----:B-1----:R-:W-:-:S05]  /*22470*/  @P0 IMAD.HI.U32 R4, R6, R4, RZ ;  /* 0x0000000406040227 */ /* 0x002fca00078e00ff */
[----:B------:R-:W-:-:S07]  /*22480*/  @P0 SHF.R.U32.HI R6, RZ, R5, R4 ;  /* 0x00000005ff060219 */ /* 0x000fce0000011604 */
.L_x_2056:
[----:B------:R-:W-:Y:S05]  /*22490*/  BSYNC B0 ;  /* 0x0000000000007941 */ /* 0x000fea0003800000 */
.L_x_2054:
[----:B------:R-:W-:-:S05]  /*224a0*/  IMAD R3, R6, R3, RZ ;  /* 0x0000000306037224 */ /* 0x000fca00078e02ff */
[----:B------:R-:W-:-:S07]  /*224b0*/  VIMNMX R2, R2, R3, !PT ;  /* 0x0000000302027248 */ /* 0x000fce0007fe0100 */
.L_x_2053:
[----:B------:R-:W-:Y:S01]  /*224c0*/  VIADD R8, R8, 0x3f ;  /* 0x0000003f08087836 */ /* 0x000fe20000000000 */
[----:B------:R-:W-:Y:S04]  /*224d0*/  BSSY B0, `(.L_x_2057) ;  /* 0x00001ac000007945 */ /* 0x000fe80003800000 */
[----:B------:R-:W-:-:S04]  /*224e0*/  SHF.R.S32.HI R3, RZ, 0x1f, R8 ;  /* 0x0000001fff037819 */ /* 0x000fc80000011408 */
[----:B------:R-:W-:Y:S02]  /*224f0*/  LEA.HI R4, R3, R8, RZ, 0x6 ;  /* 0x0000000803047211 */ /* 0x000fe400078f30ff */
[----:B------:R-:W-:Y:S02]  /*22500*/  SHF.R.S32.HI R3, RZ, 0x1f, R2 ;  /* 0x0000001fff037819 */ /* 0x000fe40000011402 */
[----:B------:R-:W-:Y:S02]  /*22510*/  SHF.R.S32.HI R4, RZ, 0x6, R4 ;  /* 0x00000006ff047819 */ /* 0x000fe40000011404 */
[----:B------:R-:W-:-:S04]  /*22520*/  LEA.HI R2, R3, R2, RZ, 0x6 ;  /* 0x0000000203027211 */ /* 0x000fc800078f30ff */
[----:B------:R-:W-:-:S04]  /*22530*/  SHF.R.S32.HI R2, RZ, 0x6, R2 ;  /* 0x00000006ff027819 */ /* 0x000fc80000011402 */
[----:B------:R-:W-:Y:S02]  /*22540*/  VIMNMX R3, RZ, R2, !PT ;  /* 0x00000002ff037248 */ /* 0x000fe40007fe0100 */
[----:B------:R-:W-:-:S03]  /*22550*/  VIMNMX R2, R21, R4, PT ;  /* 0x0000000415027248 */ /* 0x000fc60003fe0100 */
[--C-:B------:R-:W-:Y:S02]  /*22560*/  IMAD R3, R3, 0x40, -R9.reuse ;  /* 0x0000004003037824 */ /* 0x100fe400078e0a09 */
[----:B------:R-:W-:-:S03]  /*22570*/  IMAD R2, R2, 0x40, -R9 ;  /* 0x0000004002027824 */ /* 0x000fc600078e0a09 */
[----:B------:R-:W-:Y:S02]  /*22580*/  VIMNMX R3, RZ, R3, !PT ;  /* 0x00000003ff037248 */ /* 0x000fe40007fe0100 */
[----:B------:R-:W-:-:S04]  /*22590*/  VIMNMX R2, R2, R10, PT ;  /* 0x0000000a02027248 */ /* 0x000fc80003fe0100 */
[----:B------:R-:W-:Y:S02]  /*225a0*/  ISETP.GT.AND P0, PT, R2, R3, PT ;  /* 0x000000030200720c */ /* 0x000fe40003f04270 */
[----:B------:R-:W-:-:S11]  /*225b0*/  SHF.R.U32.HI R3, RZ, 0x6, R3 ;  /* 0x00000006ff037819 */ /* 0x000fd60000011603 */
[----:B------:R-:W-:-:S04]  /*225c0*/  @P0 IADD3 R2, R2, 0x3f, RZ ;  /* 0x0000003f02020810 */ /* 0x000fc80007ffe0ff */
[----:B------:R-:W-:-:S04]  /*225d0*/  @P0 SHF.R.S32.HI R4, RZ, 0x1f, R2 ;  /* 0x0000001fff040819 */ /* 0x000fc80000011402 */
[----:B------:R-:W-:Y:S01]  /*225e0*/  @P0 LEA.HI R2, R4, R2, RZ, 0x6 ;  /* 0x0000000204020211 */ /* 0x000fe200078f30ff */
[----:B------:R-:W-:-:S03]  /*225f0*/  IMAD.MOV.U32 R4, RZ, RZ, R3 ;  /* 0x000000ffff047224 */ /* 0x000fc600078e0003 */
[----:B------:R-:W-:Y:S02]  /*22600*/  @P0 SHF.R.S32.HI R4, RZ, 0x6, R2 ;  /* 0x00000006ff040819 */ /* 0x000fe40000011402 */
[----:B------:R-:W-:Y:S02]  /*22610*/  PLOP3.LUT P0, PT, PT, PT, PT, 0x80, 0x0 ;  /* 0x000000000000781c */ /* 0x000fe40003f0f070 */
[----:B------:R-:W-:-:S13]  /*22620*/  ISETP.GT.AND P1, PT, R4, R3, PT ;  /* 0x000000030400720c */ /* 0x000fda0003f24270 */
[----:B------:R-:W-:Y:S05]  /*22630*/  @!P1 BRA `(.L_x_2058) ;  /* 0x0000001800549947 */ /* 0x000fea0003800000 */
[----:B------:R-:W-:Y:S01]  /*22640*/  UMOV UR4, 0xffffffff ;  /* 0xffffffff00047882 */ /* 0x000fe20000000000 */
[----:B------:R-:W-:Y:S02]  /*22650*/  SEL R2, R19, RZ, !P2 ;  /* 0x000000ff13027207 */ /* 0x000fe40005000000 */
[----:B------:R-:W-:Y:S05]  /*22660*/  BRA.DIV UR4, `(.L_x_2059) ;  /* 0x0000008e04a87947 */ /* 0x000fea000b800000 */
[----:B------:R-:W1:Y:S02]  /*22670*/  S2R R5, SR_TID.X ;  /* 0x0000000000057919 */ /* 0x000e640000002100 */
[----:B-1----:R-:W-:-:S04]  /*22680*/  SHF.R.U32.HI R5, RZ, 0x5, R5 ;  /* 0x00000005ff057819 */ /* 0x002fc80000011605 */
[----:B------:R-:W-:-:S05]  /*22690*/  LOP3.LUT R5, R5, 0x3, RZ, 0xc0, !PT ;  /* 0x0000000305057812 */ /* 0x000fca00078ec0ff */
[----:B------:R1:W2:Y:S02]  /*226a0*/  SHFL.IDX PT, R14, R5, RZ, 0x1f ;  /* 0x00001fff050e7589 */ /* 0x0002a400000e0000 */
.L_x_2285:
[----:B--2---:R-:W-:Y:S02]  /*226b0*/  ISETP.NE.AND P0, PT, R14, RZ, PT ;  /* 0x000000ff0e00720c */ /* 0x004fe40003f05270 */
[----:B------:R-:W-:-:S11]  /*226c0*/  PLOP3.LUT P6, PT, PT, PT, PT, 0x8, 0x0 ;  /* 0x000000000000781c */ /* 0x000fd60003fce170 */
[----:B------:R-:W-:Y:S05]  /*226d0*/  @P0 BRA `(.L_x_2060) ;  /* 0x00000000000c0947 */ /* 0x000fea0003800000 */
[----:B------:R-:W-:-:S03]  /*226e0*/  UMOV UR4, 0xffffffff ;  /* 0xffffffff00047882 */ /* 0x000fc60000000000 */
[----:B------:R-:W-:Y:S05]  /*226f0*/  BRA.DIV UR4, `(.L_x_2061) ;  /* 0x0000008e04b87947 */ /* 0x000fea000b800000 */
[----:B------:R-:W-:-:S13]  /*22700*/  ELECT P6, URZ, PT ;  /* 0x00000000003f782f */ /* 0x000fda00038c0000 */
.L_x_2060:
[----:B-1----:R-:W2:Y:S04]  /*22710*/  LDL R5, [R1+0x48] ;  /* 0x0000480001057983 */ /* 0x002ea80000100800 */
[----:B------:R-:W3:Y:S01]  /*22720*/  LDL R7, [R1] ;  /* 0x0000000001077983 */ /* 0x000ee20000100800 */
[----:B------:R-:W-:Y:S01]  /*22730*/  BSSY B1, `(.L_x_2062) ;  /* 0x0000008000017945 */ /* 0x000fe20003800000 */
[----:B--2---:R-:W-:-:S05]  /*22740*/  VIADD R5, R5, 0x1 ;  /* 0x0000000105057836 */ /* 0x004fca0000000000 */
[----:B------:R-:W-:-:S04]  /*22750*/  LEA.HI R6, R5, R5, RZ, 0x1 ;  /* 0x0000000505067211 */ /* 0x000fc800078f08ff */
[----:B------:R-:W-:-:S05]  /*22760*/  LOP3.LUT R6, R6, 0xfffffffe, RZ, 0xc0, !PT ;  /* 0xfffffffe06067812 */ /* 0x000fca00078ec0ff */
[----:B------:R-:W-:-:S05]  /*22770*/  IMAD.IADD R5, R5, 0x1, -R6 ;  /* 0x0000000105057824 */ /* 0x000fca00078e0a06 */
[----:B------:R-:W-:-:S04]  /*22780*/  SHF.L.U32 R5, R5, 0x1f, RZ ;  /* 0x0000001f05057819 */ /* 0x000fc800000006ff */
[----:B---3--:R-:W1:Y:S02]  /*22790*/  SYNCS.PHASECHK.TRANS64.TRYWAIT P0, [R7+URZ+0x30820], R5 ;  /* 0x03082005070075a7 */ /* 0x008e64000800017f */
[----:B-1----:R-:W-:Y:S05]  /*227a0*/  @!P0 BRA `(.L_x_2063) ;  /* 0x0000008c00ac8947 */ /* 0x002fea0003800000 */
.L_x_2288:
[----:B------:R-:W-:Y:S05]  /*227b0*/  BSYNC B1 ;  /* 0x0000000000017941 */ /* 0x000fea0003800000 */
.L_x_2062:
[----:B------:R-:W-:Y:S04]  /*227c0*/  BSSY B1, `(.L_x_2064) ;  /* 0x00000b3000017945 */ /* 0x000fe80003800000 */
[----:B------:R-:W-:Y:S05]  /*227d0*/  @!P6 BRA `(.L_x_2065) ;  /* 0x0000000800c4e947 */ /* 0x000fea0003800000 */
[----:B------:R-:W2:Y:S04]  /*227e0*/  LDL R9, [R1] ;  /* 0x0000000001097983 */ /* 0x000ea80000100800 */
[----:B------:R-:W2:Y:S04]  /*227f0*/  LDL R8, [R1+0x18] ;  /* 0x0000180001087983 */ /* 0x000ea80000100800 */
[----:B------:R-:W3:Y:S01]  /*22800*/  LDL R7, [R1+0x1c] ;  /* 0x00001c0001077983 */ /* 0x000ee20000100800 */
[----:B------:R-:W-:Y:S01]  /*22810*/  BSSY B2, `(.L_x_2066) ;  /* 0x0000008000027945 */ /* 0x000fe20003800000 */
[----:B-1----:R-:W1:Y:S02]  /*22820*/  S2R R6, SR_TID.X ;  /* 0x0000000000067919 */ /* 0x002e640000002100 */
[----:B-1----:R-:W-:-:S04]  /*22830*/  LOP3.LUT R6, R6, 0x7f, RZ, 0xc0, !PT ;  /* 0x0000007f06067812 */ /* 0x002fc800078ec0ff */
[----:B------:R-:W-:Y:S01]  /*22840*/  ISETP.NE.AND P1, PT, R6, RZ, PT ;  /* 0x000000ff0600720c */ /* 0x000fe20003f25270 */
[----:B--2---:R-:W-:Y:S01]  /*22850*/  IMAD R8, R8, 0x8, R9 ;  /* 0x0000000808087824 */ /* 0x004fe200078e0209 */
[----:B---3--:R-:W-:-:S04]  /*22860*/  SHF.L.U32 R10, R7, 0x1f, RZ ;  /* 0x0000001f070a7819 */ /* 0x008fc800000006ff */
[----:B------:R-:W1:Y:S02]  /*22870*/  SYNCS.PHASECHK.TRANS64.TRYWAIT P0, [R8+URZ+0x308a0], R10 ;  /* 0x0308a00a080075a7 */ /* 0x000e64000800017f */
[----:B-1----:R-:W-:Y:S05]  /*22880*/  @!P0 BRA `(.L_x_2067) ;  /* 0x0000008c008c8947 */ /* 0x002fea0003800000 */
.L_x_2289:
[----:B------:R-:W-:Y:S05]  /*22890*/  BSYNC B2 ;  /* 0x0000000000027941 */ /* 0x000fea0003800000 */
.L_x_2066:
        /* <DEDUP_REMOVED lines=9> */
.L_x_2069:
[----:B------:R-:W-:Y:S05]  /*22930*/  BSYNC B2 ;  /* 0x0000000000027941 */ /* 0x000fea0003800000 */
.L_x_2068:
[----:B------:R-:W2:Y:S04]  /*22940*/  LDL R6, [R1] ;  /* 0x0000000001067983 */ /* 0x000ea80000100800 */
[----:B------:R-:W2:Y:S01]  /*22950*/  LDL R5, [R1+0x18] ;  /* 0x0000180001057983 */ /* 0x000ea20000100800 */
[----:B------:R-:W-:Y:S01]  /*22960*/  MOV R14, RZ ;  /* 0x000000ff000e7202 */ /* 0x000fe20000000f00 */
[----:B------:R-:W-:Y:S01]  /*22970*/  IMAD R7, R4, 0x40, R0 ;  /* 0x0000004004077824 */ /* 0x000fe200078e0200 */
[----:B------:R-:W-:Y:S01]  /*22980*/  UIADD3 UR4, UP0, UR36, 0x570, URZ ;  /* 0x0000057024047890 */ /* 0x000fe2000ff1e03f */
[----:B------:R-:W-:Y:S01]  /*22990*/  PLOP3.LUT P0, PT, PT, PT, PT, 0x80, 0x0 ;  /* 0x000000000000781c */ /* 0x000fe20003f0f070 */
[----:B------:R-:W-:Y:S01]  /*229a0*/  UMOV UR6, 0x0 ;  /* 0x0000000000067882 */ /* 0x000fe20000000000 */
[----:B------:R-:W-:Y:S01]  /*229b0*/  R2UR UR10, R14 ;  /* 0x000000000e0a72ca */ /* 0x000fe200000e0000 */
[----:B------:R-:W-:Y:S01]  /*229c0*/  VIADD R7, R7, 0xffffffc0 ;  /* 0xffffffc007077836 */ /* 0x000fe20000000000 */
[----:B------:R-:W-:Y:S01]  /*229d0*/  UIADD3.X UR5, URZ, UR37, URZ, UP0, !UPT ;  /* 0x000000253f057290 */ /* 0x000fe200087fe43f */
[----:B------:R-:W-:Y:S01]  /*229e0*/  UMOV UR7, 0x12f00000 ;  /* 0x12f0000000077882 */ /* 0x000fe20000000000 */
[----:B--2---:R-:W-:-:S02]  /*229f0*/  IMAD R6, R5, 0x8000, R6 ;  /* 0x0000800005067824 */ /* 0x004fc400078e0206 */
[----:B0-----:R-:W-:Y:S02]  /*22a00*/  IMAD.SHL.U32 R11, R5, 0x4000, RZ ;  /* 0x00004000050b7824 */ /* 0x001fe400078e00ff */
[----:B------:R-:W-:Y:S01]  /*22a10*/  VIADD R5, R8, 0x30890 ;  /* 0x0003089008057836 */ /* 0x000fe20000000000 */
[----:B------:R-:W-:-:S07]  /*22a20*/  IADD3 R9, R6, 0x20400, RZ ;  /* 0x0002040006097810 */ /* 0x000fce0007ffe0ff */
.L_x_2070:
        /* <DEDUP_REMOVED lines=13> */
[----:B------:R-:W-:Y:S02]  /*22b00*/  UMOV UR7, 0x12f00000 ;  /* 0x12f0000000077882 */ /* 0x000fe40000000000 */
[----:B------:R-:W-:Y:S01]  /*22b10*/  R2UR UR10, R9 ;  /* 0x00000000090a72ca */ /* 0x000fe200000e0000 */
[----:B------:R-:W-:-:S14]  /*22b20*/  VIADD R9, R6, 0x22400 ;  /* 0x0002240006097836 */ /* 0x000fdc0000000000 */
.L_x_2071:
        /* <DEDUP_REMOVED lines=16> */
.L_x_2072:
        /* <DEDUP_REMOVED lines=16> */
.L_x_2073:
        /* <DEDUP_REMOVED lines=10> */
[----:B------:R-:W0:Y:S01]  /*22dd0*/  SYNCS.PHASECHK.TRANS64.TRYWAIT P0, [R8+URZ+0x308c0], R10 ;  /* 0x0308c00a080075a7 */ /* 0x000e22000800017f */
[----:B------:R-:W-:Y:S04]  /*22de0*/  BSSY B2, `(.L_x_2074) ;  /* 0x0000002000027945 */ /* 0x000fe80003800000 */
[----:B0-----:R-:W-:Y:S05]  /*22df0*/  @!P0 BRA `(.L_x_2075) ;  /* 0x0000008800448947 */ /* 0x001fea0003800000 */
.L_x_2290:
[----:B------:R-:W-:Y:S05]  /*22e00*/  BSYNC B2 ;  /* 0x0000000000027941 */ /* 0x000fea0003800000 */
.L_x_2074:
[----:B------:R-:W-:Y:S01]  /*22e10*/  BSSY B2, `(.L_x_2076) ;  /* 0x000000b000027945 */ /* 0x000fe20003800000 */
[----:B------:R-:W-:Y:S02]  /*22e20*/  IMAD.MOV.U32 R12, RZ, RZ, 0x0 ;  /* 0x00000000ff0c7424 */ /* 0x000fe400078e00ff */
[----:B------:R-:W-:Y:S01]  /*22e30*/  IMAD.MOV.U32 R13, RZ, RZ, 0x12f00000 ;  /* 0x12f00000ff0d7424 */ /* 0x000fe200078e00ff */
[----:B------:R-:W-:Y:S06]  /*22e40*/  @P1 BRA `(.L_x_2077) ;  /* 0x00000000001c1947 */ /* 0x000fec0003800000 */
[----:B------:R-:W2:Y:S01]  /*22e50*/  S2R R6, SR_TID.X ;  /* 0x0000000000067919 */ /* 0x000ea20000002100 */
[----:B------:R-:W-:-:S04]  /*22e60*/  IMAD.MOV.U32 R5, RZ, RZ, 0x8000 ;  /* 0x00008000ff057424 */ /* 0x000fc800078e00ff */
[----:B------:R3:W-:Y:S01]  /*22e70*/  SYNCS.ARRIVE.TRANS64 RZ, [R8+URZ+0x308b0], R5 ;  /* 0x0308b00508ff79a7 */ /* 0x0007e2000800003f */
[----:B--2---:R-:W-:-:S04]  /*22e80*/  LOP3.LUT R6, R6, 0x1f, RZ, 0xc0, !PT ;  /* 0x0000001f06067812 */ /* 0x004fc800078ec0ff */
[----:B------:R-:W-:-:S13]  /*22e90*/  ISETP.NE.AND P0, PT, R6, RZ, PT ;  /* 0x000000ff0600720c */ /* 0x000fda0003f05270 */
[----:B---3--:R-:W-:Y:S05]  /*22ea0*/  @!P0 BRA `(.L_x_2077) ;  /* 0x0000000000048947 */ /* 0x008fea0003800000 */
[----:B------:R-:W-:Y:S01]  /*22eb0*/  BPT.TRAP 0x1 ;  /* 0x000000040000795c */ /* 0x000fe20000300000 */
.L_x_2077:
[----:B------:R-:W-:Y:S05]  /*22ec0*/  BSYNC B2 ;  /* 0x0000000000027941 */ /* 0x000fea0003800000 */
.L_x_2076:
[----:B------:R-:W2:Y:S01]  /*22ed0*/  LDL R5, [R1] ;  /* 0x0000000001057983 */ /* 0x000ea20000100800 */
[----:B------:R-:W-:Y:S01]  /*22ee0*/  R2UR UR10, R14 ;  /* 0x000000000e0a72ca */ /* 0x000fe200000e0000 */
[----:B------:R-:W-:Y:S01]  /*22ef0*/  UIADD3 UR4, UP0, UR36, 0x670, URZ ;  /* 0x0000067024047890 */ /* 0x000fe2000ff1e03f */
[----:B------:R-:W-:Y:S01]  /*22f00*/  R2UR UR6, R12 ;  /* 0x000000000c0672ca */ /* 0x000fe200000e0000 */
[----:B01----:R-:W-:Y:S01]  /*22f10*/  VIADD R8, R8, 0x308b0 ;  /* 0x000308b008087836 */ /* 0x003fe20000000000 */
[----:B------:R-:W-:Y:S01]  /*22f20*/  R2UR UR7, R13 ;  /* 0x000000000d0772ca */ /* 0x000fe200000e0000 */
[----:B------:R-:W-:Y:S01]  /*22f30*/  UIADD3.X UR5, URZ, UR37, URZ, UP0, !UPT ;  /* 0x000000253f057290 */ /* 0x000fe200087fe43f */
[----:B------:R-:W-:Y:S01]  /*22f40*/  PLOP3.LUT P0, PT, PT, PT, PT, 0x80, 0x0 ;  /* 0x000000000000781c */ /* 0x000fe20003f0f070 */
[----:B--2---:R-:W-:-:S05]  /*22f50*/  IMAD R5, R11, 0x2, R5 ;  /* 0x000000020b057824 */ /* 0x004fca00078e0205 */
[----:B------:R-:W-:-:S07]  /*22f60*/  IADD3 R6, R5, 0x400, RZ ;  /* 0x0000040005067810 */ /* 0x000fce0007ffe0ff */
.L_x_2078:
        /* <DEDUP_REMOVED lines=11> */
[----:B------:R-:W-:Y:S01]  /*23020*/  R2UR UR6, R12 ;  /* 0x000000000c0672ca */ /* 0x000fe200000e0000 */
[----:B------:R-:W-:Y:S01]  /*23030*/  VIADD R6, R5, 0x2400 ;  /* 0x0000240005067836 */ /* 0x000fe20000000000 */
[----:B------:R-:W-:Y:S02]  /*23040*/  R2UR UR7, R13 ;  /* 0x000000000d0772ca */ /* 0x000fe400000e0000 */
[----:B------:R-:W-:Y:S02]  /*23050*/  R2UR UR10, R10 ;  /* 0x000000000a0a72ca */ /* 0x000fe400000e0000 */
[----:B------:R-:W-:-:S13]  /*23060*/  PLOP3.LUT P0, PT, PT, PT, PT, 0x80, 0x0 ;  /* 0x000000000000781c */ /* 0x000fda0003f0f070 */
.L_x_2079:
        /* <DEDUP_REMOVED lines=15> */
.L_x_2080:
        /* <DEDUP_REMOVED lines=15> */
.L_x_2081:
        /* <DEDUP_REMOVED lines=10> */
.L_x_2065:
[----:B------:R-:W-:Y:S05]  /*232f0*/  BSYNC B1 ;  /* 0x0000000000017941 */ /* 0x000fea0003800000 */
.L_x_2064:
[----:B------:R-:W2:Y:S04]  /*23300*/  LDL.LU R9, [R1+0x18] ;  /* 0x0000180001097983 */ /* 0x000ea80000300800 */
[----:B-1----:R-:W3:Y:S01]  /*23310*/  LDL.LU R6, [R1+0x1c] ;  /* 0x00001c0001067983 */ /* 0x002ee20000300800 */
[----:B------:R-:W-:Y:S01]  /*23320*/  PLOP3.LUT P0, PT, PT, PT, PT, 0x8, 0x0 ;  /* 0x000000000000781c */ /* 0x000fe20003f0e170 */
[----:B--2---:R-:W-:Y:S01]  /*23330*/  VIADD R5, R9, 0x1 ;  /* 0x0000000109057836 */ /* 0x004fe20000000000 */
[----:B------:R-:W-:-:S04]  /*23340*/  IADD3 R9, R4, -0x2, RZ ;  /* 0xfffffffe04097810 */ /* 0x000fc80007ffe0ff */
[----:B------:R-:W-:Y:S02]  /*23350*/  ISETP.NE.AND P1, PT, R5, 0x2, PT ;  /* 0x000000020500780c */ /* 0x000fe40003f25270 */
[----:B------:R-:W-:Y:S02]  /*23360*/  ISETP.GE.AND P2, PT, R9, R3, PT ;  /* 0x000000030900720c */ /* 0x000fe40003f46270 */
[----:B------:R-:W-:-:S04]  /*23370*/  SEL R4, RZ, 0x1, P1 ;  /* 0x00000001ff047807 */ /* 0x000fc80000800000 */
[----:B---3--:R-:W-:Y:S02]  /*23380*/  LOP3.LUT R6, R6, R4, RZ, 0x3c, !PT ;  /* 0x0000000406067212 */ /* 0x008fe400078e3cff */
[----:B------:R-:W-:-:S05]  /*23390*/  SEL R4, R5, RZ, P1 ;  /* 0x000000ff05047207 */ /* 0x000fca0000800000 */
[----:B------:R1:W-:Y:S04]  /*233a0*/  STL [R1+0x18], R4 ;  /* 0x0000180401007387 */ /* 0x0003e80000100800 */
[----:B------:R1:W-:Y:S01]  /*233b0*/  STL [R1+0x1c], R6 ;  /* 0x00001c0601007387 */ /* 0x0003e20000100800 */
[----:B------:R-:W-:Y:S05]  /*233c0*/  @!P2 BRA `(.L_x_2058) ;  /* 0x0000000800f0a947 */ /* 0x000fea0003800000 */
.L_x_2100:
[----:B------:R-:W-:Y:S05]  /*233d0*/  YIELD ;  /* 0x0000000000007946 */ /* 0x000fea0003800000 */
[----:B------:R-:W-:Y:S04]  /*233e0*/  BSSY B1, `(.L_x_2082) ;  /* 0x00000ae000017945 */ /* 0x000fe80003800000 */
[----:B--2---:R-:W-:Y:S05]  /*233f0*/  @!P6 BRA `(.L_x_2083) ;  /* 0x0000000800b0e947 */ /* 0x004fea0003800000 */
[----:B------:R-:W2:Y:S04]  /*23400*/  LDL R7, [R1] ;  /* 0x0000000001077983 */ /* 0x000ea80000100800 */
[----:B-1----:R-:W2:Y:S04]  /*23410*/  LDL R6, [R1+0x18] ;  /* 0x0000180001067983 */ /* 0x002ea80000100800 */
[----:B------:R-:W3:Y:S01]  /*23420*/  LDL R5, [R1+0x1c] ;  /* 0x00001c0001057983 */ /* 0x000ee20000100800 */
[----:B------:R-:W-:Y:S01]  /*23430*/  BSSY B2, `(.L_x_2084) ;  /* 0x0000008000027945 */ /* 0x000fe20003800000 */
[----:B------:R-:W1:Y:S02]  /*23440*/  S2R R4, SR_TID.X ;  /* 0x0000000000047919 */ /* 0x000e640000002100 */
[----:B-1----:R-:W-:-:S04]  /*23450*/  LOP3.LUT R4, R4, 0x7f, RZ, 0xc0, !PT ;  /* 0x0000007f04047812 */ /* 0x002fc800078ec0ff */
[----:B------:R-:W-:Y:S01]  /*23460*/  ISETP.NE.AND P2, PT, R4, RZ, PT ;  /* 0x000000ff0400720c */ /* 0x000fe20003f45270 */
[----:B--2---:R-:W-:Y:S01]  /*23470*/  IMAD R8, R6, 0x8, R7 ;  /* 0x0000000806087824 */ /* 0x004fe200078e0207 */
[----:B---3--:R-:W-:-:S04]  /*23480*/  SHF.L.U32 R7, R5, 0x1f, RZ ;  /* 0x0000001f05077819 */ /* 0x008fc800000006ff */
[----:B------:R-:W1:Y:S02]  /*23490*/  SYNCS.PHASECHK.TRANS64.TRYWAIT P1, [R8+URZ+0x308a0], R7 ;  /* 0x0308a007080075a7 */ /* 0x000e64000802017f */
[----:B-1----:R-:W-:Y:S05]  /*234a0*/  @!P1 BRA `(.L_x_2085) ;  /* 0x0000008000ac9947 */ /* 0x002fea0003800000 */
.L_x_2291:
[----:B------:R-:W-:Y:S05]  /*234b0*/  BSYNC B2 ;  /* 0x0000000000027941 */ /* 0x000fea0003800000 */
.L_x_2084:
        /* <DEDUP_REMOVED lines=9> */
.L_x_2087:
[----:B------:R-:W-:Y:S05]  /*23550*/  BSYNC B2 ;  /* 0x0000000000027941 */ /* 0x000fea0003800000 */
.L_x_2086:
[----:B------:R-:W2:Y:S04]  /*23560*/  LDL R5, [R1] ;  /* 0x0000000001057983 */ /* 0x000ea80000100800 */
        /* <DEDUP_REMOVED lines=12> */
.L_x_2088:
        /* <DEDUP_REMOVED lines=16> */
.L_x_2089:
        /* <DEDUP_REMOVED lines=16> */
.L_x_2090:
        /* <DEDUP_REMOVED lines=16> */
.L_x_2091:
        /* <DEDUP_REMOVED lines=13> */
.L_x_2292:
[----:B------:R-:W-:Y:S05]  /*23a00*/  BSYNC B2 ;  /* 0x0000000000027941 */ /* 0x000fea0003800000 */
.L_x_2092:
[----:B------:R-:W-:Y:S01]  /*23a10*/  BSSY B2, `(.L_x_2094) ;  /* 0x000000b000027945 */ /* 0x000fe20003800000 */
[----:B------:R-:W-:Y:S02]  /*23a20*/  IMAD.MOV.U32 R10, RZ, RZ, 0x0 ;  /* 0x00000000ff0a7424 */ /* 0x000fe400078e00ff */
[----:B0-----:R-:W-:Y:S01]  /*23a30*/  IMAD.MOV.U32 R11, RZ, RZ, 0x12f00000 ;  /* 0x12f00000ff0b7424 */ /* 0x001fe200078e00ff */
[----:B------:R-:W-:Y:S06]  /*23a40*/  @P2 BRA `(.L_x_2095) ;  /* 0x00000000001c2947 */ /* 0x000fec0003800000 */
[----:B-12---:R-:W0:Y:S01]  /*23a50*/  S2R R7, SR_TID.X ;  /* 0x0000000000077919 */ /* 0x006e220000002100 */
[----:B------:R-:W-:-:S04]  /*23a60*/  IMAD.MOV.U32 R4, RZ, RZ, 0x8000 ;  /* 0x00008000ff047424 */ /* 0x000fc800078e00ff */
[----:B------:R3:W-:Y:S01]  /*23a70*/  SYNCS.ARRIVE.TRANS64 RZ, [R8+URZ+0x308b0], R4 ;  /* 0x0308b00408ff79a7 */ /* 0x0007e2000800003f */
[----:B0-----:R-:W-:-:S04]  /*23a80*/  LOP3.LUT R7, R7, 0x1f, RZ, 0xc0, !PT ;  /* 0x0000001f07077812 */ /* 0x001fc800078ec0ff */
[----:B------:R-:W-:-:S13]  /*23a90*/  ISETP.NE.AND P1, PT, R7, RZ, PT ;  /* 0x000000ff0700720c */ /* 0x000fda0003f25270 */
[----:B---3--:R-:W-:Y:S05]  /*23aa0*/  @!P1 BRA `(.L_x_2095) ;  /* 0x0000000000049947 */ /* 0x008fea0003800000 */
[----:B------:R-:W-:Y:S01]  /*23ab0*/  BPT.TRAP 0x1 ;  /* 0x000000040000795c */ /* 0x000fe20000300000 */
.L_x_2095:
[----:B------:R-:W-:Y:S05]  /*23ac0*/  BSYNC B2 ;  /* 0x0000000000027941 */ /* 0x000fea0003800000 */
.L_x_2094:
[----:B------:R-:W-:Y:S01]  /*23ad0*/  R2UR UR10, R12 ;  /* 0x000000000c0a72ca */ /* 0x000fe200000e0000 */
[----:B------:R-:W-:Y:S01]  /*23ae0*/  UIADD3 UR4, UP0, UR36, 0x670, URZ ;  /* 0x0000067024047890 */ /* 0x000fe2000ff1e03f */
[----:B------:R-:W-:Y:S01]  /*23af0*/  R2UR UR6, R10 ;  /* 0x000000000a0672ca */ /* 0x000fe200000e0000 */
[----:B-12---:R-:W-:Y:S01]  /*23b00*/  VIADD R8, R8, 0x308b0 ;  /* 0x000308b008087836 */ /* 0x006fe20000000000 */
[----:B------:R-:W-:Y:S01]  /*23b10*/  R2UR UR7, R11 ;  /* 0x000000000b0772ca */ /* 0x000fe200000e0000 */
[----:B------:R-:W-:Y:S01]  /*23b20*/  UIADD3.X UR5, URZ, UR37, URZ, UP0, !UPT ;  /* 0x000000253f057290 */ /* 0x000fe200087fe43f */
[----:B------:R-:W-:Y:S02]  /*23b30*/  PLOP3.LUT P1, PT, PT, PT, PT, 0x80, 0x0 ;  /* 0x000000000000781c */ /* 0x000fe40003f2f070 */
[----:B------:R-:W-:-:S11]  /*23b40*/  IADD3 R4, R6, 0x400, RZ ;  /* 0x0000040006047810 */ /* 0x000fd60007ffe0ff */
.L_x_2096:
        /* <DEDUP_REMOVED lines=15> */
.L_x_2097:
        /* <DEDUP_REMOVED lines=15> */
.L_x_2098:
        /* <DEDUP_REMOVED lines=15> */
.L_x_2099:
        /* <DEDUP_REMOVED lines=10> */
.L_x_2083:
[----:B------:R-:W-:Y:S05]  /*23ec0*/  BSYNC B1 ;  /* 0x0000000000017941 */ /* 0x000fea0003800000 */
.L_x_2082:
[----:B-1----:R-:W2:Y:S04]  /*23ed0*/  LDL.LU R4, [R1+0x18] ;  /* 0x0000180001047983 */ /* 0x002ea80000300800 */
        /* <DEDUP_REMOVED lines=11> */
.L_x_2058:
[----:B------:R-:W-:Y:S05]  /*23f90*/  BSYNC B0 ;  /* 0x0000000000007941 */ /* 0x000fea0003800000 */
.L_x_2057:
[----:B--2---:R-:W2:Y:S01]  /*23fa0*/  LDL R7, [R1+0x30] ;  /* 0x0000300001077983 */ /* 0x004ea20000100800 */
[----:B------:R-:W3:Y:S01]  /*23fb0*/  LDC R0, c[0x0][0x448] ;  /* 0x00011200ff007b82 */ /* 0x000ee20000000800 */
[----:B------:R-:W-:Y:S07]  /*23fc0*/  @!P0 WARPSYNC.ALL ;  /* 0x0000000000008948 */ /* 0x000fee0003800000 */
[----:B------:R-:W-:Y:S01]  /*23fd0*/  @!P0 BAR.SYNC.DEFER_BLOCKING 0xc, 0x180 ;  /* 0x0306000000008b1d */ /* 0x000fe20000010000 */
[----:B---3--:R-:W-:-:S13]  /*23fe0*/  ISETP.NE.AND P1, PT, R0, 0x1, PT ;  /* 0x000000010000780c */ /* 0x008fda0003f25270 */
[----:B------:R-:W3:Y:S08]  /*23ff0*/  @P1 LDC R2, c[0x0][0x44c] ;  /* 0x00011300ff021b82 */ /* 0x000ef00000000800 */
[----:B------:R-:W4:Y:S01]  /*24000*/  @P1 LDC R3, c[0x0][0x450] ;  /* 0x00011400ff031b82 */ /* 0x000f220000000800 */
[----:B--2---:R-:W-:-:S05]  /*24010*/  IADD3 R0, R7, 0x7f, RZ ;  /* 0x0000007f07007810 */ /* 0x004fca0007ffe0ff */
[----:B---3--:R-:W-:-:S05]  /*24020*/  @P1 IMAD.HI.U32 R2, R0, R2, RZ ;  /* 0x0000000200021227 */ /* 0x008fca00078e00ff */
[----:B----4-:R-:W-:Y:S02]  /*24030*/  @P1 SHF.R.U32.HI R0, RZ, R3, R2 ;  /* 0x00000003ff001219 */ /* 0x010fe40000011602 */
[----:B------:R-:W2:Y:S03]  /*24040*/  LDC.64 R2, c[0x0][0x9e0] ;  /* 0x00027800ff027b82 */ /* 0x000ea60000000a00 */
[----:B------:R-:W-:Y:S01]  /*24050*/  IMAD.IADD R0, R20, 0x1, R0 ;  /* 0x0000000114007824 */ /* 0x000fe200078e0200 */
[----:B--2---:R-:W-:-:S03]  /*24060*/  ISETP.GE.AND P2, PT, R3, 0x1, PT ;  /* 0x000000010300780c */ /* 0x004fc60003f46270 */
[----:B------:R-:W-:-:S10]  /*24070*/  IMAD.IADD R2, R0, 0x1, R2 ;  /* 0x0000000100027824 */ /* 0x000fd400078e0202 */
[----:B------:R-:W-:Y:S05]  /*24080*/  @!P2 BRA `(.L_x_2101) ;  /* 0x000000000048a947 */ /* 0x000fea0003800000 */
[C---:B------:R-:W-:Y:S01]  /*24090*/  ISETP.GT.AND P0, PT, R0.reuse, RZ, PT ;  /* 0x000000ff0000720c */ /* 0x040fe20003f04270 */
[----:B------:R-:W-:Y:S01]  /*240a0*/  BSSY B0, `(.L_x_2102) ;  /* 0x000000e000007945 */ /* 0x000fe20003800000 */
[----:B-1----:R-:W-:-:S11]  /*240b0*/  VIADD R6, R0, 0xffffffff ;  /* 0xffffffff00067836 */ /* 0x002fd60000000000 */
        /* <DEDUP_REMOVED lines=8> */
.L_x_2103:
[----:B------:R-:W-:-:S13]  /*24140*/  ISETP.NE.AND P0, PT, R3, 0x1, PT ;  /* 0x000000010300780c */ /* 0x000fda0003f05270 */
[----:B------:R-:W1:Y:S02]  /*24150*/  @P0 LDC.64 R4, c[0x0][0x9e8] ;  /* 0x00027a00ff040b82 */ /* 0x000e640000000a00 */
[----:B-1----:R-:W-:-:S05]  /*24160*/  @P0 IMAD.HI.U32 R4, R6, R4, RZ ;  /* 0x0000000406040227 */ /* 0x002fca00078e00ff */
[----:B------:R-:W-:-:S07]  /*24170*/  @P0 SHF.R.U32.HI R6, RZ, R5, R4 ;  /* 0x00000005ff060219 */ /* 0x000fce0000011604 */
.L_x_2104:
[----:B------:R-:W-:Y:S05]  /*24180*/  BSYNC B0 ;  /* 0x0000000000007941 */ /* 0x000fea0003800000 */
.L_x_2102:
[----:B------:R-:W-:-:S05]  /*24190*/  IMAD R6, R6, R3, R3 ;  /* 0x0000000306067224 */ /* 0x000fca00078e0203 */
[----:B------:R-:W-:-:S07]  /*241a0*/  VIMNMX R2, R2, R6, PT ;  /* 0x0000000602027248 */ /* 0x000fce0003fe0100 */
.L_x_2101:
[----:B------:R-:W-:Y:S01]  /*241b0*/  VIADD R2, R2, 0x3f ;  /* 0x0000003f02027836 */ /* 0x000fe20000000000 */
[----:B-1----:R-:W1:Y:S01]  /*241c0*/  @P1 LDC R4, c[0x0][0x450] ;  /* 0x00011400ff041b82 */ /* 0x002e620000000800 */
[----:B------:R-:W-:-:S03]  /*241d0*/  ULDC UR4, c[0x0][0x9dc] ;  /* 0x0002770000047ab9 */ /* 0x000fc60000000800 */
[----:B------:R-:W-:-:S04]  /*241e0*/  SHF.R.S32.HI R0, RZ, 0x1f, R2 ;  /* 0x0000001fff007819 */ /* 0x000fc80000011402 */
[----:B------:R-:W-:Y:S02]  /*241f0*/  LEA.HI R0, R0, R2, RZ, 0x6 ;  /* 0x0000000200007211 */ /* 0x000fe400078f30ff */
[----:B------:R-:W-:Y:S02]  /*24200*/  MOV R2, R7 ;  /* 0x0000000700027202 */ /* 0x000fe40000000f00 */
[----:B------:R-:W-:-:S04]  /*24210*/  SHF.R.S32.HI R0, RZ, 0x6, R0 ;  /* 0x00000006ff007819 */ /* 0x000fc80000011400 */
[----:B------:R-:W-:Y:S02]  /*24220*/  VIMNMX R6, R21, R0, PT ;  /* 0x0000000015067248 */ /* 0x000fe40003fe0100 */
[----:B------:R-:W2:Y:S03]  /*24230*/  @P1 LDC R0, c[0x0][0x44c] ;  /* 0x00011300ff001b82 */ /* 0x000ea60000000800 */
[----:B------:R3:W-:Y:S01]  /*24240*/  STL [R1+0x34], R6 ;  /* 0x0000340601007387 */ /* 0x0007e20000100800 */
[----:B--2---:R-:W-:-:S05]  /*24250*/  @P1 IMAD.HI.U32 R0, R7, R0, RZ ;  /* 0x0000000007001227 */ /* 0x004fca00078e00ff */
[----:B-1----:R-:W-:-:S05]  /*24260*/  @P1 SHF.R.U32.HI R2, RZ, R4, R0 ;  /* 0x00000004ff021219 */ /* 0x002fca0000011600 */
[----:B------:R-:W-:-:S04]  /*24270*/  IMAD.IADD R2, R17, 0x1, R2 ;  /* 0x0000000111027824 */ /* 0x000fc800078e0202 */
[----:B------:R-:W-:Y:S01]  /*24280*/  VIADD R0, R2, -UR4 ;  /* 0x8000000402007c36 */ /* 0x000fe20008000000 */
[----:B---3--:R-:W-:Y:S06]  /*24290*/  @!P2 BRA `(.L_x_2105) ;  /* 0x000000000044a947 */ /* 0x008fec0003800000 */
        /* <DEDUP_REMOVED lines=10> */
.L_x_2107:
[----:B------:R-:W-:-:S13]  /*24340*/  ISETP.NE.AND P0, PT, R3, 0x1, PT ;  /* 0x000000010300780c */ /* 0x000fda0003f05270 */
[----:B------:R-:W1:Y:S02]  /*24350*/  @P0 LDC.64 R4, c[0x0][0x9e8] ;  /* 0x00027a00ff040b82 */ /* 0x000e640000000a00 */
[----:B-1----:R-:W-:-:S05]  /*24360*/  @P0 IMAD.HI.U32 R4, R2, R4, RZ ;  /* 0x0000000402040227 */ /* 0x002fca00078e00ff */
[----:B------:R-:W-:-:S07]  /*24370*/  @P0 SHF.R.U32.HI R2, RZ, R5, R4 ;  /* 0x00000005ff020219 */ /* 0x000fce0000011604 */
.L_x_2108:
[----:B------:R-:W-:Y:S05]  /*24380*/  BSYNC B0 ;  /* 0x0000000000007941 */ /* 0x000fea0003800000 */
.L_x_2106:
[----:B------:R-:W-:-:S05]  /*24390*/  IMAD R2, R2, R3, RZ ;  /* 0x0000000302027224 */ /* 0x000fca00078e02ff */
[----:B------:R-:W-:-:S07]  /*243a0*/  VIMNMX R0, R0, R2, !PT ;  /* 0x0000000200007248 */ /* 0x000fce0007fe0100 */
.L_x_2105:
[----:B------:R-:W-:Y:S01]  /*243b0*/  SHF.R.S32.HI R2, RZ, 0x1f, R0 ;  /* 0x0000001fff027819 */ /* 0x000fe20000011400 */
[----:B------:R-:W-:Y:S03]  /*243c0*/  BSSY B7, `(.L_x_2109) ;  /* 0x00004e4000077945 */ /* 0x000fe60003800000 */
[----:B------:R-:W-:-:S04]  /*243d0*/  LEA.HI R2, R2, R0, RZ, 0x6 ;  /* 0x0000000002027211 */ /* 0x000fc800078f30ff */
[----:B------:R-:W-:-:S04]  /*243e0*/  SHF.R.S32.HI R2, RZ, 0x6, R2 ;  /* 0x00000006ff027819 */ /* 0x000fc80000011402 */
[----:B------:R-:W-:-:S04]  /*243f0*/  VIMNMX R3, RZ, R2, !PT ;  /* 0x00000002ff037248 */ /* 0x000fc80007fe0100 */
[----:B------:R-:W-:Y:S01]  /*24400*/  ISETP.GT.AND P0, PT, R6, R3, PT ;  /* 0x000000030600720c */ /* 0x000fe20003f04270 */
[----:B------:R1:W-:-:S12]  /*24410*/  STL [R1+0x2c], R3 ;  /* 0x00002c0301007387 */ /* 0x0003d80000100800 */
[----:B-1----:R-:W-:Y:S05]  /*24420*/  @P0 BRA `(.L_x_2110) ;  /* 0x0000000000480947 */ /* 0x002fea0003800000 */
[----:B------:R-:W1:Y:S02]  /*24430*/  S2R R3, SR_TID.X ;  /* 0x0000000000037919 */ /* 0x000e640000002100 */
[----:B-1----:R-:W-:-:S04]  /*24440*/  LOP3.LUT R3, R3, 0x7f, RZ, 0xc0, !PT ;  /* 0x0000007f03037812 */ /* 0x002fc800078ec0ff */
[----:B------:R-:W-:-:S13]  /*24450*/  ISETP.NE.AND P0, PT, R3, RZ, PT ;  /* 0x000000ff0300720c */ /* 0x000fda0003f05270 */
[----:B------:R-:W-:Y:S05]  /*24460*/  @P0 BRA `(.L_x_2111) ;  /* 0x0000004c00640947 */ /* 0x000fea0003800000 */
[----:B------:R-:W1:Y:S01]  /*24470*/  S2R R3, SR_LANEID ;  /* 0x0000000000037919 */ /* 0x000e620000000000 */
[----:B------:R-:W-:Y:S01]  /*24480*/  VOTEU.ANY UR4, UPT, PT ;  /* 0x0000000000047886 */ /* 0x000fe200038e0100 */
[----:B------:R-:W2:Y:S01]  /*24490*/  LDC.64 R4, c[0x0][0xc60] ;  /* 0x00031800ff047b82 */ /* 0x000ea20000000a00 */
[----:B------:R-:W1:Y:S01]  /*244a0*/  FLO.U32 R0, UR4 ;  /* 0x0000000400007d00 */ /* 0x000e6200080e0000 */
[----:B------:R-:W-:-:S07]  /*244b0*/  ULDC.64 UR6, c[0x0][0x208] ;  /* 0x0000820000067ab9 */ /* 0x000fce0000000a00 */
[----:B------:R-:W2:Y:S01]  /*244c0*/  POPC R2, UR4 ;  /* 0x0000000400027d09 */ /* 0x000ea20008000000 */
[----:B-1----:R-:W-:-:S13]  /*244d0*/  ISETP.EQ.U32.AND P0, PT, R0, R3, PT ;  /* 0x000000030000720c */ /* 0x002fda0003f02070 */
[----:B--2---:R-:W2:Y:S01]  /*244e0*/  @P0 ATOMG.E.ADD.STRONG.GPU PT, R5, desc[UR6][R4.64], R2 ;  /* 0x00000002040509a8 */ /* 0x004ea200081ee1c6 */
[----:B------:R-:W1:Y:S02]  /*244f0*/  S2R R3, SR_LTMASK ;  /* 0x0000000000037919 */ /* 0x000e640000003900 */
[----:B-1----:R-:W-:-:S06]  /*24500*/  LOP3.LUT R3, R3, UR4, RZ, 0xc0, !PT ;  /* 0x0000000403037c12 */ /* 0x002fcc000f8ec0ff */
[----:B------:R-:W1:Y:S01]  /*24510*/  POPC R3, R3 ;  /* 0x0000000300037309 */ /* 0x000e620000000000 */
[----:B--2---:R-:W1:Y:S02]  /*24520*/  SHFL.IDX PT, R0, R5, R0, 0x1f ;  /* 0x00001f0005007589 */ /* 0x004e6400000e0000 */
[----:B-1----:R-:W-:Y:S01]  /*24530*/  IADD3 R16, R0, UR38, R3 ;  /* 0x0000002600107c10 */ /* 0x002fe2000fffe003 */
[----:B------:R-:W-:Y:S06]  /*24540*/  BRA `(.L_x_2111) ;  /* 0x0000004c002c7947 */ /* 0x000fec0003800000 */
.L_x_2110:
[----:B------:R-:W2:Y:S01]  /*24550*/  LDL R17, [R1] ;  /* 0x0000000001117983 */ /* 0x000ea20000100800 */
        /* <DEDUP_REMOVED lines=10> */
[----:B------:R-:W1:Y:S01]  /*24600*/  LDC.64 R2, c[0x4][R2] ;  /* 0x0100000002027b82 */ /* 0x000e620000000a00 */
[----:B------:R-:W-:Y:S01]  /*24610*/  IMAD.U32 R5, RZ, RZ, UR7 ;  /* 0x00000007ff057e24 */ /* 0x000fe2000f8e00ff */
[----:B------:R-:W-:Y:S01]  /*24620*/  MOV R13, RZ ;  /* 0x000000ff000d7202 */ /* 0x000fe20000000f00 */
[----:B------:R-:W-:Y:S02]  /*24630*/  IMAD.U32 R7, RZ, RZ, UR9 ;  /* 0x00000009ff077e24 */ /* 0x000fe4000f8e00ff */
[----:B------:R-:W-:-:S02]  /*24640*/  IMAD.U32 R10, RZ, RZ, UR4 ;  /* 0x00000004ff0a7e24 */ /* 0x000fc4000f8e00ff */
[----:B0-----:R-:W-:Y:S02]  /*24650*/  IMAD.U32 R11, RZ, RZ, UR5 ;  /* 0x00000005ff0b7e24 */ /* 0x001fe4000f8e00ff */
[----:B------:R-:W-:Y:S02]  /*24660*/  IMAD.MOV.U32 R8, RZ, RZ, 0x70 ;  /* 0x00000070ff087424 */ /* 0x000fe400078e00ff */
[----:B------:R-:W-:-:S07]  /*24670*/  IMAD.MOV.U32 R12, RZ, RZ, 0x1 ;  /* 0x00000001ff0c7424 */ /* 0x000fce00078e00ff */
[----:B------:R-:W-:-:S07]  /*24680*/  LEPC R20, `(.L_x_2113) ;  /* 0x000000001014794e */ /* 0x000fce0000000000 */
[----:B-1----:R-:W-:Y:S05]  /*24690*/  CALL.ABS.NOINC R2 ;  /* 0x0000000002007343 */ /* 0x002fea0003c00000 */
.L_x_2113:
[----:B------:R-:W-:Y:S05]  /*246a0*/  BSYNC B6 ;  /* 0x0000000000067941 */ /* 0x000fea0003800000 */
.L_x_2112:
        /* <DEDUP_REMOVED lines=11> */
[----:B------:R-:W-:Y:S02]  /*24760*/  IMAD.U32 R5, RZ, RZ, UR7 ;  /* 0x00000007ff057e24 */ /* 0x000fe4000f8e00ff */
[----:B------:R-:W-:Y:S02]  /*24770*/  IMAD.U32 R6, RZ, RZ, UR8 ;  /* 0x00000008ff067e24 */ /* 0x000fe4000f8e00ff */
[----:B------:R-:W-:-:S02]  /*24780*/  IMAD.U32 R7, RZ, RZ, UR9 ;  /* 0x00000009ff077e24 */ /* 0x000fc4000f8e00ff */
[----:B0-----:R-:W-:Y:S02]  /*24790*/  IMAD.U32 R11, RZ, RZ, UR5 ;  /* 0x00000005ff0b7e24 */ /* 0x001fe4000f8e00ff */
[----:B------:R-:W-:Y:S02]  /*247a0*/  IMAD.MOV.U32 R8, RZ, RZ, 0x70 ;  /* 0x00000070ff087424 */ /* 0x000fe400078e00ff */
[----:B------:R-:W-:Y:S02]  /*247b0*/  IMAD.MOV.U32 R12, RZ, RZ, 0x1 ;  /* 0x00000001ff0c7424 */ /* 0x000fe400078e00ff */
[----:B-1----:R-:W-:-:S07]  /*247c0*/  IMAD.MOV.U32 R13, RZ, RZ, RZ ;  /* 0x000000ffff0d7224 */ /* 0x002fce00078e00ff */
[----:B------:R-:W-:-:S07]  /*247d0*/  LEPC R20, `(.L_x_2116) ;  /* 0x000000001014794e */ /* 0x000fce0000000000 */
[----:B--2---:R-:W-:Y:S05]  /*247e0*/  CALL.ABS.NOINC R2 ;  /* 0x0000000002007343 */ /* 0x004fea0003c00000 */
.L_x_2116:
[----:B------:R0:W1:Y:S01]  /*247f0*/  LDC.64 R2, c[0x4][R17] ;  /* 0x0100000011027b82 */ /* 0x0000620000000a00 */
[----:B------:R-:W-:Y:S01]  /*24800*/  ULDC.64 UR4, c[0x4][0xa8] ;  /* 0x01002a0000047ab9 */ /* 0x000fe20000000a00 */
[----:B------:R-:W-:Y:S01]  /*24810*/  ULDC.64 UR6, c[0x4][0xb0] ;  /* 0x01002c0000067ab9 */ /* 0x000fe20000000a00 */
[----:B------:R-:W-:Y:S01]  /*24820*/  ULDC.64 UR8, c[0x4][0x40] ;  /* 0x0100100000087ab9 */ /* 0x000fe20000000a00 */
[----:B------:R-:W-:Y:S01]  /*24830*/  IMAD.U32 R4, RZ, RZ, UR4 ;  /* 0x00000004ff047e24 */ /* 0x000fe2000f8e00ff */
[----:B------:R-:W-:Y:S01]  /*24840*/  MOV R5, UR5 ;  /* 0x0000000500057c02 */ /* 0x000fe20008000f00 */
        /* <DEDUP_REMOVED lines=9> */
.L_x_2115:
[----:B------:R-:W-:Y:S05]  /*248e0*/  BSYNC B6 ;  /* 0x0000000000067941 */ /* 0x000fea0003800000 */
.L_x_2114:
[----:B------:R-:W-:Y:S01]  /*248f0*/  ULDC.64 UR4, c[0x0][0x9f8] ;  /* 0x00027e0000047ab9 */ /* 0x000fe20000000a00 */
[----:B------:R-:W2:Y:S01]  /*24900*/  LDL R17, [R1+0x34] ;  /* 0x0000340001117983 */ /* 0x000ea20000100800 */
[----:B------:R-:W-:Y:S01]  /*24910*/  ISETP.NE.U32.AND P0, PT, RZ, UR4, PT ;  /* 0x00000004ff007c0c */ /* 0x000fe2000bf05070 */
[----:B------:R-:W-:Y:S01]  /*24920*/  IMAD.MOV.U32 R7, RZ, RZ, R19 ;  /* 0x000000ffff077224 */ /* 0x000fe200078e0013 */
[----:B------:R-:W-:Y:S02]  /*24930*/  ULDC.64 UR6, c[0x0][0x208] ;  /* 0x0000820000067ab9 */ /* 0x000fe40000000a00 */
[----:B------:R-:W-:Y:S01]  /*24940*/  ISETP.NE.AND.EX P0, PT, RZ, UR5, PT, P0 ;  /* 0x00000005ff007c0c */ /* 0x000fe2000bf05300 */
[----:B------:R-:W-:-:S12]  /*24950*/  ULDC.64 UR4, c[0x0][0xa08] ;  /* 0x0002820000047ab9 */ /* 0x000fd80000000a00 */
[----:B------:R-:W1:Y:S02]  /*24960*/  @P0 LDC.64 R2, c[0x0][0x9f8] ;  /* 0x00027e00ff020b82 */ /* 0x000e640000000a00 */
[----:B-1----:R-:W-:-:S05]  /*24970*/  @P0 IMAD.WIDE R2, R19, 0x4, R2 ;  /* 0x0000000413020825 */ /* 0x002fca00078e0202 */
[----:B------:R1:W3:Y:S02]  /*24980*/  @P0 LDG.E R7, desc[UR6][R2.64] ;  /* 0x0000000602070981 */ /* 0x0002e4000c1e1900 */
[----:B-1----:R-:W1:Y:S02]  /*24990*/  LDC.64 R2, c[0x0][0x418] ;  /* 0x00010600ff027b82 */ /* 0x002e640000000a00 */
[----:B-1----:R-:W-:Y:S01]  /*249a0*/  LOP3.LUT P0, RZ, R2, UR4, RZ, 0xfc, !PT ;  /* 0x0000000402ff7c12 */ /* 0x002fe2000f80fcff */
[----:B------:R-:W-:-:S03]  /*249b0*/  UMOV UR4, 0xffffffff ;  /* 0xffffffff00047882 */ /* 0x000fc60000000000 */
[----:B------:R-:W-:Y:S01]  /*249c0*/  LOP3.LUT P0, RZ, R3, UR5, RZ, 0xfc, P0 ;  /* 0x0000000503ff7c12 */ /* 0x000fe2000800fcff */
[----:B--2---:R-:W-:Y:S01]  /*249d0*/  VIADD R0, R17, 0xffffffff ;  /* 0xffffffff11007836 */ /* 0x004fe20000000000 */
[----:B---3--:R-:W-:Y:S01]  /*249e0*/  SHF.R.S32.HI R8, RZ, 0x1f, R7 ;  /* 0x0000001fff087819 */ /* 0x008fe20000011407 */
[----:B------:R1:W-:Y:S01]  /*249f0*/  STL [R1+0xc], R7 ;  /* 0x00000c0701007387 */ /* 0x0003e20000100800 */
[----:B------:R-:W-:-:S03]  /*24a00*/  SEL R17, R7, RZ, !P0 ;  /* 0x000000ff07117207 */ /* 0x000fc60004000000 */
[----:B------:R1:W-:Y:S01]  /*24a10*/  STL [R1+0x24], R8 ;  /* 0x0000240801007387 */ /* 0x0003e20000100800 */
[----:B------:R-:W-:Y:S05]  /*24a20*/  BRA.DIV UR4, `(.L_x_2117) ;  /* 0x0000006e04747947 */ /* 0x000fea000b800000 */
[----:B------:R-:W2:Y:S02]  /*24a30*/  S2R R4, SR_TID.X ;  /* 0x0000000000047919 */ /* 0x000ea40000002100 */
[----:B--2---:R-:W-:-:S04]  /*24a40*/  SHF.R.U32.HI R4, RZ, 0x5, R4 ;  /* 0x00000005ff047819 */ /* 0x004fc80000011604 */
[----:B------:R-:W-:-:S05]  /*24a50*/  LOP3.LUT R4, R4, 0x3, RZ, 0xc0, !PT ;  /* 0x0000000304047812 */ /* 0x000fca00078ec0ff */
[----:B------:R2:W3:Y:S02]  /*24a60*/  SHFL.IDX PT, R14, R4, RZ, 0x1f ;  /* 0x00001fff040e7589 */ /* 0x0004e400000e0000 */
.L_x_2295:
[----:B--2---:R-:W2:Y:S01]  /*24a70*/  LDL.LU R4, [R1+0x20] ;  /* 0x0000200001047983 */ /* 0x004ea20000300800 */
[----:B------:R-:W-:Y:S02]  /*24a80*/  PLOP3.LUT P1, PT, PT, PT, PT, 0x8, 0x0 ;  /* 0x000000000000781c */ /* 0x000fe40003f2e170 */
[----:B---3--:R-:W-:Y:S01]  /*24a90*/  ISETP.NE.AND P0, PT, R14, RZ, PT ;  /* 0x000000ff0e00720c */ /* 0x008fe20003f05270 */
[----:B------:R3:W-:Y:S01]  /*24aa0*/  STL [R1+0x8], R0 ;  /* 0x0000080001007387 */ /* 0x0007e20000100800 */
[----:B--2---:R-:W-:-:S09]  /*24ab0*/  LOP3.LUT R4, R4, 0xfffffffe, RZ, 0xc0, !PT ;  /* 0xfffffffe04047812 */ /* 0x004fd200078ec0ff */
[----:B------:R-:W-:-:S05]  /*24ac0*/  @P1 LOP3.LUT R4, R4, 0x1, RZ, 0xfc, !PT ;  /* 0x0000000104041812 */ /* 0x000fca00078efcff */
[----:B------:R3:W-:Y:S01]  /*24ad0*/  STL [R1+0x20], R4 ;  /* 0x0000200401007387 */ /* 0x0007e20000100800 */
[----:B------:R-:W-:Y:S05]  /*24ae0*/  @P0 BRA `(.L_x_2118) ;  /* 0x00000004005c0947 */ /* 0x000fea0003800000 */
[----:B------:R-:W-:-:S03]  /*24af0*/  UMOV UR4, 0xffffffff ;  /* 0xffffffff00047882 */ /* 0x000fc60000000000 */
[----:B------:R-:W-:Y:S05]  /*24b00*/  BRA.DIV UR4, `(.L_x_2119) ;  /* 0x0000006e04707947 */ /* 0x000fea000b800000 */
[----:B------:R-:W-:-:S13]  /*24b10*/  ELECT P6, URZ, PT ;  /* 0x00000000003f782f */ /* 0x000fda00038c0000 */
.L_x_2298:
[----:B------:R-:W-:Y:S05]  /*24b20*/  @!P6 BRA `(.L_x_2118) ;  /* 0x00000004004ce947 */ /* 0x000fea0003800000 */
[----:B------:R-:W-:-:S04]  /*24b30*/  ISETP.NE.U32.AND P0, PT, R2, RZ, PT ;  /* 0x000000ff0200720c */ /* 0x000fc80003f05070 */
[----:B------:R-:W-:-:S13]  /*24b40*/  ISETP.NE.AND.EX P0, PT, R3, RZ, PT, P0 ;  /* 0x000000ff0300720c */ /* 0x000fda0003f05300 */
[----:B------:R-:W-:Y:S05]  /*24b50*/  @!P0 BRA `(.L_x_2120) ;  /* 0x0000000000548947 */ /* 0x000fea0003800000 */
[----:B------:R-:W2:Y:S01]  /*24b60*/  LDC R6, c[0x0][0x43c] ;  /* 0x00010f00ff067b82 */ /* 0x000ea20000000800 */
[----:B------:R-:W-:Y:S01]  /*24b70*/  IMAD.MOV.U32 R9, RZ, RZ, R0 ;  /* 0x000000ffff097224 */ /* 0x000fe200078e0000 */
[----:B------:R-:W-:Y:S01]  /*24b80*/  ULDC.64 UR4, c[0x0][0x428] ;  /* 0x00010a0000047ab9 */ /* 0x000fe20000000a00 */
[----:B------:R-:W-:Y:S02]  /*24b90*/  ULDC.64 UR6, c[0x0][0x208] ;  /* 0x0000820000067ab9 */ /* 0x000fe40000000a00 */
[----:B---3--:R-:W-:Y:S01]  /*24ba0*/  IMAD.MOV.U32 R0, RZ, RZ, R9 ;  /* 0x000000ffff007224 */ /* 0x008fe200078e0009 */
[----:B--2---:R-:W-:-:S13]  /*24bb0*/  ISETP.NE.AND P0, PT, R6, 0x1, PT ;  /* 0x000000010600780c */ /* 0x004fda0003f05270 */
[----:B------:R-:W2:Y:S02]  /*24bc0*/  @P0 LDC.64 R4, c[0x0][0x440] ;  /* 0x00011000ff040b82 */ /* 0x000ea40000000a00 */
[----:B--2---:R-:W-:-:S05]  /*24bd0*/  @P0 IMAD.HI.U32 R4, R9, R4, RZ ;  /* 0x0000000409040227 */ /* 0x004fca00078e00ff */
[----:B------:R-:W-:-:S04]  /*24be0*/  @P0 SHF.R.U32.HI R0, RZ, R5, R4 ;  /* 0x00000005ff000219 */ /* 0x000fc80000011604 */
[----:B------:R-:W-:Y:S02]  /*24bf0*/  IADD3 R4, -R0, RZ, RZ ;  /* 0x000000ff00047210 */ /* 0x000fe40007ffe1ff */
[----:B------:R-:W-:-:S03]  /*24c00*/  SHF.R.S32.HI R5, RZ, 0x1f, R0 ;  /* 0x0000001fff057819 */ /* 0x000fc60000011400 */
        /* <DEDUP_REMOVED lines=10> */
.L_x_2120:
[----:B-1----:R-:W4:Y:S04]  /*24cb0*/  LDL R7, [R1] ;  /* 0x0000000001077983 */ /* 0x002f280000100800 */
[----:B---3--:R-:W4:Y:S04]  /*24cc0*/  LDL R0, [R1+0x4] ;  /* 0x0000040001007983 */ /* 0x008f280000100800 */
[----:B--2---:R-:W2:Y:S01]  /*24cd0*/  LDL R2, [R1+0x10] ;  /* 0x0000100001027983 */ /* 0x004ea20000100800 */
[----:B----4-:R-:W-:Y:S01]  /*24ce0*/  IMAD R0, R0, 0x8, R7 ;  /* 0x0000000800007824 */ /* 0x010fe200078e0207 */
[----:B--2---:R-:W-:-:S04]  /*24cf0*/  SHF.L.U32 R2, R2, 0x1f, RZ ;  /* 0x0000001f02027819 */ /* 0x004fc800000006ff */
[----:B------:R-:W1:Y:S02]  /*24d00*/  SYNCS.PHASECHK.TRANS64.TRYWAIT P0, [R0+URZ+0x30840], R2 ;  /* 0x03084002000075a7 */ /* 0x000e64000800017f */
[----:B-1----:R-:W-:Y:S05]  /*24d10*/  @!P0 BRA `(.L_x_2121) ;  /* 0x0000006c000c8947 */ /* 0x002fea0003800000 */
.L_x_2299:
[----:B------:R-:W2:Y:S02]  /*24d20*/  S2R R3, SR_TID.X ;  /* 0x0000000000037919 */ /* 0x000ea40000002100 */
[----:B--2---:R-:W-:-:S04]  /*24d30*/  LOP3.LUT R3, R3, 0x7f, RZ, 0xc0, !PT ;  /* 0x0000007f03037812 */ /* 0x004fc800078ec0ff */
[----:B------:R-:W-:-:S13]  /*24d40*/  ISETP.NE.AND P0, PT, R3, RZ, PT ;  /* 0x000000ff0300720c */ /* 0x000fda0003f05270 */
        /* <DEDUP_REMOVED lines=8> */
.L_x_2122:
[----:B-1----:R-:W2:Y:S04]  /*24dd0*/  LDL R2, [R1+0x14] ;  /* 0x0000140001027983 */ /* 0x002ea80000100800 */
        /* <DEDUP_REMOVED lines=25> */
[----:B-1----:R-:W-:Y:S01]  /*24f70*/  UMOV UR8, UR15 ;  /* 0x0000000f00087c82 */ /* 0x002fe20008000000 */
[----:B------:R-:W-:Y:S01]  /*24f80*/  UMOV UR10, UR17 ;  /* 0x00000011000a7c82 */ /* 0x000fe20008000000 */
[----:B------:R-:W-:Y:S01]  /*24f90*/  UMOV UR15, 0x80 ;  /* 0x00000080000f7882 */ /* 0x000fe20000000000 */
[----:B------:R1:W-:Y:S02]  /*24fa0*/  UTMALDG.4D [UR8], [UR4], desc[UR6] ;  /* 0x00000608040075b4 */ /* 0x0003e40008019000 */
[----:B-1----:R-:W-:Y:S01]  /*24fb0*/  UMOV UR8, UR16 ;  /* 0x0000001000087c82 */ /* 0x002fe20008000000 */
[----:B------:R-:W-:Y:S01]  /*24fc0*/  UMOV UR10, UR15 ;  /* 0x0000000f000a7c82 */ /* 0x000fe20008000000 */
[----:B------:R-:W-:Y:S01]  /*24fd0*/  UMOV UR15, 0xc0 ;  /* 0x000000c0000f7882 */ /* 0x000fe20000000000 */
[----:B------:R1:W-:Y:S02]  /*24fe0*/  UTMALDG.4D [UR8], [UR4], desc[UR6] ;  /* 0x00000608040075b4 */ /* 0x0003e40008019000 */
[----:B-1----:R-:W-:Y:S01]  /*24ff0*/  UMOV UR8, UR14 ;  /* 0x0000000e00087c82 */ /* 0x002fe20008000000 */
[----:B------:R-:W-:-:S02]  /*25000*/  UMOV UR10, UR15 ;  /* 0x0000000f000a7c82 */ /* 0x000fc40008000000 */
[----:B------:R4:W-:Y:S01]  /*25010*/  UTMALDG.4D [UR8], [UR4], desc[UR6] ;  /* 0x00000608040075b4 */ /* 0x0009e20008019000 */
[----:B--2---:R-:W-:-:S04]  /*25020*/  LOP3.LUT R2, R2, 0xfffffffe, RZ, 0xc0, !PT ;  /* 0xfffffffe02027812 */ /* 0x004fc800078ec0ff */
[----:B------:R-:W-:-:S05]  /*25030*/  @P0 LOP3.LUT R2, R2, 0x1, RZ, 0xfc, !PT ;  /* 0x0000000102020812 */ /* 0x000fca00078efcff */
[----:B------:R4:W-:Y:S01]  /*25040*/  STL [R1+0x20], R2 ;  /* 0x0000200201007387 */ /* 0x0009e20000100800 */
[----:B------:R-:W-:Y:S01]  /*25050*/  NOP ;  /* 0x0000000000007918 */ /* 0x000fe20000000000 */
.L_x_2118:
[----:B---3--:R-:W2:Y:S04]  /*25060*/  LDL R4, [R1] ;  /* 0x0000000001047983 */ /* 0x008ea80000100800 */
[----:B------:R-:W3:Y:S01]  /*25070*/  LDL.LU R3, [R1+0x40] ;  /* 0x0000400001037983 */ /* 0x000ee20000300800 */
[----:B------:R-:W-:Y:S05]  /*25080*/  WARPSYNC.ALL ;  /* 0x0000000000007948 */ /* 0x000fea0003800000 */
[----:B----4-:R-:W-:Y:S01]  /*25090*/  ULDC.64 UR4, c[0x0][0x298] ;  /* 0x0000a60000047ab9 */ /* 0x010fe20000000a00 */
[----:B------:R-:W-:Y:S01]  /*250a0*/  BSSY B6, `(.L_x_2123) ;  /* 0x000001c000067945 */ /* 0x000fe20003800000 */
[----:B------:R-:W-:Y:S01]  /*250b0*/  BAR.SYNC.DEFER_BLOCKING 0x8, 0x180 ;  /* 0x0206000000007b1d */ /* 0x000fe20000010000 */
[----:B---3--:R-:W-:-:S05]  /*250c0*/  SHF.R.S32.HI R0, RZ, 0x1f, R3 ;  /* 0x0000001fff007819 */ /* 0x008fca0000011403 */
[----:B------:R-:W-:Y:S01]  /*250d0*/  IMAD R2, R0, UR4, RZ ;  /* 0x0000000400027c24 */ /* 0x000fe2000f8e02ff */
[----:B--2---:R-:W-:Y:S01]  /*250e0*/  IADD3 R0, R4, 0x10400, RZ ;  /* 0x0001040004007810 */ /* 0x004fe20007ffe0ff */
[----:B------:R-:W-:-:S03]  /*250f0*/  IMAD.WIDE.U32 R4, R3, UR4, RZ ;  /* 0x0000000403047c25 */ /* 0x000fc6000f8e00ff */
[----:B------:R-:W-:Y:S01]  /*25100*/  LOP3.LUT P0, RZ, R0, 0x3ff, RZ, 0xc0, !PT ;  /* 0x000003ff00ff7812 */ /* 0x000fe2000780c0ff */
[----:B------:R-:W-:Y:S01]  /*25110*/  IMAD R2, R3, UR5, R2 ;  /* 0x0000000503027c24 */ /* 0x000fe2000f8e0202 */
[----:B------:R2:W-:Y:S03]  /*25120*/  STL.64 [R1+0x40], R4 ;  /* 0x0000400401007387 */ /* 0x0005e60000100a00 */
[----:B------:R-:W-:-:S05]  /*25130*/  IMAD.IADD R0, R5, 0x1, R2 ;  /* 0x0000000105007824 */ /* 0x000fca00078e0202 */
[----:B------:R2:W-:Y:S03]  /*25140*/  STL [R1+0x4c], R0 ;  /* 0x00004c0001007387 */ /* 0x0005e60000100800 */
[----:B------:R-:W-:Y:S05]  /*25150*/  @!P0 BRA `(.L_x_2124) ;  /* 0x0000000000408947 */ /* 0x000fea0003800000 */
[----:B------:R-:W-:Y:S01]  /*25160*/  MOV R2, 0x0 ;  /* 0x0000000000027802 */ /* 0x000fe20000000f00 */
[----:B------:R-:W-:Y:S01]  /*25170*/  ULDC.64 UR4, c[0x4][0xa8] ;  /* 0x01002a0000047ab9 */ /* 0x000fe20000000a00 */
[----:B------:R-:W-:Y:S01]  /*25180*/  ULDC.64 UR6, c[0x4][0xb0] ;  /* 0x01002c0000067ab9 */ /* 0x000fe20000000a00 */
[----:B------:R-:W-:Y:S01]  /*25190*/  ULDC.64 UR8, c[0x4][0x20] ;  /* 0x0100080000087ab9 */ /* 0x000fe20000000a00 */
[----:B--2---:R-:W-:Y:S01]  /*251a0*/  IMAD.U32 R4, RZ, RZ, UR4 ;  /* 0x00000004ff047e24 */ /* 0x004fe2000f8e00ff */
[----:B------:R-:W-:Y:S01]  /*251b0*/  MOV R10, UR8 ;  /* 0x00000008000a7c02 */ /* 0x000fe20008000f00 */
[----:B------:R-:W2:Y:S01]  /*251c0*/  LDC.64 R2, c[0x4][R2] ;  /* 0x0100000002027b82 */ /* 0x000ea20000000a00 */
[----:B------:R-:W-:Y:S02]  /*251d0*/  IMAD.U32 R5, RZ, RZ, UR5 ;  /* 0x00000005ff057e24 */ /* 0x000fe4000f8e00ff */
[----:B------:R-:W-:Y:S02]  /*251e0*/  IMAD.U32 R6, RZ, RZ, UR6 ;  /* 0x00000006ff067e24 */ /* 0x000fe4000f8e00ff */
[----:B-1----:R-:W-:-:S02]  /*251f0*/  IMAD.U32 R7, RZ, RZ, UR7 ;  /* 0x00000007ff077e24 */ /* 0x002fc4000f8e00ff */
[----:B0-----:R-:W-:Y:S02]  /*25200*/  IMAD.U32 R11, RZ, RZ, UR9 ;  /* 0x00000009ff0b7e24 */ /* 0x001fe4000f8e00ff */
[----:B------:R-:W-:Y:S02]  /*25210*/  IMAD.MOV.U32 R8, RZ, RZ, 0x70 ;  /* 0x00000070ff087424 */ /* 0x000fe400078e00ff */
[----:B------:R-:W-:Y:S02]  /*25220*/  IMAD.MOV.U32 R12, RZ, RZ, 0x1 ;  /* 0x00000001ff0c7424 */ /* 0x000fe400078e00ff */
[----:B------:R-:W-:-:S07]  /*25230*/  IMAD.MOV.U32 R13, RZ, RZ, RZ ;  /* 0x000000ffff0d7224 */ /* 0x000fce00078e00ff */
[----:B------:R-:W-:-:S07]  /*25240*/  LEPC R20, `(.L_x_2124) ;  /* 0x000000001014794e */ /* 0x000fce0000000000 */
[----:B--2---:R-:W-:Y:S05]  /*25250*/  CALL.ABS.NOINC R2 ;  /* 0x0000000002007343 */ /* 0x004fea0003c00000 */
.L_x_2124:
[----:B------:R-:W-:Y:S05]  /*25260*/  BSYNC B6 ;  /* 0x0000000000067941 */ /* 0x000fea0003800000 */
.L_x_2123:
[----:B--2---:R-:W2:Y:S01]  /*25270*/  LDL.LU R0, [R1+0x4c] ;  /* 0x00004c0001007983 */ /* 0x004ea20000300800 */
[----:B-1----:R-:W1:Y:S01]  /*25280*/  LDC R7, c[0x0][0x448] ;  /* 0x00011200ff077b82 */ /* 0x002e620000000800 */
[----:B------:R-:W-:Y:S02]  /*25290*/  ULDC.64 UR4, c[0x0][0x2d8] ;  /* 0x0000b60000047ab9 */ /* 0x000fe40000000a00 */
[----:B------:R-:W2:Y:S04]  /*252a0*/  LDL.LU.64 R2, [R1+0x40] ;  /* 0x0000400001027983 */ /* 0x000ea80000300a00 */
[----:B------:R-:W3:Y:S01]  /*252b0*/  LDL R8, [R1+0x30] ;  /* 0x0000300001087983 */ /* 0x000ee20000100800 */
[----:B------:R-:W4:Y:S01]  /*252c0*/  S2R R5, SR_TID.X ;  /* 0x0000000000057919 */ /* 0x000f220000002100 */
[----:B------:R-:W0:Y:S01]  /*252d0*/  S2R R9, SR_TID.X ;  /* 0x0000000000097919 */ /* 0x000e220000002100 */
[----:B----4-:R-:W-:-:S04]  /*252e0*/  LOP3.LUT R5, R5, 0x7f, RZ, 0xc0, !PT ;  /* 0x0000007f05057812 */ /* 0x010fc800078ec0ff */
[----:B------:R-:W-:Y:S01]  /*252f0*/  SHF.R.U32.HI R5, RZ, 0x3, R5 ;  /* 0x00000003ff057819 */ /* 0x000fe20000011605 */
[----:B0-----:R-:W-:-:S05]  /*25300*/  IMAD.SHL.U32 R9, R9, 0x10, RZ ;  /* 0x0000001009097824 */ /* 0x001fca00078e00ff */
[----:B------:R-:W-:Y:S01]  /*25310*/  LOP3.LUT R9, R5, 0x70, R9, 0xf8, !PT ;  /* 0x0000007005097812 */ /* 0x000fe200078ef809 */
[----:B--2---:R-:W-:Y:S01]  /*25320*/  IMAD.MOV.U32 R3, RZ, RZ, R0 ;  /* 0x000000ffff037224 */ /* 0x004fe200078e0000 */
[----:B------:R-:W-:-:S05]  /*25330*/  SHF.R.S32.HI R0, RZ, 0x1f, R18 ;  /* 0x0000001fff007819 */ /* 0x000fca0000011412 */
[----:B------:R-:W-:Y:S02]  /*25340*/  IMAD R0, R0, UR4, RZ ;  /* 0x0000000400007c24 */ /* 0x000fe4000f8e02ff */
[----:B------:R-:W-:-:S04]  /*25350*/  IMAD.WIDE.U32 R2, R18, UR4, R2 ;  /* 0x0000000412027c25 */ /* 0x000fc8000f8e0002 */
[----:B------:R-:W-:Y:S01]  /*25360*/  IMAD R0, R18, UR5, R0 ;  /* 0x0000000512007c24 */ /* 0x000fe2000f8e0200 */
[----:B------:R-:W-:Y:S02]  /*25370*/  ULDC.64 UR4, c[0x0][0xa00] ;  /* 0x0002800000047ab9 */ /* 0x000fe40000000a00 */
[----:B------:R-:W-:Y:S02]  /*25380*/  ISETP.NE.U32.AND P0, PT, RZ, UR4, PT ;  /* 0x00000004ff007c0c */ /* 0x000fe4000bf05070 */
[----:B------:R-:W-:Y:S02]  /*25390*/  IADD3 R3, R3, R0, RZ ;  /* 0x0000000003037210 */ /* 0x000fe40007ffe0ff */
[----:B------:R-:W-:Y:S01]  /*253a0*/  ISETP.NE.AND.EX P0, PT, RZ, UR5, PT, P0 ;  /* 0x00000005ff007c0c */ /* 0x000fe2000bf05300 */
[----:B------:R-:W-:Y:S01]  /*253b0*/  ULDC.64 UR4, c[0x0][0x2e0] ;  /* 0x0000b80000047ab9 */ /* 0x000fe20000000a00 */
[----:B------:R-:W-:-:S04]  /*253c0*/  SHF.R.S32.HI R0, RZ, 0x1f, R19 ;  /* 0x0000001fff007819 */ /* 0x000fc80000011413 */
[----:B------:R-:W-:Y:S02]  /*253d0*/  SEL R4, R0, RZ, !P0 ;  /* 0x000000ff00047207 */ /* 0x000fe40004000000 */
[----:B------:R-:W-:Y:S02]  /*253e0*/  SEL R0, R19, RZ, !P0 ;  /* 0x000000ff13007207 */ /* 0x000fe40004000000 */
[----:B-1----:R-:W-:-:S13]  /*253f0*/  ISETP.NE.AND P0, PT, R7, 0x1, PT ;  /* 0x000000010700780c */ /* 0x002fda0003f05270 */
[----:B------:R-:W0:Y:S08]  /*25400*/  @P0 LDC R5, c[0x0][0x44c] ;  /* 0x00011300ff050b82 */ /* 0x000e300000000800 */
[----:B------:R-:W1:Y:S01]  /*25410*/  @P0 LDC R6, c[0x0][0x450] ;  /* 0x00011400ff060b82 */ /* 0x000e620000000800 */
[----:B------:R-:W-:Y:S02]  /*25420*/  IMAD R4, R4, UR4, RZ ;  /* 0x0000000404047c24 */ /* 0x000fe4000f8e02ff */
[----:B------:R-:W-:-:S04]  /*25430*/  IMAD.WIDE.U32 R2, R0, UR4, R2 ;  /* 0x0000000400027c25 */ /* 0x000fc8000f8e0002 */
[----:B------:R-:W-:Y:S01]  /*25440*/  IMAD R0, R0, UR5, R4 ;  /* 0x0000000500007c24 */ /* 0x000fe2000f8e0204 */
[----:B------:R-:W-:Y:S01]  /*25450*/  ULDC.64 UR4, c[0x0][0x2d0] ;  /* 0x0000b40000047ab9 */ /* 0x000fe20000000a00 */
[----:B---3--:R-:W-:Y:S02]  /*25460*/  IMAD.IADD R4, R9, 0x1, R8 ;  /* 0x0000000109047824 */ /* 0x008fe400078e0208 */
        /* <DEDUP_REMOVED lines=11> */
[----:B------:R-:W-:Y:S01]  /*25520*/  ULDC.64 UR4, c[0x0][0x2c8] ;  /* 0x0000b20000047ab9 */ /* 0x000fe20000000a00 */
[----:B--2---:R-:W-:-:S03]  /*25530*/  IMAD.SHL.U32 R9, R9, 0x8, RZ ;  /* 0x0000000809097824 */ /* 0x004fc600078e00ff */
[----:B------:R-:W-:Y:S02]  /*25540*/  IADD3 R3, R3, R0, RZ ;  /* 0x0000000003037210 */ /* 0x000fe40007ffe0ff */
[----:B------:R-:W-:Y:S02]  /*25550*/  SHF.R.S32.HI R0, RZ, 0x1f, R4 ;  /* 0x0000001fff007819 */ /* 0x000fe40000011404 */
[----:B------:R-:W-:-:S03]  /*25560*/  LOP3.LUT R9, R9, 0x38, RZ, 0xc0, !PT ;  /* 0x0000003809097812 */ /* 0x000fc600078ec0ff */
[----:B------:R-:W-:Y:S02]  /*25570*/  IMAD R0, R0, UR4, RZ ;  /* 0x0000000400007c24 */ /* 0x000fe4000f8e02ff */
[----:B------:R-:W-:Y:S01]  /*25580*/  IMAD.WIDE.U32 R2, R4, UR4, R2 ;  /* 0x0000000404027c25 */ /* 0x000fe2000f8e0002 */
[----:B------:R-:W-:-:S03]  /*25590*/  LOP3.LUT R12, R9, 0x40, RZ, 0xfc, !PT ;  /* 0x00000040090c7812 */ /* 0x000fc600078efcff */
[----:B------:R-:W-:Y:S01]  /*255a0*/  IMAD R4, R4, UR5, R0 ;  /* 0x0000000504047c24 */ /* 0x000fe2000f8e0200 */
[C---:B------:R-:W-:Y:S01]  /*255b0*/  LOP3.LUT R11, R9.reuse, 0x80, RZ, 0xfc, !PT ;  /* 0x00000080090b7812 */ /* 0x040fe200078efcff */
[----:B------:R-:W-:Y:S01]  /*255c0*/  ULDC.64 UR4, c[0x0][0x280] ;  /* 0x0000a00000047ab9 */ /* 0x000fe20000000a00 */
[----:B------:R-:W-:Y:S01]  /*255d0*/  LOP3.LUT R9, R9, 0xc0, RZ, 0xfc, !PT ;  /* 0x000000c009097812 */ /* 0x000fe200078efcff */
[----:B------:R-:W-:Y:S01]  /*255e0*/  IMAD.IADD R3, R3, 0x1, R4 ;  /* 0x0000000103037824 */ /* 0x000fe200078e0204 */
[C---:B------:R-:W-:Y:S01]  /*255f0*/  LEA R4, P0, R2.reuse, UR4, 0x1 ;  /* 0x0000000402047c11 */ /* 0x040fe2000f8008ff */
[----:B------:R-:W-:Y:S02]  /*25600*/  ULDC UR4, c[0x0][0x2b8] ;  /* 0x0000ae0000047ab9 */ /* 0x000fe40000000800 */
[----:B------:R-:W-:Y:S02]  /*25610*/  ISETP.GE.AND P3, PT, R9, UR4, PT ;  /* 0x0000000409007c0c */ /* 0x000fe4000bf66270 */
[----:B------:R0:W5:Y:S01]  /*25620*/  LDL R9, [R1+0x28] ;  /* 0x0000280001097983 */ /* 0x0001620000100800 */
[----:B------:R-:W1:Y:S01]  /*25630*/  S2R R10, SR_TID.X ;  /* 0x00000000000a7919 */ /* 0x000e620000002100 */
[----:B------:R-:W-:-:S02]  /*25640*/  LEA.HI.X R3, R2, UR5, R3, 0x1, P0 ;  /* 0x0000000502037c11 */ /* 0x000fc400080f0c03 */
[----:B------:R-:W-:Y:S02]  /*25650*/  ISETP.GE.AND P1, PT, R12, UR4, PT ;  /* 0x000000040c007c0c */ /* 0x000fe4000bf26270 */
[----:B------:R-:W-:Y:S01]  /*25660*/  ISETP.GE.AND P2, PT, R11, UR4, PT ;  /* 0x000000040b007c0c */ /* 0x000fe2000bf46270 */
[----:B-1----:R-:W-:-:S05]  /*25670*/  IMAD.SHL.U32 R10, R10, 0x8, RZ ;  /* 0x000000080a0a7824 */ /* 0x002fca00078e00ff */
[----:B------:R-:W-:-:S04]  /*25680*/  LOP3.LUT R10, R10, 0x38, RZ, 0xc0, !PT ;  /* 0x000000380a0a7812 */ /* 0x000fc800078ec0ff */
[----:B------:R-:W-:Y:S01]  /*25690*/  ISETP.GE.AND P0, PT, R10, UR4, PT ;  /* 0x000000040a007c0c */ /* 0x000fe2000bf06270 */
[----:B------:R-:W-:-:S03]  /*256a0*/  UMOV UR4, 0xffffffff ;  /* 0xffffffff00047882 */ /* 0x000fc60000000000 */
[----:B0-----:R-:W-:Y:S09]  /*256b0*/  BRA.DIV UR4, `(.L_x_2125) ;  /* 0x0000006204b87947 */ /* 0x001ff2000b800000 */
[----:B------:R-:W2:Y:S04]  /*256c0*/  LDL.LU R6, [R1+0x3c] ;  /* 0x00003c0001067983 */ /* 0x000ea80000300800 */
[----:B------:R-:W3:Y:S01]  /*256d0*/  LDL.LU R11, [R1+0x30] ;  /* 0x00003000010b7983 */ /* 0x000ee20000300800 */
[----:B------:R-:W0:Y:S02]  /*256e0*/  S2R R8, SR_TID.X ;  /* 0x0000000000087919 */ /* 0x000e240000002100 */
[----:B0-----:R-:W-:-:S04]  /*256f0*/  LOP3.LUT R8, R8, 0x7f, RZ, 0xc0, !PT ;  /* 0x0000007f08087812 */ /* 0x001fc800078ec0ff */
[----:B------:R-:W-:Y:S01]  /*25700*/  SHF.R.U32.HI R8, RZ, 0x3, R8 ;  /* 0x00000003ff087819 */ /* 0x000fe20000011608 */
[----:B------:R-:W-:Y:S01]  /*25710*/  ULDC.64 UR4, c[0x0][0x208] ;  /* 0x0000820000047ab9 */ /* 0x000fe20000000a00 */
[----:B--2---:R-:W-:Y:S02]  /*25720*/  IMAD R2, R6, R7, RZ ;  /* 0x0000000706027224 */ /* 0x004fe400078e02ff */
[----:B------:R-:W0:Y:S01]  /*25730*/  SHFL.IDX PT, R7, R4, RZ, 0x181f ;  /* 0x00181fff04077589 */ /* 0x000e2200000e0000 */
[----:B---3--:R-:W-:-:S03]  /*25740*/  IMAD.IADD R0, R8, 0x1, R11 ;  /* 0x0000000108007824 */ /* 0x008fc600078e020b */
[----:B------:R-:W1:Y:S02]  /*25750*/  SHFL.IDX PT, R6, R3, RZ, 0x181f ;  /* 0x00181fff03067589 */ /* 0x000e6400000e0000 */
[----:B------:R-:W-:-:S13]  /*25760*/  ISETP.GE.AND P5, PT, R0, R2, PT ;  /* 0x000000020000720c */ /* 0x000fda0003fa6270 */
[----:B0-----:R-:W-:-:S05]  /*25770*/  @!P5 LEA R7, P4, R10, R7, 0x1 ;  /* 0x000000070a07d211 */ /* 0x001fca00078808ff */
[----:B-1----:R-:W-:-:S05]  /*25780*/  @!P5 IMAD.X R6, RZ, RZ, R6, P4 ;  /* 0x000000ffff06d224 */ /* 0x002fca00020e0606 */
[----:B------:R-:W-:-:S04]  /*25790*/  @!P5 LOP3.LUT R7, R7, R6, RZ, 0x3c, !PT ;  /* 0x000000060707d212 */ /* 0x000fc800078e3cff */
[----:B------:R-:W-:-:S04]  /*257a0*/  @!P5 LOP3.LUT R6, R7, R6, RZ, 0x3c, !PT ;  /* 0x000000060706d212 */ /* 0x000fc800078e3cff */
[----:B------:R-:W-:Y:S02]  /*257b0*/  @!P5 LOP3.LUT R7, R7, R6, RZ, 0x3c, !PT ;  /* 0x000000060707d212 */ /* 0x000fe400078e3cff */
[----:B------:R-:W-:-:S03]  /*257c0*/  IADD3 R5, R0, 0x10, RZ ;  /* 0x0000001000057810 */ /* 0x000fc60007ffe0ff */
        /* <DEDUP_REMOVED lines=78> */
.L_x_2316:
        /* <DEDUP_REMOVED lines=14> */
.L_x_2127:
[----:B------:R-:W-:Y:S05]  /*25d90*/  BSYNC B0 ;  /* 0x0000000000007941 */ /* 0x000fea0003800000 */
.L_x_2126:
[----:B0--3--:R-:W3:Y:S01]  /*25da0*/  LDL R9, [R1] ;  /* 0x0000000001097983 */ /* 0x009ee20000100800 */
[----:B------:R-:W-:Y:S01]  /*25db0*/  PLOP3.LUT P0, PT, PT, PT, PT, 0x80, 0x0 ;  /* 0x000000000000781c */ /* 0x000fe20003f0f070 */
[----:B------:R-:W-:Y:S01]  /*25dc0*/  NOP ;  /* 0x0000000000007918 */ /* 0x000fe20000000000 */
[----:B---3--:R-:W-:-:S11]  /*25dd0*/  VIADD R11, R9, 0x30800 ;  /* 0x00030800090b7836 */ /* 0x008fd60000000000 */
.L_x_2128:
[----:B------:R-:W3:Y:S01]  /*25de0*/  LDL R2, [R1] ;  /* 0x0000000001027983 */ /* 0x000ee20000100800 */
[----:B------:R-:W-:Y:S02]  /*25df0*/  PLOP3.LUT P1, PT, P1, P0, PT, 0xa2, 0x0 ;  /* 0x000000000000781c */ /* 0x000fe40000f21472 */
[----:B---3--:R-:W-:-:S08]  /*25e00*/  @P0 R2UR P1, UR4, R2 ;  /* 0x00000000020402ca */ /* 0x008fd00000020000 */
[----:B------:R-:W-:-:S05]  /*25e10*/  @P0 PLOP3.LUT P0, PT, P1, PT, PT, 0x80, 0x0 ;  /* 0x000000000000081c */ /* 0x000fca0000f0f070 */
[----:B------:R-:W-:Y:S01]  /*25e20*/  @!P1 SYNCS.ARRIVE.TRANS64.RED.A0T1 RZ, [UR4+0x30800], RZ ;  /* 0x030800ffffff99a7 */ /* 0x000fe20008200404 */
[----:B------:R-:W-:Y:S07]  /*25e30*/  @!P1 ARRIVES.LDGSTSBAR.64.TRANSCNT [UR4+0x30800] ;  /* 0x03080000ff0099b0 */ /* 0x000fee0008000a84 */
[----:B------:R-:W-:Y:S05]  /*25e40*/  @P0 BRA.U.ANY `(.L_x_2128) ;  /* 0xfffffffd00e40947 */ /* 0x000fea000393ffff */
[----:B--2---:R-:W2:Y:S02]  /*25e50*/  LDL.LU R3, [R1+0x48] ;  /* 0x0000480001037983 */ /* 0x004ea40000300800 */
        /* <DEDUP_REMOVED lines=11> */
.L_x_2317:
[----:B------:R-:W-:Y:S05]  /*25f10*/  BSYNC B0 ;  /* 0x0000000000007941 */ /* 0x000fea0003800000 */
.L_x_2129:
[----:B------:R-:W2:Y:S04]  /*25f20*/  LDL R3, [R1+0x34] ;  /* 0x0000340001037983 */ /* 0x000ea80000100800 */
[----:B0-----:R-:W3:Y:S01]  /*25f30*/  LDL R2, [R1+0x2c] ;  /* 0x00002c0001027983 */ /* 0x001ee20000100800 */
[----:B------:R-:W-:Y:S01]  /*25f40*/  BSSY B0, `(.L_x_2131) ;  /* 0x00002b1000007945 */ /* 0x000fe20003800000 */
[----:B--2---:R-:W-:-:S05]  /*25f50*/  VIADD R0, R3, 0xfffffffe ;  /* 0xfffffffe03007836 */ /* 0x004fca0000000000 */
[----:B---3--:R-:W-:-:S13]  /*25f60*/  ISETP.GE.AND P0, PT, R0, R2, PT ;  /* 0x000000020000720c */ /* 0x008fda0003f06270 */
[----:B------:R-:W-:Y:S05]  /*25f70*/  @!P0 BRA `(.L_x_2132) ;  /* 0x0000002800b48947 */ /* 0x000fea0003800000 */
[----:B------:R-:W-:Y:S01]  /*25f80*/  LOP3.LUT R2, RZ, R2, RZ, 0x33, !PT ;  /* 0x00000002ff027212 */ /* 0x000fe200078e33ff */
[----:B------:R-:W-:Y:S01]  /*25f90*/  BSSY B2, `(.L_x_2133) ;  /* 0x00000ea000027945 */ /* 0x000fe20003800000 */
[----:B------:R-:W-:-:S04]  /*25fa0*/  IADD3 R8, -R3, RZ, RZ ;  /* 0x000000ff03087210 */ /* 0x000fc80007ffe1ff */
[----:B------:R-:W-:-:S05]  /*25fb0*/  VIADDMNMX R8, R8, 0x1, R2, !PT ;  /* 0x0000000108087846 */ /* 0x000fca0007800102 */
[----:B------:R-:W-:-:S05]  /*25fc0*/  IMAD.IADD R2, R3, 0x1, R8 ;  /* 0x0000000103027824 */ /* 0x000fca00078e0208 */
[----:B------:R-:W-:-:S04]  /*25fd0*/  LOP3.LUT R2, R2, 0x1, RZ, 0xc0, !PT ;  /* 0x0000000102027812 */ /* 0x000fc800078ec0ff */
[----:B------:R-:W-:-:S13]  /*25fe0*/  ISETP.NE.U32.AND P0, PT, R2, 0x1, PT ;  /* 0x000000010200780c */ /* 0x000fda0003f05070 */
[----:B------:R-:W-:Y:S05]  /*25ff0*/  @P0 BRA `(.L_x_2134) ;  /* 0x0000000c008c0947 */ /* 0x000fea0003800000 */
[----:B-1----:R-:W2:Y:S04]  /*26000*/  LDL R5, [R1+0x20] ;  /* 0x0000200001057983 */ /* 0x002ea80000100800 */
        /* <DEDUP_REMOVED lines=35> */
.L_x_2137:
[----:B------:R-:W2:Y:S01]  /*26240*/  LDL R2, [R1] ;  /* 0x0000000001027983 */ /* 0x000ea20000100800 */
[----:B------:R-:W-:Y:S01]  /*26250*/  BSSY B3, `(.L_x_2138) ;  /* 0x0000005000037945 */ /* 0x000fe20003800000 */
[----:B--2---:R-:W-:Y:S01]  /*26260*/  IMAD R3, R7, 0x8, R2 ;  /* 0x0000000807037824 */ /* 0x004fe200078e0202 */
[----:B------:R-:W-:-:S04]  /*26270*/  SHF.L.U32 R2, R9, 0x1f, RZ ;  /* 0x0000001f09027819 */ /* 0x000fc800000006ff */
[----:B------:R-:W1:Y:S02]  /*26280*/  SYNCS.PHASECHK.TRANS64.TRYWAIT P0, [R3+URZ+0x30840], R2 ;  /* 0x03084002030075a7 */ /* 0x000e64000800017f */
[----:B-1----:R-:W-:Y:S05]  /*26290*/  @!P0 BRA `(.L_x_2139) ;  /* 0x0000006000e48947 */ /* 0x002fea0003800000 */
.L_x_2318:
[----:B------:R-:W-:Y:S05]  /*262a0*/  BSYNC B3 ;  /* 0x0000000000037941 */ /* 0x000fea0003800000 */
.L_x_2138:
        /* <DEDUP_REMOVED lines=12> */
.L_x_2141:
[----:B------:R-:W-:Y:S05]  /*26370*/  BSYNC B3 ;  /* 0x0000000000037941 */ /* 0x000fea0003800000 */
.L_x_2140:
        /* <DEDUP_REMOVED lines=10> */
[----:B--2---:R-:W-:Y:S01]  /*26420*/  IMAD R6, R7, 0x8000, R5 ;  /* 0x0000800007067824 */ /* 0x004fe200078e0205 */
[----:B---3--:R-:W-:-:S03]  /*26430*/  LEA R2, R0, R2, 0x6 ;  /* 0x0000000200027211 */ /* 0x008fc600078e30ff */
[----:B------:R-:W-:-:S08]  /*26440*/  VIADD R5, R6, 0x20400 ;  /* 0x0002040006057836 */ /* 0x000fd00000000000 */
.L_x_2142:
        /* <DEDUP_REMOVED lines=16> */
.L_x_2143:
        /* <DEDUP_REMOVED lines=16> */
.L_x_2144:
        /* <DEDUP_REMOVED lines=16> */
.L_x_2145:
        /* <DEDUP_REMOVED lines=17> */
.L_x_2319:
[----:B------:R-:W-:Y:S05]  /*26860*/  BSYNC B3 ;  /* 0x0000000000037941 */ /* 0x000fea0003800000 */
.L_x_2146:
        /* <DEDUP_REMOVED lines=9> */
[----:B--2---:R-:W-:Y:S01]  /*26900*/  IMAD R2, R6, 0x8, R3 ;  /* 0x0000000806027824 */ /* 0x004fe200078e0203 */
[----:B------:R-:W-:-:S04]  /*26910*/  MOV R3, 0x8000 ;  /* 0x0000800000037802 */ /* 0x000fc80000000f00 */
[----:B------:R1:W-:Y:S07]  /*26920*/  SYNCS.ARRIVE.TRANS64 RZ, [R2+URZ+0x30850], R3 ;  /* 0x0308500302ff79a7 */ /* 0x0003ee000800003f */
[----:B------:R-:W-:Y:S05]  /*26930*/  @!P0 BRA `(.L_x_2149) ;  /* 0x0000000000048947 */ /* 0x000fea0003800000 */
[----:B------:R-:W-:Y:S01]  /*26940*/  BPT.TRAP 0x1 ;  /* 0x000000040000795c */ /* 0x000fe20000300000 */
.L_x_2149:
[----:B------:R-:W-:Y:S05]  /*26950*/  BSYNC B3 ;  /* 0x0000000000037941 */ /* 0x000fea0003800000 */
.L_x_2148:
        /* <DEDUP_REMOVED lines=15> */
.L_x_2150:
        /* <DEDUP_REMOVED lines=15> */
.L_x_2151:
        /* <DEDUP_REMOVED lines=15> */
.L_x_2152:
        /* <DEDUP_REMOVED lines=15> */
.L_x_2153:
        /* <DEDUP_REMOVED lines=12> */
.L_x_2136:
[----:B------:R-:W-:Y:S05]  /*26de0*/  BSYNC B1 ;  /* 0x0000000000017941 */ /* 0x000fea0003800000 */
.L_x_2135:
[----:B0-----:R-:W2:Y:S04]  /*26df0*/  LDL R0, [R1+0x34] ;  /* 0x0000340001007983 */ /* 0x001ea80000100800 */
[----:B------:R0:W-:Y:S04]  /*26e00*/  STL [R1+0x4], R7 ;  /* 0x0000040701007387 */ /* 0x0001e80000100800 */
[----:B------:R0:W-:Y:S02]  /*26e10*/  STL [R1+0x10], R9 ;  /* 0x0000100901007387 */ /* 0x0001e40000100800 */
[----:B0-2---:R-:W-:-:S07]  /*26e20*/  VIADD R0, R0, 0xfffffffd ;  /* 0xfffffffd00007836 */ /* 0x005fce0000000000 */
.L_x_2134:
[----:B------:R-:W-:Y:S05]  /*26e30*/  BSYNC B2 ;  /* 0x0000000000027941 */ /* 0x000fea0003800000 */
.L_x_2133:
[----:B------:R-:W2:Y:S01]  /*26e40*/  LDL.LU R2, [R1+0x34] ;  /* 0x0000340001027983 */ /* 0x000ea20000300800 */
[----:B------:R-:W-:Y:S01]  /*26e50*/  VIADD R8, R8, 0xfffffffe ;  /* 0xfffffffe08087836 */ /* 0x000fe20000000000 */
[----:B--2---:R-:W-:-:S04]  /*26e60*/  LOP3.LUT R2, RZ, R2, RZ, 0x33, !PT ;  /* 0x00000002ff027212 */ /* 0x004fc800078e33ff */
[----:B------:R-:W-:-:S13]  /*26e70*/  ISETP.NE.AND P0, PT, R8, R2, PT ;  /* 0x000000020800720c */ /* 0x000fda0003f05270 */
[----:B------:R-:W-:Y:S05]  /*26e80*/  @!P0 BRA `(.L_x_2132) ;  /* 0x0000001800f08947 */ /* 0x000fea0003800000 */
[----:B------:R-:W-:-:S07]  /*26e90*/  MOV R9, R17 ;  /* 0x0000001100097202 */ /* 0x000fce0000000f00 */
.L_x_2192:
        /* <DEDUP_REMOVED lines=11> */
[----:B0-----:R-:W-:Y:S06]  /*26f50*/  @!P1 BRA `(.L_x_2155) ;  /* 0x0000000c003c9947 */ /* 0x001fec0003800000 */
        /* <DEDUP_REMOVED lines=25> */
.L_x_2156:
[----:B------:R-:W2:Y:S01]  /*270f0*/  LDL R2, [R1] ;  /* 0x0000000001027983 */ /* 0x000ea20000100800 */
[----:B------:R-:W-:Y:S01]  /*27100*/  BSSY B2, `(.L_x_2157) ;  /* 0x0000005000027945 */ /* 0x000fe20003800000 */
[----:B--2---:R-:W-:Y:S02]  /*27110*/  LEA R3, R4, R2, 0x3 ;  /* 0x0000000204037211 */ /* 0x004fe400078e18ff */
[----:B------:R-:W-:-:S04]  /*27120*/  SHF.L.U32 R2, R5, 0x1f, RZ ;  /* 0x0000001f05027819 */ /* 0x000fc800000006ff */
[----:B------:R-:W1:Y:S02]  /*27130*/  SYNCS.PHASECHK.TRANS64.TRYWAIT P0, [R3+URZ+0x30840], R2 ;  /* 0x03084002030075a7 */ /* 0x000e64000800017f */
[----:B-1----:R-:W-:Y:S05]  /*27140*/  @!P0 BRA `(.L_x_2158) ;  /* 0x0000005400608947 */ /* 0x002fea0003800000 */
.L_x_2320:
[----:B------:R-:W-:Y:S05]  /*27150*/  BSYNC B2 ;  /* 0x0000000000027941 */ /* 0x000fea0003800000 */
.L_x_2157:
        /* <DEDUP_REMOVED lines=12> */
.L_x_2160:
[----:B------:R-:W-:Y:S05]  /*27220*/  BSYNC B2 ;  /* 0x0000000000027941 */ /* 0x000fea0003800000 */
.L_x_2159:
        /* <DEDUP_REMOVED lines=11> */
[----:B---3--:R-:W-:-:S03]  /*272e0*/  IMAD R2, R8, 0x40, R2 ;  /* 0x0000004008027824 */ /* 0x008fc600078e0202 */
[----:B------:R-:W-:-:S07]  /*272f0*/  IADD3 R7, R6, 0x20400, RZ ;  /* 0x0002040006077810 */ /* 0x000fce0007ffe0ff */
.L_x_2161:
        /* <DEDUP_REMOVED lines=16> */
.L_x_2162:
        /* <DEDUP_REMOVED lines=16> */
.L_x_2163:
        /* <DEDUP_REMOVED lines=16> */
.L_x_2164:
        /* <DEDUP_REMOVED lines=17> */
.L_x_2321:
[----:B------:R-:W-:Y:S05]  /*27710*/  BSYNC B2 ;  /* 0x0000000000027941 */ /* 0x000fea0003800000 */
.L_x_2165:
        /* <DEDUP_REMOVED lines=11> */
.L_x_2168:
[----:B------:R-:W-:Y:S05]  /*277d0*/  BSYNC B2 ;  /* 0x0000000000027941 */ /* 0x000fea0003800000 */
.L_x_2167:
        /* <DEDUP_REMOVED lines=11> */
[----:B---3--:R-:W-:Y:S01]  /*27890*/  LEA R6, R6, R7, 0x6 ;  /* 0x0000000706067211 */ /* 0x008fe200078e30ff */
[----:B--2---:R-:W-:-:S04]  /*278a0*/  IMAD R3, R3, 0x8000, R10 ;  /* 0x0000800003037824 */ /* 0x004fc800078e020a */
[----:B------:R-:W-:-:S07]  /*278b0*/  VIADD R7, R3, 0x400 ;  /* 0x0000040003077836 */ /* 0x000fce0000000000 */
.L_x_2169:
        /* <DEDUP_REMOVED lines=15> */
.L_x_2170:
        /* <DEDUP_REMOVED lines=15> */
.L_x_2171:
        /* <DEDUP_REMOVED lines=15> */
.L_x_2172:
        /* <DEDUP_REMOVED lines=11> */
[----:B------:R-:W-:-:S07]  /*27c40*/  MOV R17, R9 ;  /* 0x0000000900117202 */ /* 0x000fce0000000f00 */
.L_x_2155:
[----:B------:R-:W-:Y:S05]  /*27c50*/  BSYNC B1 ;  /* 0x0000000000017941 */ /* 0x000fea0003800000 */
.L_x_2154:
        /* <DEDUP_REMOVED lines=32> */
[----:B------:R-:W-:-:S05]  /*27e60*/  IMAD.WIDE.U32 R2, R13, UR6, R2 ;  /* 0x000000060d027c25 */ /* 0x000fca000f8e0002 */
[----:B------:R-:W-:Y:S02]  /*27e70*/  IADD3 R3, R8, R3, RZ ;  /* 0x0000000308037210 */ /* 0x000fe40007ffe0ff */
[----:B------:R-:W-:-:S04]  /*27e80*/  LEA R8, P0, R2, UR4, 0x2 ;  /* 0x0000000402087c11 */ /* 0x000fc8000f8010ff */
[----:B------:R-:W-:-:S06]  /*27e90*/  LEA.HI.X R9, R2, UR5, R3, 0x2, P0 ;  /* 0x0000000502097c11 */ /* 0x000fcc00080f1403 */
[----:B------:R2:W5:Y:S03]  /*27ea0*/  LDG.E R9, desc[UR8][R8.64] ;  /* 0x0000000808097981 */ /* 0x000566000c1e1900 */
.L_x_2175:
[----:B------:R-:W3:Y:S01]  /*27eb0*/  LDL R2, [R1] ;  /* 0x0000000001027983 */ /* 0x000ee20000100800 */
[----:B------:R-:W-:Y:S01]  /*27ec0*/  SHF.L.U32 R3, R10, 0x1f, RZ ;  /* 0x0000001f0a037819 */ /* 0x000fe200000006ff */
[----:B------:R-:W-:Y:S01]  /*27ed0*/  BSSY B2, `(.L_x_2176) ;  /* 0x0000004000027945 */ /* 0x000fe20003800000 */
[----:B---3--:R-:W-:-:S04]  /*27ee0*/  IMAD R2, R12, 0x8, R2 ;  /* 0x000000080c027824 */ /* 0x008fc800078e0202 */
[----:B------:R-:W3:Y:S02]  /*27ef0*/  SYNCS.PHASECHK.TRANS64.TRYWAIT P0, [R2+URZ+0x30840], R3 ;  /* 0x03084003020075a7 */ /* 0x000ee4000800017f */
[----:B---3--:R-:W-:Y:S05]  /*27f00*/  @!P0 BRA `(.L_x_2177) ;  /* 0x0000004800188947 */ /* 0x008fea0003800000 */
.L_x_2322:
[----:B------:R-:W-:Y:S05]  /*27f10*/  BSYNC B2 ;  /* 0x0000000000027941 */ /* 0x000fea0003800000 */
.L_x_2176:
        /* <DEDUP_REMOVED lines=12> */
.L_x_2179:
[----:B------:R-:W-:Y:S05]  /*27fe0*/  BSYNC B2 ;  /* 0x0000000000027941 */ /* 0x000fea0003800000 */
.L_x_2178:
        /* <DEDUP_REMOVED lines=11> */
[----:B----4-:R-:W-:-:S03]  /*280a0*/  IMAD R8, R8, 0x8000, R10 ;  /* 0x0000800008087824 */ /* 0x010fc600078e020a */
[----:B------:R-:W-:Y:S01]  /*280b0*/  IADD3 R3, R3, 0x30, RZ ;  /* 0x0000003003037810 */ /* 0x000fe20007ffe0ff */
[----:B---3--:R-:W-:Y:S02]  /*280c0*/  IMAD R2, R7, 0x40, R2 ;  /* 0x0000004007027824 */ /* 0x008fe400078e0202 */
[----:B------:R-:W-:-:S07]  /*280d0*/  VIADD R10, R8, 0x20400 ;  /* 0x00020400080a7836 */ /* 0x000fce0000000000 */
.L_x_2180:
        /* <DEDUP_REMOVED lines=16> */
.L_x_2181:
        /* <DEDUP_REMOVED lines=16> */
.L_x_2182:
        /* <DEDUP_REMOVED lines=16> */
.L_x_2183:
        /* <DEDUP_REMOVED lines=15> */
.L_x_2323:
[----:B------:R-:W-:Y:S05]  /*284d0*/  BSYNC B2 ;  /* 0x0000000000027941 */ /* 0x000fea0003800000 */
.L_x_2184:
[----:B------:R-:W-:Y:S01]  /*284e0*/  BSSY B2, `(.L_x_2186) ;  /* 0x000000b000027945 */ /* 0x000fe20003800000 */
[----:B------:R-:W-:Y:S02]  /*284f0*/  IMAD.MOV.U32 R12, RZ, RZ, 0x0 ;  /* 0x00000000ff0c7424 */ /* 0x000fe400078e00ff */
[----:B------:R-:W-:Y:S01]  /*28500*/  IMAD.MOV.U32 R13, RZ, RZ, 0x14f00000 ;  /* 0x14f00000ff0d7424 */ /* 0x000fe200078e00ff */
[----:B------:R-:W-:Y:S06]  /*28510*/  @P1 BRA `(.L_x_2187) ;  /* 0x00000000001c1947 */ /* 0x000fec0003800000 */
[----:B------:R-:W1:Y:S01]  /*28520*/  S2R R8, SR_TID.X ;  /* 0x0000000000087919 */ /* 0x000e620000002100 */
[----:B------:R-:W-:-:S04]  /*28530*/  MOV R3, 0x8000 ;  /* 0x0000800000037802 */ /* 0x000fc80000000f00 */
[----:B------:R2:W-:Y:S01]  /*28540*/  SYNCS.ARRIVE.TRANS64 RZ, [R2+URZ+0x50], R3 ;  /* 0x0000500302ff79a7 */ /* 0x0005e2000800003f */
[----:B-1----:R-:W-:-:S04]  /*28550*/  LOP3.LUT R8, R8, 0x1f, RZ, 0xc0, !PT ;  /* 0x0000001f08087812 */ /* 0x002fc800078ec0ff */
[----:B------:R-:W-:-:S13]  /*28560*/  ISETP.NE.AND P0, PT, R8, RZ, PT ;  /* 0x000000ff0800720c */ /* 0x000fda0003f05270 */
[----:B--2---:R-:W-:Y:S05]  /*28570*/  @!P0 BRA `(.L_x_2187) ;  /* 0x0000000000048947 */ /* 0x004fea0003800000 */
[----:B------:R-:W-:Y:S01]  /*28580*/  BPT.TRAP 0x1 ;  /* 0x000000040000795c */ /* 0x000fe20000300000 */
.L_x_2187:
[----:B------:R-:W-:Y:S05]  /*28590*/  BSYNC B2 ;  /* 0x0000000000027941 */ /* 0x000fea0003800000 */
.L_x_2186:
        /* <DEDUP_REMOVED lines=13> */
.L_x_2188:
        /* <DEDUP_REMOVED lines=15> */
.L_x_2189:
        /* <DEDUP_REMOVED lines=15> */
.L_x_2190:
        /* <DEDUP_REMOVED lines=15> */
.L_x_2191:
        /* <DEDUP_REMOVED lines=12> */
.L_x_2174:
[----:B------:R-:W-:Y:S05]  /*28a00*/  BSYNC B1 ;  /* 0x0000000000017941 */ /* 0x000fea0003800000 */
.L_x_2173:
[----:B------:R-:W3:Y:S01]  /*28a10*/  LDL R2, [R1+0x2c] ;  /* 0x00002c0001027983 */ /* 0x000ee20000100800 */
[----:B------:R-:W-:Y:S01]  /*28a20*/  VIADD R0, R0, 0xfffffffe ;  /* 0xfffffffe00007836 */ /* 0x000fe20000000000 */
[----:B---3--:R-:W-:-:S13]  /*28a30*/  ISETP.GT.AND P0, PT, R6, R2, PT ;  /* 0x000000020600720c */ /* 0x008fda0003f04270 */
[----:B------:R-:W-:Y:S05]  /*28a40*/  @P0 BRA `(.L_x_2192) ;  /* 0xffffffe400140947 */ /* 0x000fea000383ffff */
.L_x_2132:
[----:B------:R-:W-:Y:S05]  /*28a50*/  BSYNC B0 ;  /* 0x0000000000007941 */ /* 0x000fea0003800000 */
.L_x_2131:
[----:B------:R-:W3:Y:S01]  /*28a60*/  S2R R3, SR_TID.X ;  /* 0x0000000000037919 */ /* 0x000ee20000002100 */
[----:B------:R-:W-:Y:S01]  /*28a70*/  BSSY B0, `(.L_x_2193) ;  /* 0x0000011000007945 */ /* 0x000fe20003800000 */
[----:B---3--:R-:W-:-:S04]  /*28a80*/  LOP3.LUT R3, R3, 0x7f, RZ, 0xc0, !PT ;  /* 0x0000007f03037812 */ /* 0x008fc800078ec0ff */
[----:B------:R-:W-:-:S13]  /*28a90*/  ISETP.NE.AND P0, PT, R3, RZ, PT ;  /* 0x000000ff0300720c */ /* 0x000fda0003f05270 */
[----:B------:R-:W-:Y:S05]  /*28aa0*/  @P0 BRA `(.L_x_2194) ;  /* 0x0000000000340947 */ /* 0x000fea0003800000 */
[----:B------:R-:W3:Y:S01]  /*28ab0*/  S2R R2, SR_LANEID ;  /* 0x0000000000027919 */ /* 0x000ee20000000000 */
[----:B------:R-:W-:Y:S01]  /*28ac0*/  VOTEU.ANY UR4, UPT, PT ;  /* 0x0000000000047886 */ /* 0x000fe200038e0100 */
[----:B-1----:R-:W1:Y:S01]  /*28ad0*/  LDC.64 R4, c[0x0][0xc60] ;  /* 0x00031800ff047b82 */ /* 0x002e620000000a00 */
[----:B------:R-:W3:Y:S01]  /*28ae0*/  FLO.U32 R0, UR4 ;  /* 0x0000000400007d00 */ /* 0x000ee200080e0000 */
[----:B------:R-:W-:Y:S01]  /*28af0*/  ULDC.64 UR6, c[0x0][0x208] ;  /* 0x0000820000067ab9 */ /* 0x000fe20000000a00 */
[----:B---3--:R-:W-:-:S06]  /*28b00*/  ISETP.EQ.U32.AND P0, PT, R0, R2, PT ;  /* 0x000000020000720c */ /* 0x008fcc0003f02070 */
[----:B------:R-:W1:Y:S07]  /*28b10*/  POPC R2, UR4 ;  /* 0x0000000400027d09 */ /* 0x000e6e0008000000 */
[----:B-1----:R-:W3:Y:S04]  /*28b20*/  @P0 ATOMG.E.ADD.STRONG.GPU PT, R2, desc[UR6][R4.64], R2 ;  /* 0x00000002040209a8 */ /* 0x002ee800081ee1c6 */
[----:B---3--:R1:W3:Y:S02]  /*28b30*/  SHFL.IDX PT, R2, R2, R0, 0x1f ;  /* 0x00001f0002027589 */ /* 0x0082e400000e0000 */
[----:B-1----:R-:W1:Y:S02]  /*28b40*/  S2R R0, SR_LTMASK ;  /* 0x0000000000007919 */ /* 0x002e640000003900 */
[----:B-1----:R-:W-:-:S06]  /*28b50*/  LOP3.LUT R0, R0, UR4, RZ, 0xc0, !PT ;  /* 0x0000000400007c12 */ /* 0x002fcc000f8ec0ff */
[----:B------:R-:W3:Y:S02]  /*28b60*/  POPC R0, R0 ;  /* 0x0000000000007309 */ /* 0x000ee40000000000 */
[----:B---3--:R-:W-:-:S07]  /*28b70*/  IADD3 R16, R2, UR38, R0 ;  /* 0x0000002602107c10 */ /* 0x008fce000fffe000 */
.L_x_2194:
[----:B------:R-:W-:Y:S05]  /*28b80*/  BSYNC B0 ;  /* 0x0000000000007941 */ /* 0x000fea0003800000 */
.L_x_2193:
        /* <DEDUP_REMOVED lines=13> */
.L_x_2324:
[----:B------:R-:W-:Y:S05]  /*28c60*/  BSYNC B1 ;  /* 0x0000000000017941 */ /* 0x000fea0003800000 */
.L_x_2197:
        /* <DEDUP_REMOVED lines=9> */
.L_x_2200:
[----:B------:R-:W-:Y:S05]  /*28d00*/  BSYNC B1 ;  /* 0x0000000000017941 */ /* 0x000fea0003800000 */
.L_x_2199:
[----:B-1----:R-:W4:Y:S04]  /*28d10*/  LDL.LU R5, [R1+0x14] ;  /* 0x0000140001057983 */ /* 0x002f280000300800 */
        /* <DEDUP_REMOVED lines=10> */
[----:B----4-:R-:W-:Y:S01]  /*28dc0*/  LEA R3, R3, R5, 0x6 ;  /* 0x0000000503037211 */ /* 0x010fe200078e30ff */
[----:B-----5:R-:W-:-:S04]  /*28dd0*/  IMAD R2, R2, 0x8000, R4 ;  /* 0x0000800002027824 */ /* 0x020fc800078e0204 */
[----:B------:R-:W-:-:S07]  /*28de0*/  VIADD R4, R2, 0x400 ;  /* 0x0000040002047836 */ /* 0x000fce0000000000 */
.L_x_2201:
        /* <DEDUP_REMOVED lines=10> */
[----:B------:R-:W-:Y:S01]  /*28e90*/  PLOP3.LUT P0, PT, PT, PT, PT, 0x80, 0x0 ;  /* 0x000000000000781c */ /* 0x000fe20003f0f070 */
[----:B------:R-:W-:Y:S01]  /*28ea0*/  VIADD R4, R2, 0x2400 ;  /* 0x0000240002047836 */ /* 0x000fe20000000000 */
[----:B------:R-:W-:Y:S01]  /*28eb0*/  UMOV UR6, 0x0 ;  /* 0x0000000000067882 */ /* 0x000fe20000000000 */
[----:B------:R-:W-:Y:S01]  /*28ec0*/  UMOV UR7, 0x14f00000 ;  /* 0x14f0000000077882 */ /* 0x000fe20000000000 */
[----:B------:R-:W-:-:S09]  /*28ed0*/  UMOV UR10, 0x40 ;  /* 0x00000040000a7882 */ /* 0x000fd20000000000 */
.L_x_2202:
        /* <DEDUP_REMOVED lines=15> */
.L_x_2203:
        /* <DEDUP_REMOVED lines=11> */
[----:B------:R-:W-:Y:S01]  /*29080*/  UMOV UR6, 0x0 ;  /* 0x0000000000067882 */ /* 0x000fe20000000000 */
[----:B------:R-:W-:Y:S01]  /*29090*/  IADD3 R2, R2, 0x6400, RZ ;  /* 0x0000640002027810 */ /* 0x000fe20007ffe0ff */
[----:B------:R-:W-:Y:S01]  /*290a0*/  UMOV UR7, 0x14f00000 ;  /* 0x14f0000000077882 */ /* 0x000fe20000000000 */
[----:B------:R-:W-:-:S09]  /*290b0*/  UMOV UR10, 0xc0 ;  /* 0x000000c0000a7882 */ /* 0x000fd20000000000 */
.L_x_2204:
        /* <DEDUP_REMOVED lines=10> */
.L_x_2196:
[----:B------:R-:W-:Y:S05]  /*29160*/  BSYNC B0 ;  /* 0x0000000000007941 */ /* 0x000fea0003800000 */
.L_x_2195:
[----:B-1----:R-:W3:Y:S04]  /*29170*/  LDL.LU R5, [R1+0x4] ;  /* 0x0000040001057983 */ /* 0x002ee80000300800 */
        /* <DEDUP_REMOVED lines=8> */
.L_x_2111:
[----:B------:R-:W-:Y:S05]  /*29200*/  BSYNC B7 ;  /* 0x0000000000077941 */ /* 0x000fea0003800000 */
.L_x_2109:
[----:B-1----:R-:W3:Y:S02]  /*29210*/  LDL R0, [R1+0x20] ;  /* 0x0000200001007983 */ /* 0x002ee40000100800 */
[----:B---3--:R-:W-:-:S13]  /*29220*/  LOP3.LUT P0, RZ, R0, 0x2, RZ, 0xc0, !PT ;  /* 0x0000000200ff7812 */ /* 0x008fda000780c0ff */
        /* <DEDUP_REMOVED lines=8> */
[----:B------:R3:W-:Y:S01]  /*292b0*/  STL [R1], R0 ;  /* 0x0000000001007387 */ /* 0x0007e20000100800 */
[----:B------:R-:W-:Y:S06]  /*292c0*/  BAR.ARV 0x4, 0x180 ;  /* 0x0106000000007b1d */ /* 0x000fec0000002000 */
[----:B------:R-:W-:Y:S05]  /*292d0*/  BRA `(.L_x_2206) ;  /* 0x0000000800e47947 */ /* 0x000fea0003800000 */
.L_x_2205:
[----:B------:R-:W1:Y:S01]  /*292e0*/  S2R R6, SR_TID.X ;  /* 0x0000000000067919 */ /* 0x000e620000002100 */
[----:B------:R-:W-:Y:S01]  /*292f0*/  UMOV UR4, 0xffffffff ;  /* 0xffffffff00047882 */ /* 0x000fe20000000000 */
[----:B-1----:R-:W-:-:S04]  /*29300*/  LOP3.LUT R6, R6, 0x1f, RZ, 0xc0, !PT ;  /* 0x0000001f06067812 */ /* 0x002fc800078ec0ff */
        /* <DEDUP_REMOVED lines=8> */
[----:B------:R1:W3:Y:S01]  /*29390*/  @!P1 LDG.E R2, desc[UR6][R2.64] ;  /* 0x0000000602029981 */ /* 0x0002e2000c1e1900 */
[C---:B------:R-:W-:Y:S02]  /*293a0*/  ISETP.GE.U32.AND P2, PT, R6.reuse, 0x2, PT ;  /* 0x000000020600780c */ /* 0x040fe40003f46070 */
[C---:B------:R-:W-:Y:S01]  /*293b0*/  ISETP.GE.U32.AND P3, PT, R6.reuse, 0x4, PT ;  /* 0x000000040600780c */ /* 0x040fe20003f66070 */
[----:B------:R-:W-:Y:S01]  /*293c0*/  SHFL.IDX PT, R0, R16, RZ, 0x1f ;  /* 0x00001fff10007589 */ /* 0x000fe200000e0000 */
[C---:B------:R-:W-:Y:S02]  /*293d0*/  ISETP.GE.U32.AND P4, PT, R6.reuse, 0x8, PT ;  /* 0x000000080600780c */ /* 0x040fe40003f86070 */
[C---:B------:R-:W-:Y:S01]  /*293e0*/  ISETP.GE.U32.AND P5, PT, R6.reuse, 0x10, PT ;  /* 0x000000100600780c */ /* 0x040fe20003fa6070 */
[----:B------:R-:W-:Y:S01]  /*293f0*/  SHFL.IDX PT, R5, R16, 0x1, 0x1f ;  /* 0x00201f0010057f89 */ /* 0x000fe200000e0000 */
[----:B-1----:R-:W-:Y:S02]  /*29400*/  IMAD.MOV.U32 R3, RZ, RZ, RZ ;  /* 0x000000ffff037224 */ /* 0x002fe400078e00ff */
[----:B---3--:R-:W-:Y:S01]  /*29410*/  @!P1 IMAD.MOV.U32 R3, RZ, RZ, R2 ;  /* 0x000000ffff039224 */ /* 0x008fe200078e0002 */
[----:B------:R-:W-:-:S04]  /*29420*/  ISETP.NE.AND P1, PT, R6, RZ, PT ;  /* 0x000000ff0600720c */ /* 0x000fc80003f25270 */
        /* <DEDUP_REMOVED lines=15> */
[----:B------:R1:W3:Y:S02]  /*29520*/  SHFL.IDX PT, R16, R2, 0x1f, 0x1f ;  /* 0x03e01f0002107f89 */ /* 0x0002e400000e0000 */
.L_x_2334:
[----:B------:R-:W-:Y:S02]  /*29530*/  ULDC UR4, c[0x0][0xc38] ;  /* 0x00030e0000047ab9 */ /* 0x000fe40000000800 */
[----:B------:R-:W-:-:S04]  /*29540*/  IMAD.U32 R4, RZ, RZ, UR4 ;  /* 0x00000004ff047e24 */ /* 0x000fc8000f8e00ff */
[----:B---3--:R-:W-:-:S05]  /*29550*/  IMAD R16, R16, R4, RZ ;  /* 0x0000000410107224 */ /* 0x008fca00078e02ff */
[----:B------:R-:W-:-:S04]  /*29560*/  IADD3 R5, R5, R16, RZ ;  /* 0x0000001005057210 */ /* 0x000fc80007ffe0ff */
[----:B------:R-:W-:-:S13]  /*29570*/  ISETP.GT.AND P6, PT, R5, R0, PT ;  /* 0x000000000500720c */ /* 0x000fda0003fc4270 */
[----:B------:R-:W-:Y:S05]  /*29580*/  @P6 BRA `(.L_x_2208) ;  /* 0x0000000000a06947 */ /* 0x000fea0003800000 */
.L_x_2213:
[----:B-1----:R-:W1:Y:S01]  /*29590*/  LDC R2, c[0x0][0xc3c] ;  /* 0x00030f00ff027b82 */ /* 0x002e620000000800 */
[----:B------:R-:W-:-:S05]  /*295a0*/  VIADD R19, R19, 0x1f ;  /* 0x0000001f13137836 */ /* 0x000fca0000000000 */
[----:B-1----:R-:W-:-:S13]  /*295b0*/  ISETP.GE.AND P6, PT, R19, R2, PT ;  /* 0x000000021300720c */ /* 0x002fda0003fc6270 */
[----:B------:R-:W-:Y:S05]  /*295c0*/  @P6 BRA `(.L_x_2209) ;  /* 0x0000000400dc6947 */ /* 0x000fea0003800000 */
[----:B------:R-:W1:Y:S01]  /*295d0*/  S2R R3, SR_TID.X ;  /* 0x0000000000037919 */ /* 0x000e620000002100 */
[----:B------:R-:W-:Y:S01]  /*295e0*/  BSSY B0, `(.L_x_2210) ;  /* 0x000000a000007945 */ /* 0x000fe20003800000 */
[----:B-1----:R-:W-:-:S05]  /*295f0*/  LOP3.LUT R3, R3, 0x1f, RZ, 0xc0, !PT ;  /* 0x0000001f03037812 */ /* 0x002fca00078ec0ff */
[----:B------:R-:W-:Y:S02]  /*29600*/  IMAD.IADD R4, R19, 0x1, R3 ;  /* 0x0000000113047824 */ /* 0x000fe400078e0203 */
[----:B------:R-:W-:-:S03]  /*29610*/  IMAD.MOV.U32 R3, RZ, RZ, RZ ;  /* 0x000000ffff037224 */ /* 0x000fc600078e00ff */
[----:B------:R-:W-:-:S13]  /*29620*/  ISETP.GE.OR P6, PT, R4, R2, !P0 ;  /* 0x000000020400720c */ /* 0x000fda00047c6670 */
[----:B------:R-:W-:Y:S05]  /*29630*/  @P6 BRA `(.L_x_2211) ;  /* 0x0000000000106947 */ /* 0x000fea0003800000 */
[----:B------:R-:W1:Y:S01]  /*29640*/  LDC.64 R2, c[0x0][0xc80] ;  /* 0x00032000ff027b82 */ /* 0x000e620000000a00 */
[----:B------:R-:W-:Y:S01]  /*29650*/  ULDC.64 UR4, c[0x0][0x208] ;  /* 0x0000820000047ab9 */ /* 0x000fe20000000a00 */
[----:B-1----:R-:W-:-:S06]  /*29660*/  IMAD.WIDE R2, R4, 0x4, R2 ;  /* 0x0000000404027825 */ /* 0x002fcc00078e0202 */
[----:B------:R1:W5:Y:S02]  /*29670*/  LDG.E R3, desc[UR4][R2.64] ;  /* 0x0000000402037981 */ /* 0x000364000c1e1900 */
.L_x_2211:
[----:B------:R-:W-:Y:S05]  /*29680*/  BSYNC B0 ;  /* 0x0000000000007941 */ /* 0x000fea0003800000 */
.L_x_2210:
        /* <DEDUP_REMOVED lines=17> */
[----:B------:R1:W3:Y:S02]  /*297a0*/  SHFL.IDX PT, R16, R2, 0x1f, 0x1f ;  /* 0x03e01f0002107f89 */ /* 0x0002e400000e0000 */
.L_x_2342:
[----:B------:R-:W-:Y:S02]  /*297b0*/  ULDC UR4, c[0x0][0xc38] ;  /* 0x00030e0000047ab9 */ /* 0x000fe40000000800 */
[----:B------:R-:W-:-:S04]  /*297c0*/  IMAD.U32 R4, RZ, RZ, UR4 ;  /* 0x00000004ff047e24 */ /* 0x000fc8000f8e00ff */
[----:B---3--:R-:W-:-:S04]  /*297d0*/  IMAD R16, R16, R4, RZ ;  /* 0x0000000410107224 */ /* 0x008fc800078e02ff */
[----:B------:R-:W-:-:S05]  /*297e0*/  IMAD.IADD R5, R16, 0x1, R5 ;  /* 0x0000000110057824 */ /* 0x000fca00078e0205 */
[----:B------:R-:W-:-:S13]  /*297f0*/  ISETP.GT.AND P6, PT, R5, R0, PT ;  /* 0x000000000500720c */ /* 0x000fda0003fc4270 */
[----:B------:R-:W-:Y:S05]  /*29800*/  @!P6 BRA `(.L_x_2213) ;  /* 0xfffffffc0060e947 */ /* 0x000fea000383ffff */
.L_x_2208:
        /* <DEDUP_REMOVED lines=8> */
.L_x_2346:
[----:B------:R-:W-:Y:S02]  /*29890*/  ISETP.NE.AND P0, PT, R5, RZ, PT ;  /* 0x000000ff0500720c */ /* 0x000fe40003f05270 */
[----:B------:R-:W-:-:S11]  /*298a0*/  MOV R5, RZ ;  /* 0x000000ff00057202 */ /* 0x000fd60000000f00 */
[----:B------:R-:W-:Y:S05]  /*298b0*/  @!P0 BRA `(.L_x_2215) ;  /* 0x0000000000148947 */ /* 0x000fea0003800000 */
[----:B------:R-:W-:Y:S01]  /*298c0*/  UMOV UR4, 0xffffffff ;  /* 0xffffffff00047882 */ /* 0x000fe20000000000 */
[----:B------:R-:W-:Y:S02]  /*298d0*/  VIADD R12, R6, 0xffffffff ;  /* 0xffffffff060c7836 */ /* 0x000fe40000000000 */
[----:B------:R-:W-:Y:S05]  /*298e0*/  BRA.DIV UR4, `(.L_x_2216) ;  /* 0x0000003a043c7947 */ /* 0x000fea000b800000 */
[----:B-1----:R1:W0:Y:S02]  /*298f0*/  SHFL.IDX PT, R2, R2, R12, 0x1f ;  /* 0x00001f0c02027589 */ /* 0x00222400000e0000 */
.L_x_2349:
[----:B0-----:R-:W-:-:S07]  /*29900*/  IMAD.MOV.U32 R5, RZ, RZ, R2 ;  /* 0x000000ffff057224 */ /* 0x001fce00078e0002 */
.L_x_2215:
[----:B-1-3--:R-:W1:Y:S01]  /*29910*/  LDC.64 R2, c[0x0][0xc90] ;  /* 0x00032400ff027b82 */ /* 0x00ae620000000a00 */
[----:B------:R-:W-:Y:S01]  /*29920*/  IMAD.IADD R19, R6, 0x1, R19 ;  /* 0x0000000106137824 */ /* 0x000fe200078e0213 */
[----:B------:R-:W-:-:S03]  /*29930*/  ULDC.64 UR4, c[0x0][0x208] ;  /* 0x0000820000047ab9 */ /* 0x000fc60000000a00 */
[----:B-1----:R-:W-:-:S05]  /*29940*/  IMAD.WIDE R2, R19, 0x4, R2 ;  /* 0x0000000413027825 */ /* 0x002fca00078e0202 */
[----:B--2---:R-:W4:Y:S01]  /*29950*/  LDG.E R7, desc[UR4][R2.64] ;  /* 0x0000000402077981 */ /* 0x004f22000c1e1900 */
[----:B------:R-:W-:-:S04]  /*29960*/  IMAD R16, R5, R4, R16 ;  /* 0x0000000405107224 */ /* 0x000fc800078e0210 */
[----:B------:R-:W-:Y:S02]  /*29970*/  IMAD.IADD R0, R0, 0x1, -R16 ;  /* 0x0000000100007824 */ /* 0x000fe400078e0a10 */
[----:B----4-:R-:W-:-:S05]  /*29980*/  IMAD R6, R17, R7, RZ ;  /* 0x0000000711067224 */ /* 0x010fca00078e02ff */
[----:B0-----:R-:W-:-:S04]  /*29990*/  IABS R8, R6 ;  /* 0x0000000600087213 */ /* 0x001fc80000000000 */
[----:B------:R-:W0:Y:S08]  /*299a0*/  I2F.RP R2, R8 ;  /* 0x0000000800027306 */ /* 0x000e300000209400 */
        /* <DEDUP_REMOVED lines=19> */
[----:B------:R-:W-:-:S06]  /*29ae0*/  @P0 IADD3 R2, R2, 0x1, RZ ;  /* 0x0000000102020810 */ /* 0x000fcc0007ffe0ff */
        /* <DEDUP_REMOVED lines=12> */
[----:B0-----:R-:W-:-:S05]  /*29bb0*/  IADD3 R2, RZ, -R3, RZ ;  /* 0x80000003ff027210 */ /* 0x001fca0007ffe0ff */
        /* <DEDUP_REMOVED lines=16> */
[----:B------:R-:W-:-:S06]  /*29cc0*/  @P0 IADD3 R2, R2, 0x1, RZ ;  /* 0x0000000102020810 */ /* 0x000fcc0007ffe0ff */
[----:B------:R-:W-:Y:S01]  /*29cd0*/  @!P2 IMAD.MOV R2, RZ, RZ, -R2 ;  /* 0x000000ffff02a224 */ /* 0x000fe200078e0a02 */
[----:B------:R-:W-:Y:S01]  /*29ce0*/  @!P1 LOP3.LUT R2, RZ, R4, RZ, 0x33, !PT ;  /* 0x00000004ff029212 */ /* 0x000fe200078e33ff */
[----:B------:R-:W-:-:S04]  /*29cf0*/  IMAD.MOV R4, RZ, RZ, -R4 ;  /* 0x000000ffff047224 */ /* 0x000fc800078e0a04 */
[----:B------:R-:W-:Y:S01]  /*29d00*/  IMAD R18, R2, R4, R0 ;  /* 0x0000000402127224 */ /* 0x000fe200078e0200 */
[----:B------:R-:W-:-:S05]  /*29d10*/  LOP3.LUT R2, RZ, R2, RZ, 0x33, !PT ;  /* 0x00000002ff027212 */ /* 0x000fca00078e33ff */
[----:B------:R-:W-:Y:S01]  /*29d20*/  IMAD.IADD R17, R17, 0x1, R2 ;  /* 0x0000000111117824 */ /* 0x000fe200078e0202 */
[----:B------:R-:W-:Y:S06]  /*29d30*/  BRA `(.L_x_2217) ;  /* 0x00000000001c7947 */ /* 0x000fec0003800000 */
.L_x_2209:
[----:B------:R-:W-:Y:S01]  /*29d40*/  UMOV UR4, URZ ;  /* 0x0000003f00047c82 */ /* 0x000fe20008000000 */
[----:B------:R-:W-:Y:S01]  /*29d50*/  UMOV UR5, URZ ;  /* 0x0000003f00057c82 */ /* 0x000fe20008000000 */
[----:B------:R-:W-:Y:S01]  /*29d60*/  ULDC UR6, c[0x0][0xc3c] ;  /* 0x00030f0000067ab9 */ /* 0x000fe20000000800 */
[----:B------:R-:W-:Y:S01]  /*29d70*/  MOV R16, R0 ;  /* 0x0000000000107202 */ /* 0x000fe20000000f00 */
[----:B------:R-:W-:Y:S02]  /*29d80*/  IMAD.U32 R17, RZ, RZ, UR4 ;  /* 0x00000004ff117e24 */ /* 0x000fe4000f8e00ff */
[----:B------:R-:W-:Y:S02]  /*29d90*/  IMAD.U32 R18, RZ, RZ, UR5 ;  /* 0x00000005ff127e24 */ /* 0x000fe4000f8e00ff */
[----:B------:R-:W-:-:S07]  /*29da0*/  IMAD.U32 R19, RZ, RZ, UR6 ;  /* 0x00000006ff137e24 */ /* 0x000fce000f8e00ff */
.L_x_2217:
[----:B------:R1:W3:Y:S01]  /*29db0*/  LDL R3, [R1] ;  /* 0x0000000001037983 */ /* 0x0002e20000100800 */
[----:B------:R-:W4:Y:S01]  /*29dc0*/  S2R R0, SR_TID.X ;  /* 0x0000000000007919 */ /* 0x000f220000002100 */
[----:B------:R-:W-:Y:S05]  /*29dd0*/  WARPSYNC.ALL ;  /* 0x0000000000007948 */ /* 0x000fea0003800000 */
[----:B----4-:R-:W-:Y:S01]  /*29de0*/  LOP3.LUT R0, R0, 0x1f, RZ, 0xc0, !PT ;  /* 0x0000001f00007812 */ /* 0x010fe200078ec0ff */
[----:B------:R-:W-:Y:S03]  /*29df0*/  BAR.SYNC.DEFER_BLOCKING 0x4, 0x180 ;  /* 0x0106000000007b1d */ /* 0x000fe60000010000 */
[----:B------:R-:W-:-:S13]  /*29e00*/  ISETP.NE.AND P0, PT, R0, RZ, PT ;  /* 0x000000ff0000720c */ /* 0x000fda0003f05270 */
[----:B------:R-:W3:Y:S01]  /*29e10*/  @!P0 S2R R0, SR_CgaCtaId ;  /* 0x0000000000008919 */ /* 0x000ee20000008800 */
[----:B------:R-:W-:-:S04]  /*29e20*/  @!P0 MOV R2, 0x400 ;  /* 0x0000040000028802 */ /* 0x000fc80000000f00 */
[----:B---3--:R-:W-:-:S05]  /*29e30*/  @!P0 LEA R3, R0, R2, 0x18 ;  /* 0x0000000200038211 */ /* 0x008fca00078ec0ff */
[----:B------:R1:W-:Y:S04]  /*29e40*/  @!P0 STS.128 [R3+0x308d0], R16 ;  /* 0x0308d01003008388 */ /* 0x0003e80000000c00 */
[----:B------:R1:W-:Y:S01]  /*29e50*/  @!P0 STL [R1], R3 ;  /* 0x0000000301008387 */ /* 0x0003e20000100800 */
[----:B------:R-:W-:Y:S06]  /*29e60*/  BAR.ARV 0x5, 0x180 ;  /* 0x0146000000007b1d */ /* 0x000fec0000002000 */
.L_x_2206:
[----:B------:R-:W-:Y:S02]  /*29e70*/  ULDC UR4, c[0x0][0xc3c] ;  /* 0x00030f0000047ab9 */ /* 0x000fe40000000800 */
[----:B----4-:R-:W-:-:S13]  /*29e80*/  ISETP.GE.AND P0, PT, R19, UR4, PT ;  /* 0x0000000413007c0c */ /* 0x010fda000bf06270 */
[----:B------:R-:W-:Y:S05]  /*29e90*/  @!P0 BRA `(.L_x_2218) ;  /* 0xffffff7c004c8947 */ /* 0x000fea000383ffff */
[----:B------:R-:W-:Y:S05]  /*29ea0*/  BSYNC B8 ;  /* 0x0000000000087941 */ /* 0x000fea0003800000 */
.L_x_2045:
[----:B---3--:R-:W3:Y:S01]  /*29eb0*/  LDL.LU R0, [R1+0x48] ;  /* 0x0000480001007983 */ /* 0x008ee20000300800 */
[----:B------:R-:W-:Y:S01]  /*29ec0*/  BSSY B0, `(.L_x_2219) ;  /* 0x000000b000007945 */ /* 0x000fe20003800000 */
[----:B------:R-:W4:Y:S01]  /*29ed0*/  S2R R5, SR_CgaCtaId ;  /* 0x0000000000057919 */ /* 0x000f220000008800 */
[----:B---3--:R-:W-:-:S05]  /*29ee0*/  VIADD R0, R0, 0x1 ;  /* 0x0000000100007836 */ /* 0x008fca0000000000 */
[----:B0-----:R-:W-:-:S04]  /*29ef0*/  LEA.HI R2, R0, R0, RZ, 0x1 ;  /* 0x0000000000027211 */ /* 0x001fc800078f08ff */
[----:B-1----:R-:W-:-:S04]  /*29f00*/  LOP3.LUT R3, R2, 0xfffffffe, RZ, 0xc0, !PT ;  /* 0xfffffffe02037812 */ /* 0x002fc800078ec0ff */
[----:B------:R-:W-:Y:S02]  /*29f10*/  IADD3 R3, R0, -R3, RZ ;  /* 0x8000000300037210 */ /* 0x000fe40007ffe0ff */
[----:B------:R-:W-:Y:S02]  /*29f20*/  MOV R0, 0x400 ;  /* 0x0000040000007802 */ /* 0x000fe40000000f00 */
[----:B------:R-:W-:Y:S02]  /*29f30*/  SHF.L.U32 R3, R3, 0x1f, RZ ;  /* 0x0000001f03037819 */ /* 0x000fe400000006ff */
[----:B----4-:R-:W-:-:S04]  /*29f40*/  LEA R0, R5, R0, 0x18 ;  /* 0x0000000005007211 */ /* 0x010fc800078ec0ff */
[----:B------:R-:W0:Y:S02]  /*29f50*/  SYNCS.PHASECHK.TRANS64.TRYWAIT P0, [R0+URZ+0x30820], R3 ;  /* 0x03082003000075a7 */ /* 0x000e24000800017f */
[----:B0-----:R-:W-:Y:S05]  /*29f60*/  @!P0 BRA `(.L_x_2220) ;  /* 0x0000003000c48947 */ /* 0x001fea0003800000 */
.L_x_2350:
[----:B------:R-:W-:Y:S05]  /*29f70*/  BSYNC B0 ;  /* 0x0000000000007941 */ /* 0x000fea0003800000 */
.L_x_2219:
[----:B------:R-:W-:-:S03]  /*29f80*/  UMOV UR4, 0xffffffff ;  /* 0xffffffff00047882 */ /* 0x000fc60000000000 */
[----:B------:R-:W-:Y:S05]  /*29f90*/  BRA.DIV UR4, `(.L_x_2221) ;  /* 0x0000003204cc7947 */ /* 0x000fea000b800000 */
[----:B------:R-:W1:Y:S02]  /*29fa0*/  S2R R2, SR_TID.X ;  /* 0x0000000000027919 */ /* 0x000e640000002100 */
[----:B-1----:R-:W-:-:S04]  /*29fb0*/  SHF.R.U32.HI R2, RZ, 0x5, R2 ;  /* 0x00000005ff027819 */ /* 0x002fc80000011602 */
[----:B------:R-:W-:-:S05]  /*29fc0*/  LOP3.LUT R2, R2, 0x3, RZ, 0xc0, !PT ;  /* 0x0000000302027812 */ /* 0x000fca00078ec0ff */
[----:B------:R1:W3:Y:S02]  /*29fd0*/  SHFL.IDX PT, R14, R2, RZ, 0x1f ;  /* 0x00001fff020e7589 */ /* 0x0002e400000e0000 */
.L_x_2353:
[----:B---3--:R-:W-:-:S13]  /*29fe0*/  ISETP.NE.AND P0, PT, R14, RZ, PT ;  /* 0x000000ff0e00720c */ /* 0x008fda0003f05270 */
[----:B------:R-:W-:Y:S05]  /*29ff0*/  @P0 BRA `(.L_x_1746) ;  /* 0x00000000009c0947 */ /* 0x000fea0003800000 */
[----:B------:R-:W-:-:S03]  /*2a000*/  UMOV UR4, 0xffffffff ;  /* 0xffffffff00047882 */ /* 0x000fc60000000000 */
[----:B------:R-:W-:Y:S05]  /*2a010*/  BRA.DIV UR4, `(.L_x_2222) ;  /* 0x0000003204e07947 */ /* 0x000fea000b800000 */
[----:B------:R-:W-:-:S13]  /*2a020*/  ELECT P6, URZ, PT ;  /* 0x00000000003f782f */ /* 0x000fda00038c0000 */
.L_x_2356:
[----:B------:R-:W-:Y:S05]  /*2a030*/  @!P6 BRA `(.L_x_1746) ;  /* 0x00000000008ce947 */ /* 0x000fea0003800000 */
[----:B-1----:R-:W3:Y:S02]  /*2a040*/  LDL R2, [R1+0x94] ;  /* 0x0000940001027983 */ /* 0x002ee40000100800 */
[----:B---3--:R-:W-:-:S13]  /*2a050*/  R2UR UR4, R2 ;  /* 0x00000000020472ca */ /* 0x008fda00000e0000 */
[----:B------:R-:W-:-:S06]  /*2a060*/  ULOP3.LUT UR4, UR4, 0x2, URZ, 0xfc, !UPT ;  /* 0x0000000204047892 */ /* 0x000fcc000f8efc3f */
[----:B------:R-:W-:-:S05]  /*2a070*/  IMAD.U32 R2, RZ, RZ, UR4 ;  /* 0x00000004ff027e24 */ /* 0x000fca000f8e00ff */
[----:B------:R-:W-:-:S13]  /*2a080*/  ISETP.NE.AND P2, PT, R2, 0x3, PT ;  /* 0x000000030200780c */ /* 0x000fda0003f45270 */
[----:B------:R-:W-:Y:S05]  /*2a090*/  @!P2 BRA `(.L_x_2223) ;  /* 0x000000000004a947 */ /* 0x000fea0003800000 */
[----:B------:R-:W-:Y:S01]  /*2a0a0*/  BPT.TRAP 0x1 ;  /* 0x000000040000795c */ /* 0x000fe20000300000 */
.L_x_2223:
        /* <DEDUP_REMOVED lines=10> */
[----:B------:R-:W-:Y:S02]  /*2a150*/  LOP3.LUT R4, R7, R4, RZ, 0x3c, !PT ;  /* 0x0000000407047212 */ /* 0x000fe400078e3cff */
[----:B------:R-:W-:-:S02]  /*2a160*/  LEA R7, R3, R2, 0x3 ;  /* 0x0000000203077211 */ /* 0x000fc400078e18ff */
[----:B------:R-:W-:Y:S01]  /*2a170*/  SHF.L.U32 R2, R4, 0x1f, RZ ;  /* 0x0000001f04027819 */ /* 0x000fe200000006ff */
[----:B0-----:R-:W-:Y:S06]  /*2a180*/  @!P0 BRA `(.L_x_2224) ;  /* 0x0000003000a48947 */ /* 0x001fec0003800000 */
.L_x_2357:
[----:B------:R-:W1:Y:S02]  /*2a190*/  SYNCS.PHASECHK.TRANS64.TRYWAIT P0, [R7+URZ], R2 ;  /* 0x00000002070075a7 */ /* 0x000e64000800017f */
[----:B-1----:R-:W-:Y:S05]  /*2a1a0*/  @!P0 BRA `(.L_x_2225) ;  /* 0x0000003000b08947 */ /* 0x002fea0003800000 */
.L_x_2358:
[----:B------:R-:W-:Y:S05]  /*2a1b0*/  @!P2 BRA `(.L_x_2226) ;  /* 0x000000000004a947 */ /* 0x000fea0003800000 */
[----:B------:R-:W-:Y:S01]  /*2a1c0*/  BPT.TRAP 0x1 ;  /* 0x000000040000795c */ /* 0x000fe20000300000 */
.L_x_2226:
[----:B------:R-:W2:Y:S01]  /*2a1d0*/  LDL.LU R4, [R1+0x4] ;  /* 0x0000040001047983 */ /* 0x000ea20000300800 */
[----:B------:R-:W-:-:S04]  /*2a1e0*/  VIADD R0, R0, 0x30860 ;  /* 0x0003086000007836 */ /* 0x000fc80000000000 */
[----:B--2---:R-:W-:-:S04]  /*2a1f0*/  IMAD R4, R4, 0x8, R0 ;  /* 0x0000000804047824 */ /* 0x004fc800078e0200 */
[----:B------:R-:W2:Y:S02]  /*2a200*/  SYNCS.PHASECHK.TRANS64.TRYWAIT P0, [R4+URZ], R5 ;  /* 0x00000005040075a7 */ /* 0x000ea4000800017f */
[----:B--2---:R-:W-:Y:S05]  /*2a210*/  @!P0 BRA `(.L_x_2227) ;  /* 0x0000003000a88947 */ /* 0x004fea0003800000 */
.L_x_2359:
[----:B------:R-:W-:-:S07]  /*2a220*/  IMAD R3, R3, 0x8, R0 ;  /* 0x0000000803037824 */ /* 0x000fce00078e0200 */
.L_x_2228:
[----:B---3--:R3:W4:Y:S02]  /*2a230*/  SYNCS.PHASECHK.TRANS64.TRYWAIT P0, [R3+URZ], R2 ;  /* 0x00000002030075a7 */ /* 0x008724000800017f */
[----:B----4-:R-:W-:Y:S05]  /*2a240*/  @!P0 NANOSLEEP.SYNCS 0x989680 ;  /* 0x009896800000895d */ /* 0x010fea0003900000 */
[----:B------:R-:W4:Y:S02]  /*2a250*/  @!P0 SYNCS.PHASECHK.TRANS64 P0, [R3+URZ], R2 ;  /* 0x00000002030085a7 */ /* 0x000f24000800007f */
[----:B----4-:R-:W-:Y:S05]  /*2a260*/  @!P0 BRA `(.L_x_2228) ;  /* 0xfffffffc00f08947 */ /* 0x010fea000383ffff */
.L_x_1746:
[----:B------:R-:W-:Y:S05]  /*2a270*/  BSYNC B9 ;  /* 0x0000000000097941 */ /* 0x000fea0003800000 */
.L_x_1743:
[----:B------:R-:W-:Y:S05]  /*2a280*/  EXIT ;  /* 0x000000000000794d */ /* 0x000fea0003800000 */
.L_x_1772:
[----:B0-----:R0:W1:Y:S02]  /*2a290*/  SYNCS.PHASECHK.TRANS64.TRYWAIT P5, [R98+URZ+0x30890], R107 ;  /* 0x0308906b620075a7 */ /* 0x00106400080a017f */
[----:B-1----:R-:W-:Y:S05]  /*2a2a0*/  @!P5 NANOSLEEP.SYNCS 0x989680 ;  /* 0x009896800000d95d */ /* 0x002fea0003900000 */
[----:B------:R-:W1:Y:S02]  /*2a2b0*/  @!P5 SYNCS.PHASECHK.TRANS64 P5, [R98+URZ+0x30890], R107 ;  /* 0x0308906b6200d5a7 */ /* 0x000e6400080a007f */
[----:B-1----:R-:W-:Y:S05]  /*2a2c0*/  @!P5 BRA `(.L_x_1772) ;  /* 0xfffffffc00f0d947 */ /* 0x002fea000383ffff */
[----:B------:R-:W-:Y:S05]  /*2a2d0*/  BRA `(.L_x_2229) ;  /* 0xfffffd9400447947 */ /* 0x000fea000383ffff */
.L_x_1810:
[----:B-1----:R1:W3:Y:S02]  /*2a2e0*/  SYNCS.PHASECHK.TRANS64.TRYWAIT P5, [R98+URZ+0x30890], R107 ;  /* 0x0308906b620075a7 */ /* 0x0022e400080a017f */
[----:B---3--:R-:W-:Y:S05]  /*2a2f0*/  @!P5 NANOSLEEP.SYNCS 0x989680 ;  /* 0x009896800000d95d */ /* 0x008fea0003900000 */
[----:B------:R-:W3:Y:S02]  /*2a300*/  @!P5 SYNCS.PHASECHK.TRANS64 P5, [R98+URZ+0x30890], R107 ;  /* 0x0308906b6200d5a7 */ /* 0x000ee400080a007f */
[----:B---3--:R-:W-:Y:S05]  /*2a310*/  @!P5 BRA `(.L_x_1810) ;  /* 0xfffffffc00f0d947 */ /* 0x008fea000383ffff */
[----:B------:R-:W-:Y:S05]  /*2a320*/  BRA `(.L_x_2230) ;  /* 0xfffffdb400fc7947 */ /* 0x000fea000383ffff */
.L_x_1827:
[----:B0-----:R0:W1:Y:S02]  /*2a330*/  SYNCS.PHASECHK.TRANS64.TRYWAIT P0, [R98+URZ+0x30890], R107 ;  /* 0x0308906b620075a7 */ /* 0x001064000800017f */
[----:B-1----:R-:W-:Y:S05]  /*2a340*/  @!P0 NANOSLEEP.SYNCS 0x989680 ;  /* 0x009896800000895d */ /* 0x002fea0003900000 */
[----:B------:R-:W1:Y:S02]  /*2a350*/  @!P0 SYNCS.PHASECHK.TRANS64 P0, [R98+URZ+0x30890], R107 ;  /* 0x0308906b620085a7 */ /* 0x000e64000800007f */
[----:B-1----:R-:W-:Y:S05]  /*2a360*/  @!P0 BRA `(.L_x_1827) ;  /* 0xfffffffc00f08947 */ /* 0x002fea000383ffff */
[----:B------:R-:W-:Y:S05]  /*2a370*/  BRA `(.L_x_2231) ;  /* 0xfffffdd8008c7947 */ /* 0x000fea000383ffff */
.L_x_1833:
[----:B-1----:R1:W2:Y:S02]  /*2a380*/  SYNCS.PHASECHK.TRANS64.TRYWAIT P1, [R98+URZ+0x308b0], R107 ;  /* 0x0308b06b620075a7 */ /* 0x0022a4000802017f */
[----:B--2---:R-:W-:Y:S05]  /*2a390*/  @!P1 NANOSLEEP.SYNCS 0x989680 ;  /* 0x009896800000995d */ /* 0x004fea0003900000 */
[----:B------:R-:W2:Y:S02]  /*2a3a0*/  @!P1 SYNCS.PHASECHK.TRANS64 P1, [R98+URZ+0x308b0], R107 ;  /* 0x0308b06b620095a7 */ /* 0x000ea4000802007f */
[----:B--2---:R-:W-:Y:S05]  /*2a3b0*/  @!P1 BRA `(.L_x_1833) ;  /* 0xfffffffc00f09947 */ /* 0x004fea000383ffff */
[----:B------:R-:W-:Y:S05]  /*2a3c0*/  BRA `(.L_x_2232) ;  /* 0xfffffddc00747947 */ /* 0x000fea000383ffff */
.L_x_1861:
        /* <DEDUP_REMOVED lines=8> */
.L_x_2234:
[----:B------:R-:W-:Y:S05]  /*2a450*/  BSYNC B1 ;  /* 0x0000000000017941 */ /* 0x000fea0003800000 */
.L_x_2233:
        /* <DEDUP_REMOVED lines=8> */
.L_x_2235:
[----:B------:R-:W-:Y:S02]  /*2a4e0*/  IMAD.MOV.U32 R13, RZ, RZ, R7 ;  /* 0x000000ffff0d7224 */ /* 0x000fe400078e0007 */
[----:B------:R-:W-:-:S07]  /*2a4f0*/  IMAD.MOV.U32 R4, RZ, RZ, R14 ;  /* 0x000000ffff047224 */ /* 0x000fce00078e000e */
[----:B------:R-:W-:Y:S05]  /*2a500*/  WARPSYNC.COLLECTIVE R15, `(.L_x_2236) ;  /* 0x000000000f087348 */ /* 0x000fea0003c00000 */
[----:B------:R0:W1:Y:S02]  /*2a510*/  SHFL.IDX P6, R14, R13, R12, R11 ;  /* 0x0000000c0d0e7389 */ /* 0x00006400000c000b */
[----:B01----:R-:W-:Y:S01]  /*2a520*/  ENDCOLLECTIVE ;  /* 0x000000000000791b */ /* 0x003fe20003800000 */
.L_x_2236:
[----:B------:R-:W-:Y:S01]  /*2a530*/  IMAD.MOV.U32 R13, RZ, RZ, R0 ;  /* 0x000000ffff0d7224 */ /* 0x000fe200078e0000 */
[----:B------:R-:W-:-:S07]  /*2a540*/  MOV R9, R14 ;  /* 0x0000000e00097202 */ /* 0x000fce0000000f00 */
[----:B------:R-:W-:Y:S05]  /*2a550*/  WARPSYNC.COLLECTIVE R15, `(.L_x_2237) ;  /* 0x000000000f087348 */ /* 0x000fea0003c00000 */
[----:B------:R0:W1:Y:S02]  /*2a560*/  SHFL.IDX P6, R14, R13, R12, R11 ;  /* 0x0000000c0d0e7389 */ /* 0x00006400000c000b */
[----:B01----:R-:W-:Y:S01]  /*2a570*/  ENDCOLLECTIVE ;  /* 0x000000000000791b */ /* 0x003fe20003800000 */
.L_x_2237:
[----:B------:R-:W-:Y:S05]  /*2a580*/  BRA `(.L_x_2238) ;  /* 0xfffffdf0008c7947 */ /* 0x000fea000383ffff */
.L_x_1864:
[----:B------:R-:W-:Y:S01]  /*2a590*/  BSSY B1, `(.L_x_2239) ;  /* 0x0000008000017945 */ /* 0x000fe20003800000 */
[----:B------:R-:W-:Y:S01]  /*2a5a0*/  IMAD.MOV.U32 R13, RZ, RZ, R6 ;  /* 0x000000ffff0d7224 */ /* 0x000fe200078e0006 */
[----:B------:R-:W-:Y:S01]  /*2a5b0*/  MOV R15, 0xffffffff ;  /* 0xffffffff000f7802 */ /* 0x000fe20000000f00 */
[----:B------:R-:W-:Y:S02]  /*2a5c0*/  IMAD.MOV.U32 R12, RZ, RZ, 0x1 ;  /* 0x00000001ff0c7424 */ /* 0x000fe400078e00ff */
[----:B------:R-:W-:-:S07]  /*2a5d0*/  IMAD.MOV.U32 R11, RZ, RZ, 0x181f ;  /* 0x0000181fff0b7424 */ /* 0x000fce00078e00ff */
[----:B0---4-:R-:W-:Y:S05]  /*2a5e0*/  WARPSYNC.COLLECTIVE R15, `(.L_x_2240) ;  /* 0x000000000f087348 */ /* 0x011fea0003c00000 */
[----:B----4-:R1:W2:Y:S02]  /*2a5f0*/  SHFL.IDX P6, R14, R13, R12, R11 ;  /* 0x0000000c0d0e7389 */ /* 0x0102a400000c000b */
[----:B012---:R-:W-:Y:S01]  /*2a600*/  ENDCOLLECTIVE ;  /* 0x000000000000791b */ /* 0x007fe20003800000 */
.L_x_2240:
[----:B------:R-:W-:Y:S05]  /*2a610*/  BSYNC B1 ;  /* 0x0000000000017941 */ /* 0x000fea0003800000 */
.L_x_2239:
[----:B------:R-:W-:Y:S01]  /*2a620*/  IMAD.MOV.U32 R13, RZ, RZ, R3 ;  /* 0x000000ffff0d7224 */ /* 0x000fe200078e0003 */
[----:B------:R-:W-:Y:S01]  /*2a630*/  MOV R15, 0xffffffff ;  /* 0xffffffff000f7802 */ /* 0x000fe20000000f00 */
[----:B------:R-:W-:Y:S02]  /*2a640*/  IMAD.MOV.U32 R12, RZ, RZ, 0x1 ;  /* 0x00000001ff0c7424 */ /* 0x000fe400078e00ff */
[----:B------:R-:W-:Y:S02]  /*2a650*/  IMAD.MOV.U32 R11, RZ, RZ, 0x181f ;  /* 0x0000181fff0b7424 */ /* 0x000fe400078e00ff */
[----:B------:R-:W-:-:S07]  /*2a660*/  IMAD.MOV.U32 R5, RZ, RZ, R14 ;  /* 0x000000ffff057224 */ /* 0x000fce00078e000e */
[----:B------:R-:W-:Y:S05]  /*2a670*/  WARPSYNC.COLLECTIVE R15, `(.L_x_2241) ;  /* 0x000000000f087348 */ /* 0x000fea0003c00000 */
[----:B------:R0:W1:Y:S02]  /*2a680*/  SHFL.IDX P6, R14, R13, R12, R11 ;  /* 0x0000000c0d0e7389 */ /* 0x00006400000c000b */
[----:B01----:R-:W-:Y:S01]  /*2a690*/  ENDCOLLECTIVE ;  /* 0x000000000000791b */ /* 0x003fe20003800000 */
.L_x_2241:
[----:B------:R-:W-:Y:S02]  /*2a6a0*/  IMAD.MOV.U32 R13, RZ, RZ, R7 ;  /* 0x000000ffff0d7224 */ /* 0x000fe400078e0007 */
[----:B------:R-:W-:-:S07]  /*2a6b0*/  IMAD.MOV.U32 R4, RZ, RZ, R14 ;  /* 0x000000ffff047224 */ /* 0x000fce00078e000e */
[----:B------:R-:W-:Y:S05]  /*2a6c0*/  WARPSYNC.COLLECTIVE R15, `(.L_x_2242) ;  /* 0x000000000f087348 */ /* 0x000fea0003c00000 */
[----:B------:R0:W1:Y:S02]  /*2a6d0*/  SHFL.IDX P6, R14, R13, R12, R11 ;  /* 0x0000000c0d0e7389 */ /* 0x00006400000c000b */
[----:B01----:R-:W-:Y:S01]  /*2a6e0*/  ENDCOLLECTIVE ;  /* 0x000000000000791b */ /* 0x003fe20003800000 */
.L_x_2242:
[----:B------:R-:W-:Y:S02]  /*2a6f0*/  IMAD.MOV.U32 R13, RZ, RZ, R0 ;  /* 0x000000ffff0d7224 */ /* 0x000fe400078e0000 */
[----:B------:R-:W-:-:S07]  /*2a700*/  IMAD.MOV.U32 R9, RZ, RZ, R14 ;  /* 0x000000ffff097224 */ /* 0x000fce00078e000e */
[----:B------:R-:W-:Y:S05]  /*2a710*/  WARPSYNC.COLLECTIVE R15, `(.L_x_2243) ;  /* 0x000000000f087348 */ /* 0x000fea0003c00000 */
[----:B------:R0:W1:Y:S02]  /*2a720*/  SHFL.IDX P6, R14, R13, R12, R11 ;  /* 0x0000000c0d0e7389 */ /* 0x00006400000c000b */
[----:B01----:R-:W-:Y:S01]  /*2a730*/  ENDCOLLECTIVE ;  /* 0x000000000000791b */ /* 0x003fe20003800000 */
.L_x_2243:
[----:B------:R-:W-:Y:S05]  /*2a740*/  BRA `(.L_x_2244) ;  /* 0xfffffdf400787947 */ /* 0x000fea000383ffff */
.L_x_1867:
[----:B------:R-:W-:Y:S01]  /*2a750*/  BSSY B1, `(.L_x_2245) ;  /* 0x0000008000017945 */ /* 0x000fe20003800000 */
[----:B------:R-:W-:Y:S01]  /*2a760*/  MOV R13, R6 ;  /* 0x00000006000d7202 */ /* 0x000fe20000000f00 */
[----:B------:R-:W-:Y:S02]  /*2a770*/  IMAD.MOV.U32 R12, RZ, RZ, 0x2 ;  /* 0x00000002ff0c7424 */ /* 0x000fe400078e00ff */
[----:B------:R-:W-:Y:S02]  /*2a780*/  IMAD.MOV.U32 R11, RZ, RZ, 0x181f ;  /* 0x0000181fff0b7424 */ /* 0x000fe400078e00ff */
[----:B------:R-:W-:-:S07]  /*2a790*/  IMAD.MOV.U32 R15, RZ, RZ, -0x1 ;  /* 0xffffffffff0f7424 */ /* 0x000fce00078e00ff */
[----:B-1--4-:R-:W-:Y:S05]  /*2a7a0*/  WARPSYNC.COLLECTIVE R15, `(.L_x_2246) ;  /* 0x000000000f087348 */ /* 0x012fea0003c00000 */
[----:B----4-:R0:W2:Y:S02]  /*2a7b0*/  SHFL.IDX P6, R14, R13, R12, R11 ;  /* 0x0000000c0d0e7389 */ /* 0x0100a400000c000b */
[----:B012---:R-:W-:Y:S01]  /*2a7c0*/  ENDCOLLECTIVE ;  /* 0x000000000000791b */ /* 0x007fe20003800000 */
.L_x_2246:
[----:B------:R-:W-:Y:S05]  /*2a7d0*/  BSYNC B1 ;  /* 0x0000000000017941 */ /* 0x000fea0003800000 */
.L_x_2245:
[----:B------:R-:W-:Y:S01]  /*2a7e0*/  MOV R13, R3 ;  /* 0x00000003000d7202 */ /* 0x000fe20000000f00 */
[----:B------:R-:W-:Y:S02]  /*2a7f0*/  IMAD.MOV.U32 R12, RZ, RZ, 0x2 ;  /* 0x00000002ff0c7424 */ /* 0x000fe400078e00ff */
[----:B------:R-:W-:Y:S02]  /*2a800*/  IMAD.MOV.U32 R11, RZ, RZ, 0x181f ;  /* 0x0000181fff0b7424 */ /* 0x000fe400078e00ff */
[----:B------:R-:W-:Y:S02]  /*2a810*/  IMAD.MOV.U32 R15, RZ, RZ, -0x1 ;  /* 0xffffffffff0f7424 */ /* 0x000fe400078e00ff */
[----:B------:R-:W-:-:S07]  /*2a820*/  IMAD.MOV.U32 R5, RZ, RZ, R14 ;  /* 0x000000ffff057224 */ /* 0x000fce00078e000e */
[----:B------:R-:W-:Y:S05]  /*2a830*/  WARPSYNC.COLLECTIVE R15, `(.L_x_2247) ;  /* 0x000000000f087348 */ /* 0x000fea0003c00000 */
[----:B------:R0:W1:Y:S02]  /*2a840*/  SHFL.IDX P6, R14, R13, R12, R11 ;  /* 0x0000000c0d0e7389 */ /* 0x00006400000c000b */
[----:B01----:R-:W-:Y:S01]  /*2a850*/  ENDCOLLECTIVE ;  /* 0x000000000000791b */ /* 0x003fe20003800000 */
.L_x_2247:
[----:B------:R-:W-:Y:S01]  /*2a860*/  MOV R13, R7 ;  /* 0x00000007000d7202 */ /* 0x000fe20000000f00 */
[----:B------:R-:W-:-:S07]  /*2a870*/  IMAD.MOV.U32 R4, RZ, RZ, R14 ;  /* 0x000000ffff047224 */ /* 0x000fce00078e000e */
[----:B------:R-:W-:Y:S05]  /*2a880*/  WARPSYNC.COLLECTIVE R15, `(.L_x_2248) ;  /* 0x000000000f087348 */ /* 0x000fea0003c00000 */
[----:B------:R0:W1:Y:S02]  /*2a890*/  SHFL.IDX P6, R14, R13, R12, R11 ;  /* 0x0000000c0d0e7389 */ /* 0x00006400000c000b */
[----:B01----:R-:W-:Y:S01]  /*2a8a0*/  ENDCOLLECTIVE ;  /* 0x000000000000791b */ /* 0x003fe20003800000 */
.L_x_2248:
[----:B------:R-:W-:Y:S02]  /*2a8b0*/  IMAD.MOV.U32 R13, RZ, RZ, R0 ;  /* 0x000000ffff0d7224 */ /* 0x000fe400078e0000 */
[----:B------:R-:W-:-:S07]  /*2a8c0*/  IMAD.MOV.U32 R9, RZ, RZ, R14 ;  /* 0x000000ffff097224 */ /* 0x000fce00078e000e */
[----:B------:R-:W-:Y:S05]  /*2a8d0*/  WARPSYNC.COLLECTIVE R15, `(.L_x_2249) ;  /* 0x000000000f087348 */ /* 0x000fea0003c00000 */
[----:B------:R0:W1:Y:S02]  /*2a8e0*/  SHFL.IDX P6, R14, R13, R12, R11 ;  /* 0x0000000c0d0e7389 */ /* 0x00006400000c000b */
[----:B01----:R-:W-:Y:S01]  /*2a8f0*/  ENDCOLLECTIVE ;  /* 0x000000000000791b */ /* 0x003fe20003800000 */
.L_x_2249:
[----:B------:R-:W-:Y:S05]  /*2a900*/  BRA `(.L_x_2250) ;  /* 0xfffffdf8005c7947 */ /* 0x000fea000383ffff */
.L_x_1870:
[----:B------:R-:W-:Y:S01]  /*2a910*/  BSSY B1, `(.L_x_2251) ;  /* 0x0000008000017945 */ /* 0x000fe20003800000 */
[----:B------:R-:W-:Y:S01]  /*2a920*/  IMAD.MOV.U32 R13, RZ, RZ, R6 ;  /* 0x000000ffff0d7224 */ /* 0x000fe200078e0006 */
[----:B------:R-:W-:Y:S01]  /*2a930*/  MOV R11, 0x181f ;  /* 0x0000181f000b7802 */ /* 0x000fe20000000f00 */
[----:B------:R-:W-:Y:S02]  /*2a940*/  IMAD.MOV.U32 R12, RZ, RZ, 0x3 ;  /* 0x00000003ff0c7424 */ /* 0x000fe400078e00ff */
[----:B------:R-:W-:-:S07]  /*2a950*/  IMAD.MOV.U32 R15, RZ, RZ, -0x1 ;  /* 0xffffffffff0f7424 */ /* 0x000fce00078e00ff */
[----:B-1--4-:R-:W-:Y:S05]  /*2a960*/  WARPSYNC.COLLECTIVE R15, `(.L_x_2252) ;  /* 0x000000000f087348 */ /* 0x012fea0003c00000 */
[----:B------:R0:W2:Y:S02]  /*2a970*/  SHFL.IDX P6, R14, R13, R12, R11 ;  /* 0x0000000c0d0e7389 */ /* 0x0000a400000c000b */
[----:B012-4-:R-:W-:Y:S01]  /*2a980*/  ENDCOLLECTIVE ;  /* 0x000000000000791b */ /* 0x017fe20003800000 */
.L_x_2252:
[----:B------:R-:W-:Y:S05]  /*2a990*/  BSYNC B1 ;  /* 0x0000000000017941 */ /* 0x000fea0003800000 */
.L_x_2251:
[----:B------:R-:W-:Y:S01]  /*2a9a0*/  IMAD.MOV.U32 R13, RZ, RZ, R3 ;  /* 0x000000ffff0d7224 */ /* 0x000fe200078e0003 */
[----:B------:R-:W-:Y:S01]  /*2a9b0*/  MOV R11, 0x181f ;  /* 0x0000181f000b7802 */ /* 0x000fe20000000f00 */
[----:B------:R-:W-:Y:S02]  /*2a9c0*/  IMAD.MOV.U32 R12, RZ, RZ, 0x3 ;  /* 0x00000003ff0c7424 */ /* 0x000fe400078e00ff */
[----:B------:R-:W-:Y:S02]  /*2a9d0*/  IMAD.MOV.U32 R15, RZ, RZ, -0x1 ;  /* 0xffffffffff0f7424 */ /* 0x000fe400078e00ff */
[----:B------:R-:W-:-:S07]  /*2a9e0*/  IMAD.MOV.U32 R9, RZ, RZ, R14 ;  /* 0x000000ffff097224 */ /* 0x000fce00078e000e */
[----:B------:R-:W-:Y:S05]  /*2a9f0*/  WARPSYNC.COLLECTIVE R15, `(.L_x_2253) ;  /* 0x000000000f087348 */ /* 0x000fea0003c00000 */
[----:B------:R0:W1:Y:S02]  /*2aa00*/  SHFL.IDX P6, R14, R13, R12, R11 ;  /* 0x0000000c0d0e7389 */ /* 0x00006400000c000b */
[----:B01----:R-:W-:Y:S01]  /*2aa10*/  ENDCOLLECTIVE ;  /* 0x000000000000791b */ /* 0x003fe20003800000 */
.L_x_2253:
[----:B------:R-:W-:Y:S02]  /*2aa20*/  IMAD.MOV.U32 R13, RZ, RZ, R7 ;  /* 0x000000ffff0d7224 */ /* 0x000fe400078e0007 */
[----:B------:R-:W-:-:S07]  /*2aa30*/  IMAD.MOV.U32 R8, RZ, RZ, R14 ;  /* 0x000000ffff087224 */ /* 0x000fce00078e000e */
[----:B------:R-:W-:Y:S05]  /*2aa40*/  WARPSYNC.COLLECTIVE R15, `(.L_x_2254) ;  /* 0x000000000f087348 */ /* 0x000fea0003c00000 */
[----:B------:R0:W1:Y:S02]  /*2aa50*/  SHFL.IDX P6, R14, R13, R12, R11 ;  /* 0x0000000c0d0e7389 */ /* 0x00006400000c000b */
[----:B01----:R-:W-:Y:S01]  /*2aa60*/  ENDCOLLECTIVE ;  /* 0x000000000000791b */ /* 0x003fe20003800000 */
.L_x_2254:
[----:B------:R-:W-:Y:S01]  /*2aa70*/  MOV R13, R0 ;  /* 0x00000000000d7202 */ /* 0x000fe20000000f00 */
[----:B------:R-:W-:-:S07]  /*2aa80*/  IMAD.MOV.U32 R79, RZ, RZ, R14 ;  /* 0x000000ffff4f7224 */ /* 0x000fce00078e000e */
[----:B------:R-:W-:Y:S05]  /*2aa90*/  WARPSYNC.COLLECTIVE R15, `(.L_x_2255) ;  /* 0x000000000f087348 */ /* 0x000fea0003c00000 */
[----:B------:R0:W1:Y:S02]  /*2aaa0*/  SHFL.IDX P6, R14, R13, R12, R11 ;  /* 0x0000000c0d0e7389 */ /* 0x00006400000c000b */
[----:B01----:R-:W-:Y:S01]  /*2aab0*/  ENDCOLLECTIVE ;  /* 0x000000000000791b */ /* 0x003fe20003800000 */
.L_x_2255:
[----:B------:R-:W-:Y:S01]  /*2aac0*/  IMAD.MOV.U32 R78, RZ, RZ, R14 ;  /* 0x000000ffff4e7224 */ /* 0x000fe200078e000e */
[----:B------:R-:W-:Y:S06]  /*2aad0*/  BRA `(.L_x_2256) ;  /* 0xfffffdfc00447947 */ /* 0x000fec000383ffff */
.L_x_1874:
[----:B0-----:R0:W1:Y:S02]  /*2aae0*/  SYNCS.PHASECHK.TRANS64.TRYWAIT P0, [R16+URZ+0x30800], R113 ;  /* 0x03080071100075a7 */ /* 0x001064000800017f */
[----:B-1----:R-:W-:Y:S05]  /*2aaf0*/  @!P0 NANOSLEEP.SYNCS 0x989680 ;  /* 0x009896800000895d */ /* 0x002fea0003900000 */
[----:B------:R-:W1:Y:S02]  /*2ab00*/  @!P0 SYNCS.PHASECHK.TRANS64 P0, [R16+URZ+0x30800], R113 ;  /* 0x03080071100085a7 */ /* 0x000e64000800007f */
[----:B-1----:R-:W-:Y:S05]  /*2ab10*/  @!P0 BRA `(.L_x_1874) ;  /* 0xfffffffc00f08947 */ /* 0x002fea000383ffff */
[----:B------:R-:W-:Y:S05]  /*2ab20*/  BRA `(.L_x_2257) ;  /* 0xfffffe0000947947 */ /* 0x000fea000383ffff */
.L_x_1906:
[----:B------:R-:W-:Y:S01]  /*2ab30*/  BSSY B1, `(.L_x_2258) ;  /* 0x0000008000017945 */ /* 0x000fe20003800000 */
[----:B------:R-:W-:Y:S01]  /*2ab40*/  IMAD.MOV.U32 R13, RZ, RZ, R6 ;  /* 0x000000ffff0d7224 */ /* 0x000fe200078e0006 */
[----:B------:R-:W-:Y:S01]  /*2ab50*/  MOV R15, 0xffffffff ;  /* 0xffffffff000f7802 */ /* 0x000fe20000000f00 */
[----:B------:R-:W-:Y:S02]  /*2ab60*/  IMAD.MOV.U32 R12, RZ, RZ, RZ ;  /* 0x000000ffff0c7224 */ /* 0x000fe400078e00ff */
[----:B------:R-:W-:-:S07]  /*2ab70*/  IMAD.MOV.U32 R11, RZ, RZ, 0x181f ;  /* 0x0000181fff0b7424 */ /* 0x000fce00078e00ff */
[----:B------:R-:W-:Y:S05]  /*2ab80*/  WARPSYNC.COLLECTIVE R15, `(.L_x_2259) ;  /* 0x000000000f087348 */ /* 0x000fea0003c00000 */
[----:B------:R0:W1:Y:S02]  /*2ab90*/  SHFL.IDX P6, R14, R13, R12, R11 ;  /* 0x0000000c0d0e7389 */ /* 0x00006400000c000b */
[----:B01----:R-:W-:Y:S01]  /*2aba0*/  ENDCOLLECTIVE ;  /* 0x000000000000791b */ /* 0x003fe20003800000 */
.L_x_2259:
[----:B------:R-:W-:Y:S05]  /*2abb0*/  BSYNC B1 ;  /* 0x0000000000017941 */ /* 0x000fea0003800000 */
.L_x_2258:
[----:B------:R-:W-:Y:S01]  /*2abc0*/  IMAD.MOV.U32 R13, RZ, RZ, R3 ;  /* 0x000000ffff0d7224 */ /* 0x000fe200078e0003 */
[----:B------:R-:W-:Y:S01]  /*2abd0*/  MOV R15, 0xffffffff ;  /* 0xffffffff000f7802 */ /* 0x000fe20000000f00 */
[----:B------:R-:W-:Y:S02]  /*2abe0*/  IMAD.MOV.U32 R12, RZ, RZ, RZ ;  /* 0x000000ffff0c7224 */ /* 0x000fe400078e00ff */
[----:B------:R-:W-:Y:S02]  /*2abf0*/  IMAD.MOV.U32 R11, RZ, RZ, 0x181f ;  /* 0x0000181fff0b7424 */ /* 0x000fe400078e00ff */
[----:B------:R-:W-:-:S07]  /*2ac00*/  IMAD.MOV.U32 R5, RZ, RZ, R14 ;  /* 0x000000ffff057224 */ /* 0x000fce00078e000e */
[----:B------:R-:W-:Y:S05]  /*2ac10*/  WARPSYNC.COLLECTIVE R15, `(.L_x_2260) ;  /* 0x000000000f087348 */ /* 0x000fea0003c00000 */
[----:B------:R0:W1:Y:S02]  /*2ac20*/  SHFL.IDX P6, R14, R13, R12, R11 ;  /* 0x0000000c0d0e7389 */ /* 0x00006400000c000b */
[----:B01----:R-:W-:Y:S01]  /*2ac30*/  ENDCOLLECTIVE ;  /* 0x000000000000791b */ /* 0x003fe20003800000 */
.L_x_2260:
[----:B------:R-:W-:Y:S02]  /*2ac40*/  IMAD.MOV.U32 R13, RZ, RZ, R7 ;  /* 0x000000ffff0d7224 */ /* 0x000fe400078e0007 */
[----:B------:R-:W-:-:S07]  /*2ac50*/  IMAD.MOV.U32 R4, RZ, RZ, R14 ;  /* 0x000000ffff047224 */ /* 0x000fce00078e000e */
[----:B------:R-:W-:Y:S05]  /*2ac60*/  WARPSYNC.COLLECTIVE R15, `(.L_x_2261) ;  /* 0x000000000f087348 */ /* 0x000fea0003c00000 */
[----:B------:R0:W1:Y:S02]  /*2ac70*/  SHFL.IDX P6, R14, R13, R12, R11 ;  /* 0x0000000c0d0e7389 */ /* 0x00006400000c000b */
[----:B01----:R-:W-:Y:S01]  /*2ac80*/  ENDCOLLECTIVE ;  /* 0x000000000000791b */ /* 0x003fe20003800000 */
.L_x_2261:
[----:B------:R-:W-:Y:S02]  /*2ac90*/  IMAD.MOV.U32 R13, RZ, RZ, R0 ;  /* 0x000000ffff0d7224 */ /* 0x000fe400078e0000 */
[----:B------:R-:W-:-:S07]  /*2aca0*/  IMAD.MOV.U32 R9, RZ, RZ, R14 ;  /* 0x000000ffff097224 */ /* 0x000fce00078e000e */
[----:B------:R-:W-:Y:S05]  /*2acb0*/  WARPSYNC.COLLECTIVE R15, `(.L_x_2262) ;  /* 0x000000000f087348 */ /* 0x000fea0003c00000 */
[----:B------:R0:W1:Y:S02]  /*2acc0*/  SHFL.IDX P6, R14, R13, R12, R11 ;  /* 0x0000000c0d0e7389 */ /* 0x00006400000c000b */
[----:B01----:R-:W-:Y:S01]  /*2acd0*/  ENDCOLLECTIVE ;  /* 0x000000000000791b */ /* 0x003fe20003800000 */
.L_x_2262:
[----:B------:R-:W-:Y:S05]  /*2ace0*/  BRA `(.L_x_2263) ;  /* 0xfffffe30006c7947 */ /* 0x000fea000383ffff */
.L_x_1909:
[----:B------:R-:W-:Y:S01]  /*2acf0*/  BSSY B1, `(.L_x_2264) ;  /* 0x0000008000017945 */ /* 0x000fe20003800000 */
[----:B------:R-:W-:Y:S01]  /*2ad00*/  MOV R13, R6 ;  /* 0x00000006000d7202 */ /* 0x000fe20000000f00 */
[----:B------:R-:W-:Y:S02]  /*2ad10*/  IMAD.MOV.U32 R12, RZ, RZ, 0x1 ;  /* 0x00000001ff0c7424 */ /* 0x000fe400078e00ff */
[----:B------:R-:W-:Y:S02]  /*2ad20*/  IMAD.MOV.U32 R11, RZ, RZ, 0x181f ;  /* 0x0000181fff0b7424 */ /* 0x000fe400078e00ff */
[----:B------:R-:W-:-:S07]  /*2ad30*/  IMAD.MOV.U32 R15, RZ, RZ, -0x1 ;  /* 0xffffffffff0f7424 */ /* 0x000fce00078e00ff */
[----:B0---4-:R-:W-:Y:S05]  /*2ad40*/  WARPSYNC.COLLECTIVE R15, `(.L_x_2265) ;  /* 0x000000000f087348 */ /* 0x011fea0003c00000 */
[----:B----4-:R1:W2:Y:S02]  /*2ad50*/  SHFL.IDX P6, R14, R13, R12, R11 ;  /* 0x0000000c0d0e7389 */ /* 0x0102a400000c000b */
[----:B012---:R-:W-:Y:S01]  /*2ad60*/  ENDCOLLECTIVE ;  /* 0x000000000000791b */ /* 0x007fe20003800000 */
.L_x_2265:
[----:B------:R-:W-:Y:S05]  /*2ad70*/  BSYNC B1 ;  /* 0x0000000000017941 */ /* 0x000fea0003800000 */
.L_x_2264:
        /* <DEDUP_REMOVED lines=8> */
.L_x_2266:
[----:B------:R-:W-:Y:S01]  /*2ae00*/  MOV R13, R7 ;  /* 0x00000007000d7202 */ /* 0x000fe20000000f00 */
[----:B------:R-:W-:-:S07]  /*2ae10*/  IMAD.MOV.U32 R4, RZ, RZ, R14 ;  /* 0x000000ffff047224 */ /* 0x000fce00078e000e */
[----:B------:R-:W-:Y:S05]  /*2ae20*/  WARPSYNC.COLLECTIVE R15, `(.L_x_2267) ;  /* 0x000000000f087348 */ /* 0x000fea0003c00000 */
[----:B------:R0:W1:Y:S02]  /*2ae30*/  SHFL.IDX P6, R14, R13, R12, R11 ;  /* 0x0000000c0d0e7389 */ /* 0x00006400000c000b */
[----:B01----:R-:W-:Y:S01]  /*2ae40*/  ENDCOLLECTIVE ;  /* 0x000000000000791b */ /* 0x003fe20003800000 */
.L_x_2267:
[----:B------:R-:W-:Y:S02]  /*2ae50*/  IMAD.MOV.U32 R13, RZ, RZ, R0 ;  /* 0x000000ffff0d7224 */ /* 0x000fe400078e0000 */
[----:B------:R-:W-:-:S07]  /*2ae60*/  IMAD.MOV.U32 R9, RZ, RZ, R14 ;  /* 0x000000ffff097224 */ /* 0x000fce00078e000e */
[----:B------:R-:W-:Y:S05]  /*2ae70*/  WARPSYNC.COLLECTIVE R15, `(.L_x_2268) ;  /* 0x000000000f087348 */ /* 0x000fea0003c00000 */
[----:B------:R0:W1:Y:S02]  /*2ae80*/  SHFL.IDX P6, R14, R13, R12, R11 ;  /* 0x0000000c0d0e7389 */ /* 0x00006400000c000b */
[----:B01----:R-:W-:Y:S01]  /*2ae90*/  ENDCOLLECTIVE ;  /* 0x000000000000791b */ /* 0x003fe20003800000 */
.L_x_2268:
[----:B------:R-:W-:Y:S05]  /*2aea0*/  BRA `(.L_x_2269) ;  /* 0xfffffe3400307947 */ /* 0x000fea000383ffff */
.L_x_1912:
[----:B------:R-:W-:Y:S01]  /*2aeb0*/  BSSY B1, `(.L_x_2270) ;  /* 0x0000008000017945 */ /* 0x000fe20003800000 */
[----:B------:R-:W-:Y:S01]  /*2aec0*/  IMAD.MOV.U32 R13, RZ, RZ, R6 ;  /* 0x000000ffff0d7224 */ /* 0x000fe200078e0006 */
[----:B------:R-:W-:Y:S01]  /*2aed0*/  MOV R11, 0x181f ;  /* 0x0000181f000b7802 */ /* 0x000fe20000000f00 */
[----:B------:R-:W-:Y:S02]  /*2aee0*/  IMAD.MOV.U32 R12, RZ, RZ, 0x2 ;  /* 0x00000002ff0c7424 */ /* 0x000fe400078e00ff */
[----:B------:R-:W-:-:S07]  /*2aef0*/  IMAD.MOV.U32 R15, RZ, RZ, -0x1 ;  /* 0xffffffffff0f7424 */ /* 0x000fce00078e00ff */
[----:B-1--4-:R-:W-:Y:S05]  /*2af00*/  WARPSYNC.COLLECTIVE R15, `(.L_x_2271) ;  /* 0x000000000f087348 */ /* 0x012fea0003c00000 */
[----:B----4-:R0:W2:Y:S02]  /*2af10*/  SHFL.IDX P6, R14, R13, R12, R11 ;  /* 0x0000000c0d0e7389 */ /* 0x0100a400000c000b */
[----:B012---:R-:W-:Y:S01]  /*2af20*/  ENDCOLLECTIVE ;  /* 0x000000000000791b */ /* 0x007fe20003800000 */
.L_x_2271:
[----:B------:R-:W-:Y:S05]  /*2af30*/  BSYNC B1 ;  /* 0x0000000000017941 */ /* 0x000fea0003800000 */
.L_x_2270:
        /* <DEDUP_REMOVED lines=8> */
.L_x_2272:
[----:B------:R-:W-:Y:S02]  /*2afc0*/  IMAD.MOV.U32 R13, RZ, RZ, R7 ;  /* 0x000000ffff0d7224 */ /* 0x000fe400078e0007 */
[----:B------:R-:W-:-:S07]  /*2afd0*/  IMAD.MOV.U32 R4, RZ, RZ, R14 ;  /* 0x000000ffff047224 */ /* 0x000fce00078e000e */
[----:B------:R-:W-:Y:S05]  /*2afe0*/  WARPSYNC.COLLECTIVE R15, `(.L_x_2273) ;  /* 0x000000000f087348 */ /* 0x000fea0003c00000 */
[----:B------:R0:W1:Y:S02]  /*2aff0*/  SHFL.IDX P6, R14, R13, R12, R11 ;  /* 0x0000000c0d0e7389 */ /* 0x00006400000c000b */
[----:B01----:R-:W-:Y:S01]  /*2b000*/  ENDCOLLECTIVE ;  /* 0x000000000000791b */ /* 0x003fe20003800000 */
.L_x_2273:
[----:B------:R-:W-:Y:S01]  /*2b010*/  MOV R13, R0 ;  /* 0x00000000000d7202 */ /* 0x000fe20000000f00 */
[----:B------:R-:W-:-:S07]  /*2b020*/  IMAD.MOV.U32 R9, RZ, RZ, R14 ;  /* 0x000000ffff097224 */ /* 0x000fce00078e000e */
[----:B------:R-:W-:Y:S05]  /*2b030*/  WARPSYNC.COLLECTIVE R15, `(.L_x_2274) ;  /* 0x000000000f087348 */ /* 0x000fea0003c00000 */
[----:B------:R0:W1:Y:S02]  /*2b040*/  SHFL.IDX P6, R14, R13, R12, R11 ;  /* 0x0000000c0d0e7389 */ /* 0x00006400000c000b */
[----:B01----:R-:W-:Y:S01]  /*2b050*/  ENDCOLLECTIVE ;  /* 0x000000000000791b */ /* 0x003fe20003800000 */
.L_x_2274:
[----:B------:R-:W-:Y:S05]  /*2b060*/  BRA `(.L_x_2275) ;  /* 0xfffffe3400dc7947 */ /* 0x000fea000383ffff */
.L_x_1915:
[----:B------:R-:W-:Y:S01]  /*2b070*/  BSSY B1, `(.L_x_2276) ;  /* 0x0000008000017945 */ /* 0x000fe20003800000 */
[----:B------:R-:W-:Y:S02]  /*2b080*/  IMAD.MOV.U32 R13, RZ, RZ, R6 ;  /* 0x000000ffff0d7224 */ /* 0x000fe400078e0006 */
[----:B------:R-:W-:Y:S02]  /*2b090*/  IMAD.MOV.U32 R12, RZ, RZ, 0x3 ;  /* 0x00000003ff0c7424 */ /* 0x000fe400078e00ff */
[----:B------:R-:W-:Y:S02]  /*2b0a0*/  IMAD.MOV.U32 R11, RZ, RZ, 0x181f ;  /* 0x0000181fff0b7424 */ /* 0x000fe400078e00ff */
[----:B------:R-:W-:-:S07]  /*2b0b0*/  IMAD.MOV.U32 R15, RZ, RZ, -0x1 ;  /* 0xffffffffff0f7424 */ /* 0x000fce00078e00ff */
[----:B-1--4-:R-:W-:Y:S05]  /*2b0c0*/  WARPSYNC.COLLECTIVE R15, `(.L_x_2277) ;  /* 0x000000000f087348 */ /* 0x012fea0003c00000 */
[----:B------:R0:W2:Y:S02]  /*2b0d0*/  SHFL.IDX P6, R14, R13, R12, R11 ;  /* 0x0000000c0d0e7389 */ /* 0x0000a400000c000b */
[----:B012-4-:R-:W-:Y:S01]  /*2b0e0*/  ENDCOLLECTIVE ;  /* 0x000000000000791b */ /* 0x017fe20003800000 */
.L_x_2277:
[----:B------:R-:W-:Y:S05]  /*2b0f0*/  BSYNC B1 ;  /* 0x0000000000017941 */ /* 0x000fea0003800000 */
.L_x_2276:
[----:B------:R-:W-:Y:S01]  /*2b100*/  IMAD.MOV.U32 R13, RZ, RZ, R3 ;  /* 0x000000ffff0d7224 */ /* 0x000fe200078e0003 */
[----:B------:R-:W-:Y:S01]  /*2b110*/  MOV R21, R14 ;  /* 0x0000000e00157202 */ /* 0x000fe20000000f00 */
[----:B------:R-:W-:Y:S02]  /*2b120*/  IMAD.MOV.U32 R12, RZ, RZ, 0x3 ;  /* 0x00000003ff0c7424 */ /* 0x000fe400078e00ff */
[----:B------:R-:W-:Y:S02]  /*2b130*/  IMAD.MOV.U32 R11, RZ, RZ, 0x181f ;  /* 0x0000181fff0b7424 */ /* 0x000fe400078e00ff */
[----:B------:R-:W-:-:S07]  /*2b140*/  IMAD.MOV.U32 R15, RZ, RZ, -0x1 ;  /* 0xffffffffff0f7424 */ /* 0x000fce00078e00ff */
[----:B------:R-:W-:Y:S05]  /*2b150*/  WARPSYNC.COLLECTIVE R15, `(.L_x_2278) ;  /* 0x000000000f087348 */ /* 0x000fea0003c00000 */
[----:B------:R0:W1:Y:S02]  /*2b160*/  SHFL.IDX P6, R14, R13, R12, R11 ;  /* 0x0000000c0d0e7389 */ /* 0x00006400000c000b */
[----:B01----:R-:W-:Y:S01]  /*2b170*/  ENDCOLLECTIVE ;  /* 0x000000000000791b */ /* 0x003fe20003800000 */
.L_x_2278:
[----:B------:R-:W-:Y:S01]  /*2b180*/  IMAD.MOV.U32 R13, RZ, RZ, R7 ;  /* 0x000000ffff0d7224 */ /* 0x000fe200078e0007 */
[----:B------:R-:W-:-:S07]  /*2b190*/  MOV R20, R14 ;  /* 0x0000000e00147202 */ /* 0x000fce0000000f00 */
[----:B------:R-:W-:Y:S05]  /*2b1a0*/  WARPSYNC.COLLECTIVE R15, `(.L_x_2279) ;  /* 0x000000000f087348 */ /* 0x000fea0003c00000 */
[----:B------:R0:W1:Y:S02]  /*2b1b0*/  SHFL.IDX P6, R14, R13, R12, R11 ;  /* 0x0000000c0d0e7389 */ /* 0x00006400000c000b */
[----:B01----:R-:W-:Y:S01]  /*2b1c0*/  ENDCOLLECTIVE ;  /* 0x000000000000791b */ /* 0x003fe20003800000 */
.L_x_2279:
[----:B------:R-:W-:Y:S02]  /*2b1d0*/  IMAD.MOV.U32 R13, RZ, RZ, R0 ;  /* 0x000000ffff0d7224 */ /* 0x000fe400078e0000 */
[----:B------:R-:W-:-:S07]  /*2b1e0*/  IMAD.MOV.U32 R77, RZ, RZ, R14 ;  /* 0x000000ffff4d7224 */ /* 0x000fce00078e000e */
[----:B------:R-:W-:Y:S05]  /*2b1f0*/  WARPSYNC.COLLECTIVE R15, `(.L_x_2280) ;  /* 0x000000000f087348 */ /* 0x000fea0003c00000 */
[----:B------:R0:W1:Y:S02]  /*2b200*/  SHFL.IDX P6, R14, R13, R12, R11 ;  /* 0x0000000c0d0e7389 */ /* 0x00006400000c000b */
[----:B01----:R-:W-:Y:S01]  /*2b210*/  ENDCOLLECTIVE ;  /* 0x000000000000791b */ /* 0x003fe20003800000 */
.L_x_2280:
[----:B------:R-:W-:Y:S01]  /*2b220*/  IMAD.MOV.U32 R76, RZ, RZ, R14 ;  /* 0x000000ffff4c7224 */ /* 0x000fe200078e000e */
[----:B------:R-:W-:Y:S06]  /*2b230*/  BRA `(.L_x_2281) ;  /* 0xfffffe38008c7947 */ /* 0x000fec000383ffff */
.L_x_1919:
[----:B0-----:R0:W1:Y:S02]  /*2b240*/  SYNCS.PHASECHK.TRANS64.TRYWAIT P0, [R16+URZ+0x30800], R113 ;  /* 0x03080071100075a7 */ /* 0x001064000800017f */
[----:B-1----:R-:W-:Y:S05]  /*2b250*/  @!P0 NANOSLEEP.SYNCS 0x989680 ;  /* 0x009896800000895d */ /* 0x002fea0003900000 */
[----:B------:R-:W1:Y:S02]  /*2b260*/  @!P0 SYNCS.PHASECHK.TRANS64 P0, [R16+URZ+0x30800], R113 ;  /* 0x03080071100085a7 */ /* 0x000e64000800007f */
[----:B-1----:R-:W-:Y:S05]  /*2b270*/  @!P0 BRA `(.L_x_1919) ;  /* 0xfffffffc00f08947 */ /* 0x002fea000383ffff */
[----:B------:R-:W-:Y:S05]  /*2b280*/  BRA `(.L_x_2282) ;  /* 0xfffffe3c00a87947 */ /* 0x000fea000383ffff */
.L_x_1937:
[----:B0-----:R0:W1:Y:S02]  /*2b290*/  SYNCS.PHASECHK.TRANS64.TRYWAIT P2, [R5+URZ+0x30830], R0 ;  /* 0x03083000050075a7 */ /* 0x001064000804017f */
[----:B-1----:R-:W-:Y:S05]  /*2b2a0*/  @!P2 NANOSLEEP.SYNCS 0x989680 ;  /* 0x009896800000a95d */ /* 0x002fea0003900000 */
[----:B------:R-:W1:Y:S02]  /*2b2b0*/  @!P2 SYNCS.PHASECHK.TRANS64 P2, [R5+URZ+0x30830], R0 ;  /* 0x030830000500a5a7 */ /* 0x000e64000804007f */
[----:B-1----:R-:W-:Y:S05]  /*2b2c0*/  @!P2 BRA `(.L_x_1937) ;  /* 0xfffffffc00f0a947 */ /* 0x002fea000383ffff */
[----:B------:R-:W-:Y:S05]  /*2b2d0*/  BRA `(.L_x_1936) ;  /* 0xfffffe7400247947 */ /* 0x000fea000383ffff */
.L_x_1957:
[----:B-1----:R1:W2:Y:S02]  /*2b2e0*/  SYNCS.PHASECHK.TRANS64.TRYWAIT P4, [R232+URZ+0x30830], R152 ;  /* 0x03083098e80075a7 */ /* 0x0022a4000808017f */
[----:B--2---:R-:W-:Y:S05]  /*2b2f0*/  @!P4 NANOSLEEP.SYNCS 0x989680 ;  /* 0x009896800000c95d */ /* 0x004fea0003900000 */
[----:B------:R-:W2:Y:S02]  /*2b300*/  @!P4 SYNCS.PHASECHK.TRANS64 P4, [R232+URZ+0x30830], R152 ;  /* 0x03083098e800c5a7 */ /* 0x000ea4000808007f */
[----:B--2---:R-:W-:Y:S05]  /*2b310*/  @!P4 BRA `(.L_x_1957) ;  /* 0xfffffffc00f0c947 */ /* 0x004fea000383ffff */
[----:B------:R-:W-:Y:S05]  /*2b320*/  BRA `(.L_x_1956) ;  /* 0xfffffe9c00ac7947 */ /* 0x000fea000383ffff */
.L_x_1962:
[----:B-1----:R1:W2:Y:S02]  /*2b330*/  SYNCS.PHASECHK.TRANS64.TRYWAIT P4, [R0+URZ+0x30850], R2 ;  /* 0x03085002000075a7 */ /* 0x0022a4000808017f */
[----:B--2---:R-:W-:Y:S05]  /*2b340*/  @!P4 NANOSLEEP.SYNCS 0x989680 ;  /* 0x009896800000c95d */ /* 0x004fea0003900000 */
[----:B------:R-:W2:Y:S02]  /*2b350*/  @!P4 SYNCS.PHASECHK.TRANS64 P4, [R0+URZ+0x30850], R2 ;  /* 0x030850020000c5a7 */ /* 0x000ea4000808007f */
[----:B--2---:R-:W-:Y:S05]  /*2b360*/  @!P4 BRA `(.L_x_1962) ;  /* 0xfffffffc00f0c947 */ /* 0x004fea000383ffff */
[----:B------:R-:W-:Y:S05]  /*2b370*/  BRA `(.L_x_1961) ;  /* 0xfffffeac00f47947 */ /* 0x000fea000383ffff */
.L_x_1983:
[----:B-1----:R1:W2:Y:S02]  /*2b380*/  SYNCS.PHASECHK.TRANS64.TRYWAIT P2, [R4+URZ+0x30830], R5 ;  /* 0x03083005040075a7 */ /* 0x0022a4000804017f */
[----:B--2---:R-:W-:Y:S05]  /*2b390*/  @!P2 NANOSLEEP.SYNCS 0x989680 ;  /* 0x009896800000a95d */ /* 0x004fea0003900000 */
[----:B------:R-:W2:Y:S02]  /*2b3a0*/  @!P2 SYNCS.PHASECHK.TRANS64 P2, [R4+URZ+0x30830], R5 ;  /* 0x030830050400a5a7 */ /* 0x000ea4000804007f */
[----:B--2---:R-:W-:Y:S05]  /*2b3b0*/  @!P2 BRA `(.L_x_1983) ;  /* 0xfffffffc00f0a947 */ /* 0x004fea000383ffff */
[----:B------:R-:W-:Y:S05]  /*2b3c0*/  BRA `(.L_x_1982) ;  /* 0xfffffecc00147947 */ /* 0x000fea000383ffff */
.L_x_1988:
[----:B-1----:R1:W2:Y:S02]  /*2b3d0*/  SYNCS.PHASECHK.TRANS64.TRYWAIT P2, [R23+URZ+0x30850], R0 ;  /* 0x03085000170075a7 */ /* 0x0022a4000804017f */
[----:B--2---:R-:W-:Y:S05]  /*2b3e0*/  @!P2 NANOSLEEP.SYNCS 0x989680 ;  /* 0x009896800000a95d */ /* 0x004fea0003900000 */
[----:B------:R-:W2:Y:S02]  /*2b3f0*/  @!P2 SYNCS.PHASECHK.TRANS64 P2, [R23+URZ+0x30850], R0 ;  /* 0x030850001700a5a7 */ /* 0x000ea4000804007f */
[----:B--2---:R-:W-:Y:S05]  /*2b400*/  @!P2 BRA `(.L_x_1988) ;  /* 0xfffffffc00f0a947 */ /* 0x004fea000383ffff */
[----:B------:R-:W-:Y:S05]  /*2b410*/  BRA `(.L_x_1987) ;  /* 0xfffffedc005c7947 */ /* 0x000fea000383ffff */
.L_x_1996:
[----:B-1----:R1:W2:Y:S02]  /*2b420*/  SYNCS.PHASECHK.TRANS64.TRYWAIT P2, [R4+URZ+0x30830], R5 ;  /* 0x03083005040075a7 */ /* 0x0022a4000804017f */
[----:B--2---:R-:W-:Y:S05]  /*2b430*/  @!P2 NANOSLEEP.SYNCS 0x989680 ;  /* 0x009896800000a95d */ /* 0x004fea0003900000 */
[----:B------:R-:W2:Y:S02]  /*2b440*/  @!P2 SYNCS.PHASECHK.TRANS64 P2, [R4+URZ+0x30830], R5 ;  /* 0x030830050400a5a7 */ /* 0x000ea4000804007f */
[----:B--2---:R-:W-:Y:S05]  /*2b450*/  @!P2 BRA `(.L_x_1996) ;  /* 0xfffffffc00f0a947 */ /* 0x004fea000383ffff */
[----:B------:R-:W-:Y:S05]  /*2b460*/  BRA `(.L_x_1995) ;  /* 0xfffffeec000c7947 */ /* 0x000fea000383ffff */
.L_x_2001:
[----:B-1----:R1:W2:Y:S02]  /*2b470*/  SYNCS.PHASECHK.TRANS64.TRYWAIT P2, [R0+URZ+0x30850], R2 ;  /* 0x03085002000075a7 */ /* 0x0022a4000804017f */
[----:B--2---:R-:W-:Y:S05]  /*2b480*/  @!P2 NANOSLEEP.SYNCS 0x989680 ;  /* 0x009896800000a95d */ /* 0x004fea0003900000 */
[----:B------:R-:W2:Y:S02]  /*2b490*/  @!P2 SYNCS.PHASECHK.TRANS64 P2, [R0+URZ+0x30850], R2 ;  /* 0x030850020000a5a7 */ /* 0x000ea4000804007f */
[----:B--2---:R-:W-:Y:S05]  /*2b4a0*/  @!P2 BRA `(.L_x_2001) ;  /* 0xfffffffc00f0a947 */ /* 0x004fea000383ffff */
[----:B------:R-:W-:Y:S05]  /*2b4b0*/  BRA `(.L_x_2000) ;  /* 0xfffffefc00547947 */ /* 0x000fea000383ffff */
.L_x_2015:
[----:B-1----:R1:W2:Y:S02]  /*2b4c0*/  SYNCS.PHASECHK.TRANS64.TRYWAIT P0, [R11+URZ+0x30850], R2 ;  /* 0x030850020b0075a7 */ /* 0x0022a4000800017f */
[----:B--2---:R-:W-:Y:S05]  /*2b4d0*/  @!P0 NANOSLEEP.SYNCS 0x989680 ;  /* 0x009896800000895d */ /* 0x004fea0003900000 */
[----:B------:R-:W2:Y:S02]  /*2b4e0*/  @!P0 SYNCS.PHASECHK.TRANS64 P0, [R11+URZ+0x30850], R2 ;  /* 0x030850020b0085a7 */ /* 0x000ea4000800007f */
[----:B--2---:R-:W-:Y:S05]  /*2b4f0*/  @!P0 BRA `(.L_x_2015) ;  /* 0xfffffffc00f08947 */ /* 0x004fea000383ffff */
[----:B------:R-:W-:Y:S05]  /*2b500*/  BRA `(.L_x_2014) ;  /* 0xffffff1c00907947 */ /* 0x000fea000383ffff */
.L_x_2059:
[----:B------:R-:W1:Y:S01]  /*2b510*/  S2R R5, SR_TID.X ;  /* 0x0000000000057919 */ /* 0x000e620000002100 */
[----:B------:R-:W-:Y:S01]  /*2b520*/  BSSY B1, `(.L_x_2283) ;  /* 0x000000a000017945 */ /* 0x000fe20003800000 */
[----:B------:R-:W-:Y:S02]  /*2b530*/  IMAD.MOV.U32 R12, RZ, RZ, RZ ;  /* 0x000000ffff0c7224 */ /* 0x000fe400078e00ff */
[----:B0-----:R-:W-:Y:S02]  /*2b540*/  IMAD.MOV.U32 R11, RZ, RZ, 0x1f ;  /* 0x0000001fff0b7424 */ /* 0x001fe400078e00ff */
[----:B------:R-:W-:Y:S01]  /*2b550*/  IMAD.MOV.U32 R15, RZ, RZ, -0x1 ;  /* 0xffffffffff0f7424 */ /* 0x000fe200078e00ff */
[----:B-1----:R-:W-:-:S04]  /*2b560*/  SHF.R.U32.HI R5, RZ, 0x5, R5 ;  /* 0x00000005ff057819 */ /* 0x002fc80000011605 */
[----:B------:R-:W-:-:S04]  /*2b570*/  LOP3.LUT R5, R5, 0x3, RZ, 0xc0, !PT ;  /* 0x0000000305057812 */ /* 0x000fc800078ec0ff */
[----:B------:R-:W-:-:S07]  /*2b580*/  MOV R13, R5 ;  /* 0x00000005000d7202 */ /* 0x000fce0000000f00 */
[----:B------:R-:W-:Y:S05]  /*2b590*/  WARPSYNC.COLLECTIVE R15, `(.L_x_2284) ;  /* 0x000000000f087348 */ /* 0x000fea0003c00000 */
[----:B------:R0:W1:Y:S02]  /*2b5a0*/  SHFL.IDX P6, R14, R13, R12, R11 ;  /* 0x0000000c0d0e7389 */ /* 0x00006400000c000b */
[----:B01----:R-:W-:Y:S01]  /*2b5b0*/  ENDCOLLECTIVE ;  /* 0x000000000000791b */ /* 0x003fe20003800000 */
.L_x_2284:
[----:B------:R-:W-:Y:S05]  /*2b5c0*/  BSYNC B1 ;  /* 0x0000000000017941 */ /* 0x000fea0003800000 */
.L_x_2283:
[----:B------:R-:W-:Y:S05]  /*2b5d0*/  BRA `(.L_x_2285) ;  /* 0xffffff7000347947 */ /* 0x000fea000383ffff */
.L_x_2061:
[----:B------:R-:W-:Y:S01]  /*2b5e0*/  BSSY B1, `(.L_x_2286) ;  /* 0x0000006000017945 */ /* 0x000fe20003800000 */
[----:B------:R-:W-:-:S07]  /*2b5f0*/  IMAD.MOV.U32 R15, RZ, RZ, -0x1 ;  /* 0xffffffffff0f7424 */ /* 0x000fce00078e00ff */
[----:B01----:R-:W-:Y:S05]  /*2b600*/  WARPSYNC.COLLECTIVE R15, `(.L_x_2287) ;  /* 0x000000000f0c7348 */ /* 0x003fea0003c00000 */
[----:B------:R-:W-:Y:S02]  /*2b610*/  ELECT P6, UR62, PT ;  /* 0x00000000003e782f */ /* 0x000fe400038c0000 */
[----:B------:R-:W-:Y:S01]  /*2b620*/  MOV R14, UR62 ;  /* 0x0000003e000e7c02 */ /* 0x000fe20008000f00 */
[----:B01----:R-:W-:Y:S10]  /*2b630*/  ENDCOLLECTIVE ;  /* 0x000000000000791b */ /* 0x003ff40003800000 */
.L_x_2287:
[----:B------:R-:W-:Y:S05]  /*2b640*/  BSYNC B1 ;  /* 0x0000000000017941 */ /* 0x000fea0003800000 */
.L_x_2286:
[----:B------:R-:W-:Y:S05]  /*2b650*/  BRA `(.L_x_2060) ;  /* 0xffffff70002c7947 */ /* 0x000fea000383ffff */
.L_x_2063:
[----:B-1----:R-:W2:Y:S02]  /*2b660*/  LDL R6, [R1] ;  /* 0x0000000001067983 */ /* 0x002ea40000100800 */
[----:B--2---:R1:W2:Y:S02]  /*2b670*/  SYNCS.PHASECHK.TRANS64.TRYWAIT P0, [R6+URZ+0x30820], R5 ;  /* 0x03082005060075a7 */ /* 0x0042a4000800017f */
[----:B--2---:R-:W-:Y:S05]  /*2b680*/  @!P0 NANOSLEEP.SYNCS 0x989680 ;  /* 0x009896800000895d */ /* 0x004fea0003900000 */
[----:B------:R-:W2:Y:S02]  /*2b690*/  @!P0 SYNCS.PHASECHK.TRANS64 P0, [R6+URZ+0x30820], R5 ;  /* 0x03082005060085a7 */ /* 0x000ea4000800007f */
[----:B--2---:R-:W-:Y:S05]  /*2b6a0*/  @!P0 BRA `(.L_x_2063) ;  /* 0xfffffffc00ec8947 */ /* 0x004fea000383ffff */
[----:B------:R-:W-:Y:S05]  /*2b6b0*/  BRA `(.L_x_2288) ;  /* 0xffffff70003c7947 */ /* 0x000fea000383ffff */
.L_x_2067:
[----:B-1----:R1:W2:Y:S02]  /*2b6c0*/  SYNCS.PHASECHK.TRANS64.TRYWAIT P0, [R8+URZ+0x308a0], R10 ;  /* 0x0308a00a080075a7 */ /* 0x0022a4000800017f */
[----:B--2---:R-:W-:Y:S05]  /*2b6d0*/  @!P0 NANOSLEEP.SYNCS 0x989680 ;  /* 0x009896800000895d */ /* 0x004fea0003900000 */
[----:B------:R-:W2:Y:S02]  /*2b6e0*/  @!P0 SYNCS.PHASECHK.TRANS64 P0, [R8+URZ+0x308a0], R10 ;  /* 0x0308a00a080085a7 */ /* 0x000ea4000800007f */
[----:B--2---:R-:W-:Y:S05]  /*2b6f0*/  @!P0 BRA `(.L_x_2067) ;  /* 0xfffffffc00f08947 */ /* 0x004fea000383ffff */
[----:B------:R-:W-:Y:S05]  /*2b700*/  BRA `(.L_x_2289) ;  /* 0xffffff7000607947 */ /* 0x000fea000383ffff */
.L_x_2075:
[----:B0-----:R0:W2:Y:S02]  /*2b710*/  SYNCS.PHASECHK.TRANS64.TRYWAIT P0, [R8+URZ+0x308c0], R10 ;  /* 0x0308c00a080075a7 */ /* 0x0010a4000800017f */
[----:B--2---:R-:W-:Y:S05]  /*2b720*/  @!P0 NANOSLEEP.SYNCS 0x989680 ;  /* 0x009896800000895d */ /* 0x004fea0003900000 */
[----:B------:R-:W2:Y:S02]  /*2b730*/  @!P0 SYNCS.PHASECHK.TRANS64 P0, [R8+URZ+0x308c0], R10 ;  /* 0x0308c00a080085a7 */ /* 0x000ea4000800007f */
[----:B--2---:R-:W-:Y:S05]  /*2b740*/  @!P0 BRA `(.L_x_2075) ;  /* 0xfffffffc00f08947 */ /* 0x004fea000383ffff */
[----:B------:R-:W-:Y:S05]  /*2b750*/  BRA `(.L_x_2290) ;  /* 0xffffff7400a87947 */ /* 0x000fea000383ffff */
.L_x_2085:
[----:B-1----:R1:W2:Y:S02]  /*2b760*/  SYNCS.PHASECHK.TRANS64.TRYWAIT P1, [R8+URZ+0x308a0], R7 ;  /* 0x0308a007080075a7 */ /* 0x0022a4000802017f */
[----:B--2---:R-:W-:Y:S05]  /*2b770*/  @!P1 NANOSLEEP.SYNCS 0x989680 ;  /* 0x009896800000995d */ /* 0x004fea0003900000 */
[----:B------:R-:W2:Y:S02]  /*2b780*/  @!P1 SYNCS.PHASECHK.TRANS64 P1, [R8+URZ+0x308a0], R7 ;  /* 0x0308a007080095a7 */ /* 0x000ea4000802007f */
[----:B--2---:R-:W-:Y:S05]  /*2b790*/  @!P1 BRA `(.L_x_2085) ;  /* 0xfffffffc00f09947 */ /* 0x004fea000383ffff */
[----:B------:R-:W-:Y:S05]  /*2b7a0*/  BRA `(.L_x_2291) ;  /* 0xffffff7c00407947 */ /* 0x000fea000383ffff */
.L_x_2093:
[----:B--2---:R2:W3:Y:S02]  /*2b7b0*/  SYNCS.PHASECHK.TRANS64.TRYWAIT P1, [R8+URZ+0x308c0], R7 ;  /* 0x0308c007080075a7 */ /* 0x0044e4000802017f */
[----:B---3--:R-:W-:Y:S05]  /*2b7c0*/  @!P1 NANOSLEEP.SYNCS 0x989680 ;  /* 0x009896800000995d */ /* 0x008fea0003900000 */
[----:B------:R-:W3:Y:S02]  /*2b7d0*/  @!P1 SYNCS.PHASECHK.TRANS64 P1, [R8+URZ+0x308c0], R7 ;  /* 0x0308c007080095a7 */ /* 0x000ee4000802007f */
[----:B---3--:R-:W-:Y:S05]  /*2b7e0*/  @!P1 BRA `(.L_x_2093) ;  /* 0xfffffffc00f09947 */ /* 0x008fea000383ffff */
[----:B------:R-:W-:Y:S05]  /*2b7f0*/  BRA `(.L_x_2292) ;  /* 0xffffff8000807947 */ /* 0x000fea000383ffff */
.L_x_2117:
[----:B------:R-:W2:Y:S01]  /*2b800*/  S2R R4, SR_TID.X ;  /* 0x0000000000047919 */ /* 0x000ea20000002100 */
[----:B------:R-:W-:Y:S01]  /*2b810*/  BSSY B0, `(.L_x_2293) ;  /* 0x000000a000007945 */ /* 0x000fe20003800000 */
[----:B------:R-:W-:Y:S02]  /*2b820*/  IMAD.MOV.U32 R12, RZ, RZ, RZ ;  /* 0x000000ffff0c7224 */ /* 0x000fe400078e00ff */
[----:B0-----:R-:W-:Y:S02]  /*2b830*/  IMAD.MOV.U32 R11, RZ, RZ, 0x1f ;  /* 0x0000001fff0b7424 */ /* 0x001fe400078e00ff */
[----:B------:R-:W-:Y:S01]  /*2b840*/  IMAD.MOV.U32 R15, RZ, RZ, -0x1 ;  /* 0xffffffffff0f7424 */ /* 0x000fe200078e00ff */
[----:B--2---:R-:W-:-:S04]  /*2b850*/  SHF.R.U32.HI R4, RZ, 0x5, R4 ;  /* 0x00000005ff047819 */ /* 0x004fc80000011604 */
[----:B------:R-:W-:-:S04]  /*2b860*/  LOP3.LUT R4, R4, 0x3, RZ, 0xc0, !PT ;  /* 0x0000000304047812 */ /* 0x000fc800078ec0ff */
[----:B------:R-:W-:-:S07]  /*2b870*/  MOV R13, R4 ;  /* 0x00000004000d7202 */ /* 0x000fce0000000f00 */
[----:B-1----:R-:W-:Y:S05]  /*2b880*/  WARPSYNC.COLLECTIVE R15, `(.L_x_2294) ;  /* 0x000000000f087348 */ /* 0x002fea0003c00000 */
[----:B------:R0:W2:Y:S02]  /*2b890*/  SHFL.IDX P6, R14, R13, R12, R11 ;  /* 0x0000000c0d0e7389 */ /* 0x0000a400000c000b */
[----:B012---:R-:W-:Y:S01]  /*2b8a0*/  ENDCOLLECTIVE ;  /* 0x000000000000791b */ /* 0x007fe20003800000 */
.L_x_2294:
[----:B------:R-:W-:Y:S05]  /*2b8b0*/  BSYNC B0 ;  /* 0x0000000000007941 */ /* 0x000fea0003800000 */
.L_x_2293:
[----:B------:R-:W-:Y:S05]  /*2b8c0*/  BRA `(.L_x_2295) ;  /* 0xffffff9000687947 */ /* 0x000fea000383ffff */
.L_x_2119:
[----:B------:R-:W-:Y:S01]  /*2b8d0*/  BSSY B0, `(.L_x_2296) ;  /* 0x0000006000007945 */ /* 0x000fe20003800000 */
[----:B------:R-:W-:-:S07]  /*2b8e0*/  IMAD.MOV.U32 R15, RZ, RZ, -0x1 ;  /* 0xffffffffff0f7424 */ /* 0x000fce00078e00ff */
[----:B01-3--:R-:W-:Y:S05]  /*2b8f0*/  WARPSYNC.COLLECTIVE R15, `(.L_x_2297) ;  /* 0x000000000f0c7348 */ /* 0x00bfea0003c00000 */
[----:B------:R-:W-:Y:S02]  /*2b900*/  ELECT P6, UR62, PT ;  /* 0x00000000003e782f */ /* 0x000fe400038c0000 */
[----:B------:R-:W-:Y:S01]  /*2b910*/  MOV R14, UR62 ;  /* 0x0000003e000e7c02 */ /* 0x000fe20008000f00 */
[----:B01-3--:R-:W-:Y:S10]  /*2b920*/  ENDCOLLECTIVE ;  /* 0x000000000000791b */ /* 0x00bff40003800000 */
.L_x_2297:
[----:B------:R-:W-:Y:S05]  /*2b930*/  BSYNC B0 ;  /* 0x0000000000007941 */ /* 0x000fea0003800000 */
.L_x_2296:
[----:B------:R-:W-:Y:S05]  /*2b940*/  BRA `(.L_x_2298) ;  /* 0xffffff9000747947 */ /* 0x000fea000383ffff */
.L_x_2121:
[----:B-1----:R1:W2:Y:S02]  /*2b950*/  SYNCS.PHASECHK.TRANS64.TRYWAIT P0, [R0+URZ+0x30840], R2 ;  /* 0x03084002000075a7 */ /* 0x0022a4000800017f */
[----:B--2---:R-:W-:Y:S05]  /*2b960*/  @!P0 NANOSLEEP.SYNCS 0x989680 ;  /* 0x009896800000895d */ /* 0x004fea0003900000 */
[----:B------:R-:W2:Y:S02]  /*2b970*/  @!P0 SYNCS.PHASECHK.TRANS64 P0, [R0+URZ+0x30840], R2 ;  /* 0x03084002000085a7 */ /* 0x000ea4000800007f */
[----:B--2---:R-:W-:Y:S05]  /*2b980*/  @!P0 BRA `(.L_x_2121) ;  /* 0xfffffffc00f08947 */ /* 0x004fea000383ffff */
[----:B------:R-:W-:Y:S05]  /*2b990*/  BRA `(.L_x_2299) ;  /* 0xffffff9000e07947 */ /* 0x000fea000383ffff */
.L_x_2125:
[----:B------:R-:W2:Y:S01]  /*2b9a0*/  LDL.LU R11, [R1+0x3c] ;  /* 0x00003c00010b7983 */ /* 0x000ea20000300800 */
[----:B------:R-:W-:Y:S01]  /*2b9b0*/  MOV R13, R3 ;  /* 0x00000003000d7202 */ /* 0x000fe20000000f00 */
[----:B------:R-:W-:Y:S02]  /*2b9c0*/  IMAD.MOV.U32 R12, RZ, RZ, RZ ;  /* 0x000000ffff0c7224 */ /* 0x000fe400078e00ff */
[----:B------:R-:W-:Y:S01]  /*2b9d0*/  IMAD.MOV.U32 R15, RZ, RZ, -0x1 ;  /* 0xffffffffff0f7424 */ /* 0x000fe200078e00ff */
[----:B------:R-:W0:Y:S02]  /*2b9e0*/  S2R R5, SR_TID.X ;  /* 0x0000000000057919 */ /* 0x000e240000002100 */
[----:B0-----:R-:W-:-:S04]  /*2b9f0*/  LOP3.LUT R5, R5, 0x7f, RZ, 0xc0, !PT ;  /* 0x0000007f05057812 */ /* 0x001fc800078ec0ff */
        /* <DEDUP_REMOVED lines=9> */
.L_x_2300:
[----:B------:R-:W-:Y:S01]  /*2ba90*/  MOV R13, R4 ;  /* 0x00000004000d7202 */ /* 0x000fe20000000f00 */
[----:B------:R-:W-:-:S07]  /*2baa0*/  IMAD.MOV.U32 R6, RZ, RZ, R14 ;  /* 0x000000ffff067224 */ /* 0x000fce00078e000e */
[----:B------:R-:W-:Y:S05]  /*2bab0*/  WARPSYNC.COLLECTIVE R15, `(.L_x_2301) ;  /* 0x000000000f087348 */ /* 0x000fea0003c00000 */
[----:B------:R0:W1:Y:S02]  /*2bac0*/  SHFL.IDX P6, R14, R13, R12, R11 ;  /* 0x0000000c0d0e7389 */ /* 0x00006400000c000b */
[----:B01----:R-:W-:Y:S01]  /*2bad0*/  ENDCOLLECTIVE ;  /* 0x000000000000791b */ /* 0x003fe20003800000 */
.L_x_2301:
[----:B------:R-:W-:Y:S01]  /*2bae0*/  ULDC.64 UR4, c[0x0][0x208] ;  /* 0x0000820000047ab9 */ /* 0x000fe20000000a00 */
[----:B------:R-:W-:Y:S01]  /*2baf0*/  MOV R13, R3 ;  /* 0x00000003000d7202 */ /* 0x000fe20000000f00 */
        /* <DEDUP_REMOVED lines=18> */
.L_x_2302:
[----:B------:R-:W-:Y:S02]  /*2bc20*/  IMAD.MOV.U32 R13, RZ, RZ, R4 ;  /* 0x000000ffff0d7224 */ /* 0x000fe400078e0004 */
[----:B------:R-:W-:-:S07]  /*2bc30*/  IMAD.MOV.U32 R6, RZ, RZ, R14 ;  /* 0x000000ffff067224 */ /* 0x000fce00078e000e */
[----:B------:R-:W-:Y:S05]  /*2bc40*/  WARPSYNC.COLLECTIVE R15, `(.L_x_2303) ;  /* 0x000000000f087348 */ /* 0x000fea0003c00000 */
[----:B------:R0:W1:Y:S02]  /*2bc50*/  SHFL.IDX P6, R14, R13, R12, R11 ;  /* 0x0000000c0d0e7389 */ /* 0x00006400000c000b */
[----:B01----:R-:W-:Y:S01]  /*2bc60*/  ENDCOLLECTIVE ;  /* 0x000000000000791b */ /* 0x003fe20003800000 */
.L_x_2303:
[----:B------:R-:W-:Y:S01]  /*2bc70*/  ULDC.64 UR4, c[0x0][0x208] ;  /* 0x0000820000047ab9 */ /* 0x000fe20000000a00 */
[----:B------:R-:W-:Y:S01]  /*2bc80*/  IMAD.MOV.U32 R13, RZ, RZ, R3 ;  /* 0x000000ffff0d7224 */ /* 0x000fe200078e0003 */
[----:B------:R-:W-:Y:S01]  /*2bc90*/  MOV R12, 0x2 ;  /* 0x00000002000c7802 */ /* 0x000fe20000000f00 */
[----:B------:R-:W-:-:S05]  /*2bca0*/  IMAD.MOV.U32 R5, RZ, RZ, R14 ;  /* 0x000000ffff057224 */ /* 0x000fca00078e000e */
[----:B------:R-:W-:-:S04]  /*2bcb0*/  @!P5 LEA R5, P4, R10, R5, 0x1 ;  /* 0x000000050a05d211 */ /* 0x000fc800078808ff */
[----:B------:R-:W-:-:S05]  /*2bcc0*/  @!P5 IADD3.X R6, RZ, R6, RZ, P4, !PT ;  /* 0x00000006ff06d210 */ /* 0x000fca00027fe4ff */
        /* <DEDUP_REMOVED lines=14> */
.L_x_2304:
[----:B------:R-:W-:Y:S02]  /*2bdb0*/  IMAD.MOV.U32 R13, RZ, RZ, R4 ;  /* 0x000000ffff0d7224 */ /* 0x000fe400078e0004 */
[----:B------:R-:W-:-:S07]  /*2bdc0*/  IMAD.MOV.U32 R6, RZ, RZ, R14 ;  /* 0x000000ffff067224 */ /* 0x000fce00078e000e */
[----:B------:R-:W-:Y:S05]  /*2bdd0*/  WARPSYNC.COLLECTIVE R15, `(.L_x_2305) ;  /* 0x000000000f087348 */ /* 0x000fea0003c00000 */
[----:B------:R0:W1:Y:S02]  /*2bde0*/  SHFL.IDX P6, R14, R13, R12, R11 ;  /* 0x0000000c0d0e7389 */ /* 0x00006400000c000b */
[----:B01----:R-:W-:Y:S01]  /*2bdf0*/  ENDCOLLECTIVE ;  /* 0x000000000000791b */ /* 0x003fe20003800000 */
.L_x_2305:
[----:B------:R-:W-:Y:S01]  /*2be00*/  ULDC.64 UR4, c[0x0][0x208] ;  /* 0x0000820000047ab9 */ /* 0x000fe20000000a00 */
[----:B------:R-:W-:Y:S02]  /*2be10*/  IMAD.MOV.U32 R13, RZ, RZ, R3 ;  /* 0x000000ffff0d7224 */ /* 0x000fe400078e0003 */
[----:B------:R-:W-:Y:S02]  /*2be20*/  IMAD.MOV.U32 R12, RZ, RZ, 0x3 ;  /* 0x00000003ff0c7424 */ /* 0x000fe400078e00ff */
[----:B------:R-:W-:-:S05]  /*2be30*/  IMAD.MOV.U32 R5, RZ, RZ, R14 ;  /* 0x000000ffff057224 */ /* 0x000fca00078e000e */
[----:B------:R-:W-:-:S05]  /*2be40*/  @!P5 LEA R5, P4, R10, R5, 0x1 ;  /* 0x000000050a05d211 */ /* 0x000fca00078808ff */
[----:B------:R-:W-:-:S05]  /*2be50*/  @!P5 IMAD.X R6, RZ, RZ, R6, P4 ;  /* 0x000000ffff06d224 */ /* 0x000fca00020e0606 */
[----:B------:R-:W-:Y:S01]  /*2be60*/  @!P5 MOV R7, R6 ;  /* 0x000000060007d202 */ /* 0x000fe20000000f00 */
        /* <DEDUP_REMOVED lines=13> */
.L_x_2306:
[----:B------:R-:W-:Y:S01]  /*2bf40*/  IMAD.MOV.U32 R13, RZ, RZ, R4 ;  /* 0x000000ffff0d7224 */ /* 0x000fe200078e0004 */
[----:B------:R-:W-:-:S07]  /*2bf50*/  MOV R6, R14 ;  /* 0x0000000e00067202 */ /* 0x000fce0000000f00 */
[----:B------:R-:W-:Y:S05]  /*2bf60*/  WARPSYNC.COLLECTIVE R15, `(.L_x_2307) ;  /* 0x000000000f087348 */ /* 0x000fea0003c00000 */
[----:B------:R0:W1:Y:S02]  /*2bf70*/  SHFL.IDX P6, R14, R13, R12, R11 ;  /* 0x0000000c0d0e7389 */ /* 0x00006400000c000b */
[----:B01----:R-:W-:Y:S01]  /*2bf80*/  ENDCOLLECTIVE ;  /* 0x000000000000791b */ /* 0x003fe20003800000 */
.L_x_2307:
[----:B------:R-:W-:Y:S01]  /*2bf90*/  ULDC.64 UR4, c[0x0][0x208] ;  /* 0x0000820000047ab9 */ /* 0x000fe20000000a00 */
[----:B------:R-:W-:Y:S02]  /*2bfa0*/  IMAD.MOV.U32 R13, RZ, RZ, R3 ;  /* 0x000000ffff0d7224 */ /* 0x000fe400078e0003 */
[----:B------:R-:W-:Y:S02]  /*2bfb0*/  IMAD.MOV.U32 R12, RZ, RZ, 0x4 ;  /* 0x00000004ff0c7424 */ /* 0x000fe400078e00ff */
[----:B------:R-:W-:-:S05]  /*2bfc0*/  IMAD.MOV.U32 R5, RZ, RZ, R14 ;  /* 0x000000ffff057224 */ /* 0x000fca00078e000e */
[----:B------:R-:W-:-:S05]  /*2bfd0*/  @!P5 LEA R5, P4, R10, R5, 0x1 ;  /* 0x000000050a05d211 */ /* 0x000fca00078808ff */
[----:B------:R-:W-:-:S04]  /*2bfe0*/  @!P5 IMAD.X R6, RZ, RZ, R6, P4 ;  /* 0x000000ffff06d224 */ /* 0x000fc800020e0606 */
[----:B------:R-:W-:Y:S01]  /*2bff0*/  @!P5 IMAD.MOV.U32 R7, RZ, RZ, R6 ;  /* 0x000000ffff07d224 */ /* 0x000fe200078e0006 */
[----:B------:R-:W-:Y:S01]  /*2c000*/  @!P5 MOV R6, R5 ;  /* 0x000000050006d202 */ /* 0x000fe20000000f00 */
[----:B------:R-:W-:-:S04]  /*2c010*/  VIADD R5, R0, 0x40 ;  /* 0x0000004000057836 */ /* 0x000fc80000000000 */
        /* <DEDUP_REMOVED lines=11> */
.L_x_2308:
[----:B------:R-:W-:Y:S01]  /*2c0d0*/  MOV R13, R4 ;  /* 0x00000004000d7202 */ /* 0x000fe20000000f00 */
[----:B------:R-:W-:-:S07]  /*2c0e0*/  IMAD.MOV.U32 R6, RZ, RZ, R14 ;  /* 0x000000ffff067224 */ /* 0x000fce00078e000e */
[----:B------:R-:W-:Y:S05]  /*2c0f0*/  WARPSYNC.COLLECTIVE R15, `(.L_x_2309) ;  /* 0x000000000f087348 */ /* 0x000fea0003c00000 */
[----:B------:R0:W1:Y:S02]  /*2c100*/  SHFL.IDX P6, R14, R13, R12, R11 ;  /* 0x0000000c0d0e7389 */ /* 0x00006400000c000b */
[----:B01----:R-:W-:Y:S01]  /*2c110*/  ENDCOLLECTIVE ;  /* 0x000000000000791b */ /* 0x003fe20003800000 */
.L_x_2309:
[----:B------:R-:W-:Y:S01]  /*2c120*/  ULDC.64 UR4, c[0x0][0x208] ;  /* 0x0000820000047ab9 */ /* 0x000fe20000000a00 */
[----:B------:R-:W-:Y:S02]  /*2c130*/  IMAD.MOV.U32 R13, RZ, RZ, R3 ;  /* 0x000000ffff0d7224 */ /* 0x000fe400078e0003 */
[----:B------:R-:W-:Y:S02]  /*2c140*/  IMAD.MOV.U32 R12, RZ, RZ, 0x5 ;  /* 0x00000005ff0c7424 */ /* 0x000fe400078e00ff */
[----:B------:R-:W-:-:S05]  /*2c150*/  IMAD.MOV.U32 R5, RZ, RZ, R14 ;  /* 0x000000ffff057224 */ /* 0x000fca00078e000e */
[----:B------:R-:W-:-:S05]  /*2c160*/  @!P5 LEA R5, P4, R10, R5, 0x1 ;  /* 0x000000050a05d211 */ /* 0x000fca00078808ff */
[----:B------:R-:W-:-:S04]  /*2c170*/  @!P5 IMAD.X R6, RZ, RZ, R6, P4 ;  /* 0x000000ffff06d224 */ /* 0x000fc800020e0606 */
        /* <DEDUP_REMOVED lines=14> */
.L_x_2310:
[----:B------:R-:W-:Y:S02]  /*2c260*/  IMAD.MOV.U32 R13, RZ, RZ, R4 ;  /* 0x000000ffff0d7224 */ /* 0x000fe400078e0004 */
[----:B------:R-:W-:-:S07]  /*2c270*/  IMAD.MOV.U32 R6, RZ, RZ, R14 ;  /* 0x000000ffff067224 */ /* 0x000fce00078e000e */
[----:B------:R-:W-:Y:S05]  /*2c280*/  WARPSYNC.COLLECTIVE R15, `(.L_x_2311) ;  /* 0x000000000f087348 */ /* 0x000fea0003c00000 */
[----:B------:R0:W1:Y:S02]  /*2c290*/  SHFL.IDX P6, R14, R13, R12, R11 ;  /* 0x0000000c0d0e7389 */ /* 0x00006400000c000b */
[----:B01----:R-:W-:Y:S01]  /*2c2a0*/  ENDCOLLECTIVE ;  /* 0x000000000000791b */ /* 0x003fe20003800000 */
.L_x_2311:
[----:B------:R-:W-:Y:S01]  /*2c2b0*/  ULDC.64 UR4, c[0x0][0x208] ;  /* 0x0000820000047ab9 */ /* 0x000fe20000000a00 */
[----:B------:R-:W-:Y:S01]  /*2c2c0*/  IMAD.MOV.U32 R13, RZ, RZ, R3 ;  /* 0x000000ffff0d7224 */ /* 0x000fe200078e0003 */
[----:B------:R-:W-:Y:S02]  /*2c2d0*/  MOV R12, 0x6 ;  /* 0x00000006000c7802 */ /* 0x000fe40000000f00 */
[----:B------:R-:W-:-:S04]  /*2c2e0*/  MOV R5, R14 ;  /* 0x0000000e00057202 */ /* 0x000fc80000000f00 */
        /* <DEDUP_REMOVED lines=14> */
.L_x_2312:
[----:B------:R-:W-:-:S05]  /*2c3d0*/  VIADD R7, R0, 0x60 ;  /* 0x0000006000077836 */ /* 0x000fca0000000000 */
[----:B------:R-:W-:Y:S01]  /*2c3e0*/  ISETP.GE.AND P5, PT, R7, R2, PT ;  /* 0x000000020700720c */ /* 0x000fe20003fa6270 */
[----:B------:R-:W-:Y:S02]  /*2c3f0*/  IMAD.MOV.U32 R13, RZ, RZ, R4 ;  /* 0x000000ffff0d7224 */ /* 0x000fe400078e0004 */
[----:B------:R-:W-:-:S10]  /*2c400*/  IMAD.MOV.U32 R8, RZ, RZ, R14 ;  /* 0x000000ffff087224 */ /* 0x000fd400078e000e */
[----:B------:R-:W-:Y:S05]  /*2c410*/  WARPSYNC.COLLECTIVE R15, `(.L_x_2313) ;  /* 0x000000000f087348 */ /* 0x000fea0003c00000 */
[----:B------:R0:W1:Y:S02]  /*2c420*/  SHFL.IDX P6, R14, R13, R12, R11 ;  /* 0x0000000c0d0e7389 */ /* 0x00006400000c000b */
[----:B01----:R-:W-:Y:S01]  /*2c430*/  ENDCOLLECTIVE ;  /* 0x000000000000791b */ /* 0x003fe20003800000 */
.L_x_2313:
[----:B------:R-:W-:Y:S01]  /*2c440*/  ULDC.64 UR4, c[0x0][0x208] ;  /* 0x0000820000047ab9 */ /* 0x000fe20000000a00 */
[----:B------:R-:W-:Y:S02]  /*2c450*/  IMAD.MOV.U32 R13, RZ, RZ, R3 ;  /* 0x000000ffff0d7224 */ /* 0x000fe400078e0003 */
        /* <DEDUP_REMOVED lines=16> */
.L_x_2314:
[----:B------:R-:W-:Y:S01]  /*2c560*/  IMAD.MOV.U32 R13, RZ, RZ, R4 ;  /* 0x000000ffff0d7224 */ /* 0x000fe200078e0004 */
[----:B------:R-:W-:-:S07]  /*2c570*/  MOV R5, R14 ;  /* 0x0000000e00057202 */ /* 0x000fce0000000f00 */
[----:B------:R-:W-:Y:S05]  /*2c580*/  WARPSYNC.COLLECTIVE R15, `(.L_x_2315) ;  /* 0x000000000f087348 */ /* 0x000fea0003c00000 */
[----:B------:R0:W1:Y:S02]  /*2c590*/  SHFL.IDX P6, R14, R13, R12, R11 ;  /* 0x0000000c0d0e7389 */ /* 0x00006400000c000b */
[----:B01----:R-:W-:Y:S01]  /*2c5a0*/  ENDCOLLECTIVE ;  /* 0x000000000000791b */ /* 0x003fe20003800000 */
.L_x_2315:
[----:B------:R-:W-:Y:S01]  /*2c5b0*/  IMAD.MOV.U32 R3, RZ, RZ, R14 ;  /* 0x000000ffff037224 */ /* 0x000fe200078e000e */
[----:B------:R-:W-:Y:S06]  /*2c5c0*/  BRA `(.L_x_2316) ;  /* 0xffffff9400b87947 */ /* 0x000fec000383ffff */
.L_x_2130:
[----:B0-----:R-:W2:Y:S02]  /*2c5d0*/  LDL R2, [R1] ;  /* 0x0000000001027983 */ /* 0x001ea40000100800 */
[----:B--2---:R0:W2:Y:S02]  /*2c5e0*/  SYNCS.PHASECHK.TRANS64.TRYWAIT P0, [R2+URZ+0x30820], R0 ;  /* 0x03082000020075a7 */ /* 0x0040a4000800017f */
[----:B--2---:R-:W-:Y:S05]  /*2c5f0*/  @!P0 NANOSLEEP.SYNCS 0x989680 ;  /* 0x009896800000895d */ /* 0x004fea0003900000 */
[----:B------:R-:W2:Y:S02]  /*2c600*/  @!P0 SYNCS.PHASECHK.TRANS64 P0, [R2+URZ+0x30820], R0 ;  /* 0x03082000020085a7 */ /* 0x000ea4000800007f */
[----:B--2---:R-:W-:Y:S05]  /*2c610*/  @!P0 BRA `(.L_x_2130) ;  /* 0xfffffffc00ec8947 */ /* 0x004fea000383ffff */
[----:B------:R-:W-:Y:S05]  /*2c620*/  BRA `(.L_x_2317) ;  /* 0xffffff9800387947 */ /* 0x000fea000383ffff */
.L_x_2139:
[----:B-1----:R1:W2:Y:S02]  /*2c630*/  SYNCS.PHASECHK.TRANS64.TRYWAIT P0, [R3+URZ+0x30840], R2 ;  /* 0x03084002030075a7 */ /* 0x0022a4000800017f */
[----:B--2---:R-:W-:Y:S05]  /*2c640*/  @!P0 NANOSLEEP.SYNCS 0x989680 ;  /* 0x009896800000895d */ /* 0x004fea0003900000 */
[----:B------:R-:W2:Y:S02]  /*2c650*/  @!P0 SYNCS.PHASECHK.TRANS64 P0, [R3+URZ+0x30840], R2 ;  /* 0x03084002030085a7 */ /* 0x000ea4000800007f */
[----:B--2---:R-:W-:Y:S05]  /*2c660*/  @!P0 BRA `(.L_x_2139) ;  /* 0xfffffffc00f08947 */ /* 0x004fea000383ffff */
[----:B------:R-:W-:Y:S05]  /*2c670*/  BRA `(.L_x_2318) ;  /* 0xffffff9c00087947 */ /* 0x000fea000383ffff */
.L_x_2147:
[----:B0-----:R0:W1:Y:S02]  /*2c680*/  SYNCS.PHASECHK.TRANS64.TRYWAIT P0, [R3+URZ+0x60], R2 ;  /* 0x00006002030075a7 */ /* 0x001064000800017f */
[----:B-1----:R-:W-:Y:S05]  /*2c690*/  @!P0 NANOSLEEP.SYNCS 0x989680 ;  /* 0x009896800000895d */ /* 0x002fea0003900000 */
[----:B------:R-:W1:Y:S02]  /*2c6a0*/  @!P0 SYNCS.PHASECHK.TRANS64 P0, [R3+URZ+0x60], R2 ;  /* 0x00006002030085a7 */ /* 0x000e64000800007f */
[----:B-1----:R-:W-:Y:S05]  /*2c6b0*/  @!P0 BRA `(.L_x_2147) ;  /* 0xfffffffc00f08947 */ /* 0x002fea000383ffff */
[----:B------:R-:W-:Y:S05]  /*2c6c0*/  BRA `(.L_x_2319) ;  /* 0xffffffa000647947 */ /* 0x000fea000383ffff */
.L_x_2158:
[----:B-1----:R1:W2:Y:S02]  /*2c6d0*/  SYNCS.PHASECHK.TRANS64.TRYWAIT P0, [R3+URZ+0x30840], R2 ;  /* 0x03084002030075a7 */ /* 0x0022a4000800017f */
[----:B--2---:R-:W-:Y:S05]  /*2c6e0*/  @!P0 NANOSLEEP.SYNCS 0x989680 ;  /* 0x009896800000895d */ /* 0x004fea0003900000 */
[----:B------:R-:W2:Y:S02]  /*2c6f0*/  @!P0 SYNCS.PHASECHK.TRANS64 P0, [R3+URZ+0x30840], R2 ;  /* 0x03084002030085a7 */ /* 0x000ea4000800007f */
[----:B--2---:R-:W-:Y:S05]  /*2c700*/  @!P0 BRA `(.L_x_2158) ;  /* 0xfffffffc00f08947 */ /* 0x004fea000383ffff */
[----:B------:R-:W-:Y:S05]  /*2c710*/  BRA `(.L_x_2320) ;  /* 0xffffffa8008c7947 */ /* 0x000fea000383ffff */
.L_x_2166:
[----:B0-----:R0:W1:Y:S02]  /*2c720*/  SYNCS.PHASECHK.TRANS64.TRYWAIT P0, [R2+URZ+0x60], R3 ;  /* 0x00006003020075a7 */ /* 0x001064000800017f */
[----:B-1----:R-:W-:Y:S05]  /*2c730*/  @!P0 NANOSLEEP.SYNCS 0x989680 ;  /* 0x009896800000895d */ /* 0x002fea0003900000 */
[----:B------:R-:W1:Y:S02]  /*2c740*/  @!P0 SYNCS.PHASECHK.TRANS64 P0, [R2+URZ+0x60], R3 ;  /* 0x00006003020085a7 */ /* 0x000e64000800007f */
[----:B-1----:R-:W-:Y:S05]  /*2c750*/  @!P0 BRA `(.L_x_2166) ;  /* 0xfffffffc00f08947 */ /* 0x002fea000383ffff */
[----:B------:R-:W-:Y:S05]  /*2c760*/  BRA `(.L_x_2321) ;  /* 0xffffffac00e87947 */ /* 0x000fea000383ffff */
.L_x_2177:
[----:B---3--:R3:W4:Y:S02]  /*2c770*/  SYNCS.PHASECHK.TRANS64.TRYWAIT P0, [R2+URZ+0x30840], R3 ;  /* 0x03084003020075a7 */ /* 0x008724000800017f */
[----:B----4-:R-:W-:Y:S05]  /*2c780*/  @!P0 NANOSLEEP.SYNCS 0x989680 ;  /* 0x009896800000895d */ /* 0x010fea0003900000 */
[----:B------:R-:W4:Y:S02]  /*2c790*/  @!P0 SYNCS.PHASECHK.TRANS64 P0, [R2+URZ+0x30840], R3 ;  /* 0x03084003020085a7 */ /* 0x000f24000800007f */
[----:B----4-:R-:W-:Y:S05]  /*2c7a0*/  @!P0 BRA `(.L_x_2177) ;  /* 0xfffffffc00f08947 */ /* 0x010fea000383ffff */
[----:B------:R-:W-:Y:S05]  /*2c7b0*/  BRA `(.L_x_2322) ;  /* 0xffffffb400d47947 */ /* 0x000fea000383ffff */
.L_x_2185:
[----:B0-----:R0:W1:Y:S02]  /*2c7c0*/  SYNCS.PHASECHK.TRANS64.TRYWAIT P0, [R2+URZ+0x60], R5 ;  /* 0x00006005020075a7 */ /* 0x001064000800017f */
[----:B-1----:R-:W-:Y:S05]  /*2c7d0*/  @!P0 NANOSLEEP.SYNCS 0x989680 ;  /* 0x009896800000895d */ /* 0x002fea0003900000 */
[----:B------:R-:W1:Y:S02]  /*2c7e0*/  @!P0 SYNCS.PHASECHK.TRANS64 P0, [R2+URZ+0x60], R5 ;  /* 0x00006005020085a7 */ /* 0x000e64000800007f */
[----:B-1----:R-:W-:Y:S05]  /*2c7f0*/  @!P0 BRA `(.L_x_2185) ;  /* 0xfffffffc00f08947 */ /* 0x002fea000383ffff */
[----:B------:R-:W-:Y:S05]  /*2c800*/  BRA `(.L_x_2323) ;  /* 0xffffffbc00307947 */ /* 0x000fea000383ffff */
.L_x_2198:
[----:B---3--:R3:W4:Y:S02]  /*2c810*/  SYNCS.PHASECHK.TRANS64.TRYWAIT P0, [R0+URZ+0x30860], R2 ;  /* 0x03086002000075a7 */ /* 0x008724000800017f */
[----:B----4-:R-:W-:Y:S05]  /*2c820*/  @!P0 NANOSLEEP.SYNCS 0x989680 ;  /* 0x009896800000895d */ /* 0x010fea0003900000 */
[----:B------:R-:W4:Y:S02]  /*2c830*/  @!P0 SYNCS.PHASECHK.TRANS64 P0, [R0+URZ+0x30860], R2 ;  /* 0x03086002000085a7 */ /* 0x000f24000800007f */
[----:B----4-:R-:W-:Y:S05]  /*2c840*/  @!P0 BRA `(.L_x_2198) ;  /* 0xfffffffc00f08947 */ /* 0x010fea000383ffff */
[----:B------:R-:W-:Y:S05]  /*2c850*/  BRA `(.L_x_2324) ;  /* 0xffffffc400007947 */ /* 0x000fea000383ffff */
.L_x_2207:
[----:B------:R-:W-:Y:S01]  /*2c860*/  BSSY B0, `(.L_x_2325) ;  /* 0x0000008000007945 */ /* 0x000fe20003800000 */
[----:B------:R-:W-:Y:S01]  /*2c870*/  IMAD.MOV.U32 R13, RZ, RZ, R16 ;  /* 0x000000ffff0d7224 */ /* 0x000fe200078e0010 */
[----:B0-----:R-:W-:Y:S01]  /*2c880*/  MOV R11, 0x1f ;  /* 0x0000001f000b7802 */ /* 0x001fe20000000f00 */
[----:B------:R-:W-:Y:S02]  /*2c890*/  IMAD.MOV.U32 R12, RZ, RZ, RZ ;  /* 0x000000ffff0c7224 */ /* 0x000fe400078e00ff */
[----:B------:R-:W-:-:S07]  /*2c8a0*/  IMAD.MOV.U32 R15, RZ, RZ, -0x1 ;  /* 0xffffffffff0f7424 */ /* 0x000fce00078e00ff */
[----:B--2---:R-:W-:Y:S05]  /*2c8b0*/  WARPSYNC.COLLECTIVE R15, `(.L_x_2326) ;  /* 0x000000000f087348 */ /* 0x004fea0003c00000 */
[----:B------:R0:W1:Y:S02]  /*2c8c0*/  SHFL.IDX P6, R14, R13, R12, R11 ;  /* 0x0000000c0d0e7389 */ /* 0x00006400000c000b */
[----:B012---:R-:W-:Y:S01]  /*2c8d0*/  ENDCOLLECTIVE ;  /* 0x000000000000791b */ /* 0x007fe20003800000 */
.L_x_2326:
[----:B------:R-:W-:Y:S05]  /*2c8e0*/  BSYNC B0 ;  /* 0x0000000000007941 */ /* 0x000fea0003800000 */
.L_x_2325:
[----:B------:R-:W-:Y:S01]  /*2c8f0*/  IMAD.MOV.U32 R13, RZ, RZ, R16 ;  /* 0x000000ffff0d7224 */ /* 0x000fe200078e0010 */
[----:B------:R-:W-:Y:S01]  /*2c900*/  MOV R11, 0x1f ;  /* 0x0000001f000b7802 */ /* 0x000fe20000000f00 */
[----:B------:R-:W-:Y:S02]  /*2c910*/  IMAD.MOV.U32 R12, RZ, RZ, 0x1 ;  /* 0x00000001ff0c7424 */ /* 0x000fe400078e00ff */
[----:B------:R-:W-:Y:S02]  /*2c920*/  IMAD.MOV.U32 R15, RZ, RZ, -0x1 ;  /* 0xffffffffff0f7424 */ /* 0x000fe400078e00ff */
[----:B------:R-:W-:Y:S02]  /*2c930*/  IMAD.IADD R4, R19, 0x1, R6 ;  /* 0x0000000113047824 */ /* 0x000fe400078e0206 */
[----:B------:R-:W-:-:S07]  /*2c940*/  IMAD.MOV.U32 R0, RZ, RZ, R14 ;  /* 0x000000ffff007224 */ /* 0x000fce00078e000e */
[----:B------:R-:W-:Y:S05]  /*2c950*/  WARPSYNC.COLLECTIVE R15, `(.L_x_2327) ;  /* 0x000000000f087348 */ /* 0x000fea0003c00000 */
[----:B------:R0:W1:Y:S02]  /*2c960*/  SHFL.IDX P6, R14, R13, R12, R11 ;  /* 0x0000000c0d0e7389 */ /* 0x00006400000c000b */
[----:B01----:R-:W-:Y:S01]  /*2c970*/  ENDCOLLECTIVE ;  /* 0x000000000000791b */ /* 0x003fe20003800000 */
.L_x_2327:
        /* <DEDUP_REMOVED lines=12> */
[----:B0-----:R-:W-:Y:S01]  /*2ca40*/  IMAD.MOV.U32 R3, RZ, RZ, RZ ;  /* 0x000000ffff037224 */ /* 0x001fe200078e00ff */
[----:B--2---:R-:W-:Y:S02]  /*2ca50*/  @!P1 MOV R3, R2 ;  /* 0x0000000200039202 */ /* 0x004fe40000000f00 */
[----:B------:R-:W-:-:S03]  /*2ca60*/  ISETP.NE.AND P1, PT, R6, RZ, PT ;  /* 0x000000ff0600720c */ /* 0x000fc60003f25270 */
[----:B------:R-:W-:-:S10]  /*2ca70*/  IMAD.MOV.U32 R13, RZ, RZ, R3 ;  /* 0x000000ffff0d7224 */ /* 0x000fd400078e0003 */
[----:B------:R-:W-:Y:S05]  /*2ca80*/  WARPSYNC.COLLECTIVE R15, `(.L_x_2328) ;  /* 0x000000000f087348 */ /* 0x000fea0003c00000 */
[----:B------:R0:W1:Y:S02]  /*2ca90*/  SHFL.UP P6, R14, R13, R12, R11 ;  /* 0x0400000c0d0e7389 */ /* 0x00006400000c000b */
[----:B01----:R-:W-:Y:S01]  /*2caa0*/  ENDCOLLECTIVE ;  /* 0x000000000000791b */ /* 0x003fe20003800000 */
.L_x_2328:
        /* <DEDUP_REMOVED lines=8> */
.L_x_2329:
[----:B------:R-:W-:Y:S01]  /*2cb30*/  MOV R12, 0x4 ;  /* 0x00000004000c7802 */ /* 0x000fe20000000f00 */
[----:B------:R-:W-:-:S05]  /*2cb40*/  IMAD.MOV.U32 R4, RZ, RZ, R14 ;  /* 0x000000ffff047224 */ /* 0x000fca00078e000e */
[----:B------:R-:W-:-:S05]  /*2cb50*/  SEL R4, R4, RZ, P2 ;  /* 0x000000ff04047207 */ /* 0x000fca0001000000 */
[----:B------:R-:W-:-:S04]  /*2cb60*/  IMAD.IADD R2, R2, 0x1, R4 ;  /* 0x0000000102027824 */ /* 0x000fc800078e0204 */
[----:B------:R-:W-:-:S07]  /*2cb70*/  IMAD.MOV.U32 R13, RZ, RZ, R2 ;  /* 0x000000ffff0d7224 */ /* 0x000fce00078e0002 */
[----:B------:R-:W-:Y:S05]  /*2cb80*/  WARPSYNC.COLLECTIVE R15, `(.L_x_2330) ;  /* 0x000000000f087348 */ /* 0x000fea0003c00000 */
[----:B------:R0:W1:Y:S02]  /*2cb90*/  SHFL.UP P6, R14, R13, R12, R11 ;  /* 0x0400000c0d0e7389 */ /* 0x00006400000c000b */
[----:B01----:R-:W-:Y:S01]  /*2cba0*/  ENDCOLLECTIVE ;  /* 0x000000000000791b */ /* 0x003fe20003800000 */
.L_x_2330:
        /* <DEDUP_REMOVED lines=8> */
.L_x_2331:
[----:B------:R-:W-:Y:S01]  /*2cc30*/  IMAD.MOV.U32 R12, RZ, RZ, 0x10 ;  /* 0x00000010ff0c7424 */ /* 0x000fe200078e00ff */
[----:B------:R-:W-:-:S04]  /*2cc40*/  MOV R4, R14 ;  /* 0x0000000e00047202 */ /* 0x000fc80000000f00 */
[----:B------:R-:W-:-:S05]  /*2cc50*/  SEL R4, R4, RZ, P4 ;  /* 0x000000ff04047207 */ /* 0x000fca0002000000 */
[----:B------:R-:W-:-:S04]  /*2cc60*/  IMAD.IADD R2, R2, 0x1, R4 ;  /* 0x0000000102027824 */ /* 0x000fc800078e0204 */
[----:B------:R-:W-:-:S07]  /*2cc70*/  IMAD.MOV.U32 R13, RZ, RZ, R2 ;  /* 0x000000ffff0d7224 */ /* 0x000fce00078e0002 */
[----:B------:R-:W-:Y:S05]  /*2cc80*/  WARPSYNC.COLLECTIVE R15, `(.L_x_2332) ;  /* 0x000000000f087348 */ /* 0x000fea0003c00000 */
[----:B------:R0:W1:Y:S02]  /*2cc90*/  SHFL.UP P6, R14, R13, R12, R11 ;  /* 0x0400000c0d0e7389 */ /* 0x00006400000c000b */
[----:B01----:R-:W-:Y:S01]  /*2cca0*/  ENDCOLLECTIVE ;  /* 0x000000000000791b */ /* 0x003fe20003800000 */
.L_x_2332:
[----:B------:R-:W-:Y:S02]  /*2ccb0*/  IMAD.MOV.U32 R12, RZ, RZ, 0x1f ;  /* 0x0000001fff0c7424 */ /* 0x000fe400078e00ff */
[----:B------:R-:W-:Y:S02]  /*2ccc0*/  IMAD.MOV.U32 R11, RZ, RZ, 0x1f ;  /* 0x0000001fff0b7424 */ /* 0x000fe400078e00ff */
[----:B------:R-:W-:-:S05]  /*2ccd0*/  IMAD.MOV.U32 R4, RZ, RZ, R14 ;  /* 0x000000ffff047224 */ /* 0x000fca00078e000e */
[----:B------:R-:W-:-:S04]  /*2cce0*/  SEL R4, R4, RZ, P5 ;  /* 0x000000ff04047207 */ /* 0x000fc80002800000 */
[----:B------:R-:W-:-:S05]  /*2ccf0*/  IADD3 R2, R2, R4, RZ ;  /* 0x0000000402027210 */ /* 0x000fca0007ffe0ff */
[----:B------:R-:W-:-:S07]  /*2cd00*/  IMAD.MOV.U32 R13, RZ, RZ, R2 ;  /* 0x000000ffff0d7224 */ /* 0x000fce00078e0002 */
[----:B------:R-:W-:Y:S05]  /*2cd10*/  WARPSYNC.COLLECTIVE R15, `(.L_x_2333) ;  /* 0x000000000f087348 */ /* 0x000fea0003c00000 */
[----:B------:R0:W1:Y:S02]  /*2cd20*/  SHFL.IDX P6, R14, R13, R12, R11 ;  /* 0x0000000c0d0e7389 */ /* 0x00006400000c000b */
[----:B01----:R-:W-:Y:S01]  /*2cd30*/  ENDCOLLECTIVE ;  /* 0x000000000000791b */ /* 0x003fe20003800000 */
.L_x_2333:
[----:B------:R-:W-:Y:S01]  /*2cd40*/  IMAD.MOV.U32 R16, RZ, RZ, R14 ;  /* 0x000000ffff107224 */ /* 0x000fe200078e000e */
[----:B------:R-:W-:Y:S06]  /*2cd50*/  BRA `(.L_x_2334) ;  /* 0xffffffc400f47947 */ /* 0x000fec000383ffff */
.L_x_2212:
[----:B------:R-:W-:Y:S01]  /*2cd60*/  BSSY B0, `(.L_x_2335) ;  /* 0x0000008000007945 */ /* 0x000fe20003800000 */
[----:B-----5:R-:W-:Y:S01]  /*2cd70*/  MOV R13, R3 ;  /* 0x00000003000d7202 */ /* 0x020fe20000000f00 */
[----:B------:R-:W-:Y:S02]  /*2cd80*/  IMAD.MOV.U32 R12, RZ, RZ, 0x1 ;  /* 0x00000001ff0c7424 */ /* 0x000fe400078e00ff */
[----:B0-----:R-:W-:Y:S02]  /*2cd90*/  IMAD.MOV.U32 R11, RZ, RZ, RZ ;  /* 0x000000ffff0b7224 */ /* 0x001fe400078e00ff */
[----:B------:R-:W-:-:S07]  /*2cda0*/  IMAD.MOV.U32 R15, RZ, RZ, -0x1 ;  /* 0xffffffffff0f7424 */ /* 0x000fce00078e00ff */
[----:B-12---:R-:W-:Y:S05]  /*2cdb0*/  WARPSYNC.COLLECTIVE R15, `(.L_x_2336) ;  /* 0x000000000f087348 */ /* 0x006fea0003c00000 */
[----:B------:R0:W3:Y:S02]  /*2cdc0*/  SHFL.UP P6, R14, R13, R12, R11 ;  /* 0x0400000c0d0e7389 */ /* 0x0000e400000c000b */
[----:B0123--:R-:W-:Y:S01]  /*2cdd0*/  ENDCOLLECTIVE ;  /* 0x000000000000791b */ /* 0x00ffe20003800000 */
.L_x_2336:
[----:B------:R-:W-:Y:S05]  /*2cde0*/  BSYNC B0 ;  /* 0x0000000000007941 */ /* 0x000fea0003800000 */
.L_x_2335:
[----:B------:R-:W-:Y:S02]  /*2cdf0*/  IMAD.MOV.U32 R2, RZ, RZ, R14 ;  /* 0x000000ffff027224 */ /* 0x000fe400078e000e */
[----:B------:R-:W-:Y:S02]  /*2ce00*/  IMAD.MOV.U32 R12, RZ, RZ, 0x2 ;  /* 0x00000002ff0c7424 */ /* 0x000fe400078e00ff */
[----:B------:R-:W-:Y:S01]  /*2ce10*/  IMAD.MOV.U32 R11, RZ, RZ, RZ ;  /* 0x000000ffff0b7224 */ /* 0x000fe200078e00ff */
[----:B------:R-:W-:Y:S01]  /*2ce20*/  SEL R2, R2, RZ, P1 ;  /* 0x000000ff02027207 */ /* 0x000fe20000800000 */
[----:B------:R-:W-:-:S03]  /*2ce30*/  IMAD.MOV.U32 R15, RZ, RZ, -0x1 ;  /* 0xffffffffff0f7424 */ /* 0x000fc600078e00ff */
[----:B------:R-:W-:-:S05]  /*2ce40*/  IADD3 R2, R3, R2, RZ ;  /* 0x0000000203027210 */ /* 0x000fca0007ffe0ff */
[----:B------:R-:W-:-:S07]  /*2ce50*/  IMAD.MOV.U32 R13, RZ, RZ, R2 ;  /* 0x000000ffff0d7224 */ /* 0x000fce00078e0002 */
[----:B------:R-:W-:Y:S05]  /*2ce60*/  WARPSYNC.COLLECTIVE R15, `(.L_x_2337) ;  /* 0x000000000f087348 */ /* 0x000fea0003c00000 */
[----:B------:R0:W1:Y:S02]  /*2ce70*/  SHFL.UP P6, R14, R13, R12, R11 ;  /* 0x0400000c0d0e7389 */ /* 0x00006400000c000b */
[----:B01----:R-:W-:Y:S01]  /*2ce80*/  ENDCOLLECTIVE ;  /* 0x000000000000791b */ /* 0x003fe20003800000 */
.L_x_2337:
        /* <DEDUP_REMOVED lines=8> */
.L_x_2338:
        /* <DEDUP_REMOVED lines=8> */
.L_x_2339:
        /* <DEDUP_REMOVED lines=8> */
.L_x_2340:
[----:B------:R-:W-:Y:S01]  /*2d010*/  MOV R12, 0x1f ;  /* 0x0000001f000c7802 */ /* 0x000fe20000000f00 */
        /* <DEDUP_REMOVED lines=8> */
.L_x_2341:
[----:B------:R-:W-:Y:S01]  /*2d0a0*/  IMAD.MOV.U32 R16, RZ, RZ, R14 ;  /* 0x000000ffff107224 */ /* 0x000fe200078e000e */
[----:B------:R-:W-:Y:S06]  /*2d0b0*/  BRA `(.L_x_2342) ;  /* 0xffffffc400bc7947 */ /* 0x000fec000383ffff */
.L_x_2214:
[----:B------:R-:W-:Y:S01]  /*2d0c0*/  BSSY B0, `(.L_x_2343) ;  /* 0x0000006000007945 */ /* 0x000fe20003800000 */
[----:B------:R-:W-:Y:S01]  /*2d0d0*/  PLOP3.LUT P6, PT, P6, PT, PT, 0x8, 0x0 ;  /* 0x000000000000781c */ /* 0x000fe200037ce170 */
[----:B------:R-:W-:-:S12]  /*2d0e0*/  IMAD.MOV.U32 R15, RZ, RZ, -0x1 ;  /* 0xffffffffff0f7424 */ /* 0x000fd800078e00ff */
[----:B012---:R-:W-:Y:S05]  /*2d0f0*/  WARPSYNC.COLLECTIVE R15, `(.L_x_2344) ;  /* 0x000000000f087348 */ /* 0x007fea0003c00000 */
[----:B------:R-:W-:Y:S01]  /*2d100*/  VOTE.ANY R14, PT, P6 ;  /* 0x00000000000e7806 */ /* 0x000fe200030e0100 */
[----:B012---:R-:W-:Y:S06]  /*2d110*/  ENDCOLLECTIVE ;  /* 0x000000000000791b */ /* 0x007fec0003800000 */
.L_x_2344:
[----:B------:R-:W-:Y:S05]  /*2d120*/  BSYNC B0 ;  /* 0x0000000000007941 */ /* 0x000fea0003800000 */
.L_x_2343:
[----:B------:R-:W-:Y:S01]  /*2d130*/  IMAD.MOV.U32 R5, RZ, RZ, R14 ;  /* 0x000000ffff057224 */ /* 0x000fe200078e000e */
[----:B------:R-:W-:Y:S01]  /*2d140*/  MOV R13, R3 ;  /* 0x00000003000d7202 */ /* 0x000fe20000000f00 */
[----:B------:R-:W-:Y:S02]  /*2d150*/  IMAD.MOV.U32 R11, RZ, RZ, 0x1f ;  /* 0x0000001fff0b7424 */ /* 0x000fe400078e00ff */
[----:B------:R-:W0:Y:S01]  /*2d160*/  POPC R6, R5 ;  /* 0x0000000500067309 */ /* 0x000e220000000000 */
[----:B------:R-:W-:Y:S02]  /*2d170*/  IMAD.MOV.U32 R15, RZ, RZ, -0x1 ;  /* 0xffffffffff0f7424 */ /* 0x000fe400078e00ff */
[----:B0-----:R-:W-:-:S07]  /*2d180*/  IMAD.MOV.U32 R12, RZ, RZ, R6 ;  /* 0x000000ffff0c7224 */ /* 0x001fce00078e0006 */
[----:B------:R-:W-:Y:S05]  /*2d190*/  WARPSYNC.COLLECTIVE R15, `(.L_x_2345) ;  /* 0x000000000f087348 */ /* 0x000fea0003c00000 */
[----:B------:R0:W1:Y:S02]  /*2d1a0*/  SHFL.IDX P6, R14, R13, R12, R11 ;  /* 0x0000000c0d0e7389 */ /* 0x00006400000c000b */
[----:B01----:R-:W-:Y:S01]  /*2d1b0*/  ENDCOLLECTIVE ;  /* 0x000000000000791b */ /* 0x003fe20003800000 */
.L_x_2345:
[----:B------:R-:W-:Y:S01]  /*2d1c0*/  IMAD.MOV.U32 R17, RZ, RZ, R14 ;  /* 0x000000ffff117224 */ /* 0x000fe200078e000e */
[----:B------:R-:W-:Y:S06]  /*2d1d0*/  BRA `(.L_x_2346) ;  /* 0xffffffc400ac7947 */ /* 0x000fec000383ffff */
.L_x_2216:
[----:B------:R-:W-:Y:S01]  /*2d1e0*/  BSSY B0, `(.L_x_2347) ;  /* 0x0000007000007945 */ /* 0x000fe20003800000 */
[----:B------:R-:W-:Y:S01]  /*2d1f0*/  MOV R13, R2 ;  /* 0x00000002000d7202 */ /* 0x000fe20000000f00 */
[----:B0-----:R-:W-:Y:S02]  /*2d200*/  IMAD.MOV.U32 R11, RZ, RZ, 0x1f ;  /* 0x0000001fff0b7424 */ /* 0x001fe400078e00ff */
[----:B------:R-:W-:-:S07]  /*2d210*/  IMAD.MOV.U32 R15, RZ, RZ, -0x1 ;  /* 0xffffffffff0f7424 */ /* 0x000fce00078e00ff */
[----:B-1234-:R-:W-:Y:S05]  /*2d220*/  WARPSYNC.COLLECTIVE R15, `(.L_x_2348) ;  /* 0x000000000f087348 */ /* 0x01efea0003c00000 */
[----:B------:R0:W0:Y:S02]  /*2d230*/  SHFL.IDX P6, R14, R13, R12, R11 ;  /* 0x0000000c0d0e7389 */ /* 0x00002400000c000b */
[----:B01234-:R-:W-:Y:S01]  /*2d240*/  ENDCOLLECTIVE ;  /* 0x000000000000791b */ /* 0x01ffe20003800000 */
.L_x_2348:
[----:B------:R-:W-:Y:S05]  /*2d250*/  BSYNC B0 ;  /* 0x0000000000007941 */ /* 0x000fea0003800000 */
.L_x_2347:
[----:B------:R-:W-:Y:S01]  /*2d260*/  IMAD.MOV.U32 R2, RZ, RZ, R14 ;  /* 0x000000ffff027224 */ /* 0x000fe200078e000e */
[----:B------:R-:W-:Y:S06]  /*2d270*/  BRA `(.L_x_2349) ;  /* 0xffffffc400a07947 */ /* 0x000fec000383ffff */
.L_x_2220:
[----:B0-----:R0:W1:Y:S02]  /*2d280*/  SYNCS.PHASECHK.TRANS64.TRYWAIT P0, [R0+URZ+0x30820], R3 ;  /* 0x03082003000075a7 */ /* 0x001064000800017f */
[----:B-1----:R-:W-:Y:S05]  /*2d290*/  @!P0 NANOSLEEP.SYNCS 0x989680 ;  /* 0x009896800000895d */ /* 0x002fea0003900000 */
[----:B------:R-:W1:Y:S02]  /*2d2a0*/  @!P0 SYNCS.PHASECHK.TRANS64 P0, [R0+URZ+0x30820], R3 ;  /* 0x03082003000085a7 */ /* 0x000e64000800007f */
[----:B-1----:R-:W-:Y:S05]  /*2d2b0*/  @!P0 BRA `(.L_x_2220) ;  /* 0xfffffffc00f08947 */ /* 0x002fea000383ffff */
[----:B------:R-:W-:Y:S05]  /*2d2c0*/  BRA `(.L_x_2350) ;  /* 0xffffffcc00287947 */ /* 0x000fea000383ffff */
.L_x_2221:
[----:B------:R-:W1:Y:S01]  /*2d2d0*/  S2R R2, SR_TID.X ;  /* 0x0000000000027919 */ /* 0x000e620000002100 */
[----:B------:R-:W-:Y:S01]  /*2d2e0*/  BSSY B0, `(.L_x_2351) ;  /* 0x000000a000007945 */ /* 0x000fe20003800000 */
[----:B------:R-:W-:Y:S01]  /*2d2f0*/  MOV R12, RZ ;  /* 0x000000ff000c7202 */ /* 0x000fe20000000f00 */
[----:B------:R-:W-:Y:S02]  /*2d300*/  IMAD.MOV.U32 R11, RZ, RZ, 0x1f ;  /* 0x0000001fff0b7424 */ /* 0x000fe400078e00ff */
[----:B------:R-:W-:Y:S01]  /*2d310*/  IMAD.MOV.U32 R15, RZ, RZ, -0x1 ;  /* 0xffffffffff0f7424 */ /* 0x000fe200078e00ff */
[----:B-1----:R-:W-:-:S04]  /*2d320*/  SHF.R.U32.HI R2, RZ, 0x5, R2 ;  /* 0x00000005ff027819 */ /* 0x002fc80000011602 */
[----:B------:R-:W-:-:S05]  /*2d330*/  LOP3.LUT R2, R2, 0x3, RZ, 0xc0, !PT ;  /* 0x0000000302027812 */ /* 0x000fca00078ec0ff */
[----:B------:R-:W-:-:S07]  /*2d340*/  IMAD.MOV.U32 R13, RZ, RZ, R2 ;  /* 0x000000ffff0d7224 */ /* 0x000fce00078e0002 */
[----:B0-2---:R-:W-:Y:S05]  /*2d350*/  WARPSYNC.COLLECTIVE R15, `(.L_x_2352) ;  /* 0x000000000f087348 */ /* 0x005fea0003c00000 */
[----:B------:R1:W3:Y:S02]  /*2d360*/  SHFL.IDX P6, R14, R13, R12, R11 ;  /* 0x0000000c0d0e7389 */ /* 0x0002e400000c000b */
[----:B0123--:R-:W-:Y:S01]  /*2d370*/  ENDCOLLECTIVE ;  /* 0x000000000000791b */ /* 0x00ffe20003800000 */
.L_x_2352:
[----:B------:R-:W-:Y:S05]  /*2d380*/  BSYNC B0 ;  /* 0x0000000000007941 */ /* 0x000fea0003800000 */
.L_x_2351:
[----:B------:R-:W-:Y:S05]  /*2d390*/  BRA `(.L_x_2353) ;  /* 0xffffffcc00107947 */ /* 0x000fea000383ffff */
.L_x_2222:
[----:B------:R-:W-:Y:S01]  /*2d3a0*/  BSSY B0, `(.L_x_2354) ;  /* 0x0000006000007945 */ /* 0x000fe20003800000 */
[----:B------:R-:W-:-:S07]  /*2d3b0*/  IMAD.MOV.U32 R15, RZ, RZ, -0x1 ;  /* 0xffffffffff0f7424 */ /* 0x000fce00078e00ff */
[----:B012---:R-:W-:Y:S05]  /*2d3c0*/  WARPSYNC.COLLECTIVE R15, `(.L_x_2355) ;  /* 0x000000000f0c7348 */ /* 0x007fea0003c00000 */
[----:B------:R-:W-:Y:S02]  /*2d3d0*/  ELECT P6, UR62, PT ;  /* 0x00000000003e782f */ /* 0x000fe400038c0000 */
[----:B------:R-:W-:Y:S01]  /*2d3e0*/  MOV R14, UR62 ;  /* 0x0000003e000e7c02 */ /* 0x000fe20008000f00 */
[----:B012---:R-:W-:Y:S10]  /*2d3f0*/  ENDCOLLECTIVE ;  /* 0x000000000000791b */ /* 0x007ff40003800000 */
.L_x_2355:
[----:B------:R-:W-:Y:S05]  /*2d400*/  BSYNC B0 ;  /* 0x0000000000007941 */ /* 0x000fea0003800000 */
.L_x_2354:
[----:B------:R-:W-:Y:S05]  /*2d410*/  BRA `(.L_x_2356) ;  /* 0xffffffcc00047947 */ /* 0x000fea000383ffff */
.L_x_2224:
[----:B0-----:R0:W1:Y:S02]  /*2d420*/  SYNCS.PHASECHK.TRANS64.TRYWAIT P0, [R6+URZ], R5 ;  /* 0x00000005060075a7 */ /* 0x001064000800017f */
[----:B-1----:R-:W-:Y:S05]  /*2d430*/  @!P0 NANOSLEEP.SYNCS 0x989680 ;  /* 0x009896800000895d */ /* 0x002fea0003900000 */
[----:B------:R-:W1:Y:S02]  /*2d440*/  @!P0 SYNCS.PHASECHK.TRANS64 P0, [R6+URZ], R5 ;  /* 0x00000005060085a7 */ /* 0x000e64000800007f */
[----:B-1----:R-:W-:Y:S05]  /*2d450*/  @!P0 BRA `(.L_x_2224) ;  /* 0xfffffffc00f08947 */ /* 0x002fea000383ffff */
[----:B------:R-:W-:Y:S05]  /*2d460*/  BRA `(.L_x_2357) ;  /* 0xffffffcc00487947 */ /* 0x000fea000383ffff */
.L_x_2225:
[----:B-1----:R1:W2:Y:S02]  /*2d470*/  SYNCS.PHASECHK.TRANS64.TRYWAIT P0, [R7+URZ], R2 ;  /* 0x00000002070075a7 */ /* 0x0022a4000800017f */
[----:B--2---:R-:W-:Y:S05]  /*2d480*/  @!P0 NANOSLEEP.SYNCS 0x989680 ;  /* 0x009896800000895d */ /* 0x004fea0003900000 */
[----:B------:R-:W2:Y:S02]  /*2d490*/  @!P0 SYNCS.PHASECHK.TRANS64 P0, [R7+URZ], R2 ;  /* 0x00000002070085a7 */ /* 0x000ea4000800007f */
[----:B--2---:R-:W-:Y:S05]  /*2d4a0*/  @!P0 BRA `(.L_x_2225) ;  /* 0xfffffffc00f08947 */ /* 0x004fea000383ffff */
[----:B------:R-:W-:Y:S05]  /*2d4b0*/  BRA `(.L_x_2358) ;  /* 0xffffffcc003c7947 */ /* 0x000fea000383ffff */
.L_x_2227:
[----:B--2---:R2:W3:Y:S02]  /*2d4c0*/  SYNCS.PHASECHK.TRANS64.TRYWAIT P0, [R4+URZ], R5 ;  /* 0x00000005040075a7 */ /* 0x0044e4000800017f */
[----:B---3--:R-:W-:Y:S05]  /*2d4d0*/  @!P0 NANOSLEEP.SYNCS 0x989680 ;  /* 0x009896800000895d */ /* 0x008fea0003900000 */
[----:B------:R-:W3:Y:S02]  /*2d4e0*/  @!P0 SYNCS.PHASECHK.TRANS64 P0, [R4+URZ], R5 ;  /* 0x00000005040085a7 */ /* 0x000ee4000800007f */
[----:B---3--:R-:W-:Y:S05]  /*2d4f0*/  @!P0 BRA `(.L_x_2227) ;  /* 0xfffffffc00f08947 */ /* 0x008fea000383ffff */
[----:B------:R-:W-:Y:S05]  /*2d500*/  BRA `(.L_x_2359) ;  /* 0xffffffcc00447947 */ /* 0x000fea000383ffff */
.L_x_2360:
        /* <DEDUP_REMOVED lines=15> */
.L_x_3430:


//--------------------- .text._ZN7cutlass13device_kernelIN5flash11enable_sm90INS1_16FlashAttnFwdSm90INS1_25CollectiveMainloopFwdSm90ILi2EN4cute5tupleIJNS5_1CILi1EEES8_S8_EEENS6_IJNS7_ILi128EEENS7_ILi80EEENS7_ILi256EEEEEELi256ENS_6half_tEfNS_4arch4Sm90ELb1ELb0ELb0ELb0ELb0ELb0ELb0ELb1ELb1ELb1ELb0ELb0EEENS1_21CollectiveEpilogueFwdINS6_IJSA_SC_SB_EEES9_SE_SG_Li256ELb0ELb1ELb0ELb0EEENS1_30DynamicPersistentTileSchedulerILi256ELi128ELb0ELb1ELb1EEEEEEEEEvNT_6ParamsE --------------------------
	.section	.text._ZN7cutlass13device_kernelIN5flash11enable_sm90INS1_16FlashAttnFwdSm90INS1_25CollectiveMainloopFwdSm90ILi2EN4cute5tupleIJNS5_1CILi1EEES8_S8_EEENS6_IJNS7_ILi128EEENS7_ILi80EEENS7_ILi256EEEEEELi256ENS_6half_tEfNS_4arch4Sm90ELb1ELb0ELb0ELb0ELb0ELb0ELb0ELb1ELb1ELb1ELb0ELb0EEENS1_21CollectiveEpilogueFwdINS6_IJSA_SC_SB_EEES9_SE_SG_Li256ELb0ELb1ELb0ELb0EEENS1_30DynamicPersistentTileSchedulerILi256ELi128ELb0ELb1ELb1EEEEEEEEEvNT_6ParamsE,"ax",@progbits
	.align	128
.text._ZN7cutlass13device_kernelIN5flash11enable_sm90INS1_16FlashAttnFwdSm90INS1_25CollectiveMainloopFwdSm90ILi2EN4cute5tupleIJNS5_1CILi1EEES8_S8_EEENS6_IJNS7_ILi128EEENS7_ILi80EEENS7_ILi256EEEEEELi256ENS_6half_tEfNS_4arch4Sm90ELb1ELb0ELb0ELb0ELb0ELb0ELb0ELb1ELb1ELb1ELb0ELb0EEENS1_21CollectiveEpilogueFwdINS6_IJSA_SC_SB_EEES9_SE_SG_Li256ELb0ELb1ELb0ELb0EEENS1_30DynamicPersistentTileSchedulerILi256ELi128ELb0ELb1ELb1EEEEEEEEEvNT_6ParamsE:
        .type           _ZN7cutlass13device_kernelIN5flash11enable_sm90INS1_16FlashAttnFwdSm90INS1_25CollectiveMainloopFwdSm90ILi2EN4cute5tupleIJNS5_1CILi1EEES8_S8_EEENS6_IJNS7_ILi128EEENS7_ILi80EEENS7_ILi256EEEEEELi256ENS_6half_tEfNS_4arch4Sm90ELb1ELb0ELb0ELb0ELb0ELb0ELb0ELb1ELb1ELb1ELb0ELb0EEENS1_21CollectiveEpilogueFwdINS6_IJSA_SC_SB_EEES9_SE_SG_Li256ELb0ELb1ELb0ELb0EEENS1_30DynamicPersistentTileSchedulerILi256ELi128ELb0ELb1ELb1EEEEEEEEEvNT_6ParamsE,@function
        .size           _ZN7cutlass13device_kernelIN5flash11enable_sm90INS1_16FlashAttnFwdSm90INS1_25CollectiveMainloopFwdSm90ILi2EN4cute5tupleIJNS5_1CILi1EEES8_S8_EEENS6_IJNS7_ILi128EEENS7_ILi80EEENS7_ILi256EEEEEELi256ENS_6half_tEfNS_4arch4Sm90ELb1ELb0ELb0ELb0ELb0ELb0ELb0ELb1ELb1ELb1ELb0ELb0EEENS1_21CollectiveEpilogueFwdINS6_IJSA_SC_SB_EEES9_SE_SG_Li256ELb0ELb1ELb0ELb0EEENS1_30DynamicPersistentTileSchedulerILi256ELi128ELb0ELb1ELb1EEEEEEEEEvNT_6ParamsE,(.L_x_3431 - _ZN7cutlass13device_kernelIN5flash11enable_sm90INS1_16FlashAttnFwdSm90INS1_25CollectiveMainloopFwdSm90ILi2EN4cute5tupleIJNS5_1CILi1EEES8_S8_EEENS6_IJNS7_ILi128EEENS7_ILi80EEENS7_ILi256EEEEEELi256ENS_6half_tEfNS_4arch4Sm90ELb1ELb0ELb0ELb0ELb0ELb0ELb0ELb1ELb1ELb1ELb0ELb0EEENS1_21CollectiveEpilogueFwdINS6_IJSA_SC_SB_EEES9_SE_SG_Li256ELb0ELb1ELb0ELb0EEENS1_30DynamicPersistentTileSchedulerILi256ELi128ELb0ELb1ELb1EEEEEEEEEvNT_6ParamsE)
        .other          _ZN7cutlass13device_kernelIN5flash11enable_sm90INS1_16FlashAttnFwdSm90INS1_25CollectiveMainloopFwdSm90ILi2EN4cute5tupleIJNS5_1CILi1EEES8_S8_EEENS6_IJNS7_ILi128EEENS7_ILi80EEENS7_ILi256EEEEEELi256ENS_6half_tEfNS_4arch4Sm90ELb1ELb0ELb0ELb0ELb0ELb0ELb0ELb1ELb1ELb1ELb0ELb0EEENS1_21CollectiveEpilogueFwdINS6_IJSA_SC_SB_EEES9_SE_SG_Li256ELb0ELb1ELb0ELb0EEENS1_30DynamicPersistentTileSchedulerILi256ELi128ELb0ELb1ELb1EEEEEEEEEvNT_6ParamsE,@"STO_CUDA_ENTRY STV_DEFAULT"
_ZN7cutlass13device_kernelIN5flash11enable_sm90INS1_16FlashAttnFwdSm90INS1_25CollectiveMainloopFwdSm90ILi2EN4cute5tupleIJNS5_1CILi1EEES8_S8_EEENS6_IJNS7_ILi128EEENS7_ILi80EEENS7_ILi256EEEEEELi256ENS_6half_tEfNS_4arch4Sm90ELb1ELb0ELb0ELb0ELb0ELb0ELb0ELb1ELb1ELb1ELb0ELb0EEENS1_21CollectiveEpilogueFwdINS6_IJSA_SC_SB_EEES9_SE_SG_Li256ELb0ELb1ELb0ELb0EEENS1_30DynamicPersistentTileSchedulerILi256ELi128ELb0ELb1ELb1EEEEEEEEEvNT_6ParamsE:
        /* <DEDUP_REMOVED lines=18> */
.L_x_2362:
[----:B------:R-:W-:Y:S05]  /*0120*/  BSYNC B0 ;  /* 0x0000000000007941 */ /* 0x000fea0003800000 */
.L_x_2361:
        /* <DEDUP_REMOVED lines=41> */
.L_x_2363:
        /* <DEDUP_REMOVED lines=22> */
.L_x_2364:
        /* <DEDUP_REMOVED lines=18> */
.L_x_2365:
        /* <DEDUP_REMOVED lines=22> */
.L_x_2366:
        /* <DEDUP_REMOVED lines=22> */
.L_x_2367:
        /* <DEDUP_REMOVED lines=8> */
.L_x_2369:
        /* <DEDUP_REMOVED lines=12> */
[----:B0-----:R-:W0:Y:S02]  /*0a40*/  S2R R2, SR_TID.X ;  /* 0x0000000000027919 */ /* 0x001e240000002100 */
[----:B0-----:R-:W-:Y:S01]  /*0a50*/  VIADD R230, R2, 0xffffff80 ;  /* 0xffffff8002e67836 */ /* 0x001fe20000000000 */
[----:B--2---:R-:W-:-:S04]  /*0a60*/  R2UR UR5, R3 ;  /* 0x00000000030572ca */ /* 0x004fc800000e0000 */
[----:B------:R-:W-:-:S04]  /*0a70*/  SHF.R.S32.HI R3, RZ, 0x1f, R230 ;  /* 0x0000001fff037819 */ /* 0x000fc800000114e6 */
[CC--:B------:R-:W-:Y:S02]  /*0a80*/  LEA.HI R5, R3.reuse, R230.reuse, RZ, 0x7 ;  /* 0x000000e603057211 */ /* 0x0c0fe400078f38ff */
[-C--:B------:R-:W-:Y:S02]  /*0a90*/  LEA.HI R0, R3, R230.reuse, RZ, 0x4 ;  /* 0x000000e603007211 */ /* 0x080fe400078f20ff */
[----:B------:R-:W-:Y:S02]  /*0aa0*/  LOP3.LUT R221, R5, 0xffffff80, RZ, 0xc0, !PT ;  /* 0xffffff8005dd7812 */ /* 0x000fe400078ec0ff */
[----:B------:R-:W-:Y:S01]  /*0ab0*/  SHF.R.S32.HI R9, RZ, 0x4, R0 ;  /* 0x00000004ff097819 */ /* 0x000fe20000011400 */
[----:B------:R-:W-:Y:S01]  /*0ac0*/  ULOP3.LUT UR6, UR5, 0x1, URZ, 0xfc, !UPT ;  /* 0x0000000105067892 */ /* 0x000fe2000f8efc3f */
[CC--:B------:R-:W-:Y:S01]  /*0ad0*/  LEA.HI R2, R3.reuse, R230.reuse, RZ, 0x5 ;  /* 0x000000e603027211 */ /* 0x0c0fe200078f28ff */
[----:B------:R-:W-:Y:S01]  /*0ae0*/  IMAD.IADD R221, R230, 0x1, -R221 ;  /* 0x00000001e6dd7824 */ /* 0x000fe200078e0add */
[C---:B------:R-:W-:Y:S01]  /*0af0*/  LOP3.LUT R7, R0.reuse, 0x3fffff0, RZ, 0xc0, !PT ;  /* 0x03fffff000077812 */ /* 0x040fe200078ec0ff */
[----:B------:R-:W-:Y:S01]  /*0b00*/  UMOV UR5, URZ ;  /* 0x0000003f00057c82 */ /* 0x000fe20008000000 */
[----:B------:R-:W-:Y:S01]  /*0b10*/  LEA.HI R0, R0, R9, RZ, 0x1 ;  /* 0x0000000900007211 */ /* 0x000fe200078f08ff */
[----:B------:R-:W-:Y:S01]  /*0b20*/  IMAD.SHL.U32 R2, R2, 0x20, RZ ;  /* 0x0000002002027824 */ /* 0x000fe200078e00ff */
[----:B------:R-:W-:Y:S01]  /*0b30*/  SHF.R.S32.HI R4, RZ, 0x1f, R221 ;  /* 0x0000001fff047819 */ /* 0x000fe200000114dd */
[----:B------:R-:W-:Y:S01]  /*0b40*/  IMAD.IADD R7, R230, 0x1, -R7 ;  /* 0x00000001e6077824 */ /* 0x000fe200078e0a07 */
[----:B------:R-:W-:Y:S01]  /*0b50*/  LOP3.LUT R0, R0, 0x1ffffffe, RZ, 0xc0, !PT ;  /* 0x1ffffffe00007812 */ /* 0x000fe200078ec0ff */
[----:B------:R-:W-:Y:S01]  /*0b60*/  IMAD.U32 R225, RZ, RZ, UR6 ;  /* 0x00000006ffe17e24 */ /* 0x000fe2000f8e00ff */
[----:B------:R-:W-:Y:S01]  /*0b70*/  LEA.HI R6, R4, R221, RZ, 0x2 ;  /* 0x000000dd04067211 */ /* 0x000fe200078f10ff */
[----:B------:R-:W-:Y:S01]  /*0b80*/  IMAD.U32 R220, RZ, RZ, UR5 ;  /* 0x00000005ffdc7e24 */ /* 0x000fe2000f8e00ff */
[----:B------:R-:W-:Y:S01]  /*0b90*/  LEA.HI R10, R3, R230, RZ, 0x2 ;  /* 0x000000e6030a7211 */ /* 0x000fe200078f10ff */
[----:B------:R-:W-:Y:S01]  /*0ba0*/  IMAD.IADD R0, R9, 0x1, -R0 ;  /* 0x0000000109007824 */ /* 0x000fe200078e0a00 */
[--C-:B------:R-:W-:Y:S01]  /*0bb0*/  SHF.R.S32.HI R8, RZ, 0x2, R6.reuse ;  /* 0x00000002ff087819 */ /* 0x100fe20000011406 */
[----:B------:R-:W-:Y:S01]  /*0bc0*/  IMAD.U32 R16, RZ, RZ, UR5 ;  /* 0x00000005ff107e24 */ /* 0x000fe2000f8e00ff */
[----:B------:R-:W-:-:S02]  /*0bd0*/  SHF.R.S32.HI R11, RZ, 0x1f, R6 ;  /* 0x0000001fff0b7819 */ /* 0x000fc40000011406 */
[----:B------:R-:W-:Y:S02]  /*0be0*/  SHF.R.S32.HI R222, RZ, 0x7, R5 ;  /* 0x00000007ffde7819 */ /* 0x000fe40000011405 */
[----:B------:R-:W-:Y:S02]  /*0bf0*/  LOP3.LUT R2, R2, 0xfffffc00, RZ, 0xc0, !PT ;  /* 0xfffffc0002027812 */ /* 0x000fe400078ec0ff */
[----:B------:R-:W-:Y:S02]  /*0c00*/  LOP3.LUT R9, R10, 0xfffffffc, RZ, 0xc0, !PT ;  /* 0xfffffffc0a097812 */ /* 0x000fe400078ec0ff */
[----:B------:R-:W-:Y:S01]  /*0c10*/  LEA.HI R11, R11, R8, RZ, 0x3 ;  /* 0x000000080b0b7211 */ /* 0x000fe200078f18ff */
[----:B------:R-:W-:Y:S01]  /*0c20*/  IMAD R7, R7, 0x40, R2 ;  /* 0x0000004007077824 */ /* 0x000fe200078e0202 */
[----:B------:R-:W-:Y:S01]  /*0c30*/  LEA.HI R5, R5, R222, RZ, 0x1 ;  /* 0x000000de05057211 */ /* 0x000fe200078f08ff */
[----:B------:R-:W-:Y:S01]  /*0c40*/  IMAD.IADD R2, R230, 0x1, -R9 ;  /* 0x00000001e6027824 */ /* 0x000fe200078e0a09 */
[----:B------:R-:W-:Y:S01]  /*0c50*/  LEA.HI R3, R3, R230, RZ, 0x3 ;  /* 0x000000e603037211 */ /* 0x000fe200078f18ff */
[----:B------:R-:W-:Y:S01]  /*0c60*/  IMAD R224, R0, 0x8, R7 ;  /* 0x0000000800e07824 */ /* 0x000fe200078e0207 */
[----:B------:R-:W-:-:S02]  /*0c70*/  LOP3.LUT R11, R11, 0xfffffff8, RZ, 0xc0, !PT ;  /* 0xfffffff80b0b7812 */ /* 0x000fc400078ec0ff */
[----:B------:R-:W-:Y:S02]  /*0c80*/  LEA.HI R4, R4, R221, RZ, 0x5 ;  /* 0x000000dd04047211 */ /* 0x000fe400078f28ff */
[----:B------:R-:W-:Y:S01]  /*0c90*/  LOP3.LUT R9, R5, 0x3fffffe, RZ, 0xc0, !PT ;  /* 0x03fffffe05097812 */ /* 0x000fe200078ec0ff */
[----:B------:R-:W-:Y:S01]  /*0ca0*/  IMAD.IADD R11, R8, 0x1, -R11 ;  /* 0x00000001080b7824 */ /* 0x000fe200078e0a0b */
[----:B------:R-:W-:Y:S02]  /*0cb0*/  LOP3.LUT R5, R3, 0xfffffff8, RZ, 0xc0, !PT ;  /* 0xfffffff803057812 */ /* 0x000fe400078ec0ff */
[----:B------:R-:W-:Y:S01]  /*0cc0*/  SHF.R.S32.HI R4, RZ, 0x5, R4 ;  /* 0x00000005ff047819 */ /* 0x000fe20000011404 */
[----:B------:R-:W-:Y:S01]  /*0cd0*/  IMAD.IADD R9, R222, 0x1, -R9 ;  /* 0x00000001de097824 */ /* 0x000fe200078e0a09 */
[----:B------:R-:W-:Y:S01]  /*0ce0*/  LEA.HI R8, R2, R2, RZ, 0x1 ;  /* 0x0000000202087211 */ /* 0x000fe200078f08ff */
[----:B------:R-:W-:Y:S01]  /*0cf0*/  IMAD.IADD R216, R230, 0x1, -R5 ;  /* 0x00000001e6d87824 */ /* 0x000fe200078e0a05 */
[----:B------:R-:W-:Y:S01]  /*0d00*/  LOP3.LUT R6, R6, 0x7ffffffc, RZ, 0xc0, !PT ;  /* 0x7ffffffc06067812 */ /* 0x000fe200078ec0ff */
[----:B------:R-:W-:Y:S01]  /*0d10*/  IMAD R4, R4, 0x10, R11 ;  /* 0x0000001004047824 */ /* 0x000fe200078e020b */
[----:B------:R-:W-:Y:S01]  /*0d20*/  LOP3.LUT R11, R8, 0x1ffffffe, RZ, 0xc0, !PT ;  /* 0x1ffffffe080b7812 */ /* 0x000fe200078ec0ff */
[----:B------:R-:W-:Y:S01]  /*0d30*/  IMAD.SHL.U32 R18, R216, 0x8, RZ ;  /* 0x00000008d8127824 */ /* 0x000fe200078e00ff */
[----:B------:R-:W-:Y:S01]  /*0d40*/  SHF.R.S32.HI R219, RZ, 0x3, R3 ;  /* 0x00000003ffdb7819 */ /* 0x000fe20000011403 */
[----:B------:R-:W-:-:S02]  /*0d50*/  IMAD R223, R9, 0x40, R4 ;  /* 0x0000004009df7824 */ /* 0x000fc400078e0204 */
[C---:B------:R-:W-:Y:S01]  /*0d60*/  VIADD R214, R18.reuse, 0x40 ;  /* 0x0000004012d67836 */ /* 0x040fe20000000000 */
[----:B------:R-:W-:Y:S01]  /*0d70*/  SHF.R.S32.HI R229, RZ, 0x1f, R18 ;  /* 0x0000001fffe57819 */ /* 0x000fe20000011412 */
[C---:B------:R-:W-:Y:S02]  /*0d80*/  VIADD R213, R18.reuse, 0x80 ;  /* 0x0000008012d57836 */ /* 0x040fe40000000000 */
[----:B------:R-:W-:Y:S01]  /*0d90*/  VIADD R215, R18, 0xc0 ;  /* 0x000000c012d77836 */ /* 0x000fe20000000000 */
[----:B------:R-:W-:Y:S01]  /*0da0*/  SHF.R.S32.HI R228, RZ, 0x1f, R214 ;  /* 0x0000001fffe47819 */ /* 0x000fe200000114d6 */
[----:B------:R-:W-:Y:S01]  /*0db0*/  IMAD.IADD R212, R2, 0x1, -R11 ;  /* 0x0000000102d47824 */ /* 0x000fe200078e0a0b */
[----:B------:R-:W-:Y:S01]  /*0dc0*/  SHF.R.S32.HI R227, RZ, 0x1f, R213 ;  /* 0x0000001fffe37819 */ /* 0x000fe200000114d5 */
[----:B------:R-:W-:Y:S01]  /*0dd0*/  IMAD.IADD R23, R221, 0x1, -R6 ;  /* 0x00000001dd177824 */ /* 0x000fe200078e0a06 */
[----:B------:R-:W-:Y:S01]  /*0de0*/  SHF.R.S32.HI R226, RZ, 0x1f, R215 ;  /* 0x0000001fffe27819 */ /* 0x000fe200000114d7 */
[----:B------:R-:W-:-:S07]  /*0df0*/  IMAD R212, R212, 0x8, R223 ;  /* 0x00000008d4d47824 */ /* 0x000fce00078e02df */
.L_x_2420:
        /* <DEDUP_REMOVED lines=21> */
.L_x_2370:
[----:B------:R-:W-:Y:S01]  /*0f50*/  ULDC UR8, c[0x0][0xc54] ;  /* 0x0003150000087ab9 */ /* 0x000fe20000000800 */
[----:B------:R-:W-:Y:S01]  /*0f60*/  UMOV UR4, UR9 ;  /* 0x0000000900047c82 */ /* 0x000fe20008000000 */
[----:B------:R-:W-:-:S11]  /*0f70*/  UISETP.NE.AND UP0, UPT, UR8, 0x1, UPT ;  /* 0x000000010800788c */ /* 0x000fd6000bf05270 */
[----:B------:R-:W-:Y:S02]  /*0f80*/  @UP0 ULDC.64 UR10, c[0x0][0xc58] ;  /* 0x00031600000a0ab9 */ /* 0x000fe40000000a00 */
[----:B------:R-:W-:-:S04]  /*0f90*/  UIMAD.WIDE.U32 UR6, UR9, UR10, URZ ;  /* 0x0000000a090672a5 */ /* 0x000fc8000f8e003f */
[----:B------:R-:W-:-:S04]  /*0fa0*/  @UP0 USHF.R.U32.HI UR4, URZ, UR11, UR7 ;  /* 0x0000000b3f040299 */ /* 0x000fc80008011607 */
[----:B------:R-:W-:-:S12]  /*0fb0*/  UIMAD UR6, UR4, UR8, URZ ;  /* 0x00000008040672a4 */ /* 0x000fd8000f8e023f */
.L_x_2371:
[----:B------:R-:W-:Y:S01]  /*0fc0*/  ULDC.64 UR10, c[0x0][0x418] ;  /* 0x00010600000a7ab9 */ /* 0x000fe20000000a00 */
[----:B------:R-:W-:Y:S01]  /*0fd0*/  ULOP3.LUT UR4, URZ, UR4, URZ, 0x33, !UPT ;  /* 0x000000043f047292 */ /* 0x000fe2000f8e333f */
[----:B------:R-:W-:Y:S01]  /*0fe0*/  PLOP3.LUT P0, PT, PT, PT, PT, 0x80, 0x0 ;  /* 0x000000000000781c */ /* 0x000fe20003f0f070 */
[----:B------:R-:W-:Y:S01]  /*0ff0*/  UISETP.NE.U32.AND UP0, UPT, UR10, URZ, UPT ;  /* 0x0000003f0a00728c */ /* 0x000fe2000bf05070 */
[----:B------:R-:W-:Y:S01]  /*1000*/  CS2R R2, SRZ ;  /* 0x0000000000027805 */ /* 0x000fe2000001ff00 */
[----:B------:R-:W-:Y:S01]  /*1010*/  UIADD3 UR10, UR9, -UR6, URZ ;  /* 0x80000006090a7290 */ /* 0x000fe2000fffe03f */
[----:B------:R-:W-:Y:S01]  /*1020*/  IMAD.MOV.U32 R0, RZ, RZ, RZ ;  /* 0x000000ffff007224 */ /* 0x000fe200078e00ff */
[----:B------:R-:W-:Y:S01]  /*1030*/  ULDC UR7, c[0x0][0x448] ;  /* 0x0001120000077ab9 */ /* 0x000fe20000000800 */
[----:B------:R-:W-:Y:S01]  /*1040*/  ULDC UR6, c[0x0][0xc3c] ;  /* 0x00030f0000067ab9 */ /* 0x000fe20000000800 */
[----:B------:R-:W-:Y:S01]  /*1050*/  UISETP.NE.AND UP2, UPT, UR7, 0x1, UPT ;  /* 0x000000010700788c */ /* 0x000fe2000bf45270 */
[----:B------:R-:W-:Y:S01]  /*1060*/  CS2R R176, SRZ ;  /* 0x0000000000b07805 */ /* 0x000fe2000001ff00 */
[----:B------:R-:W-:Y:S01]  /*1070*/  UIADD3 UR4, UR4, UR6, URZ ;  /* 0x0000000604047290 */ /* 0x000fe2000fffe03f */
[----:B------:R-:W-:Y:S01]  /*1080*/  CS2R R174, SRZ ;  /* 0x0000000000ae7805 */ /* 0x000fe2000001ff00 */
[----:B------:R-:W-:Y:S01]  /*1090*/  UISETP.NE.AND.EX UP0, UPT, UR11, URZ, UPT, UP0 ;  /* 0x0000003f0b00728c */ /* 0x000fe2000bf05300 */
[----:B------:R-:W-:Y:S01]  /*10a0*/  CS2R R148, SRZ ;  /* 0x0000000000947805 */ /* 0x000fe2000001ff00 */
[----:B------:R-:W-:Y:S01]  /*10b0*/  USHF.L.U32 UR14, UR4, 0x7, URZ ;  /* 0x00000007040e7899 */ /* 0x000fe2000800063f */
[----:B------:R-:W-:Y:S01]  /*10c0*/  CS2R R172, SRZ ;  /* 0x0000000000ac7805 */ /* 0x000fe2000001ff00 */
[----:B------:R-:W-:Y:S01]  /*10d0*/  ULDC UR9, c[0x0][0x424] ;  /* 0x0001090000097ab9 */ /* 0x000fe20000000800 */
[----:B------:R-:W-:Y:S01]  /*10e0*/  ULDC UR8, c[0x0][0x288] ;  /* 0x0000a20000087ab9 */ /* 0x000fe20000000800 */
[----:B------:R-:W-:Y:S01]  /*10f0*/  UIADD3 UR4, UR14, 0x7f, URZ ;  /* 0x0000007f0e047890 */ /* 0x000fe2000fffe03f */
[----:B------:R-:W-:Y:S01]  /*1100*/  CS2R R144, SRZ ;  /* 0x0000000000907805 */ /* 0x000fe2000001ff00 */
[----:B------:R-:W-:Y:S01]  /*1110*/  @UP2 ULDC UR6, c[0x0][0x44c] ;  /* 0x0001130000062ab9 */ /* 0x000fe20000000800 */
[----:B------:R-:W-:Y:S01]  /*1120*/  IMAD.U32 R22, RZ, RZ, UR14 ;  /* 0x0000000eff167e24 */ /* 0x000fe2000f8e00ff */
[----:B------:R-:W-:Y:S01]  /*1130*/  UIADD3 UR8, -UR8, 0x50, URZ ;  /* 0x0000005008087890 */ /* 0x000fe2000fffe13f */
[----:B------:R-:W-:Y:S01]  /*1140*/  CS2R R120, SRZ ;  /* 0x0000000000787805 */ /* 0x000fe2000001ff00 */
[----:B------:R-:W-:Y:S01]  /*1150*/  UIMAD.WIDE.U32 UR6, UR4, UR6, URZ ;  /* 0x00000006040672a5 */ /* 0x000fe2000f8e003f */
[----:B------:R-:W-:Y:S01]  /*1160*/  CS2R R140, SRZ ;  /* 0x00000000008c7805 */ /* 0x000fe2000001ff00 */
[----:B------:R-:W-:Y:S01]  /*1170*/  USEL UR14, UR9, 0x1, UP0 ;  /* 0x00000001090e7887 */ /* 0x000fe20008000000 */
[----:B------:R-:W-:Y:S01]  /*1180*/  CS2R R116, SRZ ;  /* 0x0000000000747805 */ /* 0x000fe2000001ff00 */
[----:B------:R-:W-:Y:S01]  /*1190*/  ULDC UR12, c[0x0][0x2f0] ;  /* 0x0000bc00000c7ab9 */ /* 0x000fe20000000800 */
[----:B------:R-:W-:Y:S01]  /*11a0*/  @UP2 ULDC UR9, c[0x0][0x450] ;  /* 0x0001140000092ab9 */ /* 0x000fe20000000800 */
[----:B------:R-:W-:Y:S01]  /*11b0*/  UIMAD UR8, UR14, UR12, UR8 ;  /* 0x0000000c0e0872a4 */ /* 0x000fe2000f8e0208 */
[----:B------:R-:W-:Y:S01]  /*11c0*/  CS2R R112, SRZ ;  /* 0x0000000000707805 */ /* 0x000fe2000001ff00 */
[----:B------:R-:W-:Y:S01]  /*11d0*/  @UP2 USHF.R.U32.HI UR4, URZ, UR9, UR7 ;  /* 0x000000093f042299 */ /* 0x000fe20008011607 */
[----:B------:R-:W-:Y:S01]  /*11e0*/  IMAD.U32 R19, RZ, RZ, UR14 ;  /* 0x0000000eff137e24 */ /* 0x000fe2000f8e00ff */
[----:B------:R-:W-:Y:S01]  /*11f0*/  UIMAD UR6, UR14, UR12, 0x4f ;  /* 0x0000004f0e0674a4 */ /* 0x000fe2000f8e020c */
[----:B------:R-:W-:Y:S01]  /*1200*/  CS2R R136, SRZ ;  /* 0x0000000000887805 */ /* 0x000fe2000001ff00 */
[----:B------:R-:W-:Y:S01]  /*1210*/  UIADD3 UR8, UR8, UR4, URZ ;  /* 0x0000000408087290 */ /* 0x000fe2000fffe03f */
[----:B------:R-:W-:Y:S01]  /*1220*/  CS2R R108, SRZ ;  /* 0x00000000006c7805 */ /* 0x000fe2000001ff00 */
[----:B------:R-:W-:Y:S01]  /*1230*/  UIMAD.WIDE UR6, UR6, 0x66666667, URZ ;  /* 0x66666667060678a5 */ /* 0x000fe2000f8e023f */
[----:B------:R-:W-:Y:S01]  /*1240*/  CS2R R104, SRZ ;  /* 0x0000000000687805 */ /* 0x000fe2000001ff00 */
[----:B------:R-:W-:Y:S01]  /*1250*/  UIMAD.WIDE UR8, UR8, 0x66666667, URZ ;  /* 0x66666667080878a5 */ /* 0x000fe2000f8e023f */
[----:B------:R-:W-:Y:S01]  /*1260*/  CS2R R132, SRZ ;  /* 0x0000000000847805 */ /* 0x000fe2000001ff00 */
[----:B------:R-:W-:Y:S01]  /*1270*/  ULDC UR13, c[0x0][0xc54] ;  /* 0x00031500000d7ab9 */ /* 0x000fe20000000800 */
[----:B------:R-:W-:Y:S01]  /*1280*/  USHF.R.U32.HI UR4, URZ, 0x1f, UR7 ;  /* 0x0000001f3f047899 */ /* 0x000fe20008011607 */
[----:B------:R-:W-:Y:S01]  /*1290*/  CS2R R100, SRZ ;  /* 0x0000000000647805 */ /* 0x000fe2000001ff00 */
[----:B------:R-:W-:Y:S01]  /*12a0*/  UIMAD UR12, UR5, UR13, UR10 ;  /* 0x0000000d050c72a4 */ /* 0x000fe2000f8e020a */
[----:B------:R-:W-:Y:S01]  /*12b0*/  CS2R R96, SRZ ;  /* 0x0000000000607805 */ /* 0x000fe2000001ff00 */
[----:B------:R-:W-:Y:S01]  /*12c0*/  USHF.R.U32.HI UR5, URZ, 0x1f, UR9 ;  /* 0x0000001f3f057899 */ /* 0x000fe20008011609 */
[----:B------:R-:W-:Y:S01]  /*12d0*/  CS2R R128, SRZ ;  /* 0x0000000000807805 */ /* 0x000fe2000001ff00 */
[----:B------:R-:W-:Y:S01]  /*12e0*/  ULDC UR11, c[0x0][0xc48] ;  /* 0x00031200000b7ab9 */ /* 0x000fe20000000800 */
[----:B------:R-:W-:Y:S01]  /*12f0*/  ULEA.HI.SX32 UR7, UR7, UR4, 0x1b ;  /* 0x0000000407077291 */ /* 0x000fe2000f8fda3f */
[----:B------:R-:W-:Y:S01]  /*1300*/  CS2R R92, SRZ ;  /* 0x00000000005c7805 */ /* 0x000fe2000001ff00 */
[----:B------:R-:W-:Y:S01]  /*1310*/  UISETP.NE.AND UP1, UPT, UR11, 0x1, UPT ;  /* 0x000000010b00788c */ /* 0x000fe2000bf25270 */
[----:B------:R-:W-:Y:S01]  /*1320*/  CS2R R88, SRZ ;  /* 0x0000000000587805 */ /* 0x000fe2000001ff00 */
[----:B------:R-:W-:Y:S01]  /*1330*/  ULEA.HI.SX32 UR9, UR9, UR5, 0x1b ;  /* 0x0000000509097291 */ /* 0x000fe2000f8fda3f */
[----:B------:R-:W-:Y:S01]  /*1340*/  CS2R R124, SRZ ;  /* 0x00000000007c7805 */ /* 0x000fe2000001ff00 */
[----:B------:R-:W-:Y:S01]  /*1350*/  UMOV UR14, UR12 ;  /* 0x0000000c000e7c82 */ /* 0x000fe20008000000 */
[----:B------:R-:W-:Y:S01]  /*1360*/  CS2R R84, SRZ ;  /* 0x0000000000547805 */ /* 0x000fe2000001ff00 */
[----:B------:R-:W-:Y:S01]  /*1370*/  UISETP.LT.AND UP0, UPT, UR7, UR9, UPT ;  /* 0x000000090700728c */ /* 0x000fe2000bf01270 */
[----:B------:R-:W-:Y:S01]  /*1380*/  CS2R R80, SRZ ;  /* 0x0000000000507805 */ /* 0x000fe2000001ff00 */
[----:B------:R-:W-:Y:S01]  /*1390*/  IMAD.MOV.U32 R198, RZ, RZ, RZ ;  /* 0x000000ffffc67224 */ /* 0x000fe200078e00ff */
[----:B------:R-:W-:Y:S01]  /*13a0*/  CS2R R76, SRZ ;  /* 0x00000000004c7805 */ /* 0x000fe2000001ff00 */
[----:B------:R-:W-:Y:S01]  /*13b0*/  USEL UR61, UR7, UR9, UP0 ;  /* 0x00000009073d7287 */ /* 0x000fe20008000000 */
[----:B------:R-:W-:Y:S01]  /*13c0*/  CS2R R72, SRZ ;  /* 0x0000000000487805 */ /* 0x000fe2000001ff00 */
[----:B------:R-:W-:Y:S01]  /*13d0*/  @UP1 ULDC UR10, c[0x0][0xc4c] ;  /* 0x00031300000a1ab9 */ /* 0x000fe20000000800 */
[----:B------:R-:W-:Y:S01]  /*13e0*/  @UP1 ULDC UR6, c[0x0][0xc50] ;  /* 0x0003140000061ab9 */ /* 0x000fe20000000800 */
[----:B------:R-:W-:Y:S01]  /*13f0*/  UIMAD.WIDE.U32 UR4, UR12, UR10, URZ ;  /* 0x0000000a0c0472a5 */ /* 0x000fe2000f8e003f */
[----:B------:R-:W-:Y:S01]  /*1400*/  CS2R R196, SRZ ;  /* 0x0000000000c47805 */ /* 0x000fe2000001ff00 */
[----:B------:R-:W-:Y:S01]  /*1410*/  UISETP.GE.AND UP0, UPT, UR61, 0x1, UPT ;  /* 0x000000013d00788c */ /* 0x000fe2000bf06270 */
[----:B------:R-:W-:Y:S01]  /*1420*/  CS2R R68, SRZ ;  /* 0x0000000000447805 */ /* 0x000fe2000001ff00 */
[----:B------:R-:W-:Y:S01]  /*1430*/  @UP1 USHF.R.U32.HI UR14, URZ, UR6, UR5 ;  /* 0x000000063f0e1299 */ /* 0x000fe20008011605 */
[----:B------:R-:W-:-:S02]  /*1440*/  CS2R R64, SRZ ;  /* 0x0000000000407805 */ /* 0x000fc4000001ff00 */
[----:B------:R-:W-:Y:S02]  /*1450*/  CS2R R60, SRZ ;  /* 0x00000000003c7805 */ /* 0x000fe4000001ff00 */
[----:B------:R-:W-:Y:S02]  /*1460*/  CS2R R56, SRZ ;  /* 0x0000000000387805 */ /* 0x000fe4000001ff00 */
[----:B------:R-:W-:Y:S01]  /*1470*/  PLOP3.LUT P1, PT, PT, PT, UP0, 0x80, 0x0 ;  /* 0x000000000000781c */ /* 0x000fe20003f2f008 */
[----:B------:R-:W-:Y:S02]  /*1480*/  UIADD3 UR4, -UR14, URZ, URZ ;  /* 0x0000003f0e047290 */ /* 0x000fe4000fffe13f */
[----:B------:R-:W-:Y:S01]  /*1490*/  IMAD.U32 R218, RZ, RZ, UR14 ;  /* 0x0000000effda7e24 */ /* 0x000fe2000f8e00ff */
[----:B------:R-:W-:Y:S02]  /*14a0*/  CS2R R194, SRZ ;  /* 0x0000000000c27805 */ /* 0x000fe4000001ff00 */
[----:B------:R-:W-:Y:S01]  /*14b0*/  CS2R R52, SRZ ;  /* 0x0000000000347805 */ /* 0x000fe2000001ff00 */
[----:B------:R-:W-:Y:S01]  /*14c0*/  UIMAD UR4, UR11, UR4, UR12 ;  /* 0x000000040b0472a4 */ /* 0x000fe2000f8e020c */
        /* <DEDUP_REMOVED lines=30> */
[----:B------:R-:W-:Y:S01]  /*16b0*/  CS2R R26, SRZ ;  /* 0x00000000001a7805 */ /* 0x000fe2000001ff00 */
[----:B------:R-:W-:Y:S01]  /*16c0*/  IMAD.MOV.U32 R30, RZ, RZ, RZ ;  /* 0x000000ffff1e7224 */ /* 0x000fe200078e00ff */
[----:B------:R-:W-:Y:S01]  /*16d0*/  CS2R R28, SRZ ;  /* 0x00000000001c7805 */ /* 0x000fe2000001ff00 */
[----:B------:R-:W-:Y:S01]  /*16e0*/  IMAD.MOV.U32 R17, RZ, RZ, RZ ;  /* 0x000000ffff117224 */ /* 0x000fe200078e00ff */
[----:B------:R-:W-:Y:S01]  /*16f0*/  CS2R R24, SRZ ;  /* 0x0000000000187805 */ /* 0x000fe2000001ff00 */
[----:B------:R-:W-:Y:S06]  /*1700*/  @!P1 BRA `(.L_x_2372) ;  /* 0x000000cc003c9947 */ /* 0x000fec0003800000 */
[----:B------:R-:W0:Y:S01]  /*1710*/  SHFL.IDX PT, R0, R222, RZ, 0x1f ;  /* 0x00001fffde007589 */ /* 0x000e2200000e0000 */
[----:B------:R-:W1:Y:S01]  /*1720*/  S2UR UR7, SR_CgaCtaId ;  /* 0x00000000000779c3 */ /* 0x000e620000008800 */
[----:B------:R-:W-:Y:S01]  /*1730*/  UMOV UR6, 0x400 ;  /* 0x0000040000067882 */ /* 0x000fe20000000000 */
[----:B0-----:R-:W-:Y:S01]  /*1740*/  R2UR UR4, R0 ;  /* 0x00000000000472ca */ /* 0x001fe200000e0000 */
[----:B-1----:R-:W-:-:S04]  /*1750*/  ULEA UR8, UR7, UR6, 0x18 ;  /* 0x0000000607087291 */ /* 0x002fc8000f8ec03f */
[----:B------:R-:W-:Y:S02]  /*1760*/  UIADD3 UR6, UR8, 0x14400, URZ ;  /* 0x0001440008067890 */ /* 0x000fe4000fffe03f */
[----:B------:R-:W-:Y:S02]  /*1770*/  IMAD.U32 R17, RZ, RZ, UR8 ;  /* 0x00000008ff117e24 */ /* 0x000fe4000f8e00ff */
        /* <DEDUP_REMOVED lines=25> */
.L_x_2373:
[----:B------:R-:W-:Y:S02]  /*1910*/  R2UR UR7, R220 ;  /* 0x00000000dc0772ca */ /* 0x000fe400000e0000 */
[----:B------:R-:W-:Y:S02]  /*1920*/  R2UR UR6, R17 ;  /* 0x00000000110672ca */ /* 0x000fe400000e0000 */
[----:B------:R-:W-:-:S09]  /*1930*/  R2UR UR5, R225 ;  /* 0x00000000e10572ca */ /* 0x000fd200000e0000 */
[----:B------:R-:W-:-:S04]  /*1940*/  ULEA.HI UR4, UR7, UR7, URZ, 0x1 ;  /* 0x0000000707047291 */ /* 0x000fc8000f8f083f */
[----:B------:R-:W-:Y:S01]  /*1950*/  ULOP3.LUT UR4, UR4, 0xfffffffe, URZ, 0xc0, !UPT ;  /* 0xfffffffe04047892 */ /* 0x000fe2000f8ec03f */
[----:B------:R-:W-:-:S03]  /*1960*/  IMAD.U32 R2, RZ, RZ, UR5 ;  /* 0x00000005ff027e24 */ /* 0x000fc6000f8e00ff */
[----:B------:R-:W-:Y:S02]  /*1970*/  UIADD3 UR4, UR7, -UR4, URZ ;  /* 0x8000000407047290 */ /* 0x000fe4000fffe03f */
[----:B------:R-:W-:-:S04]  /*1980*/  ISETP.NE.AND P0, PT, R2, 0x3, PT ;  /* 0x000000030200780c */ /* 0x000fc80003f05270 */
[----:B------:R-:W-:-:S05]  /*1990*/  IMAD.U32 R0, RZ, RZ, UR4 ;  /* 0x00000004ff007e24 */ /* 0x000fca000f8e00ff */
[----:B------:R-:W-:-:S04]  /*19a0*/  SHF.L.U32 R0, R0, 0x1f, RZ ;  /* 0x0000001f00007819 */ /* 0x000fc800000006ff */
[----:B------:R-:W0:Y:S02]  /*19b0*/  SYNCS.PHASECHK.TRANS64.TRYWAIT P1, [UR6+0x38800], R0 ;  /* 0x03880000ff0075a7 */ /* 0x000e240008020146 */
[----:B0-----:R-:W-:Y:S05]  /*19c0*/  @!P1 BRA `(.L_x_2374) ;  /* 0x0000014800c49947 */ /* 0x001fea0003800000 */
.L_x_2535:
[----:B------:R-:W-:Y:S05]  /*19d0*/  @!P0 BRA `(.L_x_2375) ;  /* 0x0000000000048947 */ /* 0x000fea0003800000 */
[----:B------:R-:W-:Y:S01]  /*19e0*/  BPT.TRAP 0x1 ;  /* 0x000000040000795c */ /* 0x000fe20000300000 */
.L_x_2375:
[----:B------:R-:W-:Y:S01]  /*19f0*/  R2UR UR5, R16 ;  /* 0x00000000100572ca */ /* 0x000fe200000e0000 */
[----:B0-----:R-:W-:Y:S01]  /*1a00*/  IMAD.U32 R0, RZ, RZ, UR60 ;  /* 0x0000003cff007e24 */ /* 0x001fe2000f8e00ff */
[----:B------:R-:W-:-:S11]  /*1a10*/  R2UR UR4, R17 ;  /* 0x00000000110472ca */ /* 0x000fd600000e0000 */
[----:B------:R-:W-:Y:S02]  /*1a20*/  IMAD.U32 R3, RZ, RZ, UR5 ;  /* 0x00000005ff037e24 */ /* 0x000fe4000f8e00ff */
[----:B------:R-:W-:-:S03]  /*1a30*/  LEA R0, R0, UR4, 0x3 ;  /* 0x0000000400007c11 */ /* 0x000fc6000f8e18ff */
[----:B------:R-:W-:-:S04]  /*1a40*/  SHF.L.U32 R3, R3, 0x1f, RZ ;  /* 0x0000001f03037819 */ /* 0x000fc800000006ff */
[----:B------:R0:W1:Y:S01]  /*1a50*/  SYNCS.PHASECHK.TRANS64.TRYWAIT P2, [R0+URZ+0x38830], R3 ;  /* 0x03883003000075a7 */ /* 0x000062000804017f */
[----:B------:R-:W-:Y:S05]  /*1a60*/  @!P0 BRA `(.L_x_2376) ;  /* 0x0000000000048947 */ /* 0x000fea0003800000 */
[----:B------:R-:W-:Y:S01]  /*1a70*/  BPT.TRAP 0x1 ;  /* 0x000000040000795c */ /* 0x000fe20000300000 */
.L_x_2376:
[----:B------:R-:W2:Y:S02]  /*1a80*/  S2R R2, SR_TID.X ;  /* 0x0000000000027919 */ /* 0x000ea40000002100 */
[----:B--2---:R-:W-:Y:S01]  /*1a90*/  LOP3.LUT P1, RZ, R2, 0x7f, RZ, 0xc0, !PT ;  /* 0x0000007f02ff7812 */ /* 0x004fe2000782c0ff */
[----:B-1----:R-:W-:-:S12]  /*1aa0*/  @P2 BRA `(.L_x_2377) ;  /* 0x0000000000082947 */ /* 0x002fd80003800000 */
[----:B------:R-:W1:Y:S02]  /*1ab0*/  SYNCS.PHASECHK.TRANS64.TRYWAIT P2, [R0+URZ+0x38830], R3 ;  /* 0x03883003000075a7 */ /* 0x000e64000804017f */
[----:B-1----:R-:W-:Y:S05]  /*1ac0*/  @!P2 BRA `(.L_x_2378) ;  /* 0x0000014800a0a947 */ /* 0x002fea0003800000 */
.L_x_2377:
[----:B------:R-:W-:Y:S05]  /*1ad0*/  WARPSYNC.ALL ;  /* 0x0000000000007948 */ /* 0x000fea0003800000 */
[----:B------:R-:W-:Y:S01]  /*1ae0*/  R2UR UR4, R17 ;  /* 0x00000000110472ca */ /* 0x000fe200000e0000 */
[----:B------:R-:W-:Y:S01]  /*1af0*/  ULOP3.LUT UR5, UR36, 0x10000, URZ, 0xfc, !UPT ;  /* 0x0001000024057892 */ /* 0x000fe2000f8efc3f */
[----:B------:R-:W-:Y:S01]  /*1b00*/  WARPGROUP.ARRIVE ;  /* 0x00000000000079c5 */ /* 0x000fe20000000000 */
[----:B------:R-:W-:Y:S01]  /*1b10*/  UMOV UR9, 0x40000040 ;  /* 0x4000004000097882 */ /* 0x000fe20000000000 */
[----:B------:R-:W-:Y:S01]  /*1b20*/  UMOV UR11, 0x40000040 ;  /* 0x40000040000b7882 */ /* 0x000fe20000000000 */
[----:B------:R-:W-:Y:S01]  /*1b30*/  UMOV UR15, UR9 ;  /* 0x00000009000f7c82 */ /* 0x000fe20008000000 */
[----:B------:R-:W-:Y:S01]  /*1b40*/  IMAD.U32 R13, RZ, RZ, UR9 ;  /* 0x00000009ff0d7e24 */ /* 0x000fe2000f8e00ff */
[----:B------:R-:W-:Y:S01]  /*1b50*/  UIADD3 UR7, UR5, 0x2, URZ ;  /* 0x0000000205077890 */ /* 0x000fe2000fffe03f */
[----:B01----:R-:W-:Y:S01]  /*1b60*/  @!P1 VIADD R0, R0, 0x38840 ;  /* 0x0003884000009836 */ /* 0x003fe20000000000 */
[----:B------:R-:W-:Y:S01]  /*1b70*/  UMOV UR8, UR5 ;  /* 0x0000000500087c82 */ /* 0x000fe20008000000 */
[----:B------:R-:W-:Y:S01]  /*1b80*/  UMOV UR17, 0x40000040 ;  /* 0x4000004000117882 */ /* 0x000fe20000000000 */
[----:B------:R-:W-:Y:S01]  /*1b90*/  UMOV UR14, UR8 ;  /* 0x00000008000e7c82 */ /* 0x000fe20008000000 */
[----:B------:R-:W-:Y:S01]  /*1ba0*/  IMAD.U32 R12, RZ, RZ, UR8 ;  /* 0x00000008ff0c7e24 */ /* 0x000fe2000f8e00ff */
[----:B------:R-:W-:Y:S01]  /*1bb0*/  UIADD3 UR4, UR4, 0x24400, URZ ;  /* 0x0002440004047890 */ /* 0x000fe2000fffe03f */
[----:B------:R-:W-:Y:S01]  /*1bc0*/  IMAD.U32 R11, RZ, RZ, UR17 ;  /* 0x00000011ff0b7e24 */ /* 0x000fe2000f8e00ff */
[----:B------:R-:W-:Y:S01]  /*1bd0*/  UMOV UR16, UR7 ;  /* 0x0000000700107c82 */ /* 0x000fe20008000000 */
[----:B------:R-:W-:Y:S01]  /*1be0*/  UMOV UR19, 0x40000040 ;  /* 0x4000004000137882 */ /* 0x000fe20000000000 */
[----:B------:R-:W-:Y:S01]  /*1bf0*/  USHF.R.U32.HI UR4, URZ, 0x4, UR4 ;  /* 0x000000043f047899 */ /* 0x000fe20008011604 */
[----:B------:R-:W-:Y:S01]  /*1c00*/  IMAD.U32 R10, RZ, RZ, UR16 ;  /* 0x00000010ff0a7e24 */ /* 0x000fe2000f8e00ff */
[----:B------:R-:W-:Y:S01]  /*1c10*/  UIADD3 UR7, UR5, 0x4, URZ ;  /* 0x0000000405077890 */ /* 0x000fe2000fffe03f */
[----:B------:R-:W-:Y:S01]  /*1c20*/  @!P1 PRMT R0, RZ, 0x654, R0 ;  /* 0x00000654ff009816 */ /* 0x000fe20000000000 */
[----:B------:R-:W-:Y:S01]  /*1c30*/  ULOP3.LUT UR4, UR4, 0x3fff, URZ, 0xc0, !UPT ;  /* 0x00003fff04047892 */ /* 0x000fe2000f8ec03f */
[----:B------:R-:W-:Y:S01]  /*1c40*/  CS2R R150, SRZ ;  /* 0x0000000000967805 */ /* 0x000fe2000001ff00 */
[----:B------:R-:W-:Y:S01]  /*1c50*/  UMOV UR13, 0x40000040 ;  /* 0x40000040000d7882 */ /* 0x000fe20000000000 */
[----:B------:R-:W-:Y:S01]  /*1c60*/  UIADD3 UR20, UR5, 0x404, URZ ;  /* 0x0000040405147890 */ /* 0x000fe2000fffe03f */
[----:B------:R-:W-:Y:S01]  /*1c70*/  CS2R R148, SRZ ;  /* 0x0000000000947805 */ /* 0x000fe2000001ff00 */
[----:B------:R-:W-:Y:S01]  /*1c80*/  ULOP3.LUT UR6, UR4, 0x10000, URZ, 0xfc, !UPT ;  /* 0x0001000004067892 */ /* 0x000fe2000f8efc3f */
[----:B------:R-:W-:Y:S01]  /*1c90*/  CS2R R146, SRZ ;  /* 0x0000000000927805 */ /* 0x000fe2000001ff00 */
[----:B------:R-:W-:Y:S01]  /*1ca0*/  UMOV UR21, 0x40000040 ;  /* 0x4000004000157882 */ /* 0x000fe20000000000 */
[----:B------:R-:W-:Y:S01]  /*1cb0*/  UMOV UR23, 0x40000040 ;  /* 0x4000004000177882 */ /* 0x000fe20000000000 */
[----:B------:R-:W-:Y:S01]  /*1cc0*/  UIMAD UR4, UR60, 0xa00, UR6 ;  /* 0x00000a003c0478a4 */ /* 0x000fe2000f8e0206 */
[----:B------:R-:W-:Y:S01]  /*1cd0*/  CS2R R144, SRZ ;  /* 0x0000000000907805 */ /* 0x000fe2000001ff00 */
[----:B------:R-:W-:Y:S01]  /*1ce0*/  IMAD.U32 R15, RZ, RZ, UR6 ;  /* 0x00000006ff0f7e24 */ /* 0x000fe2000f8e00ff */
[----:B------:R-:W-:Y:S01]  /*1cf0*/  UIADD3 UR24, UR5, 0x406, URZ ;  /* 0x0000040605187890 */ /* 0x000fe2000fffe03f */
[----:B------:R-:W-:Y:S01]  /*1d00*/  CS2R R142, SRZ ;  /* 0x00000000008e7805 */ /* 0x000fe2000001ff00 */
[----:B------:R-:W-:Y:S01]  /*1d10*/  UIADD3 UR6, UR4, 0x200, URZ ;  /* 0x0000020004067890 */ /* 0x000fe2000fffe03f */
[----:B------:R-:W-:Y:S01]  /*1d20*/  CS2R R140, SRZ ;  /* 0x00000000008c7805 */ /* 0x000fe2000001ff00 */
[----:B------:R-:W-:Y:S01]  /*1d30*/  UMOV UR10, UR4 ;  /* 0x00000004000a7c82 */ /* 0x000fe20008000000 */
[----:B------:R-:W-:Y:S01]  /*1d40*/  UIADD3 UR12, UR4, 0x2, URZ ;  /* 0x00000002040c7890 */ /* 0x000fe2000fffe03f */
[----:B------:R-:W-:Y:S01]  /*1d50*/  HGMMA.64x16x16.F32 R56, gdesc[UR8], RZ, !UPT, gsb0 ;  /* 0x00200000083879f0 */ /* 0x000fe2000c0008ff */
[----:B------:R-:W-:Y:S01]  /*1d60*/  UIADD3 UR10, UR4, 0x80, URZ ;  /* 0x00000080040a7890 */ /* 0x000fe2000fffe03f */
[----:B------:R-:W-:Y:S01]  /*1d70*/  CS2R R138, SRZ ;  /* 0x00000000008a7805 */ /* 0x000fe2000001ff00 */
[----:B------:R-:W-:Y:S01]  /*1d80*/  UMOV UR8, UR14 ;  /* 0x0000000e00087c82 */ /* 0x000fe20008000000 */
[----:B------:R-:W-:Y:S01]  /*1d90*/  UMOV UR9, UR15 ;  /* 0x0000000f00097c82 */ /* 0x000fe20008000000 */
[----:B------:R-:W-:Y:S01]  /*1da0*/  UMOV UR11, 0x40000040 ;  /* 0x40000040000b7882 */ /* 0x000fe20000000000 */
[----:B------:R-:W-:Y:S01]  /*1db0*/  UMOV UR18, UR12 ;  /* 0x0000000c00127c82 */ /* 0x000fe20008000000 */
[----:B------:R-:W-:Y:S01]  /*1dc0*/  UIADD3 UR12, UR4, 0x4, URZ ;  /* 0x00000004040c7890 */ /* 0x000fe2000fffe03f */
[----:B------:R-:W-:Y:S01]  /*1dd0*/  CS2R R136, SRZ ;  /* 0x0000000000887805 */ /* 0x000fe2000001ff00 */
[----:B------:R-:W-:Y:S01]  /*1de0*/  UIADD3 UR22, UR4, 0x284, URZ ;  /* 0x0000028404167890 */ /* 0x000fe2000fffe03f */
[----:B------:R-:W-:Y:S01]  /*1df0*/  CS2R R134, SRZ ;  /* 0x0000000000867805 */ /* 0x000fe2000001ff00 */
[----:B------:R-:W-:Y:S01]  /*1e00*/  UIADD3 UR26, UR4, 0x286, URZ ;  /* 0x00000286041a7890 */ /* 0x000fe2000fffe03f */
[----:B------:R-:W-:Y:S01]  /*1e10*/  CS2R R132, SRZ ;  /* 0x0000000000847805 */ /* 0x000fe2000001ff00 */
[----:B------:R-:W-:Y:S01]  /*1e20*/  UMOV UR25, 0x40000040 ;  /* 0x4000004000197882 */ /* 0x000fe20000000000 */
[----:B------:R-:W-:Y:S01]  /*1e30*/  UMOV UR27, 0x40000040 ;  /* 0x40000040001b7882 */ /* 0x000fe20000000000 */
        /* <DEDUP_REMOVED lines=37> */
[----:B------:R-:W-:-:S02]  /*2090*/  WARPGROUP.DEPBAR.LE gsb0, 0x0 ;  /* 0x00008000000079c5 */ /* 0x000fc40000010000 */
[----:B------:R-:W-:Y:S01]  /*20a0*/  WARPGROUP.ARRIVE ;  /* 0x00000000000079c5 */ /* 0x000fe20000000000 */
[----:B------:R-:W-:Y:S01]  /*20b0*/  UIADD3 UR54, UR4, 0x784, URZ ;  /* 0x0000078404367890 */ /* 0x000fe2000fffe03f */
[----:B------:R-:W-:Y:S01]  /*20c0*/  CS2R R106, SRZ ;  /* 0x00000000006a7805 */ /* 0x000fe2000001ff00 */
[----:B------:R-:W-:Y:S01]  /*20d0*/  UMOV UR53, 0x40000040 ;  /* 0x4000004000357882 */ /* 0x000fe20000000000 */
[----:B------:R-:W-:Y:S01]  /*20e0*/  UMOV UR55, 0x40000040 ;  /* 0x4000004000377882 */ /* 0x000fe20000000000 */
[----:B------:R-:W-:Y:S01]  /*20f0*/  UMOV UR57, 0x40000040 ;  /* 0x4000004000397882 */ /* 0x000fe20000000000 */
[----:B------:R-:W-:Y:S01]  /*2100*/  HGMMA.64x16x16.F32 R48, gdesc[UR8], RZ, !UPT, gsb0 ;  /* 0x00200000083079f0 */ /* 0x000fe2000c0008ff */
[----:B------:R-:W-:Y:S01]  /*2110*/  UIADD3 UR10, UR4, 0x100, URZ ;  /* 0x00000100040a7890 */ /* 0x000fe2000fffe03f */
[----:B------:R-:W-:Y:S01]  /*2120*/  IMAD.U32 R7, RZ, RZ, UR57 ;  /* 0x00000039ff077e24 */ /* 0x000fe2000f8e00ff */
[----:B------:R-:W-:Y:S01]  /*2130*/  UMOV UR8, UR14 ;  /* 0x0000000e00087c82 */ /* 0x000fe20008000000 */
[----:B------:R-:W-:Y:S01]  /*2140*/  UMOV UR9, UR15 ;  /* 0x0000000f00097c82 */ /* 0x000fe20008000000 */
[----:B------:R-:W-:Y:S01]  /*2150*/  UMOV UR11, 0x40000040 ;  /* 0x40000040000b7882 */ /* 0x000fe20000000000 */
[----:B------:R-:W-:Y:S01]  /*2160*/  UMOV UR59, 0x40000040 ;  /* 0x40000040003b7882 */ /* 0x000fe20000000000 */
        /* <DEDUP_REMOVED lines=153> */
[----:B------:R-:W-:Y:S01]  /*2b00*/  ULDC UR10, c[0x0][0x2f0] ;  /* 0x0000bc00000a7ab9 */ /* 0x000fe20000000800 */
[----:B------:R-:W-:Y:S01]  /*2b10*/  ULDC UR11, c[0x0][0x288] ;  /* 0x0000a200000b7ab9 */ /* 0x000fe20000000800 */
[----:B------:R-:W-:Y:S01]  /*2b20*/  IMAD.U32 R20, RZ, RZ, UR10 ;  /* 0x0000000aff147e24 */ /* 0x000fe2000f8e00ff */
        /* <DEDUP_REMOVED lines=24> */
[----:B------:R-:W-:Y:S01]  /*2cb0*/  R2UR UR15, R19 ;  /* 0x00000000130f72ca */ /* 0x000fe200000e0000 */
[----:B------:R-:W-:-:S06]  /*2cc0*/  UIADD3 UR14, UR61, -0x2, URZ ;  /* 0xfffffffe3d0e7890 */ /* 0x000fcc000fffe03f */
        /* <DEDUP_REMOVED lines=26> */
[----:B------:R-:W-:Y:S01]  /*2e70*/  VIADD R2, R212, UR19 ;  /* 0x00000013d4027c36 */ /* 0x000fe20008000000 */
        /* <DEDUP_REMOVED lines=189> */
[----:B------:R-:W-:Y:S02]  /*3a50*/  ULDC UR6, c[0x0][0x448] ;  /* 0x0001120000067ab9 */ /* 0x000fe40000000800 */
[----:B------:R-:W-:Y:S02]  /*3a60*/  UISETP.NE.AND UP0, UPT, UR6, 0x1, UPT ;  /* 0x000000010600788c */ /* 0x000fe4000bf05270 */
[----:B------:R-:W-:Y:S02]  /*3a70*/  UIADD3 UR6, UR5, 0xc06, URZ ;  /* 0x00000c0605067890 */ /* 0x000fe4000fffe03f */
[----:B------:R-:W-:Y:S02]  /*3a80*/  UIADD3 UR5, UR4, 0x984, URZ ;  /* 0x0000098404057890 */ /* 0x000fe4000fffe03f */
[----:B------:R-:W-:-:S03]  /*3a90*/  PLOP3.LUT P2, PT, PT, PT, UP0, 0x80, 0x0 ;  /* 0x000000000000781c */ /* 0x000fc60003f4f008 */
[----:B------:R-:W-:Y:S01]  /*3aa0*/  UMOV UR56, UR6 ;  /* 0x0000000600387c82 */ /* 0x000fe20008000000 */
[----:B------:R-:W-:Y:S01]  /*3ab0*/  UIMAD UR6, UR61, -0x50, URZ ;  /* 0xffffffb03d0678a4 */ /* 0x000fe2000f8e023f */
        /* <DEDUP_REMOVED lines=25> */
[----:B------:R-:W-:Y:S02]  /*3c50*/  @UP0 ULDC UR5, c[0x0][0x44c] ;  /* 0x0001130000050ab9 */ /* 0x000fe40000000800 */
[----:B------:R-:W-:Y:S01]  /*3c60*/  @P2 IMAD.HI.U32 R3, R2, UR5, RZ ;  /* 0x0000000502032c27 */ /* 0x000fe2000f8e00ff */
[----:B------:R-:W-:-:S04]  /*3c70*/  @UP0 ULDC UR5, c[0x0][0x450] ;  /* 0x0001140000050ab9 */ /* 0x000fc80000000800 */
[----:B------:R-:W-:Y:S01]  /*3c80*/  @P2 SHF.R.U32.HI R2, RZ, UR5, R3 ;  /* 0x00000005ff022c19 */ /* 0x000fe20008011603 */
[----:B------:R-:W-:Y:S02]  /*3c90*/  UIMAD UR5, UR15, UR10, UR6 ;  /* 0x0000000a0f0572a4 */ /* 0x000fe4000f8e0206 */
[----:B------:R-:W-:Y:S02]  /*3ca0*/  UIADD3 UR6, UR6, 0x51, URZ ;  /* 0x0000005106067890 */ /* 0x000fe4000fffe03f */
[----:B------:R-:W0:Y:S01]  /*3cb0*/  SHFL.IDX PT, R5, R2, 0x1, 0x1c1f ;  /* 0x003c1f0002057f89 */ /* 0x000e2200000e0000 */
[----:B------:R-:W-:Y:S02]  /*3cc0*/  UIADD3 UR5, UR5, 0x50, URZ ;  /* 0x0000005005057890 */ /* 0x000fe4000fffe03f */
[----:B------:R-:W-:Y:S01]  /*3cd0*/  UIMAD UR10, UR15, UR10, -UR11 ;  /* 0x0000000a0f0a72a4 */ /* 0x000fe2000f8e0a0b */
[----:B------:R-:W-:Y:S01]  /*3ce0*/  IMAD.U32 R4, RZ, RZ, UR6 ;  /* 0x00000006ff047e24 */ /* 0x000fe2000f8e00ff */
[----:B------:R-:W-:Y:S01]  /*3cf0*/  UIADD3 UR6, UR4, 0x986, URZ ;  /* 0x0000098604067890 */ /* 0x000fe2000fffe03f */
[----:B------:R-:W1:Y:S01]  /*3d00*/  SHFL.IDX PT, R2, R2, RZ, 0x1c1f ;  /* 0x001c1fff02027589 */ /* 0x000e6200000e0000 */
[----:B------:R-:W-:Y:S01]  /*3d10*/  IMAD.U32 R14, RZ, RZ, UR5 ;  /* 0x00000005ff0e7e24 */ /* 0x000fe2000f8e00ff */
[----:B------:R-:W-:Y:S01]  /*3d20*/  UMOV UR5, UR23 ;  /* 0x0000001700057c82 */ /* 0x000fe20008000000 */
[----:B------:R-:W-:-:S04]  /*3d30*/  IMAD R3, R23, -0x2, R4 ;  /* 0xfffffffe17037824 */ /* 0x000fc800078e0204 */
[----:B------:R-:W-:Y:S02]  /*3d40*/  IMAD R4, R20, UR15, R3 ;  /* 0x0000000f14047c24 */ /* 0x000fe4000f8e0203 */
[----:B------:R-:W-:-:S03]  /*3d50*/  IMAD R3, R23, -0x2, R14 ;  /* 0xfffffffe17037824 */ /* 0x000fc600078e020e */
[----:B0-----:R-:W-:Y:S01]  /*3d60*/  IADD3 R14, R5, -UR11, R4 ;  /* 0x8000000b050e7c10 */ /* 0x001fe2000fffe004 */
[----:B------:R-:W-:Y:S01]  /*3d70*/  VIADD R4, R4, -UR11 ;  /* 0x8000000b04047c36 */ /* 0x000fe20008000000 */
[----:B------:R-:W-:Y:S02]  /*3d80*/  @UP0 ULDC UR11, c[0x0][0x450] ;  /* 0x00011400000b0ab9 */ /* 0x000fe40000000800 */
[----:B------:R-:W-:Y:S02]  /*3d90*/  VIMNMX R14, R3, R14, PT ;  /* 0x0000000e030e7248 */ /* 0x000fe40003fe0100 */
[----:B-1----:R-:W-:Y:S02]  /*3da0*/  VIADDMNMX R3, R2, R4, R3, PT ;  /* 0x0000000402037246 */ /* 0x002fe40003800103 */
[C---:B------:R-:W-:Y:S02]  /*3db0*/  ISETP.GT.AND P3, PT, R14.reuse, RZ, PT ;  /* 0x000000ff0e00720c */ /* 0x040fe40003f64270 */
[----:B------:R-:W-:-:S02]  /*3dc0*/  ISETP.GT.AND P4, PT, R14, 0x1, PT ;  /* 0x000000010e00780c */ /* 0x000fc40003f84270 */
[----:B------:R-:W-:Y:S01]  /*3dd0*/  ISETP.GT.AND P5, PT, R14, 0x8, PT ;  /* 0x000000080e00780c */ /* 0x000fe20003fa4270 */
        /* <DEDUP_REMOVED lines=14> */
[----:B------:R-:W-:Y:S01]  /*3ec0*/  ISETP.GT.AND P3, PT, R14, 0x9, PT ;  /* 0x000000090e00780c */ /* 0x000fe20003f64270 */
[----:B------:R-:W-:Y:S01]  /*3ed0*/  HGMMA.64x16x16.F32 R48, gdesc[UR56], R48, gsb0 ;  /* 0x00200000383079f0 */ /* 0x000fe20008000830 */
[----:B------:R-:W-:Y:S01]  /*3ee0*/  UIADD3 UR58, UR4, 0x886, URZ ;  /* 0x00000886043a7890 */ /* 0x000fe2000fffe03f */
[----:B------:R-:W-:Y:S01]  /*3ef0*/  FSEL R62, R62, -INF , P5 ;  /* 0xff8000003e3e7808 */ /* 0x000fe20002800000 */
[----:B------:R-:W-:Y:S01]  /*3f00*/  UMOV UR56, UR22 ;  /* 0x0000001600387c82 */ /* 0x000fe20008000000 */
[----:B------:R-:W-:Y:S01]  /*3f10*/  UMOV UR57, UR23 ;  /* 0x0000001700397c82 */ /* 0x000fe20008000000 */
[----:B------:R-:W-:Y:S01]  /*3f20*/  UMOV UR59, 0x40000040 ;  /* 0x40000040003b7882 */ /* 0x000fe20000000000 */
[----:B------:R-:W-:Y:S02]  /*3f30*/  FMNMX.FTZ R5, R58, R59, !PT ;  /* 0x0000003b3a057209 */ /* 0x000fe40007810000 */
[----:B------:R-:W-:Y:S02]  /*3f40*/  ISETP.GT.AND P4, PT, R14, 0x10, PT ;  /* 0x000000100e00780c */ /* 0x000fe40003f84270 */
[----:B------:R-:W-:-:S02]  /*3f50*/  FSEL R63, R63, -INF , P3 ;  /* 0xff8000003f3f7808 */ /* 0x000fc40001800000 */
[----:B------:R-:W-:Y:S02]  /*3f60*/  FMNMX.FTZ R20, R62, R5, !PT ;  /* 0x000000053e147209 */ /* 0x000fe40007810000 */
[----:B------:R-:W-:Y:S02]  /*3f70*/  ISETP.GT.AND P3, PT, R14, 0x11, PT ;  /* 0x000000110e00780c */ /* 0x000fe40003f64270 */
[----:B------:R-:W-:Y:S02]  /*3f80*/  FMNMX.FTZ R5, R63, R20, !PT ;  /* 0x000000143f057209 */ /* 0x000fe40007810000 */
[----:B------:R-:W-:-:S04]  /*3f90*/  ISETP.GT.AND P5, PT, R3, 0x8, PT ;  /* 0x000000080300780c */ /* 0x000fc80003fa4270 */
[----:B------:R-:W-:Y:S02]  /*3fa0*/  FSEL R60, R60, -INF , P5 ;  /* 0xff8000003c3c7808 */ /* 0x000fe40002800000 */
[----:B------:R-:W-:Y:S01]  /*3fb0*/  ISETP.GT.AND P5, PT, R3, 0x18, PT ;  /* 0x000000180300780c */ /* 0x000fe20003fa4270 */
[----:B------:R-:W-:Y:S02]  /*3fc0*/  WARPGROUP.DEPBAR.LE gsb0, 0x0 ;  /* 0x00008000000079c5 */ /* 0x000fe40000010000 */
[----:B------:R-:W-:Y:S01]  /*3fd0*/  WARPGROUP.ARRIVE ;  /* 0x00000000000079c5 */ /* 0x000fe20000000000 */
[----:B------:R-:W-:Y:S02]  /*3fe0*/  FSEL R50, R50, -INF , P4 ;  /* 0xff80000032327808 */ /* 0x000fe40002000000 */
[----:B------:R-:W-:Y:S02]  /*3ff0*/  ISETP.GT.AND P4, PT, R14, 0x18, PT ;  /* 0x000000180e00780c */ /* 0x000fe40003f84270 */
[----:B------:R-:W-:Y:S01]  /*4000*/  FSEL R51, R51, -INF , P3 ;  /* 0xff80000033337808 */ /* 0x000fe20001800000 */
[----:B------:R-:W-:Y:S01]  /*4010*/  HGMMA.64x16x16.F32 R40, gdesc[UR56], R40, gsb0 ;  /* 0x00200000382879f0 */ /* 0x000fe20008000828 */
[----:B------:R-:W-:Y:S01]  /*4020*/  UIADD3 UR58, UR4, 0x906, URZ ;  /* 0x00000906043a7890 */ /* 0x000fe2000fffe03f */
[----:B------:R-:W-:Y:S01]  /*4030*/  FMNMX.FTZ R20, R50, R5, !PT ;  /* 0x0000000532147209 */ /* 0x000fe20007810000 */
[----:B------:R-:W-:Y:S01]  /*4040*/  UMOV UR56, UR22 ;  /* 0x0000001600387c82 */ /* 0x000fe20008000000 */
[----:B------:R-:W-:Y:S01]  /*4050*/  UMOV UR57, UR23 ;  /* 0x0000001700397c82 */ /* 0x000fe20008000000 */
[----:B------:R-:W-:Y:S01]  /*4060*/  UMOV UR59, 0x40000040 ;  /* 0x40000040003b7882 */ /* 0x000fe20000000000 */
[----:B------:R-:W-:Y:S01]  /*4070*/  UMOV UR4, UR22 ;  /* 0x0000001600047c82 */ /* 0x000fe20008000000 */
[----:B------:R-:W-:-:S02]  /*4080*/  ISETP.GT.AND P3, PT, R14, 0x19, PT ;  /* 0x000000190e00780c */ /* 0x000fc40003f64270 */
[----:B------:R-:W-:Y:S02]  /*4090*/  FSEL R54, R54, -INF , P4 ;  /* 0xff80000036367808 */ /* 0x000fe40002000000 */
[----:B------:R-:W-:Y:S02]  /*40a0*/  FMNMX.FTZ R5, R51, R20, !PT ;  /* 0x0000001433057209 */ /* 0x000fe40007810000 */
[----:B------:R-:W-:Y:S02]  /*40b0*/  ISETP.GT.AND P4, PT, R14, 0x20, PT ;  /* 0x000000200e00780c */ /* 0x000fe40003f84270 */
[----:B------:R-:W-:Y:S02]  /*40c0*/  FSEL R55, R55, -INF , P3 ;  /* 0xff80000037377808 */ /* 0x000fe40001800000 */
[----:B------:R-:W-:Y:S02]  /*40d0*/  FMNMX.FTZ R20, R54, R5, !PT ;  /* 0x0000000536147209 */ /* 0x000fe40007810000 */
[----:B------:R-:W-:-:S02]  /*40e0*/  ISETP.GT.AND P3, PT, R14, 0x21, PT ;  /* 0x000000210e00780c */ /* 0x000fc40003f64270 */
[----:B------:R-:W-:Y:S02]  /*40f0*/  FMNMX.FTZ R5, R55, R20, !PT ;  /* 0x0000001437057209 */ /* 0x000fe40007810000 */
[----:B------:R-:W-:Y:S01]  /*4100*/  FSEL R52, R52, -INF , P5 ;  /* 0xff80000034347808 */ /* 0x000fe20002800000 */
[----:B------:R-:W-:Y:S02]  /*4110*/  WARPGROUP.DEPBAR.LE gsb0, 0x0 ;  /* 0x00008000000079c5 */ /* 0x000fe40000010000 */
[----:B------:R-:W-:Y:S01]  /*4120*/  WARPGROUP.ARRIVE ;  /* 0x00000000000079c5 */ /* 0x000fe20000000000 */
[----:B------:R-:W-:Y:S02]  /*4130*/  FSEL R42, R42, -INF , P4 ;  /* 0xff8000002a2a7808 */ /* 0x000fe40002000000 */
[----:B------:R-:W-:Y:S02]  /*4140*/  ISETP.GT.AND P4, PT, R14, 0x28, PT ;  /* 0x000000280e00780c */ /* 0x000fe40003f84270 */
[----:B------:R-:W-:Y:S01]  /*4150*/  FSEL R43, R43, -INF , P3 ;  /* 0xff8000002b2b7808 */ /* 0x000fe20001800000 */
[----:B------:R-:W-:Y:S01]  /*4160*/  HGMMA.64x16x16.F32 R32, gdesc[UR56], R32, gsb0 ;  /* 0x00200000382079f0 */ /* 0x000fe20008000820 */
[----:B------:R-:W-:-:S02]  /*4170*/  FMNMX.FTZ R20, R42, R5, !PT ;  /* 0x000000052a147209 */ /* 0x000fc40007810000 */
[----:B------:R-:W-:Y:S02]  /*4180*/  ISETP.GT.AND P3, PT, R14, 0x29, PT ;  /* 0x000000290e00780c */ /* 0x000fe40003f64270 */
[----:B------:R-:W-:Y:S02]  /*4190*/  FSEL R46, R46, -INF , P4 ;  /* 0xff8000002e2e7808 */ /* 0x000fe40002000000 */
[----:B------:R-:W-:Y:S02]  /*41a0*/  FMNMX.FTZ R5, R43, R20, !PT ;  /* 0x000000142b057209 */ /* 0x000fe40007810000 */
[----:B------:R-:W-:Y:S02]  /*41b0*/  ISETP.GT.AND P4, PT, R14, 0x30, PT ;  /* 0x000000300e00780c */ /* 0x000fe40003f84270 */
[----:B------:R-:W-:Y:S02]  /*41c0*/  FSEL R47, R47, -INF , P3 ;  /* 0xff8000002f2f7808 */ /* 0x000fe40001800000 */
[----:B------:R-:W-:-:S02]  /*41d0*/  FMNMX.FTZ R20, R46, R5, !PT ;  /* 0x000000052e147209 */ /* 0x000fc40007810000 */
[----:B------:R-:W-:Y:S02]  /*41e0*/  ISETP.GT.AND P3, PT, R14, 0x31, PT ;  /* 0x000000310e00780c */ /* 0x000fe40003f64270 */
[----:B------:R-:W-:Y:S01]  /*41f0*/  FMNMX.FTZ R5, R47, R20, !PT ;  /* 0x000000142f057209 */ /* 0x000fe20007810000 */
[----:B------:R-:W-:Y:S02]  /*4200*/  WARPGROUP.DEPBAR.LE gsb0, 0x0 ;  /* 0x00008000000079c5 */ /* 0x000fe40000010000 */
[----:B------:R-:W-:Y:S01]  /*4210*/  WARPGROUP.ARRIVE ;  /* 0x00000000000079c5 */ /* 0x000fe20000000000 */
[----:B------:R-:W-:Y:S02]  /*4220*/  FSEL R34, R34, -INF , P4 ;  /* 0xff80000022227808 */ /* 0x000fe40002000000 */
[----:B------:R-:W-:Y:S02]  /*4230*/  ISETP.GT.AND P4, PT, R14, 0x38, PT ;  /* 0x000000380e00780c */ /* 0x000fe40003f84270 */
[----:B------:R-:W-:Y:S01]  /*4240*/  FSEL R35, R35, -INF , P3 ;  /* 0xff80000023237808 */ /* 0x000fe20001800000 */
[----:B------:R-:W-:Y:S01]  /*4250*/  HGMMA.64x16x16.F32 R24, gdesc[UR4], R24, gsb0 ;  /* 0x00200000041879f0 */ /* 0x000fe20008000818 */
[----:B------:R-:W-:Y:S01]  /*4260*/  FMNMX.FTZ R20, R34, R5, !PT ;  /* 0x0000000522147209 */ /* 0x000fe20007810000 */
[----:B------:R-:W-:Y:S01]  /*4270*/  ULDC UR5, c[0x0][0x988] ;  /* 0x0002620000057ab9 */ /* 0x000fe20000000800 */
[----:B------:R-:W-:Y:S01]  /*4280*/  ISETP.GT.AND P3, PT, R14, 0x39, PT ;  /* 0x000000390e00780c */ /* 0x000fe20003f64270 */
[----:B------:R-:W-:Y:S01]  /*4290*/  @UP0 ULDC UR6, c[0x0][0x44c] ;  /* 0x0001130000060ab9 */ /* 0x000fe20000000800 */
[----:B------:R-:W-:Y:S01]  /*42a0*/  FSEL R38, R38, -INF , P4 ;  /* 0xff80000026267808 */ /* 0x000fe20002000000 */
[----:B------:R-:W-:Y:S01]  /*42b0*/  UIMAD.WIDE.U32 UR6, UR19, UR6, URZ ;  /* 0x00000006130672a5 */ /* 0x000fe2000f8e003f */
[----:B------:R-:W-:Y:S01]  /*42c0*/  FMNMX.FTZ R5, R35, R20, !PT ;  /* 0x0000001423057209 */ /* 0x000fe20007810000 */
[----:B------:R-:W-:Y:S01]  /*42d0*/  UMOV UR4, UR19 ;  /* 0x0000001300047c82 */ /* 0x000fe20008000000 */
[----:B------:R-:W-:Y:S01]  /*42e0*/  ISETP.GT.AND P4, PT, R14, 0x40, PT ;  /* 0x000000400e00780c */ /* 0x000fe20003f84270 */
[----:B------:R-:W-:Y:S01]  /*42f0*/  @UP0 USHF.R.U32.HI UR4, URZ, UR11, UR7 ;  /* 0x0000000b3f040299 */ /* 0x000fe20008011607 */
[----:B------:R-:W-:-:S02]  /*4300*/  FSEL R39, R39, -INF , P3 ;  /* 0xff80000027277808 */ /* 0x000fc40001800000 */
[----:B------:R-:W-:Y:S01]  /*4310*/  FMNMX.FTZ R20, R38, R5, !PT ;  /* 0x0000000526147209 */ /* 0x000fe20007810000 */
[----:B------:R-:W-:Y:S01]  /*4320*/  UIADD3 UR6, UR10, UR4, URZ ;  /* 0x000000040a067290 */ /* 0x000fe2000fffe03f */
[----:B------:R-:W-:Y:S02]  /*4330*/  ISETP.GT.AND P3, PT, R14, 0x41, PT ;  /* 0x000000410e00780c */ /* 0x000fe40003f64270 */
[----:B------:R-:W-:Y:S01]  /*4340*/  FMNMX.FTZ R5, R39, R20, !PT ;  /* 0x0000001427057209 */ /* 0x000fe20007810000 */
[----:B------:R-:W-:-:S04]  /*4350*/  UIMAD.WIDE UR6, UR6, 0x66666667, URZ ;  /* 0x66666667060678a5 */ /* 0x000fc8000f8e023f */
[----:B------:R-:W-:-:S04]  /*4360*/  USHF.R.U32.HI UR4, URZ, 0x1f, UR7 ;  /* 0x0000001f3f047899 */ /* 0x000fc80008011607 */
[----:B------:R-:W-:-:S04]  /*4370*/  ULEA.HI.SX32 UR4, UR7, UR4, 0x1b ;  /* 0x0000000407047291 */ /* 0x000fc8000f8fda3f */
[----:B------:R-:W-:-:S04]  /*4380*/  UISETP.LT.AND UP1, UPT, URZ, UR4, UPT ;  /* 0x000000043f00728c */ /* 0x000fc8000bf21270 */
[----:B------:R-:W-:-:S04]  /*4390*/  USEL UR15, URZ, UR4, !UP1 ;  /* 0x000000043f0f7287 */ /* 0x000fc8000c800000 */
[----:B------:R-:W-:Y:S02]  /*43a0*/  UISETP.GE.AND UP1, UPT, UR14, UR15, UPT ;  /* 0x0000000f0e00728c */ /* 0x000fe4000bf26270 */
[----:B------:R-:W-:Y:S01]  /*43b0*/  IMAD.U32 R231, RZ, RZ, UR15 ;  /* 0x0000000fffe77e24 */ /* 0x000fe2000f8e00ff */
[----:B------:R-:W-:Y:S02]  /*43c0*/  WARPGROUP.DEPBAR.LE gsb0, 0x0 ;  /* 0x00008000000079c5 */ /* 0x000fe40000010000 */
[----:B------:R-:W-:Y:S01]  /*43d0*/  FSEL R26, R26, -INF , P4 ;  /* 0xff8000001a1a7808 */ /* 0x000fe20002000000 */
[----:B------:R0:W-:Y:S01]  /*43e0*/  @!P1 SYNCS.ARRIVE.TRANS64.RED.A1T0 RZ, [R0+URZ], RZ ;  /* 0x000000ff00ff99a7 */ /* 0x0001e2000810043f */
[----:B------:R-:W-:Y:S02]  /*43f0*/  ISETP.GT.AND P4, PT, R14, 0x48, PT ;  /* 0x000000480e00780c */ /* 0x000fe40003f84270 */
[----:B------:R-:W-:Y:S02]  /*4400*/  FSEL R27, R27, -INF , P3 ;  /* 0xff8000001b1b7808 */ /* 0x000fe40001800000 */
[----:B------:R-:W-:-:S02]  /*4410*/  FMNMX.FTZ R20, R26, R5, !PT ;  /* 0x000000051a147209 */ /* 0x000fc40007810000 */
[----:B------:R-:W-:Y:S02]  /*4420*/  ISETP.GT.AND P3, PT, R14, 0x49, PT ;  /* 0x000000490e00780c */ /* 0x000fe40003f64270 */
[----:B------:R-:W-:Y:S02]  /*4430*/  FSEL R30, R30, -INF , P4 ;  /* 0xff8000001e1e7808 */ /* 0x000fe40002000000 */
[----:B------:R-:W-:Y:S02]  /*4440*/  FMNMX.FTZ R5, R27, R20, !PT ;  /* 0x000000141b057209 */ /* 0x000fe40007810000 */
[----:B------:R-:W-:Y:S02]  /*4450*/  FSEL R31, R31, -INF , P3 ;  /* 0xff8000001f1f7808 */ /* 0x000fe40001800000 */
[----:B------:R-:W-:Y:S02]  /*4460*/  FMNMX.FTZ R14, R30, R5, !PT ;  /* 0x000000051e0e7209 */ /* 0x000fe40007810000 */
[----:B------:R-:W-:-:S02]  /*4470*/  ISETP.GT.AND P3, PT, R3, RZ, PT ;  /* 0x000000ff0300720c */ /* 0x000fc40003f64270 */
[----:B------:R-:W-:Y:S02]  /*4480*/  FMNMX.FTZ R14, R31, R14, !PT ;  /* 0x0000000e1f0e7209 */ /* 0x000fe40007810000 */
[----:B------:R-:W-:Y:S02]  /*4490*/  ISETP.GT.AND P4, PT, R3, 0x1, PT ;  /* 0x000000010300780c */ /* 0x000fe40003f84270 */
[----:B------:R-:W-:Y:S01]  /*44a0*/  FSEL R56, R56, -INF , P3 ;  /* 0xff80000038387808 */ /* 0x000fe20001800000 */
[----:B------:R-:W1:Y:S01]  /*44b0*/  SHFL.BFLY PT, R5, R14, 0x2, 0x1f ;  /* 0x0c401f000e057f89 */ /* 0x000e6200000e0000 */
[----:B------:R-:W-:Y:S02]  /*44c0*/  FSEL R57, R57, -INF , P4 ;  /* 0xff80000039397808 */ /* 0x000fe40002000000 */
[C---:B------:R-:W-:Y:S02]  /*44d0*/  ISETP.GT.AND P3, PT, R3.reuse, 0x9, PT ;  /* 0x000000090300780c */ /* 0x040fe40003f64270 */
[----:B------:R-:W-:-:S02]  /*44e0*/  ISETP.GT.AND P4, PT, R3, 0x11, PT ;  /* 0x000000110300780c */ /* 0x000fc40003f84270 */
[----:B------:R-:W-:Y:S02]  /*44f0*/  FSEL R61, R61, -INF , P3 ;  /* 0xff8000003d3d7808 */ /* 0x000fe40001800000 */
[----:B------:R-:W-:Y:S02]  /*4500*/  ISETP.GT.AND P3, PT, R3, 0x10, PT ;  /* 0x000000100300780c */ /* 0x000fe40003f64270 */
[----:B------:R-:W-:Y:S02]  /*4510*/  FSEL R49, R49, -INF , P4 ;  /* 0xff80000031317808 */ /* 0x000fe40002000000 */
[----:B------:R-:W-:Y:S02]  /*4520*/  FSEL R48, R48, -INF , P3 ;  /* 0xff80000030307808 */ /* 0x000fe40001800000 */
[C---:B------:R-:W-:Y:S02]  /*4530*/  ISETP.GT.AND P3, PT, R3.reuse, 0x19, PT ;  /* 0x000000190300780c */ /* 0x040fe40003f64270 */
[----:B------:R-:W-:-:S02]  /*4540*/  ISETP.GT.AND P4, PT, R3, 0x20, PT ;  /* 0x000000200300780c */ /* 0x000fc40003f84270 */
[----:B------:R-:W-:Y:S02]  /*4550*/  FSEL R53, R53, -INF , P3 ;  /* 0xff80000035357808 */ /* 0x000fe40001800000 */
[C---:B------:R-:W-:Y:S02]  /*4560*/  ISETP.GT.AND P3, PT, R3.reuse, 0x21, PT ;  /* 0x000000210300780c */ /* 0x040fe40003f64270 */
[----:B------:R-:W-:Y:S02]  /*4570*/  FSEL R40, R40, -INF , P4 ;  /* 0xff80000028287808 */ /* 0x000fe40002000000 */
[----:B-1----:R-:W-:Y:S02]  /*4580*/  FMNMX.FTZ R20, R14, R5, !PT ;  /* 0x000000050e147209 */ /* 0x002fe40007810000 */
[----:B------:R-:W-:Y:S02]  /*4590*/  FMNMX.FTZ R5, R56, R57, !PT ;  /* 0x0000003938057209 */ /* 0x000fe40007810000 */
[----:B------:R-:W-:Y:S01]  /*45a0*/  ISETP.GT.AND P4, PT, R3, 0x28, PT ;  /* 0x000000280300780c */ /* 0x000fe20003f84270 */
[----:B------:R-:W1:Y:S01]  /*45b0*/  SHFL.BFLY PT, R21, R20, 0x1, 0x1f ;  /* 0x0c201f0014157f89 */ /* 0x000e6200000e0000 */
[----:B------:R-:W-:-:S02]  /*45c0*/  FMNMX.FTZ R2, R60, R5, !PT ;  /* 0x000000053c027209 */ /* 0x000fc40007810000 */
[----:B------:R-:W-:Y:S02]  /*45d0*/  FSEL R41, R41, -INF , P3 ;  /* 0xff80000029297808 */ /* 0x000fe40001800000 */
[----:B------:R-:W-:Y:S02]  /*45e0*/  FMNMX.FTZ R5, R61, R2, !PT ;  /* 0x000000023d057209 */ /* 0x000fe40007810000 */
[----:B------:R-:W-:Y:S02]  /*45f0*/  ISETP.GT.AND P3, PT, R3, 0x29, PT ;  /* 0x000000290300780c */ /* 0x000fe40003f64270 */
[----:B------:R-:W-:Y:S02]  /*4600*/  FMNMX.FTZ R2, R48, R5, !PT ;  /* 0x0000000530027209 */ /* 0x000fe40007810000 */
[----:B------:R-:W-:Y:S02]  /*4610*/  FSEL R44, R44, -INF , P4 ;  /* 0xff8000002c2c7808 */ /* 0x000fe40002000000 */
[----:B------:R-:W-:-:S02]  /*4620*/  FMNMX.FTZ R5, R49, R2, !PT ;  /* 0x0000000231057209 */ /* 0x000fc40007810000 */
[----:B------:R-:W-:Y:S02]  /*4630*/  FSEL R45, R45, -INF , P3 ;  /* 0xff8000002d2d7808 */ /* 0x000fe40001800000 */
[----:B------:R-:W-:Y:S02]  /*4640*/  FMNMX.FTZ R2, R52, R5, !PT ;  /* 0x0000000534027209 */ /* 0x000fe40007810000 */
[----:B------:R-:W-:Y:S02]  /*4650*/  ISETP.GT.AND P3, PT, R3, 0x30, PT ;  /* 0x000000300300780c */ /* 0x000fe40003f64270 */
[----:B------:R-:W-:Y:S02]  /*4660*/  FMNMX.FTZ R5, R53, R2, !PT ;  /* 0x0000000235057209 */ /* 0x000fe40007810000 */
[----:B------:R-:W-:Y:S02]  /*4670*/  ISETP.GT.AND P4, PT, R3, 0x31, PT ;  /* 0x000000310300780c */ /* 0x000fe40003f84270 */
[----:B------:R-:W-:-:S02]  /*4680*/  FMNMX.FTZ R2, R40, R5, !PT ;  /* 0x0000000528027209 */ /* 0x000fc40007810000 */
[----:B------:R-:W-:Y:S02]  /*4690*/  FSEL R32, R32, -INF , P3 ;  /* 0xff80000020207808 */ /* 0x000fe40001800000 */
[----:B------:R-:W-:Y:S02]  /*46a0*/  FMNMX.FTZ R5, R41, R2, !PT ;  /* 0x0000000229057209 */ /* 0x000fe40007810000 */
[----:B------:R-:W-:Y:S02]  /*46b0*/  ISETP.GT.AND P3, PT, R3, 0x38, PT ;  /* 0x000000380300780c */ /* 0x000fe40003f64270 */
[----:B------:R-:W-:Y:S02]  /*46c0*/  FMNMX.FTZ R2, R44, R5, !PT ;  /* 0x000000052c027209 */ /* 0x000fe40007810000 */
[----:B------:R-:W-:Y:S02]  /*46d0*/  FSEL R33, R33, -INF , P4 ;  /* 0xff80000021217808 */ /* 0x000fe40002000000 */
[----:B------:R-:W-:-:S02]  /*46e0*/  FMNMX.FTZ R5, R45, R2, !PT ;  /* 0x000000022d057209 */ /* 0x000fc40007810000 */
[----:B------:R-:W-:Y:S02]  /*46f0*/  ISETP.GT.AND P4, PT, R3, 0x39, PT ;  /* 0x000000390300780c */ /* 0x000fe40003f84270 */
[----:B------:R-:W-:Y:S02]  /*4700*/  FMNMX.FTZ R2, R32, R5, !PT ;  /* 0x0000000520027209 */ /* 0x000fe40007810000 */
[----:B------:R-:W-:Y:S02]  /*4710*/  FSEL R36, R36, -INF , P3 ;  /* 0xff80000024247808 */ /* 0x000fe40001800000 */
[----:B------:R-:W-:Y:S02]  /*4720*/  FMNMX.FTZ R5, R33, R2, !PT ;  /* 0x0000000221057209 */ /* 0x000fe40007810000 */
[----:B------:R-:W-:Y:S02]  /*4730*/  FSEL R37, R37, -INF , P4 ;  /* 0xff80000025257808 */ /* 0x000fe40002000000 */
[----:B------:R-:W-:-:S02]  /*4740*/  ISETP.GT.AND P3, PT, R3, 0x40, PT ;  /* 0x000000400300780c */ /* 0x000fc40003f64270 */
[----:B------:R-:W-:Y:S02]  /*4750*/  FMNMX.FTZ R2, R36, R5, !PT ;  /* 0x0000000524027209 */ /* 0x000fe40007810000 */
[----:B------:R-:W-:Y:S02]  /*4760*/  ISETP.GT.AND P4, PT, R3, 0x41, PT ;  /* 0x000000410300780c */ /* 0x000fe40003f84270 */
[----:B------:R-:W-:Y:S02]  /*4770*/  FSEL R24, R24, -INF , P3 ;  /* 0xff80000018187808 */ /* 0x000fe40001800000 */
[----:B------:R-:W-:Y:S02]  /*4780*/  FMNMX.FTZ R5, R37, R2, !PT ;  /* 0x0000000225057209 */ /* 0x000fe40007810000 */
[----:B------:R-:W-:Y:S02]  /*4790*/  ISETP.GT.AND P3, PT, R3, 0x48, PT ;  /* 0x000000480300780c */ /* 0x000fe40003f64270 */
[----:B------:R-:W-:-:S02]  /*47a0*/  FSEL R25, R25, -INF , P4 ;  /* 0xff80000019197808 */ /* 0x000fc40002000000 */
[----:B------:R-:W-:Y:S02]  /*47b0*/  FMNMX.FTZ R2, R24, R5, !PT ;  /* 0x0000000518027209 */ /* 0x000fe40007810000 */
[----:B------:R-:W-:Y:S02]  /*47c0*/  ISETP.GT.AND P4, PT, R3, 0x49, PT ;  /* 0x000000490300780c */ /* 0x000fe40003f84270 */
[----:B------:R-:W-:Y:S02]  /*47d0*/  FSEL R28, R28, -INF , P3 ;  /* 0xff8000001c1c7808 */ /* 0x000fe40001800000 */
[----:B------:R-:W-:Y:S02]  /*47e0*/  FMNMX.FTZ R3, R25, R2, !PT ;  /* 0x0000000219037209 */ /* 0x000fe40007810000 */
[----:B------:R-:W-:Y:S02]  /*47f0*/  FSEL R29, R29, -INF , P4 ;  /* 0xff8000001d1d7808 */ /* 0x000fe40002000000 */
[----:B------:R-:W-:-:S02]  /*4800*/  FMNMX.FTZ R2, R28, R3, !PT ;  /* 0x000000031c027209 */ /* 0x000fc40007810000 */
[----:B-1----:R-:W-:Y:S02]  /*4810*/  FMNMX.FTZ R4, R20, R21, !PT ;  /* 0x0000001514047209 */ /* 0x002fe40007810000 */
[----:B------:R-:W-:Y:S02]  /*4820*/  FMNMX.FTZ R2, R29, R2, !PT ;  /* 0x000000021d027209 */ /* 0x000fe40007810000 */
[C---:B------:R-:W-:Y:S01]  /*4830*/  FSETP.NEU.FTZ.AND P6, PT, R4.reuse, -INF , PT ;  /* 0xff8000000400780b */ /* 0x040fe20003fdd000 */
[----:B------:R-:W-:Y:S02]  /*4840*/  FMUL.FTZ R14, R4, UR5 ;  /* 0x00000005040e7c20 */ /* 0x000fe40008410000 */
[----:B------:R-:W1:Y:S03]  /*4850*/  SHFL.BFLY PT, R3, R2, 0x2, 0x1f ;  /* 0x0c401f0002037f89 */ /* 0x000e6600000e0000 */
[----:B------:R-:W-:-:S05]  /*4860*/  FSEL R14, R14, RZ, P6 ;  /* 0x000000ff0e0e7208 */ /* 0x000fca0003000000 */
        /* <DEDUP_REMOVED lines=14> */
[----:B------:R-:W2:Y:S01]  /*4950*/  MUFU.EX2 R59, R59 ;  /* 0x0000003b003b7308 */ /* 0x000ea20000000800 */
[--C-:B------:R-:W-:Y:S01]  /*4960*/  FFMA.FTZ R35, R35, UR5, -R14.reuse ;  /* 0x0000000523237c23 */ /* 0x100fe2000801080e */
[----:B-1----:R-:W-:Y:S01]  /*4970*/  FMNMX.FTZ R5, R2, R3, !PT ;  /* 0x0000000302057209 */ /* 0x002fe20007810000 */
[--C-:B------:R-:W-:Y:S01]  /*4980*/  FFMA.FTZ R38, R38, UR5, -R14.reuse ;  /* 0x0000000526267c23 */ /* 0x100fe2000801080e */
[--C-:B------:R-:W-:Y:S01]  /*4990*/  FFMA.FTZ R39, R39, UR5, -R14.reuse ;  /* 0x0000000527277c23 */ /* 0x100fe2000801080e */
[--C-:B------:R-:W-:Y:S01]  /*49a0*/  FFMA.FTZ R26, R26, UR5, -R14.reuse ;  /* 0x000000051a1a7c23 */ /* 0x100fe2000801080e */
[--C-:B------:R-:W-:Y:S01]  /*49b0*/  FFMA.FTZ R27, R27, UR5, -R14.reuse ;  /* 0x000000051b1b7c23 */ /* 0x100fe2000801080e */
[----:B------:R-:W1:Y:S01]  /*49c0*/  SHFL.BFLY PT, R2, R5, 0x1, 0x1f ;  /* 0x0c201f0005027f89 */ /* 0x000e6200000e0000 */
[----:B------:R-:W-:Y:S01]  /*49d0*/  MUFU.EX2 R62, R62 ;  /* 0x0000003e003e7308 */ /* 0x000fe20000000800 */
[--C-:B------:R-:W-:Y:S01]  /*49e0*/  FFMA.FTZ R30, R30, UR5, -R14.reuse ;  /* 0x000000051e1e7c23 */ /* 0x100fe2000801080e */
[----:B------:R-:W-:-:S06]  /*49f0*/  FFMA.FTZ R14, R31, UR5, -R14 ;  /* 0x000000051f0e7c23 */ /* 0x000fcc000801080e */
[----:B------:R-:W3:Y:S01]  /*4a00*/  MUFU.EX2 R63, R63 ;  /* 0x0000003f003f7308 */ /* 0x000ee20000000800 */
[----:B--2---:R-:W-:-:S07]  /*4a10*/  F2FP.F16.F32.PACK_AB R209, R59, R58 ;  /* 0x0000003a3bd1723e */ /* 0x004fce00000000ff */
[----:B------:R-:W2:Y:S01]  /*4a20*/  MUFU.EX2 R50, R50 ;  /* 0x0000003200327308 */ /* 0x000ea20000000800 */
[----:B-1----:R-:W-:-:S07]  /*4a30*/  FMNMX.FTZ R3, R5, R2, !PT ;  /* 0x0000000205037209 */ /* 0x002fce0007810000 */
[----:B------:R-:W1:Y:S01]  /*4a40*/  MUFU.EX2 R51, R51 ;  /* 0x0000003300337308 */ /* 0x000e620000000800 */
[----:B------:R-:W-:Y:S01]  /*4a50*/  FADD.FTZ R5, R58, R59 ;  /* 0x0000003b3a057221 */ /* 0x000fe20000010000 */
[----:B---3--:R-:W-:Y:S02]  /*4a60*/  F2FP.F16.F32.PACK_AB R211, R63, R62 ;  /* 0x0000003e3fd3723e */ /* 0x008fe400000000ff */
[----:B------:R-:W-:Y:S01]  /*4a70*/  CS2R R58, SRZ ;  /* 0x00000000003a7805 */ /* 0x000fe2000001ff00 */
[C---:B------:R-:W-:Y:S01]  /*4a80*/  FMUL.FTZ R2, R3.reuse, UR5 ;  /* 0x0000000503027c20 */ /* 0x040fe20008410000 */
[----:B------:R-:W-:Y:S02]  /*4a90*/  FSETP.NEU.FTZ.AND P3, PT, R3, -INF , PT ;  /* 0xff8000000300780b */ /* 0x000fe40003f7d000 */
[----:B------:R-:W3:Y:S02]  /*4aa0*/  MUFU.EX2 R54, R54 ;  /* 0x0000003600367308 */ /* 0x000ee40000000800 */
[----:B------:R-:W-:-:S02]  /*4ab0*/  FSEL R2, R2, RZ, P3 ;  /* 0x000000ff02027208 */ /* 0x000fc40001800000 */
[----:B------:R-:W-:-:S03]  /*4ac0*/  PLOP3.LUT P3, PT, PT, PT, UP1, 0x80, 0x0 ;  /* 0x000000000000781c */ /* 0x000fc60003f6f018 */
[--C-:B------:R-:W-:Y:S01]  /*4ad0*/  FFMA.FTZ R56, R56, UR5, -R2.reuse ;  /* 0x0000000538387c23 */ /* 0x100fe20008010802 */
        /* <DEDUP_REMOVED lines=12> */
[----:B----4-:R-:W-:Y:S01]  /*4ba0*/  FADD.FTZ R14, R62, R5 ;  /* 0x000000053e0e7221 */ /* 0x010fe20000010000 */
[--C-:B------:R-:W-:Y:S01]  /*4bb0*/  FFMA.FTZ R45, R45, UR5, -R2.reuse ;  /* 0x000000052d2d7c23 */ /* 0x100fe20008010802 */
[--C-:B------:R-:W-:Y:S01]  /*4bc0*/  FFMA.FTZ R32, R32, UR5, -R2.reuse ;  /* 0x0000000520207c23 */ /* 0x100fe20008010802 */
[----:B------:R-:W-:Y:S01]  /*4bd0*/  FFMA.FTZ R33, R33, UR5, -R2 ;  /* 0x0000000521217c23 */ /* 0x000fe20008010802 */
[----:B------:R-:W-:Y:S01]  /*4be0*/  FADD.FTZ R5, R63, R14 ;  /* 0x0000000e3f057221 */ /* 0x000fe20000010000 */
[--C-:B------:R-:W-:Y:S01]  /*4bf0*/  FFMA.FTZ R36, R36, UR5, -R2.reuse ;  /* 0x0000000524247c23 */ /* 0x100fe20008010802 */
[--C-:B------:R-:W-:Y:S01]  /*4c00*/  FFMA.FTZ R37, R37, UR5, -R2.reuse ;  /* 0x0000000525257c23 */ /* 0x100fe20008010802 */
[----:B------:R-:W4:Y:S01]  /*4c10*/  MUFU.EX2 R57, R57 ;  /* 0x0000003900397308 */ /* 0x000f220000000800 */
[----:B--2---:R-:W-:Y:S01]  /*4c20*/  FADD.FTZ R14, R50, R5 ;  /* 0x00000005320e7221 */ /* 0x004fe20000010000 */
[--C-:B------:R-:W-:Y:S01]  /*4c30*/  FFMA.FTZ R24, R24, UR5, -R2.reuse ;  /* 0x0000000518187c23 */ /* 0x100fe20008010802 */
[--C-:B------:R-:W-:Y:S01]  /*4c40*/  FFMA.FTZ R25, R25, UR5, -R2.reuse ;  /* 0x0000000519197c23 */ /* 0x100fe20008010802 */
[----:B------:R-:W-:Y:S01]  /*4c50*/  FFMA.FTZ R28, R28, UR5, -R2 ;  /* 0x000000051c1c7c23 */ /* 0x000fe20008010802 */
[----:B-1----:R-:W-:Y:S01]  /*4c60*/  FADD.FTZ R21, R51, R14 ;  /* 0x0000000e33157221 */ /* 0x002fe20000010000 */
[----:B------:R-:W-:Y:S01]  /*4c70*/  FFMA.FTZ R2, R29, UR5, -R2 ;  /* 0x000000051d027c23 */ /* 0x000fe20008010802 */
[----:B------:R-:W-:Y:S01]  /*4c80*/  F2FP.F16.F32.PACK_AB R205, R51, R50 ;  /* 0x0000003233cd723e */ /* 0x000fe200000000ff */
[----:B------:R-:W1:Y:S01]  /*4c90*/  MUFU.EX2 R60, R60 ;  /* 0x0000003c003c7308 */ /* 0x000e620000000800 */
[----:B---3--:R-:W-:Y:S01]  /*4ca0*/  FADD.FTZ R20, R54, R21 ;  /* 0x0000001536147221 */ /* 0x008fe20000010000 */
[----:B------:R-:W-:-:S02]  /*4cb0*/  CS2R R62, SRZ ;  /* 0x00000000003e7805 */ /* 0x000fc4000001ff00 */
[----:B------:R-:W-:-:S04]  /*4cc0*/  CS2R R50, SRZ ;  /* 0x0000000000327805 */ /* 0x000fc8000001ff00 */
[----:B------:R-:W2:Y:S01]  /*4cd0*/  MUFU.EX2 R55, R55 ;  /* 0x0000003700377308 */ /* 0x000ea20000000800 */
[----:B----4-:R-:W-:Y:S01]  /*4ce0*/  FADD.FTZ R5, R56, R57 ;  /* 0x0000003938057221 */ /* 0x010fe20000010000 */
[----:B------:R-:W-:Y:S02]  /*4cf0*/  F2FP.F16.F32.PACK_AB R208, R57, R56 ;  /* 0x0000003839d0723e */ /* 0x000fe400000000ff */
[----:B------:R-:W-:-:S04]  /*4d00*/  CS2R R56, SRZ ;  /* 0x0000000000387805 */ /* 0x000fc8000001ff00 */
[----:B------:R-:W3:Y:S01]  /*4d10*/  MUFU.EX2 R61, R61 ;  /* 0x0000003d003d7308 */ /* 0x000ee20000000800 */
[----:B-1----:R-:W-:-:S07]  /*4d20*/  FADD.FTZ R14, R60, R5 ;  /* 0x000000053c0e7221 */ /* 0x002fce0000010000 */
[----:B------:R-:W1:Y:S01]  /*4d30*/  MUFU.EX2 R42, R42 ;  /* 0x0000002a002a7308 */ /* 0x000e620000000800 */
[C---:B--2---:R-:W-:Y:S01]  /*4d40*/  FADD.FTZ R21, R55.reuse, R20 ;  /* 0x0000001437157221 */ /* 0x044fe20000010000 */
[----:B------:R-:W-:Y:S02]  /*4d50*/  F2FP.F16.F32.PACK_AB R207, R55, R54 ;  /* 0x0000003637cf723e */ /* 0x000fe400000000ff */
[----:B------:R-:W-:-:S04]  /*4d60*/  CS2R R54, SRZ ;  /* 0x0000000000367805 */ /* 0x000fc8000001ff00 */
[----:B------:R-:W2:Y:S01]  /*4d70*/  MUFU.EX2 R48, R48 ;  /* 0x0000003000307308 */ /* 0x000ea20000000800 */
[C---:B---3--:R-:W-:Y:S01]  /*4d80*/  FADD.FTZ R5, R61.reuse, R14 ;  /* 0x0000000e3d057221 */ /* 0x048fe20000010000 */
[----:B------:R-:W-:Y:S02]  /*4d90*/  F2FP.F16.F32.PACK_AB R210, R61, R60 ;  /* 0x0000003c3dd2723e */ /* 0x000fe400000000ff */
[----:B------:R-:W-:-:S04]  /*4da0*/  CS2R R60, SRZ ;  /* 0x00000000003c7805 */ /* 0x000fc8000001ff00 */
[----:B------:R-:W3:Y:S01]  /*4db0*/  MUFU.EX2 R43, R43 ;  /* 0x0000002b002b7308 */ /* 0x000ee20000000800 */
[----:B-1----:R-:W-:-:S07]  /*4dc0*/  FADD.FTZ R20, R42, R21 ;  /* 0x000000152a147221 */ /* 0x002fce0000010000 */
[----:B------:R-:W1:Y:S01]  /*4dd0*/  MUFU.EX2 R49, R49 ;  /* 0x0000003100317308 */ /* 0x000e620000000800 */
[----:B--2---:R-:W-:-:S07]  /*4de0*/  FADD.FTZ R14, R48, R5 ;  /* 0x00000005300e7221 */ /* 0x004fce0000010000 */
[----:B------:R-:W0:Y:S01]  /*4df0*/  MUFU.EX2 R46, R46 ;  /* 0x0000002e002e7308 */ /* 0x000e220000000800 */
[C---:B---3--:R-:W-:Y:S01]  /*4e00*/  FADD.FTZ R21, R43.reuse, R20 ;  /* 0x000000142b157221 */ /* 0x048fe20000010000 */
[----:B------:R-:W-:Y:S02]  /*4e10*/  F2FP.F16.F32.PACK_AB R201, R43, R42 ;  /* 0x0000002a2bc9723e */ /* 0x000fe400000000ff */
[----:B------:R-:W-:-:S04]  /*4e20*/  CS2R R42, SRZ ;  /* 0x00000000002a7805 */ /* 0x000fc8000001ff00 */
[----:B------:R-:W2:Y:S01]  /*4e30*/  MUFU.EX2 R52, R52 ;  /* 0x0000003400347308 */ /* 0x000ea20000000800 */
[C---:B-1----:R-:W-:Y:S01]  /*4e40*/  FADD.FTZ R5, R49.reuse, R14 ;  /* 0x0000000e31057221 */ /* 0x042fe20000010000 */
[----:B------:R-:W-:Y:S02]  /*4e50*/  F2FP.F16.F32.PACK_AB R204, R49, R48 ;  /* 0x0000003031cc723e */ /* 0x000fe400000000ff */
[----:B------:R-:W-:-:S04]  /*4e60*/  CS2R R48, SRZ ;  /* 0x0000000000307805 */ /* 0x000fc8000001ff00 */
[----:B------:R-:W1:Y:S01]  /*4e70*/  MUFU.EX2 R47, R47 ;  /* 0x0000002f002f7308 */ /* 0x000e620000000800 */
[----:B0-----:R-:W-:-:S07]  /*4e80*/  FADD.FTZ R0, R46, R21 ;  /* 0x000000152e007221 */ /* 0x001fce0000010000 */
[----:B------:R-:W0:Y:S01]  /*4e90*/  MUFU.EX2 R53, R53 ;  /* 0x0000003500357308 */ /* 0x000e220000000800 */
[----:B--2---:R-:W-:-:S07]  /*4ea0*/  FADD.FTZ R14, R52, R5 ;  /* 0x00000005340e7221 */ /* 0x004fce0000010000 */
[----:B------:R-:W2:Y:S01]  /*4eb0*/  MUFU.EX2 R34, R34 ;  /* 0x0000002200227308 */ /* 0x000ea20000000800 */
[C---:B-1----:R-:W-:Y:S01]  /*4ec0*/  FADD.FTZ R21, R47.reuse, R0 ;  /* 0x000000002f157221 */ /* 0x042fe20000010000 */
[----:B------:R-:W-:Y:S02]  /*4ed0*/  F2FP.F16.F32.PACK_AB R203, R47, R46 ;  /* 0x0000002e2fcb723e */ /* 0x000fe400000000ff */
[----:B------:R-:W-:-:S04]  /*4ee0*/  CS2R R46, SRZ ;  /* 0x00000000002e7805 */ /* 0x000fc8000001ff00 */
[----:B------:R-:W1:Y:S01]  /*4ef0*/  MUFU.EX2 R40, R40 ;  /* 0x0000002800287308 */ /* 0x000e620000000800 */
[C---:B0-----:R-:W-:Y:S01]  /*4f00*/  FADD.FTZ R5, R53.reuse, R14 ;  /* 0x0000000e35057221 */ /* 0x041fe20000010000 */
[----:B------:R-:W-:Y:S02]  /*4f10*/  F2FP.F16.F32.PACK_AB R206, R53, R52 ;  /* 0x0000003435ce723e */ /* 0x000fe400000000ff */
[----:B------:R-:W-:-:S04]  /*4f20*/  CS2R R52, SRZ ;  /* 0x0000000000347805 */ /* 0x000fc8000001ff00 */
[----:B------:R-:W0:Y:S01]  /*4f30*/  MUFU.EX2 R35, R35 ;  /* 0x0000002300237308 */ /* 0x000e220000000800 */
[----:B--2---:R-:W-:-:S07]  /*4f40*/  FADD.FTZ R14, R34, R21 ;  /* 0x00000015220e7221 */ /* 0x004fce0000010000 */
[----:B------:R-:W2:Y:S01]  /*4f50*/  MUFU.EX2 R41, R41 ;  /* 0x0000002900297308 */ /* 0x000ea20000000800 */
[----:B-1----:R-:W-:-:S07]  /*4f60*/  FADD.FTZ R0, R40, R5 ;  /* 0x0000000528007221 */ /* 0x002fce0000010000 */
[----:B------:R-:W1:Y:S01]  /*4f70*/  MUFU.EX2 R38, R38 ;  /* 0x0000002600267308 */ /* 0x000e620000000800 */
[C---:B0-----:R-:W-:Y:S01]  /*4f80*/  FADD.FTZ R21, R35.reuse, R14 ;  /* 0x0000000e23157221 */ /* 0x041fe20000010000 */
[----:B------:R-:W-:Y:S02]  /*4f90*/  F2FP.F16.F32.PACK_AB R197, R35, R34 ;  /* 0x0000002223c5723e */ /* 0x000fe400000000ff */
[----:B------:R-:W-:-:S04]  /*4fa0*/  CS2R R34, SRZ ;  /* 0x0000000000227805 */ /* 0x000fc8000001ff00 */
[----:B------:R-:W0:Y:S01]  /*4fb0*/  MUFU.EX2 R44, R44 ;  /* 0x0000002c002c7308 */ /* 0x000e220000000800 */
[C---:B--2---:R-:W-:Y:S01]  /*4fc0*/  FADD.FTZ R5, R41.reuse, R0 ;  /* 0x0000000029057221 */ /* 0x044fe20000010000 */
[----:B------:R-:W-:Y:S02]  /*4fd0*/  F2FP.F16.F32.PACK_AB R200, R41, R40 ;  /* 0x0000002829c8723e */ /* 0x000fe400000000ff */
[----:B------:R-:W-:-:S04]  /*4fe0*/  CS2R R40, SRZ ;  /* 0x0000000000287805 */ /* 0x000fc8000001ff00 */
[----:B------:R-:W2:Y:S01]  /*4ff0*/  MUFU.EX2 R39, R39 ;  /* 0x0000002700277308 */ /* 0x000ea20000000800 */
[----:B-1----:R-:W-:-:S07]  /*5000*/  FADD.FTZ R14, R38, R21 ;  /* 0x00000015260e7221 */ /* 0x002fce0000010000 */
[----:B------:R-:W1:Y:S01]  /*5010*/  MUFU.EX2 R45, R45 ;  /* 0x0000002d002d7308 */ /* 0x000e620000000800 */
[----:B0-----:R-:W-:-:S07]  /*5020*/  FADD.FTZ R0, R44, R5 ;  /* 0x000000052c007221 */ /* 0x001fce0000010000 */
[----:B------:R-:W0:Y:S01]  /*5030*/  MUFU.EX2 R26, R26 ;  /* 0x0000001a001a7308 */ /* 0x000e220000000800 */
[C---:B--2---:R-:W-:Y:S01]  /*5040*/  FADD.FTZ R21, R39.reuse, R14 ;  /* 0x0000000e27157221 */ /* 0x044fe20000010000 */
        /* <DEDUP_REMOVED lines=12> */
[----:B------:R-:W-:-:S06]  /*5110*/  F2FP.F16.F32.PACK_AB R193, R27, R26 ;  /* 0x0000001a1bc1723e */ /* 0x000fcc00000000ff */
[----:B------:R-:W1:Y:S01]  /*5120*/  MUFU.EX2 R30, R30 ;  /* 0x0000001e001e7308 */ /* 0x000e620000000800 */
[C---:B0-----:R-:W-:Y:S01]  /*5130*/  FADD.FTZ R5, R33.reuse, R0 ;  /* 0x0000000021057221 */ /* 0x041fe20000010000 */
[----:B------:R-:W-:Y:S02]  /*5140*/  F2FP.F16.F32.PACK_AB R196, R33, R32 ;  /* 0x0000002021c4723e */ /* 0x000fe400000000ff */
[----:B------:R-:W-:-:S04]  /*5150*/  CS2R R32, SRZ ;  /* 0x0000000000207805 */ /* 0x000fc8000001ff00 */
[----:B------:R-:W0:Y:S01]  /*5160*/  MUFU.EX2 R37, R37 ;  /* 0x0000002500257308 */ /* 0x000e220000000800 */
[----:B--2---:R-:W-:-:S07]  /*5170*/  FADD.FTZ R0, R36, R5 ;  /* 0x0000000524007221 */ /* 0x004fce0000010000 */
[----:B------:R-:W2:Y:S01]  /*5180*/  MUFU.EX2 R24, R24 ;  /* 0x0000001800187308 */ /* 0x000ea20000000800 */
[----:B-1----:R-:W-:-:S04]  /*5190*/  FADD.FTZ R14, R30, R21 ;  /* 0x000000151e0e7221 */ /* 0x002fc80000010000 */
[C---:B------:R-:W-:Y:S01]  /*51a0*/  FADD.FTZ R5, R195.reuse, R14 ;  /* 0x0000000ec3057221 */ /* 0x040fe20000010000 */
[----:B------:R-:W-:Y:S02]  /*51b0*/  F2FP.F16.F32.PACK_AB R195, R195, R30 ;  /* 0x0000001ec3c3723e */ /* 0x000fe400000000ff */
[----:B------:R-:W-:Y:S01]  /*51c0*/  CS2R R30, SRZ ;  /* 0x00000000001e7805 */ /* 0x000fe2000001ff00 */
[----:B------:R-:W1:Y:S01]  /*51d0*/  MUFU.EX2 R25, R25 ;  /* 0x0000001900197308 */ /* 0x000e620000000800 */
[C---:B0-----:R-:W-:Y:S01]  /*51e0*/  FADD.FTZ R29, R37.reuse, R0 ;  /* 0x00000000251d7221 */ /* 0x041fe20000010000 */
[----:B------:R-:W-:Y:S02]  /*51f0*/  F2FP.F16.F32.PACK_AB R198, R37, R36 ;  /* 0x0000002425c6723e */ /* 0x000fe400000000ff */
[----:B------:R-:W-:-:S04]  /*5200*/  CS2R R36, SRZ ;  /* 0x0000000000247805 */ /* 0x000fc8000001ff00 */
[----:B------:R-:W0:Y:S01]  /*5210*/  MUFU.EX2 R28, R28 ;  /* 0x0000001c001c7308 */ /* 0x000e220000000800 */
[----:B--2---:R-:W-:-:S07]  /*5220*/  FADD.FTZ R0, R24, R29 ;  /* 0x0000001d18007221 */ /* 0x004fce0000010000 */
[----:B------:R2:W3:Y:S01]  /*5230*/  MUFU.EX2 R21, R2 ;  /* 0x0000000200157308 */ /* 0x0004e20000000800 */
[C---:B-1----:R-:W-:Y:S01]  /*5240*/  FADD.FTZ R27, R25.reuse, R0 ;  /* 0x00000000191b7221 */ /* 0x042fe20000010000 */
[----:B------:R-:W-:Y:S01]  /*5250*/  F2FP.F16.F32.PACK_AB R192, R25, R24 ;  /* 0x0000001819c0723e */ /* 0x000fe200000000ff */
[----:B------:R-:W-:Y:S01]  /*5260*/  IMAD.MOV.U32 R0, RZ, RZ, 0x3f800000 ;  /* 0x3f800000ff007424 */ /* 0x000fe200078e00ff */
[----:B------:R-:W-:Y:S01]  /*5270*/  CS2R R24, SRZ ;  /* 0x0000000000187805 */ /* 0x000fe2000001ff00 */
[----:B0-----:R-:W-:Y:S01]  /*5280*/  FADD.FTZ R14, R28, R27 ;  /* 0x0000001b1c0e7221 */ /* 0x001fe20000010000 */
[----:B--2---:R-:W-:Y:S01]  /*5290*/  IMAD.MOV.U32 R2, RZ, RZ, 0x3f800000 ;  /* 0x3f800000ff027424 */ /* 0x004fe200078e00ff */
[----:B------:R-:W-:Y:S02]  /*52a0*/  CS2R R26, SRZ ;  /* 0x00000000001a7805 */ /* 0x000fe4000001ff00 */
[C---:B---3--:R-:W-:Y:S01]  /*52b0*/  F2FP.F16.F32.PACK_AB R194, R21.reuse, R28 ;  /* 0x0000001c15c2723e */ /* 0x048fe200000000ff */
[----:B------:R-:W-:Y:S01]  /*52c0*/  FADD.FTZ R14, R21, R14 ;  /* 0x0000000e150e7221 */ /* 0x000fe20000010000 */
[----:B------:R-:W-:Y:S01]  /*52d0*/  CS2R R28, SRZ ;  /* 0x00000000001c7805 */ /* 0x000fe2000001ff00 */
[----:B------:R-:W-:Y:S06]  /*52e0*/  @!P3 BRA `(.L_x_2379) ;  /* 0x000000400044b947 */ /* 0x000fec0003800000 */
[----:B------:R-:W-:Y:S01]  /*52f0*/  R2UR UR5, R232 ;  /* 0x00000000e80572ca */ /* 0x000fe200000e0000 */
[----:B------:R-:W-:Y:S01]  /*5300*/  IMAD.MOV.U32 R21, RZ, RZ, R4 ;  /* 0x000000ffff157224 */ /* 0x000fe200078e0004 */
[----:B------:R-:W-:Y:S01]  /*5310*/  R2UR UR4, R16 ;  /* 0x00000000100472ca */ /* 0x000fe200000e0000 */
[----:B------:R-:W-:Y:S01]  /*5320*/  IMAD.MOV.U32 R20, RZ, RZ, R3 ;  /* 0x000000ffff147224 */ /* 0x000fe200078e0003 */
[----:B------:R-:W-:Y:S01]  /*5330*/  UMOV UR61, UR60 ;  /* 0x0000003c003d7c82 */ /* 0x000fe20008000000 */
[----:B------:R-:W-:Y:S02]  /*5340*/  IMAD.MOV.U32 R2, RZ, RZ, 0x3f800000 ;  /* 0x3f800000ff027424 */ /* 0x000fe400078e00ff */
[----:B------:R-:W-:-:S06]  /*5350*/  IMAD.MOV.U32 R151, RZ, RZ, RZ ;  /* 0x000000ffff977224 */ /* 0x000fcc00078e00ff */
[----:B------:R-:W-:Y:S02]  /*5360*/  IMAD.U32 R233, RZ, RZ, UR5 ;  /* 0x00000005ffe97e24 */ /* 0x000fe4000f8e00ff */
[----:B------:R-:W-:-:S07]  /*5370*/  IMAD.U32 R234, RZ, RZ, UR4 ;  /* 0x00000004ffea7e24 */ /* 0x000fce000f8e00ff */
.L_x_2388:
        /* <DEDUP_REMOVED lines=9> */
.L_x_2380:
[----:B------:R-:W-:Y:S02]  /*5410*/  R2UR UR4, R17 ;  /* 0x00000000110472ca */ /* 0x000fe400000e0000 */
[----:B------:R-:W-:-:S11]  /*5420*/  R2UR UR5, R16 ;  /* 0x00000000100572ca */ /* 0x000fd600000e0000 */
[----:B------:R-:W-:Y:S02]  /*5430*/  ULEA UR4, UR60, UR4, 0x3 ;  /* 0x000000043c047291 */ /* 0x000fe4000f8e183f */
[----:B------:R-:W-:-:S04]  /*5440*/  IMAD.U32 R3, RZ, RZ, UR5 ;  /* 0x00000005ff037e24 */ /* 0x000fc8000f8e00ff */
[----:B------:R-:W-:Y:S01]  /*5450*/  IMAD.U32 R232, RZ, RZ, UR4 ;  /* 0x00000004ffe87e24 */ /* 0x000fe2000f8e00ff */
[----:B------:R-:W-:-:S04]  /*5460*/  SHF.L.U32 R3, R3, 0x1f, RZ ;  /* 0x0000001f03037819 */ /* 0x000fc800000006ff */
[----:B------:R0:W1:Y:S01]  /*5470*/  SYNCS.PHASECHK.TRANS64.TRYWAIT P3, [UR4+0x38830], R3 ;  /* 0x03883003ff0075a7 */ /* 0x0000620008060144 */
[----:B------:R-:W-:Y:S05]  /*5480*/  @!P0 BRA `(.L_x_2381) ;  /* 0x0000000000048947 */ /* 0x000fea0003800000 */
[----:B------:R-:W-:Y:S01]  /*5490*/  BPT.TRAP 0x1 ;  /* 0x000000040000795c */ /* 0x000fe20000300000 */
.L_x_2381:
[----:B-1----:R-:W-:Y:S05]  /*54a0*/  @P3 BRA `(.L_x_2382) ;  /* 0x00000000000c3947 */ /* 0x002fea0003800000 */
[----:B------:R-:W-:-:S13]  /*54b0*/  R2UR UR4, R232 ;  /* 0x00000000e80472ca */ /* 0x000fda00000e0000 */
[----:B------:R-:W1:Y:S02]  /*54c0*/  SYNCS.PHASECHK.TRANS64.TRYWAIT P3, [UR4+0x38830], R3 ;  /* 0x03883003ff0075a7 */ /* 0x000e640008060144 */
[----:B-1----:R-:W-:Y:S05]  /*54d0*/  @!P3 BRA `(.L_x_2383) ;  /* 0x000001100030b947 */ /* 0x002fea0003800000 */
.L_x_2382:
        /* <DEDUP_REMOVED lines=643> */
.L_x_2384:
        /* <DEDUP_REMOVED lines=8> */
.L_x_2385:
[----:B---3--:R-:W-:Y:S05]  /*7d90*/  @P3 BRA `(.L_x_2386) ;  /* 0x0000000000083947 */ /* 0x008fea0003800000 */
[----:B------:R-:W3:Y:S02]  /*7da0*/  SYNCS.PHASECHK.TRANS64.TRYWAIT P3, [UR4+0x38850], R0 ;  /* 0x03885000ff0075a7 */ /* 0x000ee40008060144 */
[----:B---3--:R-:W-:Y:S05]  /*7db0*/  @!P3 BRA `(.L_x_2387) ;  /* 0x000000e80014b947 */ /* 0x008fea0003800000 */
.L_x_2386:
[----:B------:R-:W-:Y:S01]  /*7dc0*/  R2UR UR5, R17 ;  /* 0x00000000110572ca */ /* 0x000fe200000e0000 */
[----:B------:R-:W-:Y:S01]  /*7dd0*/  WARPGROUP.ARRIVE ;  /* 0x00000000000079c5 */ /* 0x000fe20000000000 */
[----:B------:R-:W-:Y:S01]  /*7de0*/  UMOV UR7, 0x40000040 ;  /* 0x4000004000077882 */ /* 0x000fe20000000000 */
[----:B------:R-:W-:Y:S02]  /*7df0*/  R2UR UR14, R22 ;  /* 0x00000000160e72ca */ /* 0x000fe400000e0000 */
[----:B------:R-:W-:Y:S02]  /*7e00*/  R2UR UR11, R233 ;  /* 0x00000000e90b72ca */ /* 0x000fe400000e0000 */
[----:B------:R-:W-:-:S06]  /*7e10*/  R2UR UR15, R19 ;  /* 0x00000000130f72ca */ /* 0x000fcc00000e0000 */
[----:B------:R-:W-:-:S03]  /*7e20*/  UIADD3 UR5, UR5, 0x400, URZ ;  /* 0x0000040005057890 */ /* 0x000fc6000fffe03f */
[----:B01----:R-:W-:Y:S01]  /*7e30*/  VIADD R3, R212, UR14 ;  /* 0x0000000ed4037c36 */ /* 0x003fe20008000000 */
[----:B------:R-:W-:Y:S01]  /*7e40*/  USHF.R.U32.HI UR5, URZ, 0x4, UR5 ;  /* 0x000000043f057899 */ /* 0x000fe20008011605 */
[----:B------:R-:W-:-:S03]  /*7e50*/  ULDC UR14, c[0x0][0x288] ;  /* 0x0000a200000e7ab9 */ /* 0x000fc60000000800 */
[----:B------:R-:W-:-:S04]  /*7e60*/  ULOP3.LUT UR5, UR5, 0x3fff, URZ, 0xc0, !UPT ;  /* 0x00003fff05057892 */ /* 0x000fc8000f8ec03f */
[----:B------:R-:W-:-:S04]  /*7e70*/  ULOP3.LUT UR5, UR5, 0x2800000, URZ, 0xfc, !UPT ;  /* 0x0280000005057892 */ /* 0x000fc8000f8efc3f */
[----:B------:R-:W-:-:S03]  /*7e80*/  UIMAD UR10, UR61, 0xa00, UR5 ;  /* 0x00000a003d0a78a4 */ /* 0x000fc6000f8e0205 */
[----:B------:R-:W-:Y:S01]  /*7e90*/  @UP0 ULDC UR5, c[0x0][0x44c] ;  /* 0x0001130000050ab9 */ /* 0x000fe20000000800 */
[----:B------:R-:W-:Y:S01]  /*7ea0*/  UMOV UR61, UR60 ;  /* 0x0000003c003d7c82 */ /* 0x000fe20008000000 */
[----:B--2---:R-:W-:Y:S01]  /*7eb0*/  @P2 IMAD.HI.U32 R0, R3, UR5, RZ ;  /* 0x0000000503002c27 */ /* 0x004fe2000f8e00ff */
[----:B------:R-:W-:Y:S01]  /*7ec0*/  @UP0 ULDC UR5, c[0x0][0x450] ;  /* 0x0001140000050ab9 */ /* 0x000fe20000000800 */
[----:B------:R-:W-:Y:S02]  /*7ed0*/  UMOV UR6, UR10 ;  /* 0x0000000a00067c82 */ /* 0x000fe40008000000 */
[----:B------:R-:W-:Y:S01]  /*7ee0*/  HGMMA.64x256x16.F32 R24, R208, gdesc[UR4].tnspB, R24, gsb0 ;  /* 0x43e00004d0187df0 */ /* 0x000fe20008000818 */
[----:B------:R-:W-:Y:S01]  /*7ef0*/  UIADD3 UR6, UR10, 0x80, URZ ;  /* 0x000000800a067890 */ /* 0x000fe2000fffe03f */
[----:B------:R-:W-:Y:S01]  /*7f00*/  @P2 SHF.R.U32.HI R3, RZ, UR5, R0 ;  /* 0x00000005ff032c19 */ /* 0x000fe20008011600 */
[----:B------:R-:W-:Y:S01]  /*7f10*/  UMOV UR7, 0x40000040 ;  /* 0x4000004000077882 */ /* 0x000fe20000000000 */
[----:B------:R-:W-:Y:S01]  /*7f20*/  UMOV UR5, 0x1 ;  /* 0x0000000100057882 */ /* 0x000fe20000000000 */
[----:B------:R-:W-:Y:S01]  /*7f30*/  IMAD.MOV.U32 R0, RZ, RZ, -0x2 ;  /* 0xfffffffeff007424 */ /* 0x000fe200078e00ff */
[----:B------:R-:W-:-:S06]  /*7f40*/  UIMAD UR5, UR11, -0x50, UR5 ;  /* 0xffffffb00b0578a4 */ /* 0x000fcc000f8e0205 */
[----:B------:R-:W-:Y:S01]  /*7f50*/  IMAD R0, R23, R0, UR5 ;  /* 0x0000000517007e24 */ /* 0x000fe2000f8e0200 */
[----:B------:R-:W-:Y:S01]  /*7f60*/  ULDC UR5, c[0x0][0x988] ;  /* 0x0002620000057ab9 */ /* 0x000fe20000000800 */
[----:B------:R-:W-:Y:S02]  /*7f70*/  WARPGROUP.DEPBAR.LE gsb0, 0x0 ;  /* 0x00008000000079c5 */ /* 0x000fe40000010000 */
[----:B------:R-:W-:-:S12]  /*7f80*/  WARPGROUP.ARRIVE ;  /* 0x00000000000079c5 */ /* 0x000fd80000000000 */
        /* <DEDUP_REMOVED lines=11> */
[----:B------:R-:W0:Y:S01]  /*8040*/  LDC R203, c[0x0][0x2f0] ;  /* 0x0000bc00ffcb7b82 */ /* 0x000e220000000800 */
[----:B------:R-:W1:-:S15]  /*8050*/  SHFL.IDX PT, R201, R3, 0x1, 0x1c1f ;  /* 0x003c1f0003c97f89 */ /* 0x000e5e00000e0000 */
[----:B------:R-:W-:-:S06]  /*8060*/  NOP ;  /* 0x0000000000007918 */ /* 0x000fcc0000000000 */
[----:B------:R-:W-:Y:S01]  /*8070*/  HGMMA.64x256x16.F32 R24, R196, gdesc[UR4].tnspB, R24, gsb0 ;  /* 0x43e00004c4187df0 */ /* 0x000fe20008000818 */
[----:B------:R-:W2:Y:S01]  /*8080*/  SHFL.IDX PT, R3, R3, RZ, 0x1c1f ;  /* 0x001c1fff03037589 */ /* 0x000ea200000e0000 */
[----:B------:R-:W-:Y:S01]  /*8090*/  UIADD3 UR6, UR10, 0x200, URZ ;  /* 0x000002000a067890 */ /* 0x000fe2000fffe03f */
[----:B------:R-:W-:Y:S01]  /*80a0*/  UMOV UR7, 0x40000040 ;  /* 0x4000004000077882 */ /* 0x000fe20000000000 */
[----:B0-----:R-:W-:-:S05]  /*80b0*/  IMAD R0, R203, UR15, R0 ;  /* 0x0000000fcb007c24 */ /* 0x001fca000f8e0200 */
[--C-:B-1----:R-:W-:Y:S02]  /*80c0*/  IADD3 R2, R201, -UR14, R0.reuse ;  /* 0x8000000ec9027c10 */ /* 0x102fe4000fffe000 */
[----:B--2---:R-:W-:Y:S02]  /*80d0*/  IADD3 R0, R3, -UR14, R0 ;  /* 0x8000000e03007c10 */ /* 0x004fe4000fffe000 */
[C---:B------:R-:W-:Y:S02]  /*80e0*/  ISETP.GT.AND P3, PT, R2.reuse, RZ, PT ;  /* 0x000000ff0200720c */ /* 0x040fe40003f64270 */
[----:B------:R-:W-:Y:S02]  /*80f0*/  ISETP.GT.AND P4, PT, R2, 0x1, PT ;  /* 0x000000010200780c */ /* 0x000fe40003f84270 */
[----:B------:R-:W-:Y:S02]  /*8100*/  FSEL R186, R186, -INF , P3 ;  /* 0xff800000baba7808 */ /* 0x000fe40001800000 */
[----:B------:R-:W-:-:S02]  /*8110*/  ISETP.GT.AND P3, PT, R2, 0x8, PT ;  /* 0x000000080200780c */ /* 0x000fc40003f64270 */
[----:B------:R-:W-:Y:S02]  /*8120*/  FSEL R187, R187, -INF , P4 ;  /* 0xff800000bbbb7808 */ /* 0x000fe40002000000 */
[----:B------:R-:W-:Y:S02]  /*8130*/  FMNMX.FTZ R4, R186, R21, !PT ;  /* 0x00000015ba047209 */ /* 0x000fe40007810000 */
[----:B------:R-:W-:Y:S02]  /*8140*/  ISETP.GT.AND P4, PT, R2, 0x9, PT ;  /* 0x000000090200780c */ /* 0x000fe40003f84270 */
[----:B------:R-:W-:Y:S02]  /*8150*/  FSEL R190, R190, -INF , P3 ;  /* 0xff800000bebe7808 */ /* 0x000fe40001800000 */
[----:B------:R-:W-:Y:S02]  /*8160*/  FMNMX.FTZ R201, R187, R4, !PT ;  /* 0x00000004bbc97209 */ /* 0x000fe40007810000 */
        /* <DEDUP_REMOVED lines=48> */
[----:B------:R-:W-:-:S02]  /*8470*/  FSEL R159, R159, -INF , P4 ;  /* 0xff8000009f9f7808 */ /* 0x000fc40002000000 */
[----:B------:R-:W-:Y:S02]  /*8480*/  FMNMX.FTZ R2, R158, R201, !PT ;  /* 0x000000c99e027209 */ /* 0x000fe40007810000 */
[C---:B------:R-:W-:Y:S02]  /*8490*/  ISETP.GT.AND P3, PT, R0.reuse, RZ, PT ;  /* 0x000000ff0000720c */ /* 0x040fe40003f64270 */
[----:B------:R-:W-:Y:S02]  /*84a0*/  FMNMX.FTZ R2, R159, R2, !PT ;  /* 0x000000029f027209 */ /* 0x000fe40007810000 */
[C---:B------:R-:W-:Y:S02]  /*84b0*/  ISETP.GT.AND P4, PT, R0.reuse, 0x1, PT ;  /* 0x000000010000780c */ /* 0x040fe40003f84270 */
[----:B------:R-:W-:Y:S01]  /*84c0*/  ISETP.GT.AND P5, PT, R0, 0x8, PT ;  /* 0x000000080000780c */ /* 0x000fe20003fa4270 */
[----:B------:R-:W0:Y:S01]  /*84d0*/  SHFL.BFLY PT, R201, R2, 0x2, 0x1f ;  /* 0x0c401f0002c97f89 */ /* 0x000e2200000e0000 */
[----:B------:R-:W-:-:S02]  /*84e0*/  FSEL R185, R185, -INF , P4 ;  /* 0xff800000b9b97808 */ /* 0x000fc40002000000 */
[----:B------:R-:W-:Y:S02]  /*84f0*/  FSEL R188, R188, -INF , P5 ;  /* 0xff800000bcbc7808 */ /* 0x000fe40002800000 */
[C---:B------:R-:W-:Y:S02]  /*8500*/  ISETP.GT.AND P4, PT, R0.reuse, 0x11, PT ;  /* 0x000000110000780c */ /* 0x040fe40003f84270 */
[C---:B------:R-:W-:Y:S02]  /*8510*/  ISETP.GT.AND P5, PT, R0.reuse, 0x19, PT ;  /* 0x000000190000780c */ /* 0x040fe40003fa4270 */
[----:B------:R-:W-:Y:S02]  /*8520*/  FSEL R177, R177, -INF , P4 ;  /* 0xff800000b1b17808 */ /* 0x000fe40002000000 */
[----:B------:R-:W-:Y:S02]  /*8530*/  FSEL R181, R181, -INF , P5 ;  /* 0xff800000b5b57808 */ /* 0x000fe40002800000 */
[----:B------:R-:W-:-:S02]  /*8540*/  ISETP.GT.AND P4, PT, R0, 0x20, PT ;  /* 0x000000200000780c */ /* 0x000fc40003f84270 */
[----:B------:R-:W-:Y:S02]  /*8550*/  ISETP.GT.AND P5, PT, R0, 0x21, PT ;  /* 0x000000210000780c */ /* 0x000fe40003fa4270 */
[----:B------:R-:W-:Y:S02]  /*8560*/  R2UR UR14, R232 ;  /* 0x00000000e80e72ca */ /* 0x000fe400000e0000 */
[----:B------:R-:W-:Y:S02]  /*8570*/  FSEL R169, R169, -INF , P5 ;  /* 0xff800000a9a97808 */ /* 0x000fe40002800000 */
[----:B------:R-:W-:Y:S02]  /*8580*/  ISETP.GT.AND P5, PT, R0, 0x29, PT ;  /* 0x000000290000780c */ /* 0x000fe40003fa4270 */
[----:B0-----:R-:W-:Y:S02]  /*8590*/  FMNMX.FTZ R4, R2, R201, !PT ;  /* 0x000000c902047209 */ /* 0x001fe40007810000 */
[----:B------:R-:W-:-:S02]  /*85a0*/  FSEL R201, R184, -INF , P3 ;  /* 0xff800000b8c97808 */ /* 0x000fc40001800000 */
[C---:B------:R-:W-:Y:S01]  /*85b0*/  ISETP.GT.AND P3, PT, R0.reuse, 0x9, PT ;  /* 0x000000090000780c */ /* 0x040fe20003f64270 */
[----:B------:R-:W0:Y:S01]  /*85c0*/  SHFL.BFLY PT, R203, R4, 0x1, 0x1f ;  /* 0x0c201f0004cb7f89 */ /* 0x000e2200000e0000 */
[----:B------:R-:W-:Y:S02]  /*85d0*/  FMNMX.FTZ R2, R201, R20, !PT ;  /* 0x00000014c9027209 */ /* 0x000fe40007810000 */
[----:B------:R-:W-:Y:S02]  /*85e0*/  FSEL R189, R189, -INF , P3 ;  /* 0xff800000bdbd7808 */ /* 0x000fe40001800000 */
        /* <DEDUP_REMOVED lines=11> */
[----:B0-----:R-:W-:Y:S02]  /*86a0*/  FMNMX.FTZ R4, R4, R203, !PT ;  /* 0x000000cb04047209 */ /* 0x001fe40007810000 */
[----:B------:R-:W-:Y:S02]  /*86b0*/  FMNMX.FTZ R3, R181, R184, !PT ;  /* 0x000000b8b5037209 */ /* 0x000fe40007810000 */
[----:B------:R-:W-:Y:S01]  /*86c0*/  ISETP.GT.AND P3, PT, R0, 0x28, PT ;  /* 0x000000280000780c */ /* 0x000fe20003f64270 */
[----:B------:R-:W-:Y:S01]  /*86d0*/  FMUL.FTZ R168, R4, UR5 ;  /* 0x0000000504a87c20 */ /* 0x000fe20008410000 */
[----:B------:R-:W-:-:S02]  /*86e0*/  FMNMX.FTZ R184, R2, R3, !PT ;  /* 0x0000000302b87209 */ /* 0x000fc40007810000 */
[----:B------:R-:W-:Y:S02]  /*86f0*/  FSEL R172, R172, -INF , P3 ;  /* 0xff800000acac7808 */ /* 0x000fe40001800000 */
[----:B------:R-:W-:Y:S02]  /*8700*/  FMNMX.FTZ R3, R169, R184, !PT ;  /* 0x000000b8a9037209 */ /* 0x000fe40007810000 */
[----:B------:R-:W-:Y:S02]  /*8710*/  FSETP.NEU.FTZ.AND P4, PT, R4, -INF , PT ;  /* 0xff8000000400780b */ /* 0x000fe40003f9d000 */
[----:B------:R-:W-:Y:S02]  /*8720*/  FSEL R173, R173, -INF , P5 ;  /* 0xff800000adad7808 */ /* 0x000fe40002800000 */
[----:B------:R-:W-:Y:S02]  /*8730*/  ISETP.GT.AND P3, PT, R0, 0x30, PT ;  /* 0x000000300000780c */ /* 0x000fe40003f64270 */
[----:B------:R-:W-:-:S02]  /*8740*/  FMNMX.FTZ R184, R172, R3, !PT ;  /* 0x00000003acb87209 */ /* 0x000fc40007810000 */
[----:B------:R-:W-:Y:S02]  /*8750*/  FSEL R168, R168, RZ, P4 ;  /* 0x000000ffa8a87208 */ /* 0x000fe40002000000 */
[----:B------:R-:W-:Y:S02]  /*8760*/  ISETP.GT.AND P5, PT, R0, 0x31, PT ;  /* 0x000000310000780c */ /* 0x000fe40003fa4270 */
[----:B------:R-:W-:Y:S01]  /*8770*/  FSEL R160, R160, -INF , P3 ;  /* 0xff800000a0a07808 */ /* 0x000fe20001800000 */
[--C-:B------:R-:W-:Y:S01]  /*8780*/  FFMA.FTZ R209, R186, UR5, -R168.reuse ;  /* 0x00000005bad17c23 */ /* 0x100fe200080108a8 */
[----:B------:R-:W-:Y:S01]  /*8790*/  FMNMX.FTZ R3, R173, R184, !PT ;  /* 0x000000b8ad037209 */ /* 0x000fe20007810000 */
[--C-:B------:R-:W-:Y:S01]  /*87a0*/  FFMA.FTZ R184, R187, UR5, -R168.reuse ;  /* 0x00000005bbb87c23 */ /* 0x100fe200080108a8 */
[----:B------:R-:W-:Y:S01]  /*87b0*/  ISETP.GT.AND P3, PT, R0, 0x38, PT ;  /* 0x000000380000780c */ /* 0x000fe20003f64270 */
[--C-:B------:R-:W-:Y:S01]  /*87c0*/  FFMA.FTZ R211, R190, UR5, -R168.reuse ;  /* 0x00000005bed37c23 */ /* 0x100fe200080108a8 */
[----:B------:R-:W-:Y:S01]  /*87d0*/  FSEL R161, R161, -INF , P5 ;  /* 0xff800000a1a17808 */ /* 0x000fe20002800000 */
[--C-:B------:R-:W-:Y:S01]  /*87e0*/  FFMA.FTZ R190, R191, UR5, -R168.reuse ;  /* 0x00000005bfbe7c23 */ /* 0x100fe200080108a8 */
[----:B------:R-:W-:Y:S01]  /*87f0*/  FMNMX.FTZ R186, R160, R3, !PT ;  /* 0x00000003a0ba7209 */ /* 0x000fe20007810000 */
[--C-:B------:R-:W-:Y:S01]  /*8800*/  FFMA.FTZ R203, R174, UR5, -R168.reuse ;  /* 0x00000005aecb7c23 */ /* 0x100fe200080108a8 */
[----:B------:R-:W-:Y:S01]  /*8810*/  ISETP.GT.AND P5, PT, R0, 0x39, PT ;  /* 0x000000390000780c */ /* 0x000fe20003fa4270 */
[----:B------:R-:W-:Y:S01]  /*8820*/  MUFU.EX2 R209, R209 ;  /* 0x000000d100d17308 */ /* 0x000fe20000000800 */
[----:B------:R-:W-:Y:S01]  /*8830*/  FSEL R164, R164, -INF , P3 ;  /* 0xff800000a4a47808 */ /* 0x000fe20001800000 */
[--C-:B------:R-:W-:Y:S01]  /*8840*/  FFMA.FTZ R205, R178, UR5, -R168.reuse ;  /* 0x00000005b2cd7c23 */ /* 0x100fe200080108a8 */
[----:B------:R-:W-:Y:S01]  /*8850*/  FMNMX.FTZ R3, R161, R186, !PT ;  /* 0x000000baa1037209 */ /* 0x000fe20007810000 */
[--C-:B------:R-:W-:Y:S01]  /*8860*/  FFMA.FTZ R207, R182, UR5, -R168.reuse ;  /* 0x00000005b6cf7c23 */ /* 0x100fe200080108a8 */
[----:B------:R-:W-:Y:S01]  /*8870*/  FSEL R165, R165, -INF , P5 ;  /* 0xff800000a5a57808 */ /* 0x000fe20002800000 */
[--C-:B------:R-:W-:Y:S01]  /*8880*/  FFMA.FTZ R178, R183, UR5, -R168.reuse ;  /* 0x00000005b7b27c23 */ /* 0x100fe200080108a8 */
[----:B------:R-:W-:Y:S01]  /*8890*/  ISETP.GT.AND P3, PT, R0, 0x40, PT ;  /* 0x000000400000780c */ /* 0x000fe20003f64270 */
[----:B------:R-:W-:Y:S01]  /*88a0*/  MUFU.EX2 R184, R184 ;  /* 0x000000b800b87308 */ /* 0x000fe20000000800 */
[----:B------:R-:W-:Y:S01]  /*88b0*/  FMNMX.FTZ R186, R164, R3, !PT ;  /* 0x00000003a4ba7209 */ /* 0x000fe20007810000 */
[--C-:B------:R-:W-:Y:S01]  /*88c0*/  FFMA.FTZ R154, R154, UR5, -R168.reuse ;  /* 0x000000059a9a7c23 */ /* 0x100fe200080108a8 */
[----:B------:R-:W-:Y:S01]  /*88d0*/  ISETP.GT.AND P5, PT, R0, 0x41, PT ;  /* 0x000000410000780c */ /* 0x000fe20003fa4270 */
[--C-:B------:R-:W-:Y:S01]  /*88e0*/  FFMA.FTZ R155, R155, UR5, -R168.reuse ;  /* 0x000000059b9b7c23 */ /* 0x100fe200080108a8 */
[----:B------:R-:W-:Y:S01]  /*88f0*/  FSEL R152, R152, -INF , P3 ;  /* 0xff80000098987808 */ /* 0x000fe20001800000 */
[--C-:B------:R-:W-:Y:S01]  /*8900*/  FFMA.FTZ R158, R158, UR5, -R168.reuse ;  /* 0x000000059e9e7c23 */ /* 0x100fe200080108a8 */
[----:B------:R-:W-:Y:S01]  /*8910*/  FMNMX.FTZ R3, R165, R186, !PT ;  /* 0x000000baa5037209 */ /* 0x000fe20007810000 */
[----:B------:R-:W-:Y:S01]  /*8920*/  MUFU.EX2 R211, R211 ;  /* 0x000000d300d37308 */ /* 0x000fe20000000800 */
[----:B------:R-:W-:Y:S01]  /*8930*/  ISETP.GT.AND P3, PT, R0, 0x48, PT ;  /* 0x000000480000780c */ /* 0x000fe20003f64270 */
[----:B------:R-:W-:Y:S01]  /*8940*/  FFMA.FTZ R159, R159, UR5, -R168 ;  /* 0x000000059f9f7c23 */ /* 0x000fe200080108a8 */
[----:B------:R-:W-:-:S02]  /*8950*/  FSEL R153, R153, -INF , P5 ;  /* 0xff80000099997808 */ /* 0x000fc40002800000 */
[----:B------:R-:W-:Y:S02]  /*8960*/  FMNMX.FTZ R186, R152, R3, !PT ;  /* 0x0000000398ba7209 */ /* 0x000fe40007810000 */
[----:B------:R-:W-:Y:S01]  /*8970*/  ISETP.GT.AND P5, PT, R0, 0x49, PT ;  /* 0x000000490000780c */ /* 0x000fe20003fa4270 */
[----:B------:R-:W-:Y:S01]  /*8980*/  MUFU.EX2 R190, R190 ;  /* 0x000000be00be7308 */ /* 0x000fe20000000800 */
[----:B------:R-:W-:Y:S01]  /*8990*/  FSEL R187, R156, -INF , P3 ;  /* 0xff8000009cbb7808 */ /* 0x000fe20001800000 */
[----:B------:R-:W-:Y:S02]  /*89a0*/  WARPGROUP.DEPBAR.LE gsb0, 0x0 ;  /* 0x00008000000079c5 */ /* 0x000fe40000010000 */
[----:B------:R-:W-:Y:S01]  /*89b0*/  WARPGROUP.ARRIVE ;  /* 0x00000000000079c5 */ /* 0x000fe20000000000 */
[----:B------:R-:W-:Y:S01]  /*89c0*/  FMNMX.FTZ R186, R153, R186, !PT ;  /* 0x000000ba99ba7209 */ /* 0x000fe20007810000 */
[--C-:B------:R-:W-:Y:S01]  /*89d0*/  FFMA.FTZ R197, R162, UR5, -R168.reuse ;  /* 0x00000005a2c57c23 */ /* 0x100fe200080108a8 */
[----:B------:R-:W-:Y:S01]  /*89e0*/  FSEL R191, R157, -INF , P5 ;  /* 0xff8000009dbf7808 */ /* 0x000fe20002800000 */
[--C-:B------:R-:W-:Y:S01]  /*89f0*/  FFMA.FTZ R157, R171, UR5, -R168.reuse ;  /* 0x00000005ab9d7c23 */ /* 0x100fe200080108a8 */
[----:B------:R-:W-:Y:S01]  /*8a00*/  FMNMX.FTZ R186, R187, R186, !PT ;  /* 0x000000babbba7209 */ /* 0x000fe20007810000 */
[----:B------:R-:W-:Y:S01]  /*8a10*/  HGMMA.64x256x16.F32 R24, R192, gdesc[UR4].tnspB, R24, gsb0 ;  /* 0x43e00004c0187df0 */ /* 0x000fe20008000818 */
[--C-:B------:R-:W-:Y:S01]  /*8a20*/  FFMA.FTZ R162, R163, UR5, -R168.reuse ;  /* 0x00000005a3a27c23 */ /* 0x100fe200080108a8 */
[--C-:B------:R-:W-:Y:S01]  /*8a30*/  FFMA.FTZ R199, R166, UR5, -R168.reuse ;  /* 0x00000005a6c77c23 */ /* 0x100fe200080108a8 */
[----:B------:R-:W-:Y:S01]  /*8a40*/  FMNMX.FTZ R0, R191, R186, !PT ;  /* 0x000000babf007209 */ /* 0x000fe20007810000 */
[--C-:B------:R-:W-:Y:S01]  /*8a50*/  FFMA.FTZ R166, R167, UR5, -R168.reuse ;  /* 0x00000005a7a67c23 */ /* 0x100fe200080108a8 */
[--C-:B------:R-:W-:Y:S01]  /*8a60*/  FFMA.FTZ R156, R170, UR5, -R168.reuse ;  /* 0x00000005aa9c7c23 */ /* 0x100fe200080108a8 */
[--C-:B------:R-:W-:Y:S01]  /*8a70*/  FFMA.FTZ R170, R175, UR5, -R168.reuse ;  /* 0x00000005afaa7c23 */ /* 0x100fe200080108a8 */
[----:B------:R-:W-:Y:S01]  /*8a80*/  FFMA.FTZ R186, R179, UR5, -R168 ;  /* 0x00000005b3ba7c23 */ /* 0x000fe200080108a8 */
[----:B------:R-:W0:Y:S01]  /*8a90*/  SHFL.BFLY PT, R3, R0, 0x2, 0x1f ;  /* 0x0c401f0000037f89 */ /* 0x000e2200000e0000 */
[----:B------:R-:W-:Y:S01]  /*8aa0*/  MUFU.EX2 R205, R205 ;  /* 0x000000cd00cd7308 */ /* 0x000fe20000000800 */
[----:B------:R-:W-:-:S07]  /*8ab0*/  R2UR UR6, R231 ;  /* 0x00000000e70672ca */ /* 0x000fce00000e0000 */
[----:B------:R-:W-:Y:S06]  /*8ac0*/  MUFU.EX2 R186, R186 ;  /* 0x000000ba00ba7308 */ /* 0x000fec0000000800 */
[----:B------:R-:W-:Y:S01]  /*8ad0*/  UISETP.GT.AND UP1, UPT, UR11, UR6, UPT ;  /* 0x000000060b00728c */ /* 0x000fe2000bf24270 */
[----:B------:R-:W-:Y:S01]  /*8ae0*/  R2UR UR6, R16 ;  /* 0x00000000100672ca */ /* 0x000fe200000e0000 */
[----:B------:R-:W-:Y:S01]  /*8af0*/  MUFU.EX2 R207, R207 ;  /* 0x000000cf00cf7308 */ /* 0x000fe20000000800 */
[----:B0-----:R-:W-:-:S07]  /*8b00*/  FMNMX.FTZ R171, R0, R3, !PT ;  /* 0x0000000300ab7209 */ /* 0x001fce0007810000 */
[----:B------:R-:W-:Y:S01]  /*8b10*/  MUFU.EX2 R178, R178 ;  /* 0x000000b200b27308 */ /* 0x000fe20000000800 */
[----:B------:R-:W0:Y:S03]  /*8b20*/  SHFL.BFLY PT, R0, R171, 0x1, 0x1f ;  /* 0x0c201f00ab007f89 */ /* 0x000e2600000e0000 */
[----:B------:R-:W-:-:S04]  /*8b30*/  IMAD.U32 R234, RZ, RZ, UR6 ;  /* 0x00000006ffea7e24 */ /* 0x000fc8000f8e00ff */
[----:B------:R-:W-:Y:S08]  /*8b40*/  MUFU.EX2 R156, R156 ;  /* 0x0000009c009c7308 */ /* 0x000ff00000000800 */
[----:B------:R-:W-:Y:S08]  /*8b50*/  MUFU.EX2 R157, R157 ;  /* 0x0000009d009d7308 */ /* 0x000ff00000000800 */
[----:B------:R-:W-:Y:S01]  /*8b60*/  MUFU.EX2 R203, R203 ;  /* 0x000000cb00cb7308 */ /* 0x000fe20000000800 */
[----:B0-----:R-:W-:-:S02]  /*8b70*/  FMNMX.FTZ R3, R171, R0, !PT ;  /* 0x00000000ab037209 */ /* 0x001fc40007810000 */
[----:B------:R-:W-:Y:S02]  /*8b80*/  FSEL R0, R4, RZ, P4 ;  /* 0x000000ff04007208 */ /* 0x000fe40002000000 */
[C---:B------:R-:W-:Y:S01]  /*8b90*/  FSETP.NEU.FTZ.AND P3, PT, R3.reuse, -INF , PT ;  /* 0xff8000000300780b */ /* 0x040fe20003f7d000 */
[C---:B------:R-:W-:Y:S02]  /*8ba0*/  FMUL.FTZ R174, R3.reuse, UR5 ;  /* 0x0000000503ae7c20 */ /* 0x040fe40008410000 */
[----:B------:R-:W-:Y:S01]  /*8bb0*/  MUFU.EX2 R170, R170 ;  /* 0x000000aa00aa7308 */ /* 0x000fe20000000800 */
[----:B------:R-:W-:Y:S01]  /*8bc0*/  FADD.FTZ R0, -R0, R21 ;  /* 0x0000001500007221 */ /* 0x000fe20000010100 */
[----:B------:R-:W-:Y:S02]  /*8bd0*/  FSEL R21, R3, RZ, P3 ;  /* 0x000000ff03157208 */ /* 0x000fe40001800000 */
[----:B------:R-:W-:Y:S02]  /*8be0*/  FSEL R174, R174, RZ, P3 ;  /* 0x000000ffaeae7208 */ /* 0x000fe40001800000 */
[----:B------:R-:W-:Y:S01]  /*8bf0*/  PLOP3.LUT P3, PT, PT, PT, UP1, 0x80, 0x0 ;  /* 0x000000000000781c */ /* 0x000fe20003f6f018 */
[----:B------:R-:W-:Y:S01]  /*8c00*/  FADD.FTZ R21, -R21, R20 ;  /* 0x0000001415157221 */ /* 0x000fe20000010100 */
[----:B------:R-:W-:-:S02]  /*8c10*/  IMAD.U32 R20, RZ, RZ, UR14 ;  /* 0x0000000eff147e24 */ /* 0x000fc4000f8e00ff */
[--C-:B------:R-:W-:Y:S01]  /*8c20*/  FFMA.FTZ R200, R2, UR5, -R174.reuse ;  /* 0x0000000502c87c23 */ /* 0x100fe200080108ae */
[----:B------:R-:W-:Y:S01]  /*8c30*/  FMUL.FTZ R2, R0, UR5 ;  /* 0x0000000500027c20 */ /* 0x000fe20008410000 */
[--C-:B------:R-:W-:Y:S01]  /*8c40*/  FFMA.FTZ R163, R201, UR5, -R174.reuse ;  /* 0x00000005c9a37c23 */ /* 0x100fe200080108ae */
[----:B------:R-:W-:Y:S01]  /*8c50*/  FMUL.FTZ R0, R21, UR5 ;  /* 0x0000000515007c20 */ /* 0x000fe20008410000 */
[--C-:B------:R-:W-:Y:S01]  /*8c60*/  FFMA.FTZ R208, R185, UR5, -R174.reuse ;  /* 0x00000005b9d07c23 */ /* 0x100fe200080108ae */
[--C-:B------:R-:W-:Y:S01]  /*8c70*/  FFMA.FTZ R210, R188, UR5, -R174.reuse ;  /* 0x00000005bcd27c23 */ /* 0x100fe200080108ae */
[--C-:B------:R-:W-:Y:S01]  /*8c80*/  FFMA.FTZ R167, R189, UR5, -R174.reuse ;  /* 0x00000005bda77c23 */ /* 0x100fe200080108ae */
[----:B------:R-:W0:Y:S01]  /*8c90*/  MUFU.EX2 R2, R2 ;  /* 0x0000000200027308 */ /* 0x000e220000000800 */
[--C-:B------:R-:W-:Y:S01]  /*8ca0*/  FFMA.FTZ R204, R176, UR5, -R174.reuse ;  /* 0x00000005b0cc7c23 */ /* 0x100fe200080108ae */
[----:B------:R-:W-:Y:S01]  /*8cb0*/  FFMA.FTZ R175, R177, UR5, -R174 ;  /* 0x00000005b1af7c23 */ /* 0x000fe200080108ae */
[----:B------:R-:W-:-:S02]  /*8cc0*/  @!P1 VIADD R20, R20, 0x38840 ;  /* 0x0003884014149836 */ /* 0x000fc40000000000 */
[--C-:B------:R-:W-:Y:S01]  /*8cd0*/  FFMA.FTZ R21, R173, UR5, -R174.reuse ;  /* 0x00000005ad157c23 */ /* 0x100fe200080108ae */
[--C-:B------:R-:W-:Y:S01]  /*8ce0*/  FFMA.FTZ R206, R180, UR5, -R174.reuse ;  /* 0x00000005b4ce7c23 */ /* 0x100fe200080108ae */
[----:B------:R-:W-:Y:S01]  /*8cf0*/  FFMA.FTZ R202, R172, UR5, -R174 ;  /* 0x00000005acca7c23 */ /* 0x000fe200080108ae */
[----:B------:R-:W-:Y:S01]  /*8d00*/  IMAD.U32 R172, RZ, RZ, UR4 ;  /* 0x00000004ffac7e24 */ /* 0x000fe2000f8e00ff */
[----:B------:R-:W-:Y:S01]  /*8d10*/  MUFU.EX2 R163, R163 ;  /* 0x000000a300a37308 */ /* 0x000fe20000000800 */
[----:B------:R-:W-:Y:S01]  /*8d20*/  @!P1 PRMT R20, RZ, 0x654, R20 ;  /* 0x00000654ff149816 */ /* 0x000fe20000000014 */
[--C-:B------:R-:W-:Y:S01]  /*8d30*/  FFMA.FTZ R171, R181, UR5, -R174.reuse ;  /* 0x00000005b5ab7c23 */ /* 0x100fe200080108ae */
[--C-:B------:R-:W-:Y:S01]  /*8d40*/  FFMA.FTZ R196, R160, UR5, -R174.reuse ;  /* 0x00000005a0c47c23 */ /* 0x100fe200080108ae */
[----:B------:R-:W-:Y:S02]  /*8d50*/  @!P1 VIADD R160, R172, 0x38860 ;  /* 0x00038860aca09836 */ /* 0x000fe40000000000 */
[--C-:B------:R-:W-:Y:S01]  /*8d60*/  FFMA.FTZ R161, R161, UR5, -R174.reuse ;  /* 0x00000005a1a17c23 */ /* 0x100fe200080108ae */
[--C-:B------:R-:W-:Y:S01]  /*8d70*/  FFMA.FTZ R169, R169, UR5, -R174.reuse ;  /* 0x00000005a9a97c23 */ /* 0x100fe200080108ae */
[----:B------:R-:W-:Y:S01]  /*8d80*/  FFMA.FTZ R198, R164, UR5, -R174 ;  /* 0x00000005a4c67c23 */ /* 0x000fe200080108ae */
[----:B------:R-:W1:Y:S01]  /*8d90*/  MUFU.EX2 R0, R0 ;  /* 0x0000000000007308 */ /* 0x000e620000000800 */
[----:B0-----:R-:W-:Y:S01]  /*8da0*/  FFMA.FTZ R177, R2, R5, R209 ;  /* 0x0000000502b17223 */ /* 0x001fe200000100d1 */
[----:B------:R-:W-:Y:S01]  /*8db0*/  @!P1 PRMT R160, RZ, 0x654, R160 ;  /* 0x00000654ffa09816 */ /* 0x000fe200000000a0 */
[--C-:B------:R-:W-:Y:S01]  /*8dc0*/  FFMA.FTZ R165, R165, UR5, -R174.reuse ;  /* 0x00000005a5a57c23 */ /* 0x100fe200080108ae */
[----:B------:R-:W-:Y:S01]  /*8dd0*/  F2FP.F16.F32.PACK_AB R201, R157, R156 ;  /* 0x0000009c9dc9723e */ /* 0x000fe200000000ff */
[----:B------:R-:W-:Y:S01]  /*8de0*/  FFMA.FTZ R187, R187, UR5, -R174 ;  /* 0x00000005bbbb7c23 */ /* 0x000fe200080108ae */
[----:B------:R-:W-:Y:S01]  /*8df0*/  UIADD3 UR4, UR11, -0x1, URZ ;  /* 0xffffffff0b047890 */ /* 0x000fe2000fffe03f */
[----:B------:R-:W-:Y:S01]  /*8e00*/  F2FP.F16.F32.PACK_AB R209, R184, R209 ;  /* 0x000000d1b8d1723e */ /* 0x000fe200000000ff */
[----:B------:R-:W0:Y:S04]  /*8e10*/  MUFU.EX2 R208, R208 ;  /* 0x000000d000d07308 */ /* 0x000e280000000800 */
[----:B------:R-:W-:-:S04]  /*8e20*/  IMAD.U32 R233, RZ, RZ, UR4 ;  /* 0x00000004ffe97e24 */ /* 0x000fc8000f8e00ff */
[----:B------:R-:W-:Y:S01]  /*8e30*/  MUFU.EX2 R210, R210 ;  /* 0x000000d200d27308 */ /* 0x000fe20000000800 */
[----:B-1----:R-:W-:Y:S01]  /*8e40*/  FFMA.FTZ R173, R0, R14, R163 ;  /* 0x0000000e00ad7223 */ /* 0x002fe200000100a3 */
[----:B------:R-:W-:-:S06]  /*8e50*/  FADD.FTZ R14, R184, R177 ;  /* 0x000000b1b80e7221 */ /* 0x000fcc0000010000 */
[----:B------:R-:W-:Y:S01]  /*8e60*/  MUFU.EX2 R167, R167 ;  /* 0x000000a700a77308 */ /* 0x000fe20000000800 */
[C---:B0-----:R-:W-:Y:S01]  /*8e70*/  FADD.FTZ R173, R208.reuse, R173 ;  /* 0x000000add0ad7221 */ /* 0x041fe20000010000 */
[----:B------:R-:W-:-:S06]  /*8e80*/  F2FP.F16.F32.PACK_AB R208, R208, R163 ;  /* 0x000000a3d0d0723e */ /* 0x000fcc00000000ff */
        /* <DEDUP_REMOVED lines=16> */
[----:B------:R-:W0:Y:S08]  /*8f90*/  MUFU.EX2 R155, R155 ;  /* 0x0000009b009b7308 */ /* 0x000e300000000800 */
[----:B------:R-:W-:Y:S01]  /*8fa0*/  MUFU.EX2 R158, R158 ;  /* 0x0000009e009e7308 */ /* 0x000fe20000000800 */
[----:B------:R-:W-:-:S02]  /*8fb0*/  WARPGROUP.DEPBAR.LE gsb0, 0x0 ;  /* 0x00008000000079c5 */ /* 0x000fc40000010000 */
[----:B------:R1:W-:Y:S01]  /*8fc0*/  @!P1 SYNCS.ARRIVE.TRANS64.RED.A1T0 RZ, [R20+URZ], RZ ;  /* 0x000000ff14ff99a7 */ /* 0x0003e2000810043f */
[----:B------:R-:W-:-:S04]  /*8fd0*/  FFMA.FTZ R192, R152, UR5, -R174 ;  /* 0x0000000598c07c23 */ /* 0x000fc800080108ae */
[----:B------:R-:W-:Y:S01]  /*8fe0*/  MUFU.EX2 R194, R187 ;  /* 0x000000bb00c27308 */ /* 0x000fe20000000800 */
[----:B0-----:R-:W-:Y:S01]  /*8ff0*/  F2FP.F16.F32.PACK_AB R193, R155, R154 ;  /* 0x0000009a9bc1723e */ /* 0x001fe200000000ff */
[----:B-1----:R-:W-:Y:S01]  /*9000*/  FADD.FTZ R20, R210, R173 ;  /* 0x000000add2147221 */ /* 0x002fe20000010000 */
[----:B------:R-:W-:Y:S01]  /*9010*/  FADD.FTZ R173, R211, R14 ;  /* 0x0000000ed3ad7221 */ /* 0x000fe20000010000 */
[----:B------:R0:W-:Y:S01]  /*9020*/  @!P1 SYNCS.ARRIVE.TRANS64.RED.A1T0 RZ, [R160+URZ], RZ ;  /* 0x000000ffa0ff99a7 */ /* 0x0001e2000810043f */
[----:B------:R-:W-:Y:S01]  /*9030*/  FFMA.FTZ R14, R153, UR5, -R174 ;  /* 0x00000005990e7c23 */ /* 0x000fe200080108ae */
[----:B------:R-:W-:Y:S01]  /*9040*/  FADD.FTZ R177, R167, R20 ;  /* 0x00000014a7b17221 */ /* 0x000fe20000010000 */
[C---:B------:R-:W-:Y:S01]  /*9050*/  FADD.FTZ R20, R190.reuse, R173 ;  /* 0x000000adbe147221 */ /* 0x040fe20000010000 */
[----:B------:R-:W1:Y:S01]  /*9060*/  MUFU.EX2 R153, R165 ;  /* 0x000000a500997308 */ /* 0x000e620000000800 */
[----:B------:R-:W-:Y:S01]  /*9070*/  FFMA.FTZ R174, R191, UR5, -R174 ;  /* 0x00000005bfae7c23 */ /* 0x000fe200080108ae */
[----:B------:R-:W-:Y:S01]  /*9080*/  F2FP.F16.F32.PACK_AB R211, R190, R211 ;  /* 0x000000d3bed3723e */ /* 0x000fe200000000ff */
[----:B------:R-:W-:Y:S01]  /*9090*/  FADD.FTZ R161, R205, R20 ;  /* 0x00000014cda17221 */ /* 0x000fe20000010000 */
[----:B0-----:R-:W-:Y:S01]  /*90a0*/  FADD.FTZ R160, R204, R177 ;  /* 0x000000b1cca07221 */ /* 0x001fe20000010000 */
[----:B------:R-:W-:-:S02]  /*90b0*/  F2FP.F16.F32.PACK_AB R210, R167, R210 ;  /* 0x000000d2a7d2723e */ /* 0x000fc400000000ff */
[----:B------:R-:W-:Y:S01]  /*90c0*/  FADD.FTZ R20, R186, R161 ;  /* 0x000000a1ba147221 */ /* 0x000fe20000010000 */
[C---:B------:R-:W-:Y:S01]  /*90d0*/  FADD.FTZ R173, R175.reuse, R160 ;  /* 0x000000a0afad7221 */ /* 0x040fe20000010000 */
[----:B------:R-:W0:Y:S01]  /*90e0*/  MUFU.EX2 R192, R192 ;  /* 0x000000c000c07308 */ /* 0x000e220000000800 */
[----:B------:R-:W-:Y:S01]  /*90f0*/  F2FP.F16.F32.PACK_AB R204, R175, R204 ;  /* 0x000000ccafcc723e */ /* 0x000fe200000000ff */
[----:B------:R-:W-:Y:S01]  /*9100*/  FADD.FTZ R161, R207, R20 ;  /* 0x00000014cfa17221 */ /* 0x000fe20000010000 */
[----:B------:R-:W-:Y:S01]  /*9110*/  FADD.FTZ R152, R206, R173 ;  /* 0x000000adce987221 */ /* 0x000fe20000010000 */
[----:B------:R-:W-:Y:S02]  /*9120*/  F2FP.F16.F32.PACK_AB R205, R186, R205 ;  /* 0x000000cdbacd723e */ /* 0x000fe400000000ff */
[----:B------:R-:W-:Y:S01]  /*9130*/  FADD.FTZ R161, R178, R161 ;  /* 0x000000a1b2a17221 */ /* 0x000fe20000010000 */
[C---:B------:R-:W-:Y:S01]  /*9140*/  FADD.FTZ R173, R171.reuse, R152 ;  /* 0x00000098abad7221 */ /* 0x040fe20000010000 */
[----:B------:R2:W3:Y:S01]  /*9150*/  MUFU.EX2 R160, R14 ;  /* 0x0000000e00a07308 */ /* 0x0004e20000000800 */
[----:B------:R-:W-:Y:S01]  /*9160*/  F2FP.F16.F32.PACK_AB R206, R171, R206 ;  /* 0x000000ceabce723e */ /* 0x000fe200000000ff */
[----:B------:R-:W-:Y:S01]  /*9170*/  FADD.FTZ R152, R156, R161 ;  /* 0x000000a19c987221 */ /* 0x000fe20000010000 */
[----:B------:R-:W-:Y:S01]  /*9180*/  FADD.FTZ R20, R200, R173 ;  /* 0x000000adc8147221 */ /* 0x000fe20000010000 */
[----:B------:R-:W-:-:S02]  /*9190*/  F2FP.F16.F32.PACK_AB R207, R178, R207 ;  /* 0x000000cfb2cf723e */ /* 0x000fc400000000ff */
[----:B------:R-:W-:Y:S01]  /*91a0*/  FADD.FTZ R152, R157, R152 ;  /* 0x000000989d987221 */ /* 0x000fe20000010000 */
[C---:B------:R-:W-:Y:S01]  /*91b0*/  FADD.FTZ R161, R169.reuse, R20 ;  /* 0x00000014a9a17221 */ /* 0x040fe20000010000 */
[----:B------:R-:W-:Y:S01]  /*91c0*/  MUFU.EX2 R174, R174 ;  /* 0x000000ae00ae7308 */ /* 0x000fe20000000800 */
[----:B------:R-:W-:Y:S02]  /*91d0*/  F2FP.F16.F32.PACK_AB R200, R169, R200 ;  /* 0x000000c8a9c8723e */ /* 0x000fe400000000ff */
[----:B------:R-:W-:Y:S01]  /*91e0*/  FADD.FTZ R20, R202, R161 ;  /* 0x000000a1ca147221 */ /* 0x000fe20000010000 */
[----:B------:R-:W-:Y:S01]  /*91f0*/  FADD.FTZ R161, R203, R152 ;  /* 0x00000098cba17221 */ /* 0x000fe20000010000 */
[C---:B------:R-:W-:Y:S02]  /*9200*/  F2FP.F16.F32.PACK_AB R202, R21.reuse, R202 ;  /* 0x000000ca15ca723e */ /* 0x040fe400000000ff */
[----:B------:R-:W-:Y:S01]  /*9210*/  FADD.FTZ R163, R21, R20 ;  /* 0x0000001415a37221 */ /* 0x000fe20000010000 */
[C---:B------:R-:W-:Y:S01]  /*9220*/  FADD.FTZ R20, R170.reuse, R161 ;  /* 0x000000a1aa147221 */ /* 0x040fe20000010000 */
[----:B------:R-:W4:Y:S01]  /*9230*/  MUFU.EX2 R159, R159 ;  /* 0x0000009f009f7308 */ /* 0x000f220000000800 */
[----:B------:R-:W-:Y:S01]  /*9240*/  F2FP.F16.F32.PACK_AB R203, R170, R203 ;  /* 0x000000cbaacb723e */ /* 0x000fe200000000ff */
[----:B------:R-:W-:Y:S01]  /*9250*/  FADD.FTZ R152, R196, R163 ;  /* 0x000000a3c4987221 */ /* 0x000fe20000010000 */
[----:B------:R-:W-:Y:S01]  /*9260*/  FADD.FTZ R157, R197, R20 ;  /* 0x00000014c59d7221 */ /* 0x000fe20000010000 */
[----:B------:R-:W-:-:S02]  /*9270*/  F2FP.F16.F32.PACK_AB R196, R5, R196 ;  /* 0x000000c405c4723e */ /* 0x000fc400000000ff */
[----:B------:R-:W-:Y:S01]  /*9280*/  FADD.FTZ R161, R5, R152 ;  /* 0x0000009805a17221 */ /* 0x000fe20000010000 */
[C---:B--2---:R-:W-:Y:S01]  /*9290*/  FADD.FTZ R14, R162.reuse, R157 ;  /* 0x0000009da20e7221 */ /* 0x044fe20000010000 */
[----:B------:R-:W-:Y:S02]  /*92a0*/  F2FP.F16.F32.PACK_AB R197, R162, R197 ;  /* 0x000000c5a2c5723e */ /* 0x000fe400000000ff */
[----:B------:R-:W-:Y:S01]  /*92b0*/  FADD.FTZ R20, R198, R161 ;  /* 0x000000a1c6147221 */ /* 0x000fe20000010000 */
[----:B------:R-:W-:Y:S01]  /*92c0*/  FADD.FTZ R5, R199, R14 ;  /* 0x0000000ec7057221 */ /* 0x000fe20000010000 */
[C---:B-1----:R-:W-:Y:S02]  /*92d0*/  F2FP.F16.F32.PACK_AB R198, R153.reuse, R198 ;  /* 0x000000c699c6723e */ /* 0x042fe400000000ff */
[----:B------:R-:W-:Y:S01]  /*92e0*/  FADD.FTZ R21, R153, R20 ;  /* 0x0000001499157221 */ /* 0x000fe20000010000 */
[C---:B------:R-:W-:Y:S01]  /*92f0*/  FADD.FTZ R5, R166.reuse, R5 ;  /* 0x00000005a6057221 */ /* 0x040fe20000010000 */
[----:B------:R-:W-:Y:S01]  /*9300*/  F2FP.F16.F32.PACK_AB R199, R166, R199 ;  /* 0x000000c7a6c7723e */ /* 0x000fe200000000ff */
[----:B------:R-:W-:-:S02]  /*9310*/  IMAD.MOV.U32 R20, RZ, RZ, R3 ;  /* 0x000000ffff147224 */ /* 0x000fc400078e0003 */
[----:B0-----:R-:W-:Y:S01]  /*9320*/  FADD.FTZ R21, R192, R21 ;  /* 0x00000015c0157221 */ /* 0x001fe20000010000 */
[----:B------:R-:W-:Y:S01]  /*9330*/  FADD.FTZ R14, R154, R5 ;  /* 0x000000059a0e7221 */ /* 0x000fe20000010000 */
[C---:B---3--:R-:W-:Y:S02]  /*9340*/  F2FP.F16.F32.PACK_AB R192, R160.reuse, R192 ;  /* 0x000000c0a0c0723e */ /* 0x048fe400000000ff */
[----:B------:R-:W-:Y:S01]  /*9350*/  FADD.FTZ R21, R160, R21 ;  /* 0x00000015a0157221 */ /* 0x000fe20000010000 */
[----:B------:R-:W-:Y:S01]  /*9360*/  FADD.FTZ R5, R155, R14 ;  /* 0x0000000e9b057221 */ /* 0x000fe20000010000 */
[----:B----4-:R-:W-:Y:S02]  /*9370*/  F2FP.F16.F32.PACK_AB R195, R159, R158 ;  /* 0x0000009e9fc3723e */ /* 0x010fe400000000ff */
[----:B------:R-:W-:Y:S01]  /*9380*/  FADD.FTZ R21, R194, R21 ;  /* 0x00000015c2157221 */ /* 0x000fe20000010000 */
[----:B------:R-:W-:Y:S01]  /*9390*/  FADD.FTZ R5, R158, R5 ;  /* 0x000000059e057221 */ /* 0x000fe20000010000 */
[----:B------:R-:W-:-:S02]  /*93a0*/  F2FP.F16.F32.PACK_AB R194, R174, R194 ;  /* 0x000000c2aec2723e */ /* 0x000fc400000000ff */
[----:B------:R-:W-:Y:S01]  /*93b0*/  FADD.FTZ R14, R174, R21 ;  /* 0x00000015ae0e7221 */ /* 0x000fe20000010000 */
[----:B------:R-:W-:Y:S01]  /*93c0*/  FADD.FTZ R5, R159, R5 ;  /* 0x000000059f057221 */ /* 0x000fe20000010000 */
[----:B------:R-:W-:Y:S01]  /*93d0*/  IMAD.MOV.U32 R21, RZ, RZ, R4 ;  /* 0x000000ffff157224 */ /* 0x000fe200078e0004 */
[----:B------:R-:W-:Y:S06]  /*93e0*/  @P3 BRA `(.L_x_2388) ;  /* 0xffffffbc00e43947 */ /* 0x000fec000383ffff */
[----:B------:R-:W-:-:S07]  /*93f0*/  IMAD.U32 R232, RZ, RZ, UR4 ;  /* 0x00000004ffe87e24 */ /* 0x000fce000f8e00ff */
.L_x_2379:
[----:B------:R-:W-:-:S13]  /*9400*/  R2UR UR4, R232 ;  /* 0x00000000e80472ca */ /* 0x000fda00000e0000 */
[----:B------:R-:W-:-:S13]  /*9410*/  ISETP.LE.AND P2, PT, RZ, UR4, PT ;  /* 0x00000004ff007c0c */ /* 0x000fda000bf43270 */
[----:B------:R-:W-:Y:S05]  /*9420*/  @!P2 BRA `(.L_x_2389) ;  /* 0x000000380084a947 */ /* 0x000fea0003800000 */
[----:B------:R-:W-:Y:S01]  /*9430*/  R2UR UR4, R16 ;  /* 0x00000000100472ca */ /* 0x000fe200000e0000 */
[----:B------:R-:W-:Y:S01]  /*9440*/  IMAD.MOV.U32 R19, RZ, RZ, R4 ;  /* 0x000000ffff137224 */ /* 0x000fe200078e0004 */
[----:B------:R-:W-:Y:S01]  /*9450*/  UMOV UR61, UR60 ;  /* 0x0000003c003d7c82 */ /* 0x000fe20008000000 */
[----:B------:R-:W-:-:S10]  /*9460*/  IMAD.MOV.U32 R20, RZ, RZ, R3 ;  /* 0x000000ffff147224 */ /* 0x000fd400078e0003 */
[----:B------:R-:W-:-:S07]  /*9470*/  IMAD.U32 R21, RZ, RZ, UR4 ;  /* 0x00000004ff157e24 */ /* 0x000fce000f8e00ff */
.L_x_2398:
        /* <DEDUP_REMOVED lines=9> */
.L_x_2390:
[----:B------:R-:W-:Y:S02]  /*9510*/  R2UR UR4, R17 ;  /* 0x00000000110472ca */ /* 0x000fe400000e0000 */
[----:B------:R-:W-:-:S11]  /*9520*/  R2UR UR5, R16 ;  /* 0x00000000100572ca */ /* 0x000fd600000e0000 */
[----:B------:R-:W-:Y:S02]  /*9530*/  ULEA UR4, UR60, UR4, 0x3 ;  /* 0x000000043c047291 */ /* 0x000fe4000f8e183f */
[----:B------:R-:W-:-:S05]  /*9540*/  IMAD.U32 R3, RZ, RZ, UR5 ;  /* 0x00000005ff037e24 */ /* 0x000fca000f8e00ff */
[----:B------:R-:W-:-:S04]  /*9550*/  SHF.L.U32 R3, R3, 0x1f, RZ ;  /* 0x0000001f03037819 */ /* 0x000fc800000006ff */
[----:B------:R0:W1:Y:S01]  /*9560*/  SYNCS.PHASECHK.TRANS64.TRYWAIT P2, [UR4+0x38830], R3 ;  /* 0x03883003ff0075a7 */ /* 0x0000620008040144 */
[----:B------:R-:W-:Y:S05]  /*9570*/  @!P0 BRA `(.L_x_2391) ;  /* 0x0000000000048947 */ /* 0x000fea0003800000 */
[----:B------:R-:W-:Y:S01]  /*9580*/  BPT.TRAP 0x1 ;  /* 0x000000040000795c */ /* 0x000fe20000300000 */
.L_x_2391:
[----:B-1----:R-:W-:Y:S05]  /*9590*/  @P2 BRA `(.L_x_2392) ;  /* 0x0000000000082947 */ /* 0x002fea0003800000 */
[----:B------:R-:W1:Y:S02]  /*95a0*/  SYNCS.PHASECHK.TRANS64.TRYWAIT P2, [UR4+0x38830], R3 ;  /* 0x03883003ff0075a7 */ /* 0x000e640008040144 */
[----:B-1----:R-:W-:Y:S05]  /*95b0*/  @!P2 BRA `(.L_x_2393) ;  /* 0x000000d0002ca947 */ /* 0x002fea0003800000 */
.L_x_2392:
        /* <DEDUP_REMOVED lines=643> */
.L_x_2394:
        /* <DEDUP_REMOVED lines=8> */
.L_x_2395:
[----:B---3--:R-:W-:Y:S05]  /*be70*/  @P2 BRA `(.L_x_2396) ;  /* 0x0000000000082947 */ /* 0x008fea0003800000 */
[----:B------:R-:W3:Y:S02]  /*be80*/  SYNCS.PHASECHK.TRANS64.TRYWAIT P2, [UR4+0x38850], R0 ;  /* 0x03885000ff0075a7 */ /* 0x000ee40008040144 */
[----:B---3--:R-:W-:Y:S05]  /*be90*/  @!P2 BRA `(.L_x_2397) ;  /* 0x000000a8000ca947 */ /* 0x008fea0003800000 */
.L_x_2396:
[----:B------:R-:W-:Y:S01]  /*bea0*/  R2UR UR11, R17 ;  /* 0x00000000110b72ca */ /* 0x000fe200000e0000 */
[----:B------:R-:W-:Y:S01]  /*beb0*/  WARPGROUP.ARRIVE ;  /* 0x00000000000079c5 */ /* 0x000fe20000000000 */
[----:B------:R-:W-:Y:S01]  /*bec0*/  UMOV UR7, 0x40000040 ;  /* 0x4000004000077882 */ /* 0x000fe20000000000 */
[----:B0-2---:R-:W-:Y:S01]  /*bed0*/  FMNMX.FTZ R0, R184, R20, !PT ;  /* 0x00000014b8007209 */ /* 0x005fe20007810000 */
[----:B------:R-:W-:-:S03]  /*bee0*/  ULDC UR14, c[0x0][0x988] ;  /* 0x00026200000e7ab9 */ /* 0x000fc60000000800 */
        /* <DEDUP_REMOVED lines=12> */
[----:B------:R-:W-:Y:S01]  /*bfb0*/  UMOV UR5, UR14 ;  /* 0x0000000e00057c82 */ /* 0x000fe20008000000 */
[----:B------:R-:W-:-:S02]  /*bfc0*/  UMOV UR61, UR60 ;  /* 0x0000003c003d7c82 */ /* 0x000fc40008000000 */
        /* <DEDUP_REMOVED lines=18> */
[----:B------:R-:W-:Y:S01]  /*c0f0*/  FMNMX.FTZ R21, R187, R0, !PT ;  /* 0x00000000bb157209 */ /* 0x000fe20007810000 */
        /* <DEDUP_REMOVED lines=18> */
[----:B------:R-:W-:Y:S01]  /*c220*/  UMOV UR7, 0x40000040 ;  /* 0x4000004000077882 */ /* 0x000fe20000000000 */
[----:B0-----:R-:W-:-:S05]  /*c230*/  FMNMX.FTZ R3, R200, R3, !PT ;  /* 0x00000003c8037209 */ /* 0x001fca0007810000 */
[C---:B------:R-:W-:Y:S01]  /*c240*/  FADD.FTZ R4, -R3.reuse, R20 ;  /* 0x0000001403047221 */ /* 0x040fe20000010100 */
[----:B------:R-:W-:-:S03]  /*c250*/  FMUL.FTZ R2, R3, UR5 ;  /* 0x0000000503027c20 */ /* 0x000fc60008410000 */
[----:B------:R-:W-:Y:S01]  /*c260*/  FMUL.FTZ R0, R4, UR5 ;  /* 0x0000000504007c20 */ /* 0x000fe20008410000 */
        /* <DEDUP_REMOVED lines=18> */
[----:B------:R-:W-:Y:S01]  /*c390*/  FFMA.FTZ R157, R157, UR5, -R2 ;  /* 0x000000059d9d7c23 */ /* 0x000fe20008010802 */
[----:B------:R-:W-:Y:S01]  /*c3a0*/  MUFU.EX2 R0, R0 ;  /* 0x0000000000007308 */ /* 0x000fe20000000800 */
[----:B------:R-:W-:-:S04]  /*c3b0*/  IMAD.U32 R165, RZ, RZ, UR4 ;  /* 0x00000004ffa57e24 */ /* 0x000fc8000f8e00ff */
[----:B------:R-:W-:-:S03]  /*c3c0*/  @!P1 VIADD R165, R165, 0x38860 ;  /* 0x00038860a5a59836 */ /* 0x000fc60000000000 */
[----:B------:R-:W-:Y:S02]  /*c3d0*/  MUFU.EX2 R21, R184 ;  /* 0x000000b800157308 */ /* 0x000fe40000000800 */
[----:B------:R-:W-:-:S06]  /*c3e0*/  @!P1 PRMT R165, RZ, 0x654, R165 ;  /* 0x00000654ffa59816 */ /* 0x000fcc00000000a5 */
        /* <DEDUP_REMOVED lines=16> */
[----:B------:R-:W-:Y:S02]  /*c4f0*/  FFMA.FTZ R198, R164, UR5, -R2 ;  /* 0x00000005a4c67c23 */ /* 0x000fe40008010802 */
[----:B------:R-:W-:Y:S01]  /*c500*/  FMNMX.FTZ R4, R182, R197, !PT ;  /* 0x000000c5b6047209 */ /* 0x000fe20007810000 */
[----:B------:R-:W-:Y:S01]  /*c510*/  HGMMA.64x256x16.F32 R24, R192, gdesc[UR4].tnspB, R24, gsb0 ;  /* 0x43e00004c0187df0 */ /* 0x000fe20008000818 */
[----:B------:R-:W-:Y:S01]  /*c520*/  R2UR UR6, R232 ;  /* 0x00000000e80672ca */ /* 0x000fe200000e0000 */
[----:B------:R-:W-:Y:S01]  /*c530*/  MUFU.EX2 R196, R196 ;  /* 0x000000c400c47308 */ /* 0x000fe20000000800 */
[----:B------:R-:W-:-:S04]  /*c540*/  FMNMX.FTZ R185, R183, R4, !PT ;  /* 0x00000004b7b97209 */ /* 0x000fc80007810000 */
[----:B------:R-:W-:-:S03]  /*c550*/  FMNMX.FTZ R4, R170, R185, !PT ;  /* 0x000000b9aa047209 */ /* 0x000fc60007810000 */
[----:B------:R-:W-:Y:S01]  /*c560*/  MUFU.EX2 R198, R198 ;  /* 0x000000c600c67308 */ /* 0x000fe20000000800 */
[----:B------:R-:W-:-:S03]  /*c570*/  FMNMX.FTZ R185, R171, R4, !PT ;  /* 0x00000004abb97209 */ /* 0x000fc60007810000 */
[----:B------:R-:W-:Y:S01]  /*c580*/  UIADD3 UR4, UR6, -0x1, URZ ;  /* 0xffffffff06047890 */ /* 0x000fe2000fffe03f */
[----:B------:R-:W-:Y:S02]  /*c590*/  FMNMX.FTZ R4, R174, R185, !PT ;  /* 0x000000b9ae047209 */ /* 0x000fe40007810000 */
[----:B------:R-:W-:Y:S02]  /*c5a0*/  ISETP.LT.AND P2, PT, RZ, UR6, PT ;  /* 0x00000006ff007c0c */ /* 0x000fe4000bf41270 */
[----:B------:R-:W-:Y:S01]  /*c5b0*/  FMNMX.FTZ R185, R175, R4, !PT ;  /* 0x00000004afb97209 */ /* 0x000fe20007810000 */
[----:B------:R-:W-:Y:S01]  /*c5c0*/  IMAD.U32 R232, RZ, RZ, UR4 ;  /* 0x00000004ffe87e24 */ /* 0x000fe2000f8e00ff */
[----:B------:R-:W-:Y:S02]  /*c5d0*/  R2UR UR6, R16 ;  /* 0x00000000100672ca */ /* 0x000fe400000e0000 */
[----:B------:R-:W-:-:S04]  /*c5e0*/  FMNMX.FTZ R4, R162, R185, !PT ;  /* 0x000000b9a2047209 */ /* 0x000fc80007810000 */
[----:B------:R-:W-:-:S04]  /*c5f0*/  FMNMX.FTZ R185, R163, R4, !PT ;  /* 0x00000004a3b97209 */ /* 0x000fc80007810000 */
[----:B------:R-:W-:-:S04]  /*c600*/  FMNMX.FTZ R4, R166, R185, !PT ;  /* 0x000000b9a6047209 */ /* 0x000fc80007810000 */
[----:B------:R-:W-:-:S04]  /*c610*/  FMNMX.FTZ R185, R167, R4, !PT ;  /* 0x00000004a7b97209 */ /* 0x000fc80007810000 */
[----:B------:R-:W-:-:S04]  /*c620*/  FMNMX.FTZ R4, R154, R185, !PT ;  /* 0x000000b99a047209 */ /* 0x000fc80007810000 */
[----:B------:R-:W-:-:S04]  /*c630*/  FMNMX.FTZ R185, R155, R4, !PT ;  /* 0x000000049bb97209 */ /* 0x000fc80007810000 */
[----:B------:R-:W-:Y:S02]  /*c640*/  FMNMX.FTZ R4, R158, R185, !PT ;  /* 0x000000b99e047209 */ /* 0x000fe40007810000 */
[----:B------:R0:W-:Y:S02]  /*c650*/  MUFU.EX2 R185, R20 ;  /* 0x0000001400b97308 */ /* 0x0001e40000000800 */
[----:B------:R-:W-:-:S05]  /*c660*/  FMNMX.FTZ R4, R159, R4, !PT ;  /* 0x000000049f047209 */ /* 0x000fca0007810000 */
[----:B------:R-:W1:Y:S01]  /*c670*/  SHFL.BFLY PT, R181, R4, 0x2, 0x1f ;  /* 0x0c401f0004b57f89 */ /* 0x000e6200000e0000 */
[--C-:B0-----:R-:W-:Y:S01]  /*c680*/  FFMA.FTZ R20, R152, UR5, -R2.reuse ;  /* 0x0000000598147c23 */ /* 0x101fe20008010802 */
[----:B------:R-:W-:-:S05]  /*c690*/  FFMA.FTZ R152, R156, UR5, -R2 ;  /* 0x000000059c987c23 */ /* 0x000fca0008010802 */
[----:B------:R-:W-:Y:S08]  /*c6a0*/  MUFU.EX2 R20, R20 ;  /* 0x0000001400147308 */ /* 0x000ff00000000800 */
[----:B------:R-:W-:Y:S01]  /*c6b0*/  MUFU.EX2 R152, R152 ;  /* 0x0000009800987308 */ /* 0x000fe20000000800 */
[----:B-1----:R-:W-:-:S07]  /*c6c0*/  FMNMX.FTZ R160, R4, R181, !PT ;  /* 0x000000b504a07209 */ /* 0x002fce0007810000 */
[----:B------:R-:W-:Y:S01]  /*c6d0*/  MUFU.EX2 R181, R168 ;  /* 0x000000a800b57308 */ /* 0x000fe20000000800 */
        /* <DEDUP_REMOVED lines=16> */
[--C-:B------:R-:W-:Y:S01]  /*c7e0*/  FFMA.FTZ R172, R183, UR5, -R156.reuse ;  /* 0x00000005b7ac7c23 */ /* 0x100fe2000801089c */
[----:B------:R-:W-:Y:S01]  /*c7f0*/  @!P1 LEA R157, R157, UR11, 0x3 ;  /* 0x0000000b9d9d9c11 */ /* 0x000fe2000f8e18ff */
[--C-:B------:R-:W-:Y:S01]  /*c800*/  FFMA.FTZ R201, R170, UR5, -R156.reuse ;  /* 0x00000005aac97c23 */ /* 0x100fe2000801089c */
[----:B------:R-:W0:Y:S01]  /*c810*/  MUFU.EX2 R209, R209 ;  /* 0x000000d100d17308 */ /* 0x000e220000000800 */
[--C-:B------:R-:W-:Y:S01]  /*c820*/  FFMA.FTZ R170, R171, UR5, -R156.reuse ;  /* 0x00000005abaa7c23 */ /* 0x100fe2000801089c */
[--C-:B------:R-:W-:Y:S01]  /*c830*/  FFMA.FTZ R199, R166, UR5, -R156.reuse ;  /* 0x00000005a6c77c23 */ /* 0x100fe2000801089c */
[----:B------:R-:W-:Y:S02]  /*c840*/  @!P1 VIADD R157, R157, 0x38840 ;  /* 0x000388409d9d9836 */ /* 0x000fe40000000000 */
[--C-:B------:R-:W-:Y:S01]  /*c850*/  FFMA.FTZ R203, R174, UR5, -R156.reuse ;  /* 0x00000005aecb7c23 */ /* 0x100fe2000801089c */
[--C-:B------:R-:W-:Y:S01]  /*c860*/  FFMA.FTZ R174, R175, UR5, -R156.reuse ;  /* 0x00000005afae7c23 */ /* 0x100fe2000801089c */
[--C-:B------:R-:W-:Y:S01]  /*c870*/  FFMA.FTZ R167, R167, UR5, -R156.reuse ;  /* 0x00000005a7a77c23 */ /* 0x100fe2000801089c */
[--C-:B------:R-:W-:Y:S01]  /*c880*/  FFMA.FTZ R155, R155, UR5, -R156.reuse ;  /* 0x000000059b9b7c23 */ /* 0x100fe2000801089c */
[----:B------:R-:W1:Y:S01]  /*c890*/  MUFU.EX2 R160, R160 ;  /* 0x000000a000a07308 */ /* 0x000e620000000800 */
[----:B------:R-:W-:Y:S01]  /*c8a0*/  @!P1 PRMT R157, RZ, 0x654, R157 ;  /* 0x00000654ff9d9816 */ /* 0x000fe2000000009d */
[----:B------:R-:W-:-:S06]  /*c8b0*/  FFMA.FTZ R158, R158, UR5, -R156 ;  /* 0x000000059e9e7c23 */ /* 0x000fcc000801089c */
[----:B------:R-:W2:Y:S01]  /*c8c0*/  MUFU.EX2 R211, R211 ;  /* 0x000000d300d37308 */ /* 0x000ea20000000800 */
[----:B0-----:R-:W-:-:S07]  /*c8d0*/  FFMA.FTZ R5, R2, R5, R209 ;  /* 0x0000000502057223 */ /* 0x001fce00000100d1 */
        /* <DEDUP_REMOVED lines=11> */
[----:B--2---:R-:W-:-:S07]  /*c990*/  F2FP.F16.F32.PACK_AB R205, R168, R205 ;  /* 0x000000cda8cd723e */ /* 0x004fce00000000ff */
[----:B------:R-:W2:Y:S08]  /*c9a0*/  MUFU.EX2 R201, R201 ;  /* 0x000000c900c97308 */ /* 0x000eb00000000800 */
[----:B------:R-:W3:Y:S08]  /*c9b0*/  MUFU.EX2 R170, R170 ;  /* 0x000000aa00aa7308 */ /* 0x000ef00000000800 */
[----:B------:R-:W4:Y:S08]  /*c9c0*/  MUFU.EX2 R203, R203 ;  /* 0x000000cb00cb7308 */ /* 0x000f300000000800 */
[----:B------:R-:W5:Y:S08]  /*c9d0*/  MUFU.EX2 R174, R174 ;  /* 0x000000ae00ae7308 */ /* 0x000f700000000800 */
[----:B------:R-:W5:Y:S08]  /*c9e0*/  MUFU.EX2 R197, R197 ;  /* 0x000000c500c57308 */ /* 0x000f700000000800 */
[----:B------:R-:W-:Y:S08]  /*c9f0*/  MUFU.EX2 R199, R199 ;  /* 0x000000c700c77308 */ /* 0x000ff00000000800 */
[----:B------:R-:W-:Y:S01]  /*ca00*/  MUFU.EX2 R155, R155 ;  /* 0x0000009b009b7308 */ /* 0x000fe20000000800 */
[----:B------:R-:W-:-:S02]  /*ca10*/  WARPGROUP.DEPBAR.LE gsb0, 0x0 ;  /* 0x00008000000079c5 */ /* 0x000fc40000010000 */
[----:B------:R1:W-:Y:S01]  /*ca20*/  @!P1 SYNCS.ARRIVE.TRANS64.RED.A1T0 RZ, [R157+URZ], RZ ;  /* 0x000000ff9dff99a7 */ /* 0x0003e2000810043f */
[----:B------:R-:W-:Y:S01]  /*ca30*/  FFMA.FTZ R193, R154, UR5, -R156 ;  /* 0x000000059ac17c23 */ /* 0x000fe2000801089c */
[----:B------:R-:W-:-:S03]  /*ca40*/  FADD.FTZ R154, R168, R5 ;  /* 0x00000005a89a7221 */ /* 0x000fc60000010000 */
[----:B------:R-:W-:Y:S01]  /*ca50*/  MUFU.EX2 R195, R158 ;  /* 0x0000009e00c37308 */ /* 0x000fe20000000800 */
[----:B------:R-:W-:Y:S01]  /*ca60*/  F2FP.F16.F32.PACK_AB R192, R153, R20 ;  /* 0x0000001499c0723e */ /* 0x000fe200000000ff */
[----:B0-----:R-:W-:Y:S01]  /*ca70*/  FADD.FTZ R5, R207, R154 ;  /* 0x0000009acf057221 */ /* 0x001fe20000010000 */
[----:B------:R-:W-:Y:S01]  /*ca80*/  F2FP.F16.F32.PACK_AB R194, R19, R152 ;  /* 0x0000009813c2723e */ /* 0x000fe200000000ff */
[----:B-1----:R-:W-:Y:S01]  /*ca90*/  FFMA.FTZ R157, R0, R14, R21 ;  /* 0x0000000e009d7223 */ /* 0x002fe20000010015 */
[--C-:B------:R-:W-:Y:S01]  /*caa0*/  FFMA.FTZ R14, R163, UR5, -R156.reuse ;  /* 0x00000005a30e7c23 */ /* 0x100fe2000801089c */
[----:B------:R-:W-:Y:S02]  /*cab0*/  FFMA.FTZ R156, R159, UR5, -R156 ;  /* 0x000000059f9c7c23 */ /* 0x000fe4000801089c */
[----:B------:R-:W-:Y:S01]  /*cac0*/  MUFU.EX2 R154, R167 ;  /* 0x000000a7009a7308 */ /* 0x000fe20000000800 */
[C---:B------:R-:W-:Y:S01]  /*cad0*/  FADD.FTZ R157, R208.reuse, R157 ;  /* 0x0000009dd09d7221 */ /* 0x040fe20000010000 */
[----:B------:R-:W-:Y:S01]  /*cae0*/  F2FP.F16.F32.PACK_AB R208, R208, R21 ;  /* 0x00000015d0d0723e */ /* 0x000fe200000000ff */
[----:B------:R0:W-:Y:S01]  /*caf0*/  @!P1 SYNCS.ARRIVE.TRANS64.RED.A1T0 RZ, [R165+URZ], RZ ;  /* 0x000000ffa5ff99a7 */ /* 0x0001e2000810043f */
[----:B------:R-:W-:Y:S01]  /*cb00*/  F2FP.F16.F32.PACK_AB R207, R172, R207 ;  /* 0x000000cfaccf723e */ /* 0x000fe200000000ff */
[----:B------:R-:W-:Y:S01]  /*cb10*/  FADD.FTZ R176, R210, R157 ;  /* 0x0000009dd2b07221 */ /* 0x000fe20000010000 */
[----:B------:R-:W-:-:S02]  /*cb20*/  F2FP.F16.F32.PACK_AB R210, R189, R210 ;  /* 0x000000d2bdd2723e */ /* 0x000fc400000000ff */
[----:B------:R-:W1:Y:S01]  /*cb30*/  MUFU.EX2 R14, R14 ;  /* 0x0000000e000e7308 */ /* 0x000e620000000800 */
[----:B------:R-:W-:-:S04]  /*cb40*/  FADD.FTZ R157, R189, R176 ;  /* 0x000000b0bd9d7221 */ /* 0x000fc80000010000 */
[----:B------:R-:W-:Y:S01]  /*cb50*/  FADD.FTZ R166, R204, R157 ;  /* 0x0000009dcca67221 */ /* 0x000fe20000010000 */
[C---:B------:R-:W-:Y:S02]  /*cb60*/  F2FP.F16.F32.PACK_AB R204, R177.reuse, R204 ;  /* 0x000000ccb1cc723e */ /* 0x040fe400000000ff */
[----:B------:R-:W0:Y:S01]  /*cb70*/  MUFU.EX2 R193, R193 ;  /* 0x000000c100c17308 */ /* 0x000e220000000800 */
[----:B------:R-:W-:-:S04]  /*cb80*/  FADD.FTZ R157, R177, R166 ;  /* 0x000000a6b19d7221 */ /* 0x000fc80000010000 */
[----:B------:R-:W-:Y:S01]  /*cb90*/  FADD.FTZ R162, R206, R157 ;  /* 0x0000009dcea27221 */ /* 0x000fe20000010000 */
[C---:B------:R-:W-:Y:S02]  /*cba0*/  F2FP.F16.F32.PACK_AB R206, R185.reuse, R206 ;  /* 0x000000ceb9ce723e */ /* 0x040fe400000000ff */
[----:B------:R-:W0:Y:S01]  /*cbb0*/  MUFU.EX2 R156, R156 ;  /* 0x0000009c009c7308 */ /* 0x000e220000000800 */
[----:B------:R-:W-:Y:S01]  /*cbc0*/  FADD.FTZ R21, R185, R162 ;  /* 0x000000a2b9157221 */ /* 0x000fe20000010000 */
[----:B------:R-:W-:-:S03]  /*cbd0*/  FADD.FTZ R162, R172, R5 ;  /* 0x00000005aca27221 */ /* 0x000fc60000010000 */
[----:B------:R-:W-:Y:S01]  /*cbe0*/  FADD.FTZ R166, R200, R21 ;  /* 0x00000015c8a67221 */ /* 0x000fe20000010000 */
[----:B--2---:R-:W-:Y:S01]  /*cbf0*/  FADD.FTZ R5, R201, R162 ;  /* 0x000000a2c9057221 */ /* 0x004fe20000010000 */
[C---:B------:R-:W-:Y:S02]  /*cc00*/  F2FP.F16.F32.PACK_AB R200, R169.reuse, R200 ;  /* 0x000000c8a9c8723e */ /* 0x040fe400000000ff */
[----:B------:R-:W-:Y:S01]  /*cc10*/  FADD.FTZ R21, R169, R166 ;  /* 0x000000a6a9157221 */ /* 0x000fe20000010000 */
[C---:B---3--:R-:W-:Y:S01]  /*cc20*/  FADD.FTZ R160, R170.reuse, R5 ;  /* 0x00000005aaa07221 */ /* 0x048fe20000010000 */
[----:B------:R-:W-:Y:S02]  /*cc30*/  F2FP.F16.F32.PACK_AB R201, R170, R201 ;  /* 0x000000c9aac9723e */ /* 0x000fe400000000ff */
[----:B------:R-:W-:Y:S01]  /*cc40*/  FADD.FTZ R162, R202, R21 ;  /* 0x00000015caa27221 */ /* 0x000fe20000010000 */
[----:B----4-:R-:W-:Y:S01]  /*cc50*/  FADD.FTZ R5, R203, R160 ;  /* 0x000000a0cb057221 */ /* 0x010fe20000010000 */
[----:B------:R-:W-:-:S02]  /*cc60*/  F2FP.F16.F32.PACK_AB R202, R173, R202 ;  /* 0x000000caadca723e */ /* 0x000fc400000000ff */
[----:B------:R-:W-:Y:S01]  /*cc70*/  FADD.FTZ R21, R173, R162 ;  /* 0x000000a2ad157221 */ /* 0x000fe20000010000 */
[C---:B-----5:R-:W-:Y:S01]  /*cc80*/  FADD.FTZ R160, R174.reuse, R5 ;  /* 0x00000005aea07221 */ /* 0x060fe20000010000 */
[----:B------:R-:W-:Y:S02]  /*cc90*/  F2FP.F16.F32.PACK_AB R203, R174, R203 ;  /* 0x000000cbaecb723e */ /* 0x000fe400000000ff */
[----:B------:R-:W-:Y:S01]  /*cca0*/  FADD.FTZ R162, R196, R21 ;  /* 0x00000015c4a27221 */ /* 0x000fe20000010000 */
[----:B------:R-:W-:Y:S01]  /*ccb0*/  FADD.FTZ R5, R197, R160 ;  /* 0x000000a0c5057221 */ /* 0x000fe20000010000 */
[C---:B-1----:R-:W-:Y:S02]  /*ccc0*/  F2FP.F16.F32.PACK_AB R197, R14.reuse, R197 ;  /* 0x000000c50ec5723e */ /* 0x042fe400000000ff */
[C---:B------:R-:W-:Y:S01]  /*ccd0*/  FADD.FTZ R21, R181.reuse, R162 ;  /* 0x000000a2b5157221 */ /* 0x040fe20000010000 */
[----:B------:R-:W-:Y:S01]  /*cce0*/  FADD.FTZ R160, R14, R5 ;  /* 0x000000050ea07221 */ /* 0x000fe20000010000 */
[----:B------:R-:W-:-:S02]  /*ccf0*/  F2FP.F16.F32.PACK_AB R196, R181, R196 ;  /* 0x000000c4b5c4723e */ /* 0x000fc400000000ff */
[----:B------:R-:W-:Y:S01]  /*cd00*/  FADD.FTZ R162, R198, R21 ;  /* 0x00000015c6a27221 */ /* 0x000fe20000010000 */
[----:B------:R-:W-:Y:S01]  /*cd10*/  FADD.FTZ R5, R199, R160 ;  /* 0x000000a0c7057221 */ /* 0x000fe20000010000 */
[C---:B------:R-:W-:Y:S02]  /*cd20*/  F2FP.F16.F32.PACK_AB R198, R161.reuse, R198 ;  /* 0x000000c6a1c6723e */ /* 0x040fe400000000ff */
[----:B------:R-:W-:Y:S01]  /*cd30*/  FADD.FTZ R21, R161, R162 ;  /* 0x000000a2a1157221 */ /* 0x000fe20000010000 */
[C---:B------:R-:W-:Y:S01]  /*cd40*/  FADD.FTZ R160, R154.reuse, R5 ;  /* 0x000000059aa07221 */ /* 0x040fe20000010000 */
[----:B------:R-:W-:Y:S02]  /*cd50*/  F2FP.F16.F32.PACK_AB R199, R154, R199 ;  /* 0x000000c79ac7723e */ /* 0x000fe400000000ff */
[----:B------:R-:W-:Y:S01]  /*cd60*/  FADD.FTZ R14, R20, R21 ;  /* 0x00000015140e7221 */ /* 0x000fe20000010000 */
[----:B0-----:R-:W-:Y:S01]  /*cd70*/  FADD.FTZ R160, R193, R160 ;  /* 0x000000a0c1a07221 */ /* 0x001fe20000010000 */
[----:B------:R-:W-:Y:S01]  /*cd80*/  IMAD.U32 R21, RZ, RZ, UR6 ;  /* 0x00000006ff157e24 */ /* 0x000fe2000f8e00ff */
[----:B------:R-:W-:Y:S01]  /*cd90*/  F2FP.F16.F32.PACK_AB R193, R155, R193 ;  /* 0x000000c19bc1723e */ /* 0x000fe200000000ff */
[----:B------:R-:W-:Y:S01]  /*cda0*/  FADD.FTZ R5, R153, R14 ;  /* 0x0000000e99057221 */ /* 0x000fe20000010000 */
[----:B------:R-:W-:Y:S01]  /*cdb0*/  FADD.FTZ R160, R155, R160 ;  /* 0x000000a09ba07221 */ /* 0x000fe20000010000 */
[----:B------:R-:W-:-:S02]  /*cdc0*/  IMAD.MOV.U32 R20, RZ, RZ, R3 ;  /* 0x000000ffff147224 */ /* 0x000fc400078e0003 */
[----:B------:R-:W-:Y:S01]  /*cdd0*/  FADD.FTZ R14, R152, R5 ;  /* 0x00000005980e7221 */ /* 0x000fe20000010000 */
[----:B------:R-:W-:Y:S01]  /*cde0*/  FADD.FTZ R160, R195, R160 ;  /* 0x000000a0c3a07221 */ /* 0x000fe20000010000 */
[C---:B------:R-:W-:Y:S02]  /*cdf0*/  F2FP.F16.F32.PACK_AB R195, R156.reuse, R195 ;  /* 0x000000c39cc3723e */ /* 0x040fe400000000ff */
[----:B------:R-:W-:Y:S01]  /*ce00*/  FADD.FTZ R14, R19, R14 ;  /* 0x0000000e130e7221 */ /* 0x000fe20000010000 */
[----:B------:R-:W-:Y:S01]  /*ce10*/  FADD.FTZ R5, R156, R160 ;  /* 0x000000a09c057221 */ /* 0x000fe20000010000 */
[----:B------:R-:W-:Y:S01]  /*ce20*/  IMAD.MOV.U32 R19, RZ, RZ, R4 ;  /* 0x000000ffff137224 */ /* 0x000fe200078e0004 */
[----:B------:R-:W-:Y:S06]  /*ce30*/  @P2 BRA `(.L_x_2398) ;  /* 0xffffffc400902947 */ /* 0x000fec000383ffff */
.L_x_2389:
        /* <DEDUP_REMOVED lines=131> */
.L_x_2399:
        /* <DEDUP_REMOVED lines=8> */
.L_x_2400:
[----:B-1----:R-:W-:Y:S05]  /*d6f0*/  @P2 BRA `(.L_x_2401) ;  /* 0x0000000000082947 */ /* 0x002fea0003800000 */
[----:B------:R-:W1:Y:S02]  /*d700*/  SYNCS.PHASECHK.TRANS64.TRYWAIT P0, [UR7+0x38850], R0 ;  /* 0x03885000ff0075a7 */ /* 0x000e640008000147 */
[----:B-1----:R-:W-:Y:S05]  /*d710*/  @!P0 BRA `(.L_x_2402) ;  /* 0x0000009000048947 */ /* 0x002fea0003800000 */
.L_x_2401:
[----:B------:R-:W-:Y:S01]  /*d720*/  R2UR UR4, R17 ;  /* 0x00000000110472ca */ /* 0x000fe200000e0000 */
[----:B------:R-:W-:Y:S01]  /*d730*/  WARPGROUP.ARRIVE ;  /* 0x00000000000079c5 */ /* 0x000fe20000000000 */
[----:B------:R-:W-:Y:S01]  /*d740*/  UMOV UR11, 0x40000040 ;  /* 0x40000040000b7882 */ /* 0x000fe20000000000 */
[----:B01----:R-:W0:Y:S01]  /*d750*/  SHFL.BFLY PT, R0, R5, 0x2, 0x1f ;  /* 0x0c401f0005007f89 */ /* 0x003e2200000e0000 */
[----:B------:R-:W-:Y:S01]  /*d760*/  IMAD.U32 R13, RZ, RZ, UR7 ;  /* 0x00000007ff0d7e24 */ /* 0x000fe2000f8e00ff */
[----:B------:R-:W-:Y:S01]  /*d770*/  R2UR UR9, R220 ;  /* 0x00000000dc0972ca */ /* 0x000fe200000e0000 */
[----:B------:R-:W-:Y:S01]  /*d780*/  IMAD.MOV.U32 R6, RZ, RZ, RZ ;  /* 0x000000ffff067224 */ /* 0x000fe200078e00ff */
[----:B------:R-:W1:Y:S01]  /*d790*/  SHFL.BFLY PT, R7, R14, 0x2, 0x1f ;  /* 0x0c401f000e077f89 */ /* 0x000e6200000e0000 */
[----:B------:R-:W-:Y:S01]  /*d7a0*/  R2UR UR8, R16 ;  /* 0x00000000100872ca */ /* 0x000fe200000e0000 */
[----:B------:R-:W-:-:S04]  /*d7b0*/  IMAD.U32 R8, RZ, RZ, UR5 ;  /* 0x00000005ff087e24 */ /* 0x000fc8000f8e00ff */
[----:B------:R-:W-:-:S04]  /*d7c0*/  UIADD3 UR4, UR4, 0x400, URZ ;  /* 0x0000040004047890 */ /* 0x000fc8000fffe03f */
[----:B------:R-:W-:Y:S02]  /*d7d0*/  USHF.R.U32.HI UR4, URZ, 0x4, UR4 ;  /* 0x000000043f047899 */ /* 0x000fe40008011604 */
[----:B------:R-:W-:Y:S02]  /*d7e0*/  UIADD3 UR9, UR9, 0x1, URZ ;  /* 0x0000000109097890 */ /* 0x000fe4000fffe03f */
[----:B------:R-:W-:-:S04]  /*d7f0*/  ULOP3.LUT UR4, UR4, 0x3fff, URZ, 0xc0, !UPT ;  /* 0x00003fff04047892 */ /* 0x000fc8000f8ec03f */
[----:B------:R-:W-:Y:S01]  /*d800*/  ULOP3.LUT UR4, UR4, 0x2800000, URZ, 0xfc, !UPT ;  /* 0x0280000004047892 */ /* 0x000fe2000f8efc3f */
[----:B------:R-:W-:Y:S02]  /*d810*/  IMAD.U32 R220, RZ, RZ, UR9 ;  /* 0x00000009ffdc7e24 */ /* 0x000fe4000f8e00ff */
[----:B0-----:R-:W-:Y:S01]  /*d820*/  FADD.FTZ R2, R0, R5 ;  /* 0x0000000500027221 */ /* 0x001fe20000010000 */
[----:B------:R-:W-:Y:S01]  /*d830*/  IMAD.MOV.U32 R5, RZ, RZ, RZ ;  /* 0x000000ffff057224 */ /* 0x000fe200078e00ff */
[----:B------:R-:W-:Y:S01]  /*d840*/  UIMAD UR4, UR60, 0xa00, UR4 ;  /* 0x00000a003c0478a4 */ /* 0x000fe2000f8e0204 */
[----:B-1----:R-:W-:Y:S02]  /*d850*/  FADD.FTZ R7, R7, R14 ;  /* 0x0000000e07077221 */ /* 0x002fe40000010000 */
[----:B------:R-:W0:Y:S01]  /*d860*/  SHFL.BFLY PT, R9, R2, 0x1, 0x1f ;  /* 0x0c201f0002097f89 */ /* 0x000e2200000e0000 */
[----:B------:R-:W-:Y:S01]  /*d870*/  UIADD3 UR6, UR4, 0x80, URZ ;  /* 0x0000008004067890 */ /* 0x000fe2000fffe03f */
[----:B------:R-:W-:Y:S01]  /*d880*/  IMAD.U32 R14, RZ, RZ, UR5 ;  /* 0x00000005ff0e7e24 */ /* 0x000fe2000f8e00ff */
[----:B------:R-:W-:Y:S01]  /*d890*/  UIADD3 UR60, UR60, 0x1, URZ ;  /* 0x000000013c3c7890 */ /* 0x000fe2000fffe03f */
[----:B------:R-:W1:Y:S01]  /*d8a0*/  SHFL.BFLY PT, R0, R7, 0x1, 0x1f ;  /* 0x0c201f0007007f89 */ /* 0x000e6200000e0000 */
[----:B------:R-:W-:-:S02]  /*d8b0*/  UMOV UR10, UR4 ;  /* 0x00000004000a7c82 */ /* 0x000fc40008000000 */
[----:B------:R-:W-:Y:S01]  /*d8c0*/  HGMMA.64x256x16.F32 R24, R208, gdesc[UR8].tnspB, R24, gsb0 ;  /* 0x43e00008d0187df0 */ /* 0x000fe20008000818 */
[----:B------:R-:W-:Y:S01]  /*d8d0*/  UMOV UR10, UR6 ;  /* 0x00000006000a7c82 */ /* 0x000fe20008000000 */
[----:B------:R-:W-:Y:S01]  /*d8e0*/  UMOV UR11, 0x40000040 ;  /* 0x40000040000b7882 */ /* 0x000fe20000000000 */
[----:B------:R-:W-:Y:S02]  /*d8f0*/  UIADD3 UR6, UR4, 0x100, URZ ;  /* 0x0000010004067890 */ /* 0x000fe4000fffe03f */
[----:B------:R-:W-:-:S04]  /*d900*/  UISETP.NE.AND UP0, UPT, UR60, 0x2, UPT ;  /* 0x000000023c00788c */ /* 0x000fc8000bf05270 */
[----:B------:R-:W-:Y:S01]  /*d910*/  USEL UR60, UR60, URZ, UP0 ;  /* 0x0000003f3c3c7287 */ /* 0x000fe20008000000 */
[----:B0-----:R-:W-:Y:S01]  /*d920*/  FADD.FTZ R12, R2, R9 ;  /* 0x00000009020c7221 */ /* 0x001fe20000010000 */
[----:B------:R-:W-:Y:S02]  /*d930*/  IMAD.MOV.U32 R2, RZ, RZ, -0x800000 ;  /* 0xff800000ff027424 */ /* 0x000fe400078e00ff */
[----:B-1----:R-:W-:Y:S02]  /*d940*/  FADD.FTZ R11, R7, R0 ;  /* 0x00000000070b7221 */ /* 0x002fe40000010000 */
[----:B------:R-:W-:Y:S01]  /*d950*/  FSETP.NE.FTZ.AND P2, PT, R12, RZ, PT ;  /* 0x000000ff0c00720b */ /* 0x000fe20003f55000 */
[----:B------:R-:W-:Y:S02]  /*d960*/  IMAD.MOV.U32 R0, RZ, RZ, -0x800000 ;  /* 0xff800000ff007424 */ /* 0x000fe400078e00ff */
[----:B------:R-:W-:-:S10]  /*d970*/  FSETP.NE.FTZ.AND P0, PT, R11, RZ, PT ;  /* 0x000000ff0b00720b */ /* 0x000fd40003f15000 */
[----:B------:R-:W0:Y:S01]  /*d980*/  @P2 MUFU.LG2 R10, R12 ;  /* 0x0000000c000a2308 */ /* 0x000e220000000c00 */
[----:B------:R-:W-:Y:S02]  /*d990*/  @P2 FMUL.FTZ R14, R14, 0.69314718246459960938 ;  /* 0x3f3172180e0e2820 */ /* 0x000fe40000410000 */
[----:B------:R-:W-:-:S05]  /*d9a0*/  @P0 FMUL.FTZ R8, R8, 0.69314718246459960938 ;  /* 0x3f31721808080820 */ /* 0x000fca0000410000 */
[----:B------:R-:W1:Y:S08]  /*d9b0*/  @P0 MUFU.LG2 R9, R11 ;  /* 0x0000000b00090308 */ /* 0x000e700000000c00 */
[----:B------:R-:W2:Y:S01]  /*d9c0*/  @P0 MUFU.RCP R6, R11 ;  /* 0x0000000b00060308 */ /* 0x000ea20000001000 */
[----:B0-----:R-:W-:Y:S01]  /*d9d0*/  @P2 FMUL.FTZ R7, R10, 0.69314718246459960938 ;  /* 0x3f3172180a072820 */ /* 0x001fe20000410000 */
[----:B------:R-:W-:-:S03]  /*d9e0*/  @!P1 VIADD R10, R13, 0x38860 ;  /* 0x000388600d0a9836 */ /* 0x000fc60000000000 */
[----:B------:R-:W-:Y:S02]  /*d9f0*/  @P2 FFMA.FTZ R2, R14, R4, R7 ;  /* 0x000000040e022223 */ /* 0x000fe40000010007 */
[----:B------:R-:W-:Y:S01]  /*da00*/  @!P1 PRMT R10, RZ, 0x654, R10 ;  /* 0x00000654ff0a9816 */ /* 0x000fe2000000000a */
[----:B------:R-:W0:Y:S01]  /*da10*/  @P2 MUFU.RCP R5, R12 ;  /* 0x0000000c00052308 */ /* 0x000e220000001000 */
        /* <DEDUP_REMOVED lines=8> */
[----:B------:R-:W-:Y:S02]  /*daa0*/  UIADD3 UR6, UR4, 0x180, URZ ;  /* 0x0000018004067890 */ /* 0x000fe4000fffe03f */
[----:B------:R-:W-:Y:S01]  /*dab0*/  UIADD3 UR4, UR4, 0x200, URZ ;  /* 0x0000020004047890 */ /* 0x000fe2000fffe03f */
[----:B------:R-:W-:Y:S02]  /*dac0*/  WARPGROUP.DEPBAR.LE gsb0, 0x0 ;  /* 0x00008000000079c5 */ /* 0x000fe40000010000 */
[----:B------:R-:W-:-:S15]  /*dad0*/  WARPGROUP.ARRIVE ;  /* 0x00000000000079c5 */ /* 0x000fde0000000000 */
[----:B------:R-:W-:-:S05]  /*dae0*/  NOP ;  /* 0x0000000000007918 */ /* 0x000fca0000000000 */
        /* <DEDUP_REMOVED lines=10> */
[----:B------:R-:W-:-:S06]  /*db90*/  ULOP3.LUT UR8, UR8, UR4, URZ, 0x3c, !UPT ;  /* 0x0000000408087292 */ /* 0x000fcc000f8e3c3f */
[----:B------:R-:W-:Y:S01]  /*dba0*/  IMAD.U32 R16, RZ, RZ, UR8 ;  /* 0x00000008ff107e24 */ /* 0x000fe2000f8e00ff */
[----:B------:R-:W-:Y:S02]  /*dbb0*/  WARPGROUP.DEPBAR.LE gsb0, 0x0 ;  /* 0x00008000000079c5 */ /* 0x000fe40000010000 */
[----:B------:R-:W-:-:S12]  /*dbc0*/  WARPGROUP.ARRIVE ;  /* 0x00000000000079c5 */ /* 0x000fd80000000000 */
        /* <DEDUP_REMOVED lines=130> */
[----:B-1----:R-:W-:-:S07]  /*e3f0*/  FMUL.FTZ R177, R151, R5 ;  /* 0x0000000597b17220 */ /* 0x002fce0000410000 */
.L_x_2372:
        /* <DEDUP_REMOVED lines=10> */
[----:B------:R-:W-:Y:S01]  /*e4a0*/  IMAD R5, R219, 0x40, R18 ;  /* 0x00000040db057824 */ /* 0x000fe200078e0212 */
[----:B------:R-:W-:Y:S01]  /*e4b0*/  R2UR UR13, R22 ;  /* 0x00000000160d72ca */ /* 0x000fe200000e0000 */
[----:B------:R-:W-:Y:S01]  /*e4c0*/  ULDC.64 UR8, c[0x0][0xb90] ;  /* 0x0002e40000087ab9 */ /* 0x000fe20000000a00 */
[----:B------:R-:W-:Y:S01]  /*e4d0*/  F2FP.F16.F32.PACK_AB R24, R25, R24 ;  /* 0x000000181918723e */ /* 0x000fe200000000ff */
[----:B------:R-:W-:Y:S01]  /*e4e0*/  ULDC.64 UR16, c[0x0][0x208] ;  /* 0x0000820000107ab9 */ /* 0x000fe20000000a00 */
[----:B------:R-:W-:Y:S02]  /*e4f0*/  F2FP.F16.F32.PACK_AB R25, R17, R26 ;  /* 0x0000001a1119723e */ /* 0x000fe400000000ff */
[----:B------:R-:W-:Y:S02]  /*e500*/  F2FP.F16.F32.PACK_AB R26, R29, R28 ;  /* 0x0000001c1d1a723e */ /* 0x000fe400000000ff */
[----:B------:R-:W-:-:S02]  /*e510*/  F2FP.F16.F32.PACK_AB R27, R27, R30 ;  /* 0x0000001e1b1b723e */ /* 0x000fc400000000ff */
[----:B------:R-:W-:Y:S02]  /*e520*/  R2UR UR11, R217 ;  /* 0x00000000d90b72ca */ /* 0x000fe400000e0000 */
[----:B------:R-:W-:Y:S02]  /*e530*/  R2UR UR14, R218 ;  /* 0x00000000da0e72ca */ /* 0x000fe400000e0000 */
[----:B------:R-:W-:Y:S02]  /*e540*/  F2FP.F16.F32.PACK_AB R32, R33, R32 ;  /* 0x000000202120723e */ /* 0x000fe400000000ff */
[----:B------:R-:W-:Y:S02]  /*e550*/  F2FP.F16.F32.PACK_AB R33, R35, R34 ;  /* 0x000000222321723e */ /* 0x000fe400000000ff */
[----:B------:R-:W-:Y:S01]  /*e560*/  F2FP.F16.F32.PACK_AB R34, R37, R176 ;  /* 0x000000b02522723e */ /* 0x000fe200000000ff */
[----:B------:R-:W-:Y:S01]  /*e570*/  VIADD R37, R212, UR13 ;  /* 0x0000000dd4257c36 */ /* 0x000fe20008000000 */
[----:B------:R-:W-:-:S02]  /*e580*/  F2FP.F16.F32.PACK_AB R35, R39, R38 ;  /* 0x000000262723723e */ /* 0x000fc400000000ff */
[----:B------:R-:W-:Y:S01]  /*e590*/  F2FP.F16.F32.PACK_AB R173, R174, R173 ;  /* 0x000000adaead723e */ /* 0x000fe200000000ff */
[----:B------:R-:W-:Y:S01]  /*e5a0*/  USHF.R.S32.HI UR10, URZ, 0x1f, UR11 ;  /* 0x0000001f3f0a7899 */ /* 0x000fe2000801140b */
[----:B------:R-:W-:Y:S01]  /*e5b0*/  F2FP.F16.F32.PACK_AB R174, R149, R148 ;  /* 0x0000009495ae723e */ /* 0x000fe200000000ff */
[----:B------:R-:W-:Y:S01]  /*e5c0*/  UIMAD.WIDE.U32 UR6, UR11, UR8, URZ ;  /* 0x000000080b0672a5 */ /* 0x000fe2000f8e003f */
[----:B------:R-:W-:Y:S01]  /*e5d0*/  F2FP.F16.F32.PACK_AB R175, R177, R175 ;  /* 0x000000afb1af723e */ /* 0x000fe200000000ff */
[----:B------:R-:W-:Y:S02]  /*e5e0*/  UIMAD UR5, UR10, UR8, URZ ;  /* 0x000000080a0572a4 */ /* 0x000fe4000f8e023f */
[----:B------:R-:W-:Y:S01]  /*e5f0*/  USHF.R.S32.HI UR12, URZ, 0x1f, UR14 ;  /* 0x0000001f3f0c7899 */ /* 0x000fe2000801140e */
[----:B------:R-:W-:Y:S02]  /*e600*/  MOV R168, R199 ;  /* 0x000000c700a87202 */ /* 0x000fe40000000f00 */
[----:B0-----:R-:W-:Y:S01]  /*e610*/  MOV R169, R4 ;  /* 0x0000000400a97202 */ /* 0x001fe20000000f00 */
[----:B------:R-:W-:-:S03]  /*e620*/  UIMAD UR5, UR11, UR9, UR5 ;  /* 0x000000090b0572a4 */ /* 0x000fc6000f8e0205 */
[----:B------:R-:W-:Y:S01]  /*e630*/  ULDC.64 UR8, c[0x0][0xb98] ;  /* 0x0002e60000087ab9 */ /* 0x000fe20000000a00 */
[--C-:B------:R-:W-:Y:S01]  /*e640*/  IMAD.WIDE R20, R224, 0x2, R168.reuse ;  /* 0x00000002e0147825 */ /* 0x100fe200078e02a8 */
[----:B------:R-:W-:Y:S02]  /*e650*/  UIADD3 UR7, UR7, UR5, URZ ;  /* 0x0000000507077290 */ /* 0x000fe4000fffe03f */
[----:B------:R-:W-:Y:S01]  /*e660*/  UIMAD UR5, UR12, UR8, URZ ;  /* 0x000000080c0572a4 */ /* 0x000fe2000f8e023f */
[----:B------:R-:W-:Y:S01]  /*e670*/  IMAD.WIDE R168, R5, 0x2, R168 ;  /* 0x0000000205a87825 */ /* 0x000fe200078e02a8 */
[C---:B------:R-:W-:Y:S01]  /*e680*/  IADD3 R119, P6, R20.reuse, 0xc000, RZ ;  /* 0x0000c00014777810 */ /* 0x040fe20007fde0ff */
[----:B------:R-:W-:Y:S01]  /*e690*/  UIMAD.WIDE.U32 UR6, UR14, UR8, UR6 ;  /* 0x000000080e0672a5 */ /* 0x000fe2000f8e0006 */
[C---:B------:R-:W-:Y:S01]  /*e6a0*/  IADD3 R7, P3, R20.reuse, 0xc060, RZ ;  /* 0x0000c06014077810 */ /* 0x040fe20007f7e0ff */
[----:B------:R-:W-:Y:S01]  /*e6b0*/  UIMAD UR5, UR14, UR9, UR5 ;  /* 0x000000090e0572a4 */ /* 0x000fe2000f8e0205 */
[C---:B------:R-:W-:Y:S01]  /*e6c0*/  IADD3 R111, P2, R20.reuse, 0x8040, RZ ;  /* 0x00008040146f7810 */ /* 0x040fe20007f5e0ff */
[--C-:B------:R-:W-:Y:S01]  /*e6d0*/  IMAD.X R11, RZ, RZ, R21.reuse, P6 ;  /* 0x000000ffff0b7224 */ /* 0x100fe200030e0615 */
[----:B------:R-:W-:Y:S01]  /*e6e0*/  LOP3.LUT R171, R20, 0x380, RZ, 0xc0, !PT ;  /* 0x0000038014ab7812 */ /* 0x000fe200078ec0ff */
[--C-:B------:R-:W-:Y:S01]  /*e6f0*/  IMAD.X R5, RZ, RZ, R21.reuse, P3 ;  /* 0x000000ffff057224 */ /* 0x100fe200018e0615 */
[----:B------:R-:W-:Y:S01]  /*e700*/  LOP3.LUT R10, R119, 0x380, RZ, 0xc0, !PT ;  /* 0x00000380770a7812 */ /* 0x000fe200078ec0ff */
[----:B------:R-:W-:Y:S01]  /*e710*/  IMAD.X R153, RZ, RZ, R21, P2 ;  /* 0x000000ffff997224 */ /* 0x000fe200010e0615 */
[----:B------:R-:W-:Y:S01]  /*e720*/  LOP3.LUT R4, R7, 0x380, RZ, 0xc0, !PT ;  /* 0x0000038007047812 */ /* 0x000fe200078ec0ff */
[----:B------:R-:W-:Y:S01]  /*e730*/  ULDC.64 UR8, c[0x0][0xae8] ;  /* 0x0002ba0000087ab9 */ /* 0x000fe20000000a00 */
[----:B------:R-:W-:-:S02]  /*e740*/  SHF.R.U64 R171, R171, 0x3, RZ ;  /* 0x00000003abab7819 */ /* 0x000fc400000012ff */
[----:B------:R-:W-:Y:S02]  /*e750*/  IADD3 R12, P2, R20, 0x4000, RZ ;  /* 0x00004000140c7810 */ /* 0x000fe40007f5e0ff */
[----:B------:R-:W-:Y:S02]  /*e760*/  SHF.R.U64 R10, R10, 0x3, RZ ;  /* 0x000000030a0a7819 */ /* 0x000fe400000012ff */
[----:B------:R-:W-:Y:S01]  /*e770*/  SHF.R.U64 R4, R4, 0x3, RZ ;  /* 0x0000000304047819 */ /* 0x000fe200000012ff */
[----:B------:R-:W-:Y:S01]  /*e780*/  IMAD.X R13, RZ, RZ, R21, P2 ;  /* 0x000000ffff0d7224 */ /* 0x000fe200010e0615 */
[C---:B------:R-:W-:Y:S02]  /*e790*/  IADD3 R127, P4, R20.reuse, 0xc040, RZ ;  /* 0x0000c040147f7810 */ /* 0x040fe40007f9e0ff */
[C---:B------:R-:W-:Y:S02]  /*e7a0*/  IADD3 R123, P5, R20.reuse, 0xc020, RZ ;  /* 0x0000c020147b7810 */ /* 0x040fe40007fbe0ff */
[----:B------:R-:W-:-:S02]  /*e7b0*/  IADD3 R115, P0, R20, 0x8060, RZ ;  /* 0x0000806014737810 */ /* 0x000fc40007f1e0ff */
[C---:B------:R-:W-:Y:S01]  /*e7c0*/  IADD3 R31, P1, R20.reuse, 0x20, RZ ;  /* 0x00000020141f7810 */ /* 0x040fe20007f3e0ff */
[--C-:B------:R-:W-:Y:S01]  /*e7d0*/  IMAD.X R9, RZ, RZ, R21.reuse, P5 ;  /* 0x000000ffff097224 */ /* 0x100fe200028e0615 */
[----:B------:R-:W-:Y:S01]  /*e7e0*/  IADD3 R107, P3, R20, 0x8020, RZ ;  /* 0x00008020146b7810 */ /* 0x000fe20007f7e0ff */
[--C-:B------:R-:W-:Y:S01]  /*e7f0*/  IMAD.X R15, RZ, RZ, R21.reuse, P0 ;  /* 0x000000ffff0f7224 */ /* 0x100fe200000e0615 */
[----:B------:R-:W-:Y:S01]  /*e800*/  LOP3.LUT R170, R171, R20, RZ, 0x3c, !PT ;  /* 0x00000014abaa7212 */ /* 0x000fe200078e3cff */
[--C-:B------:R-:W-:Y:S01]  /*e810*/  IMAD.MOV.U32 R171, RZ, RZ, R21.reuse ;  /* 0x000000ffffab7224 */ /* 0x100fe200078e0015 */
[----:B------:R-:W-:Y:S01]  /*e820*/  LOP3.LUT R10, R10, R119, RZ, 0x3c, !PT ;  /* 0x000000770a0a7212 */ /* 0x000fe200078e3cff */
[--C-:B------:R-:W-:Y:S01]  /*e830*/  IMAD.X R151, RZ, RZ, R21.reuse, P1 ;  /* 0x000000ffff977224 */ /* 0x100fe200008e0615 */
[----:B------:R-:W-:Y:S01]  /*e840*/  LOP3.LUT R4, R4, R7, RZ, 0x3c, !PT ;  /* 0x0000000704047212 */ /* 0x000fe200078e3cff */
[--C-:B------:R-:W-:Y:S01]  /*e850*/  IMAD.X R7, RZ, RZ, R21.reuse, P4 ;  /* 0x000000ffff077224 */ /* 0x100fe200020e0615 */
[----:B------:R-:W-:Y:S01]  /*e860*/  IADD3 R119, P2, R168, 0x7000, RZ ;  /* 0x00007000a8777810 */ /* 0x000fe20007f5e0ff */
        /* <DEDUP_REMOVED lines=11> */
[----:B------:R-:W-:Y:S01]  /*e920*/  MOV R171, R170 ;  /* 0x000000aa00ab7202 */ /* 0x000fe20000000f00 */
[--C-:B------:R-:W-:Y:S01]  /*e930*/  IMAD.X R165, RZ, RZ, R21.reuse, P1 ;  /* 0x000000ffffa57224 */ /* 0x100fe200008e0615 */
[----:B------:R-:W-:Y:S01]  /*e940*/  LOP3.LUT R118, R119, 0x380, RZ, 0xc0, !PT ;  /* 0x0000038077767812 */ /* 0x000fe200078ec0ff */
[----:B------:R-:W0:Y:S01]  /*e950*/  LDC R170, c[0x0][0xbe8] ;  /* 0x0002fa00ffaa7b82 */ /* 0x000e220000000800 */
[----:B------:R-:W-:Y:S01]  /*e960*/  IMAD.X R167, RZ, RZ, R21, P3 ;  /* 0x000000ffffa77224 */ /* 0x000fe200018e0615 */
[----:B------:R-:W-:-:S06]  /*e970*/  LOP3.LUT R21, R102, 0x380, RZ, 0xc0, !PT ;  /* 0x0000038066157812 */ /* 0x000fcc00078ec0ff */
[----:B------:R-:W-:Y:S01]  /*e980*/  BAR.SYNC.DEFER_BLOCKING 0x1, 0x100 ;  /* 0x0044000000007b1d */ /* 0x000fe20000010000 */
[----:B------:R-:W-:Y:S02]  /*e990*/  SHF.R.U64 R118, R118, 0x3, RZ ;  /* 0x0000000376767819 */ /* 0x000fe400000012ff */
[----:B------:R-:W-:Y:S02]  /*e9a0*/  LOP3.LUT R20, R31, 0x380, RZ, 0xc0, !PT ;  /* 0x000003801f147812 */ /* 0x000fe400078ec0ff */
[----:B------:R-:W-:Y:S02]  /*e9b0*/  SHF.R.U64 R21, R21, 0x3, RZ ;  /* 0x0000000315157819 */ /* 0x000fe400000012ff */
[----:B------:R-:W-:Y:S01]  /*e9c0*/  LOP3.LUT R118, R118, R119, RZ, 0x3c, !PT ;  /* 0x0000007776767212 */ /* 0x000fe200078e3cff */
[----:B------:R-:W-:Y:S01]  /*e9d0*/  IMAD.X R119, RZ, RZ, R169, P2 ;  /* 0x000000ffff777224 */ /* 0x000fe200010e06a9 */
[----:B------:R-:W-:Y:S02]  /*e9e0*/  IADD3 R147, P2, R168, 0xe000, RZ ;  /* 0x0000e000a8937810 */ /* 0x000fe40007f5e0ff */
[----:B------:R-:W-:-:S02]  /*e9f0*/  SHF.R.U64 R20, R20, 0x3, RZ ;  /* 0x0000000314147819 */ /* 0x000fc400000012ff */
[----:B------:R-:W-:Y:S02]  /*ea00*/  LOP3.LUT R156, R21, R102, RZ, 0x3c, !PT ;  /* 0x00000066159c7212 */ /* 0x000fe400078e3cff */
[----:B------:R-:W-:Y:S02]  /*ea10*/  LOP3.LUT R21, R22, 0x380, RZ, 0xc0, !PT ;  /* 0x0000038016157812 */ /* 0x000fe400078ec0ff */
[----:B------:R-:W-:Y:S02]  /*ea20*/  LOP3.LUT R146, R147, 0x380, RZ, 0xc0, !PT ;  /* 0x0000038093927812 */ /* 0x000fe400078ec0ff */
[----:B------:R-:W-:Y:S02]  /*ea30*/  LOP3.LUT R150, R20, R31, RZ, 0x3c, !PT ;  /* 0x0000001f14967212 */ /* 0x000fe400078e3cff */
[----:B------:R-:W-:Y:S02]  /*ea40*/  LOP3.LUT R20, R99, 0x380, RZ, 0xc0, !PT ;  /* 0x0000038063147812 */ /* 0x000fe400078ec0ff */
[----:B------:R-:W-:Y:S01]  /*ea50*/  SHF.R.U64 R21, R21, 0x3, RZ ;  /* 0x0000000315157819 */ /* 0x000fe200000012ff */
[----:B------:R1:W-:Y:S01]  /*ea60*/  STSM.16.M88.4 [R171], R24 ;  /* 0x00000018ab007844 */ /* 0x0003e20000000200 */
[----:B------:R-:W-:-:S02]  /*ea70*/  SHF.R.U64 R146, R146, 0x3, RZ ;  /* 0x0000000392927819 */ /* 0x000fc400000012ff */
[----:B------:R-:W-:Y:S02]  /*ea80*/  SHF.R.U64 R20, R20, 0x3, RZ ;  /* 0x0000000314147819 */ /* 0x000fe400000012ff */
[----:B------:R-:W-:Y:S02]  /*ea90*/  LOP3.LUT R164, R21, R22, RZ, 0x3c, !PT ;  /* 0x0000001615a47212 */ /* 0x000fe400078e3cff */
[----:B------:R-:W-:Y:S02]  /*eaa0*/  IADD3 R21, P3, R168, 0x1000, RZ ;  /* 0x00001000a8157810 */ /* 0x000fe40007f7e0ff */
[----:B------:R-:W-:Y:S01]  /*eab0*/  LOP3.LUT R146, R146, R147, RZ, 0x3c, !PT ;  /* 0x0000009392927212 */ /* 0x000fe200078e3cff */
[----:B------:R-:W-:Y:S01]  /*eac0*/  IMAD.X R147, RZ, RZ, R169, P2 ;  /* 0x000000ffff937224 */ /* 0x000fe200010e06a9 */
[----:B0-----:R-:W-:Y:S02]  /*ead0*/  ISETP.NE.AND P2, PT, R170, 0x1, PT ;  /* 0x00000001aa00780c */ /* 0x001fe40003f45270 */
[----:B------:R-:W-:-:S02]  /*eae0*/  LOP3.LUT R160, R20, R99, RZ, 0x3c, !PT ;  /* 0x0000006314a07212 */ /* 0x000fc400078e3cff */
[----:B------:R-:W-:Y:S02]  /*eaf0*/  LOP3.LUT R20, R21, 0x380, RZ, 0xc0, !PT ;  /* 0x0000038015147812 */ /* 0x000fe400078ec0ff */
[----:B------:R-:W-:Y:S02]  /*eb00*/  LOP3.LUT R8, R123, 0x380, RZ, 0xc0, !PT ;  /* 0x000003807b087812 */ /* 0x000fe400078ec0ff */
[----:B------:R-:W-:Y:S02]  /*eb10*/  LOP3.LUT R14, R115, 0x380, RZ, 0xc0, !PT ;  /* 0x00000380730e7812 */ /* 0x000fe400078ec0ff */
[----:B------:R-:W-:Y:S02]  /*eb20*/  LOP3.LUT R110, R111, 0x380, RZ, 0xc0, !PT ;  /* 0x000003806f6e7812 */ /* 0x000fe400078ec0ff */
[----:B------:R-:W-:Y:S01]  /*eb30*/  LOP3.LUT R106, R107, 0x380, RZ, 0xc0, !PT ;  /* 0x000003806b6a7812 */ /* 0x000fe200078ec0ff */
[----:B-1----:R-:W0:Y:S01]  /*eb40*/  @P2 LDC R24, c[0x0][0xbec] ;  /* 0x0002fb00ff182b82 */ /* 0x002e220000000800 */
[----:B------:R-:W-:-:S02]  /*eb50*/  LOP3.LUT R102, R103, 0x380, RZ, 0xc0, !PT ;  /* 0x0000038067667812 */ /* 0x000fc400078ec0ff */
[----:B------:R-:W-:Y:S02]  /*eb60*/  SHF.R.U64 R20, R20, 0x3, RZ ;  /* 0x0000000314147819 */ /* 0x000fe400000012ff */
[----:B------:R-:W-:Y:S02]  /*eb70*/  SHF.R.U64 R8, R8, 0x3, RZ ;  /* 0x0000000308087819 */ /* 0x000fe400000012ff */
[----:B------:R-:W-:Y:S01]  /*eb80*/  SHF.R.U64 R14, R14, 0x3, RZ ;  /* 0x000000030e0e7819 */ /* 0x000fe200000012ff */
[----:B------:R-:W1:Y:S01]  /*eb90*/  @P2 LDC R27, c[0x0][0xbf0] ;  /* 0x0002fc00ff1b2b82 */ /* 0x000e620000000800 */
[----:B------:R-:W-:Y:S02]  /*eba0*/  SHF.R.U64 R110, R110, 0x3, RZ ;  /* 0x000000036e6e7819 */ /* 0x000fe400000012ff */
[----:B------:R-:W-:Y:S02]  /*ebb0*/  SHF.R.U64 R106, R106, 0x3, RZ ;  /* 0x000000036a6a7819 */ /* 0x000fe400000012ff */
[----:B------:R-:W-:-:S02]  /*ebc0*/  LOP3.LUT R31, R98, 0x380, RZ, 0xc0, !PT ;  /* 0x00000380621f7812 */ /* 0x000fc400078ec0ff */
[----:B------:R-:W-:Y:S02]  /*ebd0*/  SHF.R.U64 R102, R102, 0x3, RZ ;  /* 0x0000000366667819 */ /* 0x000fe400000012ff */
[----:B------:R-:W-:Y:S01]  /*ebe0*/  LOP3.LUT R20, R20, R21, RZ, 0x3c, !PT ;  /* 0x0000001514147212 */ /* 0x000fe200078e3cff */
[----:B------:R-:W-:Y:S01]  /*ebf0*/  IMAD.X R21, RZ, RZ, R169, P3 ;  /* 0x000000ffff157224 */ /* 0x000fe200018e06a9 */
[----:B------:R-:W-:Y:S02]  /*ec00*/  LOP3.LUT R8, R8, R123, RZ, 0x3c, !PT ;  /* 0x0000007b08087212 */ /* 0x000fe400078e3cff */
[----:B------:R-:W-:Y:S02]  /*ec10*/  LOP3.LUT R14, R14, R115, RZ, 0x3c, !PT ;  /* 0x000000730e0e7212 */ /* 0x000fe400078e3cff */
[----:B------:R-:W-:Y:S01]  /*ec20*/  LOP3.LUT R152, R110, R111, RZ, 0x3c, !PT ;  /* 0x0000006f6e987212 */ /* 0x000fe200078e3cff */
[----:B0-----:R-:W-:Y:S01]  /*ec30*/  @P2 IMAD.HI.U32 R24, R37, R24, RZ ;  /* 0x0000001825182227 */ /* 0x001fe200078e00ff */
[----:B------:R-:W-:-:S02]  /*ec40*/  LOP3.LUT R154, R106, R107, RZ, 0x3c, !PT ;  /* 0x0000006b6a9a7212 */ /* 0x000fc400078e3cff */
[----:B------:R-:W-:Y:S02]  /*ec50*/  SHF.R.U64 R31, R31, 0x3, RZ ;  /* 0x000000031f1f7819 */ /* 0x000fe400000012ff */
[----:B------:R-:W-:Y:S02]  /*ec60*/  LOP3.LUT R158, R102, R103, RZ, 0x3c, !PT ;  /* 0x00000067669e7212 */ /* 0x000fe400078e3cff */
[C---:B------:R-:W-:Y:S02]  /*ec70*/  IADD3 R123, P3, R168.reuse, 0x8000, RZ ;  /* 0x00008000a87b7810 */ /* 0x040fe40007f7e0ff */
[C---:B------:R-:W-:Y:S02]  /*ec80*/  IADD3 R99, P4, R168.reuse, 0x2000, RZ ;  /* 0x00002000a8637810 */ /* 0x040fe40007f9e0ff */
[C---:B------:R-:W-:Y:S02]  /*ec90*/  IADD3 R103, P5, R168.reuse, 0x3000, RZ ;  /* 0x00003000a8677810 */ /* 0x040fe40007fbe0ff */
[----:B------:R-:W-:-:S02]  /*eca0*/  IADD3 R107, P6, R168, 0x4000, RZ ;  /* 0x00004000a86b7810 */ /* 0x000fc40007fde0ff */
[C---:B------:R-:W-:Y:S02]  /*ecb0*/  IADD3 R111, P0, R168.reuse, 0x5000, RZ ;  /* 0x00005000a86f7810 */ /* 0x040fe40007f1e0ff */
[----:B------:R-:W-:Y:S02]  /*ecc0*/  IADD3 R115, P1, R168, 0x6000, RZ ;  /* 0x00006000a8737810 */ /* 0x000fe40007f3e0ff */
[----:B------:R-:W-:Y:S02]  /*ecd0*/  LOP3.LUT R162, R31, R98, RZ, 0x3c, !PT ;  /* 0x000000621fa27212 */ /* 0x000fe400078e3cff */
[----:B------:R-:W-:Y:S02]  /*ece0*/  LOP3.LUT R122, R123, 0x380, RZ, 0xc0, !PT ;  /* 0x000003807b7a7812 */ /* 0x000fe400078ec0ff */
[----:B------:R-:W-:Y:S02]  /*ecf0*/  LOP3.LUT R22, R19, 0x380, RZ, 0xc0, !PT ;  /* 0x0000038013167812 */ /* 0x000fe400078ec0ff */
[----:B------:R-:W-:-:S02]  /*ed00*/  LOP3.LUT R98, R99, 0x380, RZ, 0xc0, !PT ;  /* 0x0000038063627812 */ /* 0x000fc400078ec0ff */
[----:B------:R-:W-:Y:S02]  /*ed10*/  LOP3.LUT R102, R103, 0x380, RZ, 0xc0, !PT ;  /* 0x0000038067667812 */ /* 0x000fe400078ec0ff */
[----:B------:R-:W-:Y:S02]  /*ed20*/  LOP3.LUT R106, R107, 0x380, RZ, 0xc0, !PT ;  /* 0x000003806b6a7812 */ /* 0x000fe400078ec0ff */
[----:B------:R-:W-:Y:S02]  /*ed30*/  LOP3.LUT R110, R111, 0x380, RZ, 0xc0, !PT ;  /* 0x000003806f6e7812 */ /* 0x000fe400078ec0ff */
[----:B------:R-:W-:Y:S02]  /*ed40*/  LOP3.LUT R114, R115, 0x380, RZ, 0xc0, !PT ;  /* 0x0000038073727812 */ /* 0x000fe400078ec0ff */
[----:B------:R-:W-:Y:S02]  /*ed50*/  LOP3.LUT R6, R127, 0x380, RZ, 0xc0, !PT ;  /* 0x000003807f067812 */ /* 0x000fe400078ec0ff */
[----:B------:R-:W-:-:S02]  /*ed60*/  SHF.R.U64 R122, R122, 0x3, RZ ;  /* 0x000000037a7a7819 */ /* 0x000fc400000012ff */
[----:B------:R-:W-:Y:S02]  /*ed70*/  SHF.R.U64 R22, R22, 0x3, RZ ;  /* 0x0000000316167819 */ /* 0x000fe400000012ff */
[----:B------:R-:W-:Y:S02]  /*ed80*/  SHF.R.U64 R98, R98, 0x3, RZ ;  /* 0x0000000362627819 */ /* 0x000fe400000012ff */
[----:B------:R-:W-:Y:S02]  /*ed90*/  SHF.R.U64 R102, R102, 0x3, RZ ;  /* 0x0000000366667819 */ /* 0x000fe400000012ff */
[----:B------:R-:W-:Y:S02]  /*eda0*/  SHF.R.U64 R106, R106, 0x3, RZ ;  /* 0x000000036a6a7819 */ /* 0x000fe400000012ff */
[----:B------:R-:W-:Y:S02]  /*edb0*/  SHF.R.U64 R110, R110, 0x3, RZ ;  /* 0x000000036e6e7819 */ /* 0x000fe400000012ff */
[----:B------:R-:W-:-:S02]  /*edc0*/  SHF.R.U64 R114, R114, 0x3, RZ ;  /* 0x0000000372727819 */ /* 0x000fc400000012ff */
[----:B------:R-:W-:Y:S02]  /*edd0*/  SHF.R.U64 R6, R6, 0x3, RZ ;  /* 0x0000000306067819 */ /* 0x000fe400000012ff */
[----:B------:R-:W-:Y:S01]  /*ede0*/  LOP3.LUT R122, R122, R123, RZ, 0x3c, !PT ;  /* 0x0000007b7a7a7212 */ /* 0x000fe200078e3cff */
[--C-:B------:R-:W-:Y:S01]  /*edf0*/  IMAD.X R123, RZ, RZ, R169.reuse, P3 ;  /* 0x000000ffff7b7224 */ /* 0x100fe200018e06a9 */
[----:B------:R-:W-:Y:S02]  /*ee00*/  LOP3.LUT R166, R22, R19, RZ, 0x3c, !PT ;  /* 0x0000001316a67212 */ /* 0x000fe400078e3cff */
[----:B------:R-:W-:Y:S01]  /*ee10*/  LOP3.LUT R98, R98, R99, RZ, 0x3c, !PT ;  /* 0x0000006362627212 */ /* 0x000fe200078e3cff */
[--C-:B------:R-:W-:Y:S01]  /*ee20*/  IMAD.X R99, RZ, RZ, R169.reuse, P4 ;  /* 0x000000ffff637224 */ /* 0x100fe200020e06a9 */
        /* <DEDUP_REMOVED lines=8> */
[----:B------:R-:W-:-:S02]  /*eeb0*/  LOP3.LUT R6, R6, R127, RZ, 0x3c, !PT ;  /* 0x0000007f06067212 */ /* 0x000fc400078e3cff */
[C---:B------:R-:W-:Y:S02]  /*eec0*/  IADD3 R22, P3, R168.reuse, 0xf000, RZ ;  /* 0x0000f000a8167810 */ /* 0x040fe40007f7e0ff */
[C---:B------:R-:W-:Y:S02]  /*eed0*/  IADD3 R127, P4, R168.reuse, 0x9000, RZ ;  /* 0x00009000a87f7810 */ /* 0x040fe40007f9e0ff */
[C---:B------:R-:W-:Y:S02]  /*eee0*/  IADD3 R131, P5, R168.reuse, 0xa000, RZ ;  /* 0x0000a000a8837810 */ /* 0x040fe40007fbe0ff */
[C---:B------:R-:W-:Y:S02]  /*eef0*/  IADD3 R135, P6, R168.reuse, 0xb000, RZ ;  /* 0x0000b000a8877810 */ /* 0x040fe40007fde0ff */
[C---:B------:R-:W-:Y:S02]  /*ef00*/  IADD3 R139, P0, R168.reuse, 0xc000, RZ ;  /* 0x0000c000a88b7810 */ /* 0x040fe40007f1e0ff */
[----:B------:R-:W-:-:S02]  /*ef10*/  IADD3 R143, P1, R168, 0xd000, RZ ;  /* 0x0000d000a88f7810 */ /* 0x000fc40007f3e0ff */
[----:B------:R-:W-:Y:S02]  /*ef20*/  LOP3.LUT R31, R12, 0x380, RZ, 0xc0, !PT ;  /* 0x000003800c1f7812 */ /* 0x000fe400078ec0ff */
[----:B------:R-:W-:Y:S02]  /*ef30*/  LOP3.LUT R17, R22, 0x380, RZ, 0xc0, !PT ;  /* 0x0000038016117812 */ /* 0x000fe400078ec0ff */
[----:B------:R-:W-:Y:S02]  /*ef40*/  LOP3.LUT R126, R127, 0x380, RZ, 0xc0, !PT ;  /* 0x000003807f7e7812 */ /* 0x000fe400078ec0ff */
[----:B------:R-:W-:Y:S02]  /*ef50*/  LOP3.LUT R130, R131, 0x380, RZ, 0xc0, !PT ;  /* 0x0000038083827812 */ /* 0x000fe400078ec0ff */
[----:B------:R-:W-:Y:S02]  /*ef60*/  LOP3.LUT R134, R135, 0x380, RZ, 0xc0, !PT ;  /* 0x0000038087867812 */ /* 0x000fe400078ec0ff */
[----:B------:R-:W-:-:S02]  /*ef70*/  LOP3.LUT R138, R139, 0x380, RZ, 0xc0, !PT ;  /* 0x000003808b8a7812 */ /* 0x000fc400078ec0ff */
[----:B------:R-:W-:Y:S02]  /*ef80*/  LOP3.LUT R142, R143, 0x380, RZ, 0xc0, !PT ;  /* 0x000003808f8e7812 */ /* 0x000fe400078ec0ff */
[----:B------:R-:W-:Y:S02]  /*ef90*/  LOP3.LUT R29, R168, 0x380, RZ, 0xc0, !PT ;  /* 0x00000380a81d7812 */ /* 0x000fe400078ec0ff */
[----:B------:R-:W-:Y:S02]  /*efa0*/  SHF.R.U64 R31, R31, 0x3, RZ ;  /* 0x000000031f1f7819 */ /* 0x000fe400000012ff */
[----:B------:R-:W-:Y:S02]  /*efb0*/  SHF.R.U64 R17, R17, 0x3, RZ ;  /* 0x0000000311117819 */ /* 0x000fe400000012ff */
[----:B------:R-:W-:Y:S02]  /*efc0*/  SHF.R.U64 R126, R126, 0x3, RZ ;  /* 0x000000037e7e7819 */ /* 0x000fe400000012ff */
[----:B------:R-:W-:-:S02]  /*efd0*/  SHF.R.U64 R130, R130, 0x3, RZ ;  /* 0x0000000382827819 */ /* 0x000fc400000012ff */
[----:B------:R-:W-:Y:S02]  /*efe0*/  SHF.R.U64 R134, R134, 0x3, RZ ;  /* 0x0000000386867819 */ /* 0x000fe400000012ff */
[----:B------:R-:W-:Y:S02]  /*eff0*/  SHF.R.U64 R138, R138, 0x3, RZ ;  /* 0x000000038a8a7819 */ /* 0x000fe400000012ff */
[----:B------:R-:W-:Y:S02]  /*f000*/  SHF.R.U64 R142, R142, 0x3, RZ ;  /* 0x000000038e8e7819 */ /* 0x000fe400000012ff */
[----:B------:R-:W-:Y:S02]  /*f010*/  SHF.R.U64 R29, R29, 0x3, RZ ;  /* 0x000000031d1d7819 */ /* 0x000fe400000012ff */
[----:B------:R-:W-:Y:S02]  /*f020*/  MOV R150, R150 ;  /* 0x0000009600967202 */ /* 0x000fe40000000f00 */
[----:B------:R-:W-:Y:S01]  /*f030*/  LOP3.LUT R12, R31, R12, RZ, 0x3c, !PT ;  /* 0x0000000c1f0c7212 */ /* 0x000fe200078e3cff */
[--C-:B------:R-:W-:Y:S01]  /*f040*/  IMAD.X R31, RZ, RZ, R169.reuse, P3 ;  /* 0x000000ffff1f7224 */ /* 0x100fe200018e06a9 */
[----:B------:R-:W-:Y:S01]  /*f050*/  LOP3.LUT R30, R17, R22, RZ, 0x3c, !PT ;  /* 0x00000016111e7212 */ /* 0x000fe200078e3cff */
[----:B------:R0:W-:Y:S01]  /*f060*/  STSM.16.M88.4 [R150], R32 ;  /* 0x0000002096007844 */ /* 0x0001e20000000200 */
        /* <DEDUP_REMOVED lines=13> */
[----:B------:R-:W-:Y:S01]  /*f140*/  MOV R17, R6 ;  /* 0x0000000600117202 */ /* 0x000fe20000000f00 */
[----:B0-----:R-:W-:Y:S01]  /*f150*/  IMAD.MOV.U32 R32, RZ, RZ, R37 ;  /* 0x000000ffff207224 */ /* 0x001fe200078e0025 */
[----:B------:R-:W-:Y:S02]  /*f160*/  MOV R22, R8 ;  /* 0x0000000800167202 */ /* 0x000fe40000000f00 */
[----:B------:R-:W-:Y:S02]  /*f170*/  MOV R168, R10 ;  /* 0x0000000a00a87202 */ /* 0x000fe40000000f00 */
[----:B------:R-:W-:Y:S02]  /*f180*/  MOV R160, R160 ;  /* 0x000000a000a07202 */ /* 0x000fe40000000f00 */
[----:B------:R-:W-:Y:S02]  /*f190*/  F2FP.F16.F32.PACK_AB R4, R41, R178 ;  /* 0x000000b22904723e */ /* 0x000fe400000000ff */
[----:B------:R-:W-:-:S02]  /*f1a0*/  F2FP.F16.F32.PACK_AB R5, R43, R42 ;  /* 0x0000002a2b05723e */ /* 0x000fc400000000ff */
[----:B------:R-:W-:Y:S02]  /*f1b0*/  F2FP.F16.F32.PACK_AB R6, R45, R179 ;  /* 0x000000b32d06723e */ /* 0x000fe400000000ff */
[----:B------:R-:W-:Y:S02]  /*f1c0*/  F2FP.F16.F32.PACK_AB R7, R47, R46 ;  /* 0x0000002e2f07723e */ /* 0x000fe400000000ff */
[----:B------:R-:W-:Y:S02]  /*f1d0*/  MOV R169, R14 ;  /* 0x0000000e00a97202 */ /* 0x000fe40000000f00 */
[----:B------:R-:W-:Y:S01]  /*f1e0*/  MOV R166, R166 ;  /* 0x000000a600a67202 */ /* 0x000fe20000000f00 */
[----:B------:R0:W-:Y:S01]  /*f1f0*/  STSM.16.M88.4 [R160], R4 ;  /* 0x00000004a0007844 */ /* 0x0001e20000000200 */
[----:B------:R-:W-:Y:S02]  /*f200*/  F2FP.F16.F32.PACK_AB R8, R49, R180 ;  /* 0x000000b43108723e */ /* 0x000fe400000000ff */
        /* <DEDUP_REMOVED lines=8> */
[----:B------:R-:W-:Y:S02]  /*f290*/  F2FP.F16.F32.PACK_AB R15, R63, R62 ;  /* 0x0000003e3f0f723e */ /* 0x000fe400000000ff */
[----:B-1----:R-:W-:Y:S02]  /*f2a0*/  @P2 SHF.R.U32.HI R32, RZ, R27, R24 ;  /* 0x0000001bff202219 */ /* 0x002fe40000011618 */
[----:B------:R-:W-:Y:S01]  /*f2b0*/  MOV R164, R164 ;  /* 0x000000a400a47202 */ /* 0x000fe20000000f00 */
[----:B------:R1:W-:Y:S01]  /*f2c0*/  STSM.16.M88.4 [R25], R12 ;  /* 0x0000000c19007844 */ /* 0x0003e20000000200 */
[----:B0-----:R-:W-:Y:S01]  /*f2d0*/  F2FP.F16.F32.PACK_AB R4, R65, R184 ;  /* 0x000000b84104723e */ /* 0x001fe200000000ff */
[----:B------:R-:W-:Y:S01]  /*f2e0*/  IMAD.MOV R33, RZ, RZ, -R32 ;  /* 0x000000ffff217224 */ /* 0x000fe200078e0a20 */
[----:B------:R-:W-:Y:S02]  /*f2f0*/  F2FP.F16.F32.PACK_AB R5, R67, R66 ;  /* 0x000000424305723e */ /* 0x000fe400000000ff */
[----:B------:R-:W-:Y:S01]  /*f300*/  F2FP.F16.F32.PACK_AB R6, R69, R185 ;  /* 0x000000b94506723e */ /* 0x000fe200000000ff */
[----:B------:R-:W-:Y:S01]  /*f310*/  IMAD R33, R170, R33, R37 ;  /* 0x00000021aa217224 */ /* 0x000fe200078e0225 */
[----:B------:R-:W-:-:S02]  /*f320*/  F2FP.F16.F32.PACK_AB R7, R71, R70 ;  /* 0x000000464707723e */ /* 0x000fc400000000ff */
[----:B------:R-:W-:Y:S02]  /*f330*/  MOV R162, R162 ;  /* 0x000000a200a27202 */ /* 0x000fe40000000f00 */
[----:B--2---:R-:W-:Y:S01]  /*f340*/  F2FP.F16.F32.PACK_AB R8, R73, R186 ;  /* 0x000000ba4908723e */ /* 0x004fe200000000ff */
[----:B------:R0:W-:Y:S01]  /*f350*/  STSM.16.M88.4 [R164], R4 ;  /* 0x00000004a4007844 */ /* 0x0001e20000000200 */
[----:B------:R-:W-:Y:S02]  /*f360*/  F2FP.F16.F32.PACK_AB R9, R75, R74 ;  /* 0x0000004a4b09723e */ /* 0x000fe400000000ff */
[----:B------:R-:W-:Y:S02]  /*f370*/  F2FP.F16.F32.PACK_AB R10, R77, R187 ;  /* 0x000000bb4d0a723e */ /* 0x000fe400000000ff */
[----:B------:R-:W-:Y:S02]  /*f380*/  F2FP.F16.F32.PACK_AB R11, R79, R78 ;  /* 0x0000004e4f0b723e */ /* 0x000fe400000000ff */
[----:B------:R-:W-:-:S02]  /*f390*/  MOV R158, R158 ;  /* 0x0000009e009e7202 */ /* 0x000fc40000000f00 */
[----:B-1----:R-:W-:Y:S01]  /*f3a0*/  F2FP.F16.F32.PACK_AB R12, R81, R188 ;  /* 0x000000bc510c723e */ /* 0x002fe200000000ff */
[----:B------:R1:W-:Y:S01]  /*f3b0*/  STSM.16.M88.4 [R162], R8 ;  /* 0x00000008a2007844 */ /* 0x0003e20000000200 */
[----:B------:R-:W-:Y:S02]  /*f3c0*/  F2FP.F16.F32.PACK_AB R13, R83, R82 ;  /* 0x00000052530d723e */ /* 0x000fe400000000ff */
[----:B------:R-:W-:Y:S02]  /*f3d0*/  F2FP.F16.F32.PACK_AB R14, R85, R189 ;  /* 0x000000bd550e723e */ /* 0x000fe400000000ff */
[----:B------:R-:W-:Y:S02]  /*f3e0*/  F2FP.F16.F32.PACK_AB R15, R87, R86 ;  /* 0x00000056570f723e */ /* 0x000fe400000000ff */
[----:B0-----:R-:W-:Y:S02]  /*f3f0*/  F2FP.F16.F32.PACK_AB R5, R36, R3 ;  /* 0x000000032405723e */ /* 0x001fe400000000ff */
[----:B------:R-:W-:Y:S01]  /*f400*/  SHF.R.S32.HI R3, RZ, 0x1f, R33 ;  /* 0x0000001fff037819 */ /* 0x000fe20000011421 */
[----:B------:R0:W-:Y:S01]  /*f410*/  STSM.16.M88.4 [R158], R12 ;  /* 0x0000000c9e007844 */ /* 0x0001e20000000200 */
[----:B------:R-:W-:-:S02]  /*f420*/  MOV R156, R156 ;  /* 0x0000009c009c7202 */ /* 0x000fc40000000f00 */
[----:B------:R-:W-:Y:S02]  /*f430*/  F2FP.F16.F32.PACK_AB R24, R89, R190 ;  /* 0x000000be5918723e */ /* 0x000fe400000000ff */
[----:B------:R-:W-:Y:S01]  /*f440*/  F2FP.F16.F32.PACK_AB R25, R91, R90 ;  /* 0x0000005a5b19723e */ /* 0x000fe200000000ff */
[----:B-1----:R-:W-:Y:S01]  /*f450*/  IMAD.U32 R9, RZ, RZ, UR5 ;  /* 0x00000005ff097e24 */ /* 0x002fe2000f8e00ff */
[----:B------:R-:W-:Y:S01]  /*f460*/  SHF.R.S32.HI R8, RZ, 0x1f, R32 ;  /* 0x0000001fff087819 */ /* 0x000fe20000011420 */
[----:B------:R-:W-:Y:S01]  /*f470*/  ULDC UR5, c[0x0][0xa88] ;  /* 0x0002a20000057ab9 */ /* 0x000fe20000000800 */
[----:B------:R-:W-:Y:S02]  /*f480*/  F2FP.F16.F32.PACK_AB R26, R93, R191 ;  /* 0x000000bf5d1a723e */ /* 0x000fe400000000ff */
[----:B------:R-:W-:Y:S02]  /*f490*/  F2FP.F16.F32.PACK_AB R27, R95, R94 ;  /* 0x0000005e5f1b723e */ /* 0x000fe400000000ff */
[----:B------:R-:W-:-:S02]  /*f4a0*/  MOV R154, R154 ;  /* 0x0000009a009a7202 */ /* 0x000fc40000000f00 */
[----:B------:R-:W-:Y:S01]  /*f4b0*/  F2FP.F16.F32.PACK_AB R4, R97, R192 ;  /* 0x000000c06104723e */ /* 0x000fe200000000ff */
[----:B------:R1:W-:Y:S01]  /*f4c0*/  STSM.16.M88.4 [R156], R24 ;  /* 0x000000189c007844 */ /* 0x0003e20000000200 */
[----:B0-----:R-:W-:Y:S01]  /*f4d0*/  IADD3 R12, P0, R32, UR6, RZ ;  /* 0x00000006200c7c10 */ /* 0x001fe2000ff1e0ff */
[----:B------:R-:W-:Y:S01]  /*f4e0*/  VIADD R14, R223, UR13 ;  /* 0x0000000ddf0e7c36 */ /* 0x000fe20008000000 */
[----:B------:R-:W-:Y:S02]  /*f4f0*/  F2FP.F16.F32.PACK_AB R6, R101, R193 ;  /* 0x000000c16506723e */ /* 0x000fe400000000ff */
[----:B------:R-:W-:Y:S01]  /*f500*/  IADD3.X R13, R8, UR7, R9, P0, !PT ;  /* 0x00000007080d7c10 */ /* 0x000fe200087fe409 */
[----:B------:R-:W-:Y:S01]  /*f510*/  ULDC.64 UR6, c[0x0][0xb88] ;  /* 0x0002e20000067ab9 */ /* 0x000fe20000000a00 */
[----:B------:R-:W-:Y:S01]  /*f520*/  F2FP.F16.F32.PACK_AB R7, R44, R40 ;  /* 0x000000282c07723e */ /* 0x000fe200000000ff */
[----:B------:R-:W-:Y:S01]  /*f530*/  IMAD R8, R3, UR6, RZ ;  /* 0x0000000603087c24 */ /* 0x000fe2000f8e02ff */
[----:B------:R-:W-:Y:S01]  /*f540*/  LOP3.LUT P0, RZ, R221, 0x3, RZ, 0xc0, !PT ;  /* 0x00000003ddff7812 */ /* 0x000fe2000780c0ff */
[C---:B------:R-:W-:Y:S01]  /*f550*/  IMAD.WIDE.U32 R12, R33.reuse, UR6, R12 ;  /* 0x00000006210c7c25 */ /* 0x040fe2000f8e000c */
[----:B------:R-:W-:Y:S01]  /*f560*/  MOV R152, R152 ;  /* 0x0000009800987202 */ /* 0x000fe20000000f00 */
[----:B------:R0:W-:Y:S01]  /*f570*/  STSM.16.M88.4 [R154], R4 ;  /* 0x000000049a007844 */ /* 0x0001e20000000200 */
[----:B------:R-:W-:Y:S01]  /*f580*/  F2FP.F16.F32.PACK_AB R9, R52, R48 ;  /* 0x000000303409723e */ /* 0x000fe200000000ff */
[----:B------:R-:W-:Y:S01]  /*f590*/  IMAD R33, R33, UR7, R8 ;  /* 0x0000000721217c24 */ /* 0x000fe2000f8e0208 */
[----:B------:R-:W-:Y:S01]  /*f5a0*/  ULDC.64 UR6, c[0x0][0xb50] ;  /* 0x0002d40000067ab9 */ /* 0x000fe20000000a00 */
[----:B------:R-:W-:Y:S01]  /*f5b0*/  IMAD R3, R170, UR5, RZ ;  /* 0x00000005aa037c24 */ /* 0x000fe2000f8e02ff */
[----:B-1----:R-:W-:-:S02]  /*f5c0*/  LEA R26, P3, R12, UR6, 0x2 ;  /* 0x000000060c1a7c11 */ /* 0x002fc4000f8610ff */
[----:B------:R-:W-:Y:S02]  /*f5d0*/  F2FP.F16.F32.PACK_AB R8, R105, R194 ;  /* 0x000000c26908723e */ /* 0x000fe400000000ff */
[----:B------:R-:W-:Y:S01]  /*f5e0*/  F2FP.F16.F32.PACK_AB R10, R109, R195 ;  /* 0x000000c36d0a723e */ /* 0x000fe200000000ff */
[----:B------:R-:W-:Y:S01]  /*f5f0*/  SHFL.IDX PT, R40, R26, RZ, 0x1c1f ;  /* 0x001c1fff1a287589 */ /* 0x000fe200000e0000 */
[----:B------:R-:W-:Y:S02]  /*f600*/  F2FP.F16.F32.PACK_AB R11, R60, R56 ;  /* 0x000000383c0b723e */ /* 0x000fe400000000ff */
[----:B------:R-:W-:Y:S01]  /*f610*/  ISETP.GE.OR P1, PT, R14, R3, P0 ;  /* 0x000000030e00720c */ /* 0x000fe20000726670 */
[----:B------:R-:W-:Y:S01]  /*f620*/  SHFL.IDX PT, R42, R26, 0x1, 0x1c1f ;  /* 0x003c1f001a2a7f89 */ /* 0x000fe200000e0000 */
[----:B------:R-:W-:Y:S01]  /*f630*/  F2FP.F16.F32.PACK_AB R15, R108, R104 ;  /* 0x000000686c0f723e */ /* 0x000fe200000000ff */
[----:B0-----:R-:W-:Y:S01]  /*f640*/  IMAD.IADD R5, R13, 0x1, R33 ;  /* 0x000000010d057824 */ /* 0x001fe200078e0221 */
[----:B------:R-:W-:Y:S01]  /*f650*/  F2FP.F16.F32.PACK_AB R6, R117, R197 ;  /* 0x000000c57506723e */ /* 0x000fe200000000ff */
[----:B------:R-:W-:Y:S01]  /*f660*/  VIADD R4, R14, 0x8 ;  /* 0x000000080e047836 */ /* 0x000fe20000000000 */
[----:B------:R0:W-:Y:S01]  /*f670*/  STSM.16.M88.4 [R152], R8 ;  /* 0x0000000898007844 */ /* 0x0001e20000000200 */
[----:B------:R-:W-:-:S02]  /*f680*/  F2FP.F16.F32.PACK_AB R7, R76, R72 ;  /* 0x000000484c07723e */ /* 0x000fc400000000ff */
[----:B------:R-:W-:Y:S02]  /*f690*/  LEA.HI.X R27, R12, UR7, R5, 0x2, P3 ;  /* 0x000000070c1b7c11 */ /* 0x000fe400098f1405 */
[----:B------:R-:W-:Y:S02]  /*f6a0*/  ISETP.GE.OR P0, PT, R4, R3, P0 ;  /* 0x000000030400720c */ /* 0x000fe40000706670 */
[----:B------:R-:W-:Y:S01]  /*f6b0*/  F2FP.F16.F32.PACK_AB R4, R113, R196 ;  /* 0x000000c47104723e */ /* 0x000fe200000000ff */
[----:B------:R-:W1:Y:S01]  /*f6c0*/  SHFL.IDX PT, R41, R27, RZ, 0x1c1f ;  /* 0x001c1fff1b297589 */ /* 0x000e6200000e0000 */
[----:B------:R-:W-:Y:S02]  /*f6d0*/  F2FP.F16.F32.PACK_AB R5, R68, R64 ;  /* 0x000000404405723e */ /* 0x000fe400000000ff */
[----:B------:R-:W-:Y:S01]  /*f6e0*/  F2FP.F16.F32.PACK_AB R12, R129, R128 ;  /* 0x00000080810c723e */ /* 0x000fe200000000ff */
[----:B------:R2:W3:Y:S01]  /*f6f0*/  SHFL.IDX PT, R43, R27, 0x1, 0x1c1f ;  /* 0x003c1f001b2b7f89 */ /* 0x0004e200000e0000 */
[----:B------:R-:W-:-:S02]  /*f700*/  F2FP.F16.F32.PACK_AB R13, R100, R96 ;  /* 0x00000060640d723e */ /* 0x000fc400000000ff */
[----:B------:R-:W-:Y:S01]  /*f710*/  F2FP.F16.F32.PACK_AB R14, R133, R132 ;  /* 0x00000084850e723e */ /* 0x000fe200000000ff */
[----:B------:R4:W-:Y:S01]  /*f720*/  STSM.16.M88.4 [R169], R4 ;  /* 0x00000004a9007844 */ /* 0x0009e20000000200 */
[----:B0-----:R-:W-:Y:S02]  /*f730*/  F2FP.F16.F32.PACK_AB R8, R121, R198 ;  /* 0x000000c67908723e */ /* 0x001fe400000000ff */
[----:B------:R-:W-:Y:S02]  /*f740*/  F2FP.F16.F32.PACK_AB R9, R84, R80 ;  /* 0x000000505409723e */ /* 0x000fe400000000ff */
[----:B------:R-:W-:Y:S02]  /*f750*/  F2FP.F16.F32.PACK_AB R10, R125, R124 ;  /* 0x0000007c7d0a723e */ /* 0x000fe400000000ff */
[----:B------:R-:W-:Y:S02]  /*f760*/  F2FP.F16.F32.PACK_AB R11, R92, R88 ;  /* 0x000000585c0b723e */ /* 0x000fe400000000ff */
[----:B------:R-:W-:-:S02]  /*f770*/  F2FP.F16.F32.PACK_AB R24, R137, R136 ;  /* 0x000000888918723e */ /* 0x000fc400000000ff */
[----:B------:R-:W-:Y:S01]  /*f780*/  F2FP.F16.F32.PACK_AB R25, R116, R112 ;  /* 0x000000707419723e */ /* 0x000fe200000000ff */
[----:B------:R0:W-:Y:S01]  /*f790*/  STSM.16.M88.4 [R168], R8 ;  /* 0x00000008a8007844 */ /* 0x0001e20000000200 */
[----:B------:R-:W-:Y:S02]  /*f7a0*/  F2FP.F16.F32.PACK_AB R26, R141, R140 ;  /* 0x0000008c8d1a723e */ /* 0x000fe400000000ff */
[----:B--2---:R-:W-:Y:S01]  /*f7b0*/  F2FP.F16.F32.PACK_AB R27, R172, R120 ;  /* 0x00000078ac1b723e */ /* 0x004fe200000000ff */
[----:B------:R-:W-:Y:S01]  /*f7c0*/  STSM.16.M88.4 [R22], R12 ;  /* 0x0000000c16007844 */ /* 0x000fe20000000200 */
[----:B------:R-:W-:Y:S01]  /*f7d0*/  F2FP.F16.F32.PACK_AB R172, R145, R144 ;  /* 0x0000009091ac723e */ /* 0x000fe200000000ff */
[----:B----4-:R-:W2:Y:S02]  /*f7e0*/  @P2 LDC R5, c[0x0][0xbec] ;  /* 0x0002fb00ff052b82 */ /* 0x010ea40000000800 */
[----:B------:R-:W-:Y:S04]  /*f7f0*/  STSM.16.M88.4 [R17], R24 ;  /* 0x0000001811007844 */ /* 0x000fe80000000200 */
[----:B------:R-:W-:Y:S02]  /*f800*/  STSM.16.M88.4 [R19], R172 ;  /* 0x000000ac13007844 */ /* 0x000fe40000000200 */
[----:B------:R-:W-:Y:S08]  /*f810*/  BAR.SYNC.DEFER_BLOCKING 0x1, 0x100 ;  /* 0x0044000000007b1d */ /* 0x000ff00000010000 */
[----:B0-----:R-:W0:Y:S01]  /*f820*/  @P2 LDC R9, c[0x0][0xbf0] ;  /* 0x0002fc00ff092b82 */ /* 0x001e220000000800 */
[----:B------:R-:W-:-:S02]  /*f830*/  UIMAD UR5, UR10, UR8, URZ ;  /* 0x000000080a0572a4 */ /* 0x000fc4000f8e023f */
[----:B------:R-:W-:Y:S02]  /*f840*/  UIMAD.WIDE.U32 UR6, UR11, UR8, URZ ;  /* 0x000000080b0672a5 */ /* 0x000fe4000f8e003f */
[----:B------:R-:W-:-:S03]  /*f850*/  UIMAD UR5, UR11, UR9, UR5 ;  /* 0x000000090b0572a4 */ /* 0x000fc6000f8e0205 */
[----:B------:R-:W-:Y:S01]  /*f860*/  ULDC.64 UR10, c[0x0][0xaf0] ;  /* 0x0002bc00000a7ab9 */ /* 0x000fe20000000a00 */
[----:B-1----:R1:W-:Y:S04]  /*f870*/  @!P1 ST.E desc[UR16][R40.64], R0 ;  /* 0x0000000028009985 */ /* 0x0023e8000c101910 */
[----:B---3--:R3:W-:Y:S01]  /*f880*/  @!P0 ST.E desc[UR16][R42.64], R2 ;  /* 0x000000022a008985 */ /* 0x0087e2000c101910 */
[----:B------:R-:W-:Y:S02]  /*f890*/  UIMAD UR8, UR12, UR10, URZ ;  /* 0x0000000a0c0872a4 */ /* 0x000fe4000f8e023f */
[----:B------:R-:W-:Y:S01]  /*f8a0*/  UIADD3 UR7, UR7, UR5, URZ ;  /* 0x0000000507077290 */ /* 0x000fe2000fffe03f */
[----:B------:R4:W5:Y:S01]  /*f8b0*/  LD.E.128 R32, desc[UR16][R28.64] ;  /* 0x000000101c207980 */ /* 0x000962000c101d00 */
[----:B-1----:R-:W-:-:S03]  /*f8c0*/  IMAD R0, R216, 0x20, R219 ;  /* 0x00000020d8007824 */ /* 0x002fc600078e02db */
[----:B------:R4:W5:Y:S01]  /*f8d0*/  LD.E.128 R36, desc[UR16][R20.64] ;  /* 0x0000001014247980 */ /* 0x000962000c101d00 */
[----:B---3--:R-:W-:Y:S01]  /*f8e0*/  VIADD R2, R0, UR13 ;  /* 0x0000000d00027c36 */ /* 0x008fe20008000000 */
[----:B------:R-:W-:Y:S02]  /*f8f0*/  UIMAD UR5, UR14, UR11, UR8 ;  /* 0x0000000b0e0572a4 */ /* 0x000fe4000f8e0208 */
[----:B------:R-:W5:Y:S01]  /*f900*/  LD.E.128 R96, desc[UR16][R98.64] ;  /* 0x0000001062607980 */ /* 0x000f62000c101d00 */
[----:B--2---:R-:W-:Y:S01]  /*f910*/  @P2 IMAD.HI.U32 R0, R2, R5, RZ ;  /* 0x0000000502002227 */ /* 0x004fe200078e00ff */
[----:B------:R-:W-:Y:S02]  /*f920*/  UIMAD.WIDE.U32 UR6, UR14, UR10, UR6 ;  /* 0x0000000a0e0672a5 */ /* 0x000fe4000f8e0006 */
[----:B------:R-:W5:Y:S01]  /*f930*/  LD.E.128 R100, desc[UR16][R102.64] ;  /* 0x0000001066647980 */ /* 0x000f62000c101d00 */
[----:B------:R-:W-:Y:S01]  /*f940*/  ULDC.64 UR8, c[0x0][0xae0] ;  /* 0x0002b80000087ab9 */ /* 0x000fe20000000a00 */
[----:B------:R-:W-:Y:S01]  /*f950*/  IMAD.MOV.U32 R7, RZ, RZ, R2 ;  /* 0x000000ffff077224 */ /* 0x000fe200078e0002 */
[----:B0-----:R-:W-:Y:S01]  /*f960*/  @P2 SHF.R.U32.HI R7, RZ, R9, R0 ;  /* 0x00000009ff072219 */ /* 0x001fe20000011600 */
[----:B------:R-:W-:Y:S01]  /*f970*/  UIADD3 UR5, UR7, UR5, URZ ;  /* 0x0000000507057290 */ /* 0x000fe2000fffe03f */
[----:B------:R-:W5:Y:S02]  /*f980*/  LD.E.128 R104, desc[UR16][R106.64] ;  /* 0x000000106a687980 */ /* 0x000f64000c101d00 */
[--C-:B------:R-:W-:Y:S01]  /*f990*/  SHF.R.S32.HI R0, RZ, 0x1f, R7.reuse ;  /* 0x0000001fff007819 */ /* 0x100fe20000011407 */
[----:B------:R-:W-:Y:S01]  /*f9a0*/  IMAD.MOV R9, RZ, RZ, -R7 ;  /* 0x000000ffff097224 */ /* 0x000fe200078e0a07 */
[----:B------:R-:W5:Y:S01]  /*f9b0*/  LD.E.128 R108, desc[UR16][R110.64] ;  /* 0x000000106e6c7980 */ /* 0x000f62000c101d00 */
[----:B------:R-:W-:-:S02]  /*f9c0*/  IMAD.U32 R5, RZ, RZ, UR7 ;  /* 0x00000007ff057e24 */ /* 0x000fc4000f8e00ff */
        /* <DEDUP_REMOVED lines=39> */
[----:B0-----:R4:W0:Y:S01]  /*fc40*/  SHFL.IDX PT, R10, R2, RZ, 0x181f ;  /* 0x00181fff020a7589 */ /* 0x00182200000e0000 */
[----:B------:R-:W-:-:S02]  /*fc50*/  PRMT R199, RZ, 0x654, R199 ;  /* 0x00000654ffc77816 */ /* 0x000fc400000000c7 */
[----:B------:R-:W-:Y:S02]  /*fc60*/  ISETP.GE.AND P0, PT, R0, R3, PT ;  /* 0x000000030000720c */ /* 0x000fe40003f06270 */
[----:B------:R4:W1:Y:S01]  /*fc70*/  SHFL.IDX PT, R0, R12, RZ, 0x181f ;  /* 0x00181fff0c007589 */ /* 0x00086200000e0000 */
        /* <DEDUP_REMOVED lines=20> */
.L_x_2406:
[----:B------:R-:W-:Y:S05]  /*fdc0*/  BSYNC B1 ;  /* 0x0000000000017941 */ /* 0x000fea0003800000 */
.L_x_2405:
[----:B-1----:R1:W3:Y:S01]  /*fdd0*/  SHFL.IDX PT, R0, R12, 0x1, 0x181f ;  /* 0x00381f000c007f89 */ /* 0x0022e200000e0000 */
[----:B------:R-:W-:Y:S03]  /*fde0*/  BSSY B1, `(.L_x_2407) ;  /* 0x0000015000017945 */ /* 0x000fe60003800000 */
[----:B0-2---:R1:W0:Y:S01]  /*fdf0*/  SHFL.IDX PT, R10, R2, 0x1, 0x181f ;  /* 0x00381f00020a7f89 */ /* 0x00522200000e0000 */
        /* <DEDUP_REMOVED lines=12> */
[----:B-----5:R2:W-:Y:S01]  /*fec0*/  @!P4 ST.E.128 desc[UR6][R4.64], R36 ;  /* 0x000000240400c985 */ /* 0x0205e2000c101d06 */
[----:B------:R-:W-:-:S02]  /*fed0*/  @!P1 LEA R10, P5, R215, R10, 0x1 ;  /* 0x0000000ad70a9211 */ /* 0x000fc400078a08ff */
[-C--:B------:R-:W-:Y:S01]  /*fee0*/  @!P2 LEA.HI.X R9, R213, R0.reuse, R227, 0x1, P6 ;  /* 0x00000000d509a211 */ /* 0x080fe200030f0ce3 */
[----:B------:R2:W-:Y:S01]  /*fef0*/  @!P3 ST.E.128 desc[UR6][R6.64], R108 ;  /* 0x0000006c0600b985 */ /* 0x0005e2000c101d06 */
[----:B------:R-:W-:-:S03]  /*ff00*/  @!P1 LEA.HI.X R11, R215, R0, R226, 0x1, P5 ;  /* 0x00000000d70b9211 */ /* 0x000fc600028f0ce2 */
[----:B------:R2:W-:Y:S04]  /*ff10*/  @!P2 ST.E.128 desc[UR6][R8.64], R124 ;  /* 0x0000007c0800a985 */ /* 0x0005e8000c101d06 */
[----:B------:R2:W-:Y:S02]  /*ff20*/  @!P1 ST.E.128 desc[UR6][R10.64], R140 ;  /* 0x0000008c0a009985 */ /* 0x0005e4000c101d06 */
.L_x_2408:
[----:B------:R-:W-:Y:S05]  /*ff30*/  BSYNC B1 ;  /* 0x0000000000017941 */ /* 0x000fea0003800000 */
.L_x_2407:
[----:B---3--:R3:W1:Y:S01]  /*ff40*/  SHFL.IDX PT, R0, R12, 0x2, 0x181f ;  /* 0x00581f000c007f89 */ /* 0x00866200000e0000 */
        /* <DEDUP_REMOVED lines=12> */
[----:B-1----:R-:W-:Y:S02]  /*10010*/  @!P3 LEA.HI.X R5, R18, R0, R229, 0x1, P6 ;  /* 0x000000001205b211 */ /* 0x002fe400030f0ce5 */
[----:B------:R-:W-:Y:S02]  /*10020*/  @!P0 LEA R10, P6, R215, R10, 0x1 ;  /* 0x0000000ad70a8211 */ /* 0x000fe400078c08ff */
[-C--:B------:R-:W-:Y:S01]  /*10030*/  @!P2 LEA.HI.X R7, R214, R0.reuse, R228, 0x1, P5 ;  /* 0x00000000d607a211 */ /* 0x080fe200028f0ce4 */
[----:B-----5:R2:W-:Y:S01]  /*10040*/  @!P3 ST.E.128 desc[UR6][R4.64], R96 ;  /* 0x000000600400b985 */ /* 0x0205e2000c101d06 */
[----:B------:R-:W-:-:S02]  /*10050*/  @!P1 LEA.HI.X R9, R213, R0, R227, 0x1, P4 ;  /* 0x00000000d5099211 */ /* 0x000fc400020f0ce3 */
[----:B------:R-:W-:Y:S01]  /*10060*/  @!P0 LEA.HI.X R11, R215, R0, R226, 0x1, P6 ;  /* 0x00000000d70b8211 */ /* 0x000fe200030f0ce2 */
[----:B------:R2:W-:Y:S04]  /*10070*/  @!P2 ST.E.128 desc[UR6][R6.64], R112 ;  /* 0x000000700600a985 */ /* 0x0005e8000c101d06 */
[----:B------:R2:W-:Y:S04]  /*10080*/  @!P1 ST.E.128 desc[UR6][R8.64], R128 ;  /* 0x0000008008009985 */ /* 0x0005e8000c101d06 */
[----:B------:R2:W-:Y:S02]  /*10090*/  @!P0 ST.E.128 desc[UR6][R10.64], R144 ;  /* 0x000000900a008985 */ /* 0x0005e4000c101d06 */
.L_x_2410:
[----:B------:R-:W-:Y:S05]  /*100a0*/  BSYNC B1 ;  /* 0x0000000000017941 */ /* 0x000fea0003800000 */
.L_x_2409:
[----:B-1----:R-:W-:Y:S01]  /*100b0*/  VIADD R0, R14, 0x60 ;  /* 0x000000600e007836 */ /* 0x002fe20000000000 */
[----:B---34-:R-:W3:Y:S04]  /*100c0*/  SHFL.IDX PT, R12, R12, 0x3, 0x181f ;  /* 0x00781f000c0c7f89 */ /* 0x018ee800000e0000 */
[----:B------:R-:W-:Y:S01]  /*100d0*/  ISETP.GE.AND P0, PT, R0, R3, PT ;  /* 0x000000030000720c */ /* 0x000fe20003f06270 */
[----:B--2---:R4:W1:-:S12]  /*100e0*/  SHFL.IDX PT, R8, R2, 0x3, 0x181f ;  /* 0x00781f0002087f89 */ /* 0x00485800000e0000 */
[----:B----4-:R-:W-:Y:S05]  /*100f0*/  @P0 BRA `(.L_x_2411) ;  /* 0x0000000c005c0947 */ /* 0x010fea0003800000 */
[----:B------:R-:W-:Y:S01]  /*10100*/  ULDC UR5, c[0x0][0xac8] ;  /* 0x0002b20000057ab9 */ /* 0x000fe20000000800 */
[----:B------:R-:W-:Y:S01]  /*10110*/  ULDC.64 UR6, c[0x0][0x208] ;  /* 0x0000820000067ab9 */ /* 0x000fe20000000a00 */
[----:B------:R-:W-:Y:S02]  /*10120*/  ISETP.GE.AND P3, PT, R18, UR5, PT ;  /* 0x0000000512007c0c */ /* 0x000fe4000bf66270 */
[----:B------:R-:W-:Y:S02]  /*10130*/  ISETP.GE.AND P4, PT, R214, UR5, PT ;  /* 0x00000005d6007c0c */ /* 0x000fe4000bf86270 */
[----:B------:R-:W-:-:S09]  /*10140*/  ISETP.GE.AND P5, PT, R213, UR5, PT ;  /* 0x00000005d5007c0c */ /* 0x000fd2000bfa6270 */
[-C--:B-1----:R-:W-:Y:S02]  /*10150*/  @!P3 LEA R2, P0, R18, R8.reuse, 0x1 ;  /* 0x000000081202b211 */ /* 0x082fe400078008ff */
[----:B------:R-:W-:Y:S02]  /*10160*/  @!P4 LEA R4, P1, R214, R8, 0x1 ;  /* 0x00000008d604c211 */ /* 0x000fe400078208ff */
[----:B---3--:R-:W-:Y:S02]  /*10170*/  @!P3 LEA.HI.X R3, R18, R12, R229, 0x1, P0 ;  /* 0x0000000c1203b211 */ /* 0x008fe400000f0ce5 */
[----:B------:R-:W-:Y:S02]  /*10180*/  ISETP.GE.AND P0, PT, R215, UR5, PT ;  /* 0x00000005d7007c0c */ /* 0x000fe4000bf06270 */
[----:B------:R-:W-:Y:S01]  /*10190*/  @!P5 LEA R6, P2, R213, R8, 0x1 ;  /* 0x00000008d506d211 */ /* 0x000fe200078408ff */
[----:B-----5:R4:W-:Y:S01]  /*101a0*/  @!P3 ST.E.128 desc[UR6][R2.64], R100 ;  /* 0x000000640200b985 */ /* 0x0209e2000c101d06 */
        /* <DEDUP_REMOVED lines=10> */
.L_x_2404:
        /* <DEDUP_REMOVED lines=14> */
[----:B------:R-:W-:-:S13]  /*10330*/  R2UR UR5, R22 ;  /* 0x00000000160572ca */ /* 0x000fda00000e0000 */
        /* <DEDUP_REMOVED lines=41> */
.L_x_2413:
[----:B------:R-:W-:Y:S05]  /*105d0*/  BSYNC B1 ;  /* 0x0000000000017941 */ /* 0x000fea0003800000 */
.L_x_2412:
[----:B------:R-:W-:Y:S01]  /*105e0*/  R2UR UR12, R22 ;  /* 0x00000000160c72ca */ /* 0x000fe200000e0000 */
[----:B------:R-:W-:Y:S01]  /*105f0*/  ULDC.64 UR10, c[0x0][0xae8] ;  /* 0x0002ba00000a7ab9 */ /* 0x000fe20000000a00 */
[----:B------:R-:W-:Y:S01]  /*10600*/  R2UR UR14, R217 ;  /* 0x00000000d90e72ca */ /* 0x000fe200000e0000 */
[----:B------:R-:W-:Y:S01]  /*10610*/  UIMAD UR5, UR8, UR10, URZ ;  /* 0x0000000a080572a4 */ /* 0x000fe2000f8e023f */
[----:B------:R-:W-:Y:S01]  /*10620*/  R2UR UR13, R218 ;  /* 0x00000000da0d72ca */ /* 0x000fe200000e0000 */
[----:B------:R-:W-:Y:S08]  /*10630*/  BSSY B1, `(.L_x_2414) ;  /* 0x000003e000017945 */ /* 0x000ff00003800000 */
[----:B------:R-:W-:-:S02]  /*10640*/  VIADD R6, R6, UR12 ;  /* 0x0000000c06067c36 */ /* 0x000fc40008000000 */
[----:B------:R-:W-:Y:S02]  /*10650*/  UIMAD.WIDE.U32 UR6, UR14, UR10, URZ ;  /* 0x0000000a0e0672a5 */ /* 0x000fe4000f8e003f */
[----:B------:R-:W-:Y:S01]  /*10660*/  UIMAD UR5, UR14, UR11, UR5 ;  /* 0x0000000b0e0572a4 */ /* 0x000fe2000f8e0205 */
[----:B0-----:R-:W-:Y:S02]  /*10670*/  @P1 IMAD.HI.U32 R0, R6, R9, RZ ;  /* 0x0000000906001227 */ /* 0x001fe400078e00ff */
[----:B------:R-:W-:Y:S01]  /*10680*/  ULDC.64 UR10, c[0x0][0xaf0] ;  /* 0x0002bc00000a7ab9 */ /* 0x000fe20000000a00 */
[----:B------:R-:W-:Y:S01]  /*10690*/  UIADD3 UR7, UR7, UR5, URZ ;  /* 0x0000000507077290 */ /* 0x000fe2000fffe03f */
[----:B--2---:R-:W-:Y:S01]  /*106a0*/  IMAD.MOV.U32 R5, RZ, RZ, R6 ;  /* 0x000000ffff057224 */ /* 0x004fe200078e0006 */
[----:B------:R-:W-:Y:S01]  /*106b0*/  UIMAD UR5, UR9, UR10, URZ ;  /* 0x0000000a090572a4 */ /* 0x000fe2000f8e023f */
[----:B-1----:R-:W-:Y:S01]  /*106c0*/  @P1 SHF.R.U32.HI R5, RZ, R11, R0 ;  /* 0x0000000bff051219 */ /* 0x002fe20000011600 */
[----:B------:R-:W-:-:S02]  /*106d0*/  UIMAD.WIDE.U32 UR6, UR13, UR10, UR6 ;  /* 0x0000000a0d0672a5 */ /* 0x000fc4000f8e0006 */
[----:B------:R-:W-:Y:S01]  /*106e0*/  UIMAD UR5, UR13, UR11, UR5 ;  /* 0x0000000b0d0572a4 */ /* 0x000fe2000f8e0205 */
[--C-:B------:R-:W-:Y:S01]  /*106f0*/  SHF.R.S32.HI R0, RZ, 0x1f, R5.reuse ;  /* 0x0000001fff007819 */ /* 0x100fe20000011405 */
[----:B------:R-:W-:Y:S01]  /*10700*/  IMAD.MOV R7, RZ, RZ, -R5 ;  /* 0x000000ffff077224 */ /* 0x000fe200078e0a05 */
[----:B------:R-:W-:Y:S01]  /*10710*/  ULDC.64 UR8, c[0x0][0xae0] ;  /* 0x0002b80000087ab9 */ /* 0x000fe20000000a00 */
[----:B------:R-:W-:Y:S02]  /*10720*/  UIADD3 UR5, UR7, UR5, URZ ;  /* 0x0000000507057290 */ /* 0x000fe4000fffe03f */
[----:B------:R-:W-:Y:S02]  /*10730*/  IMAD.U32 R3, RZ, RZ, UR7 ;  /* 0x00000007ff037e24 */ /* 0x000fe4000f8e00ff */
[----:B------:R-:W-:Y:S02]  /*10740*/  IMAD R0, R0, UR8, RZ ;  /* 0x0000000800007c24 */ /* 0x000fe4000f8e02ff */
[----:B------:R-:W-:-:S02]  /*10750*/  IMAD R7, R8, R7, R6 ;  /* 0x0000000708077224 */ /* 0x000fc400078e0206 */
        /* <DEDUP_REMOVED lines=9> */
[----:B------:R-:W-:Y:S02]  /*107f0*/  VIADD R6, R219, UR12 ;  /* 0x0000000cdb067c36 */ /* 0x000fe40008000000 */
        /* <DEDUP_REMOVED lines=33> */
.L_x_2415:
[----:B------:R-:W-:Y:S05]  /*10a10*/  BSYNC B1 ;  /* 0x0000000000017941 */ /* 0x000fea0003800000 */
.L_x_2414:
        /* <DEDUP_REMOVED lines=22> */
.L_x_2417:
[----:B------:R-:W-:Y:S05]  /*10b80*/  BSYNC B1 ;  /* 0x0000000000017941 */ /* 0x000fea0003800000 */
.L_x_2416:
        /* <DEDUP_REMOVED lines=22> */
.L_x_2419:
[----:B------:R-:W-:Y:S05]  /*10cf0*/  BSYNC B1 ;  /* 0x0000000000017941 */ /* 0x000fea0003800000 */
.L_x_2418:
        /* <DEDUP_REMOVED lines=23> */
.L_x_2411:
[----:B------:R-:W-:Y:S05]  /*10e70*/  BSYNC B0 ;  /* 0x0000000000007941 */ /* 0x000fea0003800000 */
.L_x_2403:
[----:B------:R-:W-:Y:S02]  /*10e80*/  ULDC UR5, c[0x0][0xc38] ;  /* 0x00030e0000057ab9 */ /* 0x000fe40000000800 */
[----:B------:R-:W-:-:S06]  /*10e90*/  UISETP.GE.AND UP0, UPT, UR4, UR5, UPT ;  /* 0x000000050400728c */ /* 0x000fcc000bf06270 */
[----:B------:R-:W-:-:S13]  /*10ea0*/  PLOP3.LUT P0, PT, PT, PT, UP0, 0x80, 0x0 ;  /* 0x000000000000781c */ /* 0x000fda0003f0f008 */
[----:B------:R-:W-:Y:S05]  /*10eb0*/  @!P0 BRA `(.L_x_2420) ;  /* 0xfffffefc00d08947 */ /* 0x000fea000383ffff */
[----:B------:R-:W-:Y:S05]  /*10ec0*/  EXIT ;  /* 0x000000000000794d */ /* 0x000fea0003800000 */
.L_x_2368:
[----:B------:R-:W-:-:S08]  /*10ed0*/  NOP ;  /* 0x0000000000007918 */ /* 0x000fd00000000000 */
[----:B0-----:R-:W0:-:S00]  /*10ee0*/  USETMAXREG.DEALLOC.CTAPOOL 0x18 ;  /* 0x00000018000079c8 */ /* 0x001e0000080e0500 */
[----:B0-----:R-:W-:-:S06]  /*10ef0*/  LOP3.LUT R0, R0, 0x3, RZ, 0xc0, !PT ;  /* 0x0000000300007812 */ /* 0x001fcc00078ec0ff */
[----:B------:R-:W0:Y:S01]  /*10f00*/  S2UR UR6, SR_CTAID.X ;  /* 0x00000000000679c3 */ /* 0x000e220000002500 */
[----:B------:R-:W-:Y:S01]  /*10f10*/  IMAD.MOV.U32 R18, RZ, RZ, RZ ;  /* 0x000000ffff127224 */ /* 0x000fe200078e00ff */
[----:B------:R-:W1:Y:S02]  /*10f20*/  SHFL.IDX PT, R0, R0, RZ, 0x1f ;  /* 0x00001fff00007589 */ /* 0x000e6400000e0000 */
[----:B-1----:R-:W-:-:S04]  /*10f30*/  ISETP.NE.AND P0, PT, R0, RZ, PT ;  /* 0x000000ff0000720c */ /* 0x002fc80003f05270 */
[----:B------:R-:W0:Y:S01]  /*10f40*/  LDC R0, c[0x0][0xc38] ;  /* 0x00030e00ff007b82 */ /* 0x000e220000000800 */
[----:B------:R-:W-:-:S05]  /*10f50*/  P2R R2, PR, RZ, 0x1 ;  /* 0x00000001ff027803 */ /* 0x000fca0000000000 */
[----:B------:R1:W-:Y:S03]  /*10f60*/  STL [R1+0x20], R2 ;  /* 0x0000200201007387 */ /* 0x0003e60000100800 */
[----:B------:R-:W-:Y:S06]  /*10f70*/  @P0 BAR.ARV 0x4, 0x180 ;  /* 0x0106000000000b1d */ /* 0x000fec0000002000 */
[----:B------:R1:W-:Y:S01]  /*10f80*/  STL [R1+0x1c], RZ ;  /* 0x00001cff01007387 */ /* 0x0003e20000100800 */
[----:B0-----:R-:W-:Y:S01]  /*10f90*/  ISETP.LE.AND P0, PT, R0, UR6, PT ;  /* 0x0000000600007c0c */ /* 0x001fe2000bf03270 */
[----:B------:R-:W-:-:S05]  /*10fa0*/  IMAD.MOV.U32 R0, RZ, RZ, 0x1 ;  /* 0x00000001ff007424 */ /* 0x000fca00078e00ff */
[----:B------:R1:W-:Y:S07]  /*10fb0*/  STL [R1+0x4], R0 ;  /* 0x0000040001007387 */ /* 0x0003ee0000100800 */
[----:B------:R-:W-:Y:S05]  /*10fc0*/  @P0 BRA `(.L_x_2421) ;  /* 0x0000005000500947 */ /* 0x000fea0003800000 */
[----:B------:R-:W0:Y:S01]  /*10fd0*/  S2R R6, SR_TID.X ;  /* 0x0000000000067919 */ /* 0x000e220000002100 */
[----:B------:R-:W2:Y:S01]  /*10fe0*/  S2UR UR5, SR_CgaCtaId ;  /* 0x00000000000579c3 */ /* 0x000ea20000008800 */
[----:B------:R-:W-:Y:S01]  /*10ff0*/  UMOV UR4, 0x400 ;  /* 0x0000040000047882 */ /* 0x000fe20000000000 */
[----:B------:R-:W-:Y:S01]  /*11000*/  IMAD.MOV.U32 R18, RZ, RZ, RZ ;  /* 0x000000ffff127224 */ /* 0x000fe200078e00ff */
[----:B------:R-:W-:Y:S01]  /*11010*/  ULDC UR43, c[0x0][0xc] ;  /* 0x00000300002b7ab9 */ /* 0x000fe20000000800 */
[----:B------:R-:W-:Y:S01]  /*11020*/  ULDC.64 UR38, c[0x0][0x198] ;  /* 0x0000660000267ab9 */ /* 0x000fe20000000a00 */
[----:B--2---:R-:W-:-:S06]  /*11030*/  ULEA UR4, UR5, UR4, 0x18 ;  /* 0x0000000405047291 */ /* 0x004fcc000f8ec03f */
[----:B------:R-:W-:Y:S01]  /*11040*/  IMAD.U32 R17, RZ, RZ, UR4 ;  /* 0x00000004ff117e24 */ /* 0x000fe2000f8e00ff */
[C---:B0-----:R-:W-:Y:S01]  /*11050*/  LOP3.LUT R5, R6.reuse, 0x7f, RZ, 0xc0, !PT ;  /* 0x0000007f06057812 */ /* 0x041fe200078ec0ff */
[----:B-1----:R-:W-:-:S05]  /*11060*/  IMAD.SHL.U32 R0, R6, 0x8, RZ ;  /* 0x0000000806007824 */ /* 0x002fca00078e00ff */
        /* <DEDUP_REMOVED lines=13> */
[----:B------:R1:W-:Y:S04]  /*11140*/  STL [R1+0x4], R2 ;  /* 0x0000040201007387 */ /* 0x0003e80000100800 */
[----:B------:R2:W-:Y:S01]  /*11150*/  STL [R1+0x1c], RZ ;  /* 0x00001cff01007387 */ /* 0x0005e20000100800 */
[----:B0-----:R-:W-:-:S02]  /*11160*/  LOP3.LUT R3, R0, 0x40, RZ, 0xfc, !PT ;  /* 0x0000004000037812 */ /* 0x001fc400078efcff */
[C---:B-1----:R-:W-:Y:S02]  /*11170*/  LOP3.LUT R2, R0.reuse, 0x80, RZ, 0xfc, !PT ;  /* 0x0000008000027812 */ /* 0x042fe400078efcff */
[----:B--2---:R-:W-:-:S07]  /*11180*/  LOP3.LUT R0, R0, 0xc0, RZ, 0xfc, !PT ;  /* 0x000000c000007812 */ /* 0x004fce00078efcff */
.L_x_2522:
        /* <DEDUP_REMOVED lines=14> */
[----:B01-3--:R-:W-:Y:S05]  /*11270*/  @!P0 BRA `(.L_x_2422) ;  /* 0x0000000000208947 */ /* 0x00bfea0003800000 */
        /* <DEDUP_REMOVED lines=8> */
.L_x_2422:
[----:B------:R-:W-:Y:S01]  /*11300*/  ULDC UR9, c[0x0][0xc54] ;  /* 0x0003150000097ab9 */ /* 0x000fe20000000800 */
[----:B------:R-:W-:Y:S01]  /*11310*/  UMOV UR5, UR8 ;  /* 0x0000000800057c82 */ /* 0x000fe20008000000 */
[----:B------:R-:W-:-:S11]  /*11320*/  UISETP.NE.AND UP0, UPT, UR9, 0x1, UPT ;  /* 0x000000010900788c */ /* 0x000fd6000bf05270 */
[----:B------:R-:W-:Y:S02]  /*11330*/  @UP0 ULDC.64 UR10, c[0x0][0xc58] ;  /* 0x00031600000a0ab9 */ /* 0x000fe40000000a00 */
[----:B------:R-:W-:-:S04]  /*11340*/  UIMAD.WIDE.U32 UR6, UR8, UR10, URZ ;  /* 0x0000000a080672a5 */ /* 0x000fc8000f8e003f */
[----:B------:R-:W-:-:S04]  /*11350*/  @UP0 USHF.R.U32.HI UR5, URZ, UR11, UR7 ;  /* 0x0000000b3f050299 */ /* 0x000fc80008011607 */
[----:B------:R-:W-:-:S12]  /*11360*/  UIMAD UR6, UR5, UR9, URZ ;  /* 0x00000009050672a4 */ /* 0x000fd8000f8e023f */
.L_x_2423:
[----:B------:R-:W-:Y:S01]  /*11370*/  ULOP3.LUT UR42, URZ, UR5, URZ, 0x33, !UPT ;  /* 0x000000053f2a7292 */ /* 0x000fe2000f8e333f */
[----:B------:R-:W-:Y:S01]  /*11380*/  BSSY B7, `(.L_x_2424) ;  /* 0x00004bb000077945 */ /* 0x000fe20003800000 */
[----:B------:R-:W-:Y:S01]  /*11390*/  ULDC UR7, c[0x0][0x448] ;  /* 0x0001120000077ab9 */ /* 0x000fe20000000800 */
[----:B------:R-:W-:Y:S01]  /*113a0*/  ULDC UR5, c[0x0][0xc3c] ;  /* 0x00030f0000057ab9 */ /* 0x000fe20000000800 */
[----:B------:R-:W-:Y:S02]  /*113b0*/  UISETP.NE.AND UP1, UPT, UR7, 0x1, UPT ;  /* 0x000000010700788c */ /* 0x000fe4000bf25270 */
[----:B------:R-:W-:Y:S01]  /*113c0*/  UIADD3 UR42, UR42, UR5, URZ ;  /* 0x000000052a2a7290 */ /* 0x000fe2000fffe03f */
[----:B------:R-:W-:Y:S01]  /*113d0*/  ULDC.64 UR10, c[0x0][0x418] ;  /* 0x00010600000a7ab9 */ /* 0x000fe20000000a00 */
[----:B------:R-:W-:Y:S02]  /*113e0*/  UIADD3 UR5, UR8, -UR6, URZ ;  /* 0x8000000608057290 */ /* 0x000fe4000fffe03f */
[----:B------:R-:W-:-:S02]  /*113f0*/  UISETP.NE.U32.AND UP0, UPT, UR10, URZ, UPT ;  /* 0x0000003f0a00728c */ /* 0x000fc4000bf05070 */
[----:B------:R-:W-:Y:S02]  /*11400*/  USHF.L.U32 UR8, UR42, 0x7, URZ ;  /* 0x000000072a087899 */ /* 0x000fe4000800063f */
[----:B------:R-:W-:Y:S01]  /*11410*/  UISETP.NE.AND.EX UP0, UPT, UR11, URZ, UPT, UP0 ;  /* 0x0000003f0b00728c */ /* 0x000fe2000bf05300 */
[----:B------:R-:W-:Y:S01]  /*11420*/  ULDC UR7, c[0x0][0x288] ;  /* 0x0000a20000077ab9 */ /* 0x000fe20000000800 */
[----:B------:R-:W-:Y:S01]  /*11430*/  UIADD3 UR8, UR8, 0x7f, URZ ;  /* 0x0000007f08087890 */ /* 0x000fe2000fffe03f */
[----:B------:R-:W-:Y:S01]  /*11440*/  ULDC UR6, c[0x0][0x424] ;  /* 0x0001090000067ab9 */ /* 0x000fe20000000800 */
[----:B------:R-:W-:Y:S02]  /*11450*/  UIADD3 UR13, -UR7, 0x50, URZ ;  /* 0x00000050070d7890 */ /* 0x000fe4000fffe13f */
[----:B------:R-:W-:Y:S01]  /*11460*/  USEL UR9, UR6, 0x1, UP0 ;  /* 0x0000000106097887 */ /* 0x000fe20008000000 */
[----:B------:R-:W-:Y:S01]  /*11470*/  @UP1 ULDC UR7, c[0x0][0x44c] ;  /* 0x0001130000071ab9 */ /* 0x000fe20000000800 */
[----:B------:R-:W-:Y:S01]  /*11480*/  ULDC UR12, c[0x0][0x2f0] ;  /* 0x0000bc00000c7ab9 */ /* 0x000fe20000000800 */
[----:B------:R-:W-:Y:S01]  /*11490*/  UIMAD.WIDE.U32 UR6, UR8, UR7, URZ ;  /* 0x00000007080672a5 */ /* 0x000fe2000f8e003f */
[----:B------:R-:W-:Y:S01]  /*114a0*/  @UP1 ULDC UR14, c[0x0][0x450] ;  /* 0x00011400000e1ab9 */ /* 0x000fe20000000800 */
[----:B------:R-:W-:-:S02]  /*114b0*/  UIMAD UR13, UR9, UR12, UR13 ;  /* 0x0000000c090d72a4 */ /* 0x000fc4000f8e020d */
[----:B------:R-:W-:Y:S02]  /*114c0*/  @UP1 USHF.R.U32.HI UR8, URZ, UR14, UR7 ;  /* 0x0000000e3f081299 */ /* 0x000fe40008011607 */
[----:B------:R-:W-:Y:S02]  /*114d0*/  UIMAD UR6, UR9, UR12, 0x4f ;  /* 0x0000004f090674a4 */ /* 0x000fe4000f8e020c */
[----:B------:R-:W-:Y:S02]  /*114e0*/  UIADD3 UR8, UR13, UR8, URZ ;  /* 0x000000080d087290 */ /* 0x000fe4000fffe03f */
[----:B------:R-:W-:Y:S02]  /*114f0*/  UIMAD.WIDE UR6, UR6, 0x66666667, URZ ;  /* 0x66666667060678a5 */ /* 0x000fe4000f8e023f */
[----:B------:R-:W-:Y:S02]  /*11500*/  UIMAD.WIDE UR8, UR8, 0x66666667, URZ ;  /* 0x66666667080878a5 */ /* 0x000fe4000f8e023f */
[----:B------:R-:W-:-:S02]  /*11510*/  USHF.R.U32.HI UR12, URZ, 0x1f, UR7 ;  /* 0x0000001f3f0c7899 */ /* 0x000fc40008011607 */
[----:B------:R-:W-:Y:S01]  /*11520*/  USHF.R.U32.HI UR6, URZ, 0x1f, UR9 ;  /* 0x0000001f3f067899 */ /* 0x000fe20008011609 */
[----:B------:R-:W-:Y:S01]  /*11530*/  ULDC UR11, c[0x0][0xc48] ;  /* 0x00031200000b7ab9 */ /* 0x000fe20000000800 */
[----:B------:R-:W-:Y:S02]  /*11540*/  ULEA.HI.SX32 UR12, UR7, UR12, 0x1b ;  /* 0x0000000c070c7291 */ /* 0x000fe4000f8fda3f */
[----:B------:R-:W-:Y:S02]  /*11550*/  ULEA.HI.SX32 UR6, UR9, UR6, 0x1b ;  /* 0x0000000609067291 */ /* 0x000fe4000f8fda3f */
[----:B------:R-:W-:Y:S02]  /*11560*/  UISETP.NE.AND UP0, UPT, UR11, 0x1, UPT ;  /* 0x000000010b00788c */ /* 0x000fe4000bf05270 */
[----:B------:R-:W-:Y:S01]  /*11570*/  UISETP.LT.AND UP1, UPT, UR12, UR6, UPT ;  /* 0x000000060c00728c */ /* 0x000fe2000bf21270 */
[----:B------:R-:W-:-:S03]  /*11580*/  ULDC UR10, c[0x0][0xc54] ;  /* 0x00031500000a7ab9 */ /* 0x000fc60000000800 */
[----:B------:R-:W-:Y:S02]  /*11590*/  USEL UR41, UR12, UR6, UP1 ;  /* 0x000000060c297287 */ /* 0x000fe40008800000 */
[----:B------:R-:W-:-:S03]  /*115a0*/  UIMAD UR10, UR4, UR10, UR5 ;  /* 0x0000000a040a72a4 */ /* 0x000fc6000f8e0205 */
[----:B------:R-:W-:Y:S01]  /*115b0*/  @UP0 ULDC UR4, c[0x0][0xc4c] ;  /* 0x0003130000040ab9 */ /* 0x000fe20000000800 */
[----:B------:R-:W-:Y:S01]  /*115c0*/  ISETP.LT.AND P0, PT, RZ, UR41, PT ;  /* 0x00000029ff007c0c */ /* 0x000fe2000bf01270 */
[----:B------:R-:W-:Y:S01]  /*115d0*/  UIMAD.WIDE.U32 UR4, UR10, UR4, URZ ;  /* 0x000000040a0472a5 */ /* 0x000fe2000f8e003f */
[----:B------:R-:W-:Y:S01]  /*115e0*/  @UP0 ULDC UR7, c[0x0][0xc50] ;  /* 0x0003140000070ab9 */ /* 0x000fe20000000800 */
[----:B------:R-:W-:Y:S02]  /*115f0*/  UMOV UR40, UR10 ;  /* 0x0000000a00287c82 */ /* 0x000fe40008000000 */
[----:B------:R-:W-:-:S04]  /*11600*/  @UP0 USHF.R.U32.HI UR40, URZ, UR7, UR5 ;  /* 0x000000073f280299 */ /* 0x000fc80008011605 */
[----:B------:R-:W-:-:S04]  /*11610*/  UIADD3 UR36, -UR40, URZ, URZ ;  /* 0x0000003f28247290 */ /* 0x000fc8000fffe13f */
[----:B------:R-:W-:Y:S01]  /*11620*/  UIMAD UR36, UR11, UR36, UR10 ;  /* 0x000000240b2472a4 */ /* 0x000fe2000f8e020a */
[----:B------:R-:W-:Y:S11]  /*11630*/  @P0 BRA `(.L_x_2425) ;  /* 0x00000000004c0947 */ /* 0x000ff60003800000 */
        /* <DEDUP_REMOVED lines=19> */
.L_x_2425:
        /* <DEDUP_REMOVED lines=20> */
.L_x_2428:
[----:B------:R-:W-:Y:S05]  /*118b0*/  BSYNC B6 ;  /* 0x0000000000067941 */ /* 0x000fea0003800000 */
.L_x_2427:
        /* <DEDUP_REMOVED lines=20> */
.L_x_2431:
        /* <DEDUP_REMOVED lines=15> */
.L_x_2430:
[----:B------:R-:W-:Y:S05]  /*11af0*/  BSYNC B6 ;  /* 0x0000000000067941 */ /* 0x000fea0003800000 */
.L_x_2429:
        /* <DEDUP_REMOVED lines=13> */
[----:B------:R-:W1:Y:S03]  /*11bd0*/  S2R R0, SR_TID.X ;  /* 0x0000000000007919 */ /* 0x000e660000002100 */
[----:B------:R-:W-:Y:S01]  /*11be0*/  VIADD R19, R19, 0xffffffff ;  /* 0xffffffff13137836 */ /* 0x000fe20000000000 */
[----:B0-----:R-:W0:Y:S02]  /*11bf0*/  LDC.64 R2, c[0x0][0x418] ;  /* 0x00010600ff027b82 */ /* 0x001e240000000a00 */
[----:B0-----:R-:W-:Y:S02]  /*11c00*/  ISETP.NE.U32.AND P0, PT, R2, RZ, PT ;  /* 0x000000ff0200720c */ /* 0x001fe40003f05070 */
[----:B-1----:R-:W-:-:S02]  /*11c10*/  SHF.R.U32.HI R0, RZ, 0x5, R0 ;  /* 0x00000005ff007819 */ /* 0x002fc40000011600 */
[----:B------:R-:W-:Y:S02]  /*11c20*/  ISETP.NE.AND.EX P1, PT, R3, RZ, PT, P0 ;  /* 0x000000ff0300720c */ /* 0x000fe40003f25300 */
[----:B------:R-:W-:Y:S02]  /*11c30*/  LOP3.LUT R0, R0, 0x3, RZ, 0xc0, !PT ;  /* 0x0000000300007812 */ /* 0x000fe400078ec0ff */
[----:B------:R-:W-:Y:S02]  /*11c40*/  P2R R4, PR, RZ, 0x2 ;  /* 0x00000002ff047803 */ /* 0x000fe40000000000 */
[----:B--2---:R-:W-:Y:S01]  /*11c50*/  SHF.R.S32.HI R8, RZ, 0x1f, R7 ;  /* 0x0000001fff087819 */ /* 0x004fe20000011407 */
[----:B------:R0:W-:Y:S01]  /*11c60*/  STL [R1], R7 ;  /* 0x0000000701007387 */ /* 0x0001e20000100800 */
[----:B------:R-:W-:-:S03]  /*11c70*/  SEL R16, R7, RZ, !P1 ;  /* 0x000000ff07107207 */ /* 0x000fc60004800000 */
[----:B------:R0:W-:Y:S04]  /*11c80*/  STL [R1+0x10], R4 ;  /* 0x0000100401007387 */ /* 0x0001e80000100800 */
[----:B------:R0:W-:Y:S01]  /*11c90*/  STL [R1+0x8], R8 ;  /* 0x0000080801007387 */ /* 0x0001e20000100800 */
[----:B------:R-:W-:Y:S05]  /*11ca0*/  BRA.DIV UR4, `(.L_x_2432) ;  /* 0x0000004a04b87947 */ /* 0x000fea000b800000 */
[----:B------:R1:W2:Y:S02]  /*11cb0*/  SHFL.IDX PT, R14, R0, RZ, 0x1f ;  /* 0x00001fff000e7589 */ /* 0x0002a400000e0000 */
.L_x_2537:
        /* <DEDUP_REMOVED lines=8> */
.L_x_2540:
[----:B------:R-:W-:Y:S05]  /*11d40*/  @!P6 BRA `(.L_x_2433) ;  /* 0x00000004002ce947 */ /* 0x000fea0003800000 */
[----:B------:R-:W-:Y:S01]  /*11d50*/  IMAD.MOV.U32 R16, RZ, RZ, R7 ;  /* 0x000000ffff107224 */ /* 0x000fe200078e0007 */
[----:B------:R-:W-:Y:S06]  /*11d60*/  @!P1 BRA `(.L_x_2435) ;  /* 0x0000000000489947 */ /* 0x000fec0003800000 */
[----:B------:R-:W2:Y:S01]  /*11d70*/  LDC R6, c[0x0][0x43c] ;  /* 0x00010f00ff067b82 */ /* 0x000ea20000000800 */
[----:B------:R-:W-:Y:S01]  /*11d80*/  ULDC.64 UR4, c[0x0][0x428] ;  /* 0x00010a0000047ab9 */ /* 0x000fe20000000a00 */
[----:B------:R-:W-:Y:S01]  /*11d90*/  ULDC.64 UR6, c[0x0][0x208] ;  /* 0x0000820000067ab9 */ /* 0x000fe20000000a00 */
[----:B--2---:R-:W-:-:S13]  /*11da0*/  ISETP.NE.AND P0, PT, R6, 0x1, PT ;  /* 0x000000010600780c */ /* 0x004fda0003f05270 */
[----:B0-----:R-:W1:Y:S02]  /*11db0*/  @P0 LDC.64 R4, c[0x0][0x440] ;  /* 0x00011000ff040b82 */ /* 0x001e640000000a00 */
[----:B-1----:R-:W-:-:S04]  /*11dc0*/  @P0 IMAD.HI.U32 R0, R19, R4, RZ ;  /* 0x0000000413000227 */ /* 0x002fc800078e00ff */
[----:B------:R-:W-:Y:S01]  /*11dd0*/  IMAD.MOV.U32 R4, RZ, RZ, R19 ;  /* 0x000000ffff047224 */ /* 0x000fe200078e0013 */
[----:B------:R-:W-:-:S04]  /*11de0*/  @P0 SHF.R.U32.HI R4, RZ, R5, R0 ;  /* 0x00000005ff040219 */ /* 0x000fc80000011600 */
[--C-:B------:R-:W-:Y:S01]  /*11df0*/  SHF.R.S32.HI R5, RZ, 0x1f, R4.reuse ;  /* 0x0000001fff057819 */ /* 0x100fe20000011404 */
[----:B------:R-:W-:-:S04]  /*11e00*/  IMAD.MOV R0, RZ, RZ, -R4 ;  /* 0x000000ffff007224 */ /* 0x000fc800078e0a04 */
[----:B------:R-:W-:Y:S02]  /*11e10*/  IMAD R19, R6, R0, R19 ;  /* 0x0000000006137224 */ /* 0x000fe400078e0213 */
[----:B------:R-:W-:Y:S02]  /*11e20*/  IMAD R0, R8, UR4, RZ ;  /* 0x0000000408007c24 */ /* 0x000fe4000f8e02ff */
[----:B------:R-:W-:-:S04]  /*11e30*/  IMAD.WIDE.U32 R4, R7, UR4, R4 ;  /* 0x0000000407047c25 */ /* 0x000fc8000f8e0004 */
[----:B------:R-:W-:Y:S01]  /*11e40*/  IMAD R0, R7, UR5, R0 ;  /* 0x0000000507007c24 */ /* 0x000fe2000f8e0200 */
[----:B------:R-:W-:-:S03]  /*11e50*/  LEA R2, P0, R4, R2, 0x2 ;  /* 0x0000000204027211 */ /* 0x000fc600078010ff */
[----:B------:R-:W-:-:S05]  /*11e60*/  IMAD.IADD R0, R5, 0x1, R0 ;  /* 0x0000000105007824 */ /* 0x000fca00078e0200 */
[----:B------:R-:W-:-:S05]  /*11e70*/  LEA.HI.X R3, R4, R3, R0, 0x2, P0 ;  /* 0x0000000304037211 */ /* 0x000fca00000f1400 */
[----:B------:R2:W5:Y:S02]  /*11e80*/  LDG.E R16, desc[UR6][R2.64] ;  /* 0x0000000602107981 */ /* 0x000564000c1e1900 */
.L_x_2435:
[----:B--2---:R-:W2:Y:S01]  /*11e90*/  LDL R2, [R1+0x4] ;  /* 0x0000040001027983 */ /* 0x004ea20000100800 */
[----:B-1----:R-:W-:Y:S01]  /*11ea0*/  IMAD R0, R18, 0x8, R17 ;  /* 0x0000000812007824 */ /* 0x002fe200078e0211 */
[----:B--2---:R-:W-:-:S04]  /*11eb0*/  SHF.L.U32 R2, R2, 0x1f, RZ ;  /* 0x0000001f02027819 */ /* 0x004fc800000006ff */
[----:B------:R-:W1:Y:S02]  /*11ec0*/  SYNCS.PHASECHK.TRANS64.TRYWAIT P0, [R0+URZ+0x38840], R2 ;  /* 0x03884002000075a7 */ /* 0x000e64000800017f */
[----:B-1----:R-:W-:Y:S05]  /*11ed0*/  @!P0 BRA `(.L_x_2436) ;  /* 0x00000048006c8947 */ /* 0x002fea0003800000 */
.L_x_2541:
        /* <DEDUP_REMOVED lines=11> */
.L_x_2437:
[----:B------:R-:W-:Y:S01]  /*11f90*/  R2UR UR33, R0 ;  /* 0x00000000002172ca */ /* 0x000fe200000e0000 */
[----:B-1----:R-:W-:Y:S01]  /*11fa0*/  IMAD R0, R18, 0xa000, R17 ;  /* 0x0000a00012007824 */ /* 0x002fe200078e0211 */
[----:B------:R-:W-:Y:S01]  /*11fb0*/  R2UR UR35, R19 ;  /* 0x00000000132372ca */ /* 0x000fe200000e0000 */
[----:B------:R-:W-:Y:S01]  /*11fc0*/  UIADD3 UR4, UP0, UR38, 0x370, URZ ;  /* 0x0000037026047890 */ /* 0x000fe2000ff1e03f */
[----:B-----5:R-:W-:Y:S01]  /*11fd0*/  R2UR UR37, R16 ;  /* 0x00000000102572ca */ /* 0x020fe200000e0000 */
[----:B------:R-:W-:Y:S01]  /*11fe0*/  UMOV UR6, 0x0 ;  /* 0x0000000000067882 */ /* 0x000fe20000000000 */
[----:B------:R-:W-:Y:S01]  /*11ff0*/  R2UR UR8, R0 ;  /* 0x00000000000872ca */ /* 0x000fe200000e0000 */
[----:B------:R-:W-:Y:S01]  /*12000*/  UIADD3.X UR5, URZ, UR39, URZ, UP0, !UPT ;  /* 0x000000273f057290 */ /* 0x000fe200087fe43f */
[----:B------:R-:W-:Y:S01]  /*12010*/  PLOP3.LUT P0, PT, PT, PT, PT, 0x80, 0x0 ;  /* 0x000000000000781c */ /* 0x000fe20003f0f070 */
[----:B------:R-:W-:Y:S01]  /*12020*/  UMOV UR7, 0x14f00000 ;  /* 0x14f0000000077882 */ /* 0x000fe20000000000 */
[----:B------:R-:W-:Y:S01]  /*12030*/  UMOV UR34, URZ ;  /* 0x0000003f00227c82 */ /* 0x000fe20008000000 */
[----:B------:R-:W-:Y:S01]  /*12040*/  UMOV UR26, 0x40 ;  /* 0x00000040001a7882 */ /* 0x000fe20000000000 */
[----:B------:R-:W-:Y:S01]  /*12050*/  P2R R0, PR, RZ, 0x1 ;  /* 0x00000001ff007803 */ /* 0x000fe20000000000 */
[----:B------:R-:W-:-:S02]  /*12060*/  UIADD3 UR33, UR33, 0x38830, URZ ;  /* 0x0003883021217890 */ /* 0x000fc4000fffe03f */
[----:B------:R-:W-:Y:S01]  /*12070*/  UIMAD UR35, UR35, 0x50, URZ ;  /* 0x00000050232378a4 */ /* 0x000fe2000f8e023f */
[----:B------:R-:W-:Y:S01]  /*12080*/  UMOV UR28, UR36 ;  /* 0x00000024001c7c82 */ /* 0x000fe20008000000 */
[----:B------:R-:W-:Y:S02]  /*12090*/  UMOV UR29, UR37 ;  /* 0x00000025001d7c82 */ /* 0x000fe40008000000 */
[----:B------:R-:W-:Y:S01]  /*120a0*/  UIADD3 UR32, UR8, 0x24400, URZ ;  /* 0x0002440008207890 */ /* 0x000fe2000fffe03f */
[----:B------:R2:W-:Y:S01]  /*120b0*/  STL [R1+0xc], R0 ;  /* 0x00000c0001007387 */ /* 0x0005e20000100800 */
[----:B------:R-:W-:Y:S02]  /*120c0*/  UIADD3 UR24, UR8, 0x26c00, URZ ;  /* 0x00026c0008187890 */ /* 0x000fe4000fffe03f */
[----:B------:R-:W-:Y:S02]  /*120d0*/  UIADD3 UR16, UR8, 0x29400, URZ ;  /* 0x0002940008107890 */ /* 0x000fe4000fffe03f */
[----:B------:R-:W-:Y:S01]  /*120e0*/  UIADD3 UR8, UR8, 0x2bc00, URZ ;  /* 0x0002bc0008087890 */ /* 0x000fe2000fffe03f */
[----:B------:R-:W-:Y:S01]  /*120f0*/  UMOV UR25, UR33 ;  /* 0x0000002100197c82 */ /* 0x000fe20008000000 */
[----:B------:R-:W-:Y:S01]  /*12100*/  UMOV UR27, UR35 ;  /* 0x00000023001b7c82 */ /* 0x000fe20008000000 */
[----:B------:R-:W-:Y:S01]  /*12110*/  UMOV UR18, 0x80 ;  /* 0x0000008000127882 */ /* 0x000fe20000000000 */
[----:B------:R-:W-:Y:S01]  /*12120*/  UMOV UR20, UR36 ;  /* 0x0000002400147c82 */ /* 0x000fe20008000000 */
[----:B------:R2:W-:Y:S01]  /*12130*/  UTMALDG.4D [UR32], [UR4], desc[UR6] ;  /* 0x00000620040075b4 */ /* 0x0005e20008019000 */
[----:B------:R-:W-:Y:S01]  /*12140*/  UMOV UR21, UR37 ;  /* 0x0000002500157c82 */ /* 0x000fe20008000000 */
[----:B------:R-:W-:Y:S01]  /*12150*/  UMOV UR17, UR33 ;  /* 0x0000002100117c82 */ /* 0x000fe20008000000 */
[----:B------:R-:W-:Y:S01]  /*12160*/  UMOV UR19, UR35 ;  /* 0x0000002300137c82 */ /* 0x000fe20008000000 */
[----:B------:R-:W-:Y:S01]  /*12170*/  UMOV UR10, 0xc0 ;  /* 0x000000c0000a7882 */ /* 0x000fe20000000000 */
[----:B------:R-:W-:Y:S01]  /*12180*/  UMOV UR12, UR36 ;  /* 0x00000024000c7c82 */ /* 0x000fe20008000000 */
[----:B------:R-:W-:Y:S01]  /*12190*/  UMOV UR13, UR37 ;  /* 0x00000025000d7c82 */ /* 0x000fe20008000000 */
[----:B------:R-:W-:Y:S01]  /*121a0*/  UMOV UR9, UR33 ;  /* 0x0000002100097c82 */ /* 0x000fe20008000000 */
[----:B------:R2:W-:Y:S01]  /*121b0*/  UTMALDG.4D [UR24], [UR4], desc[UR6] ;  /* 0x00000618040075b4 */ /* 0x0005e20008019000 */
[----:B------:R-:W-:Y:S01]  /*121c0*/  UMOV UR11, UR35 ;  /* 0x00000023000b7c82 */ /* 0x000fe20008000000 */
[----:B------:R2:W-:Y:S01]  /*121d0*/  UTMALDG.4D [UR16], [UR4], desc[UR6] ;  /* 0x00000610040075b4 */ /* 0x0005e20008019000 */
[----:B------:R2:W-:Y:S02]  /*121e0*/  UTMALDG.4D [UR8], [UR4], desc[UR6] ;  /* 0x00000608040075b4 */ /* 0x0005e40008019000 */
[----:B--2---:R-:W-:Y:S01]  /*121f0*/  NOP ;  /* 0x0000000000007918 */ /* 0x004fe20000000000 */
.L_x_2433:
[----:B-1----:R-:W-:Y:S01]  /*12200*/  VIADD R0, R17, 0x14400 ;  /* 0x0001440011007836 */ /* 0x002fe20000000000 */
        /* <DEDUP_REMOVED lines=21> */
.L_x_2439:
[----:B------:R-:W-:Y:S05]  /*12360*/  BSYNC B6 ;  /* 0x0000000000067941 */ /* 0x000fea0003800000 */
.L_x_2438:
[----:B0-----:R-:W0:Y:S01]  /*12370*/  LDC R7, c[0x0][0x448] ;  /* 0x00011200ff077b82 */ /* 0x001e220000000800 */
[----:B------:R-:W1:Y:S01]  /*12380*/  S2R R0, SR_TID.X ;  /* 0x0000000000007919 */ /* 0x000e620000002100 */
[----:B------:R-:W-:Y:S01]  /*12390*/  USHF.R.S32.HI UR4, URZ, 0x1f, UR36 ;  /* 0x0000001f3f047899 */ /* 0x000fe20008011424 */
[----:B------:R-:W-:Y:S01]  /*123a0*/  ULDC.64 UR8, c[0x0][0x2d8] ;  /* 0x0000b60000087ab9 */ /* 0x000fe20000000a00 */
[----:B------:R-:W2:Y:S02]  /*123b0*/  S2R R2, SR_TID.X ;  /* 0x0000000000027919 */ /* 0x000ea40000002100 */
[----:B------:R-:W-:Y:S02]  /*123c0*/  UIMAD UR6, UR4, UR8, URZ ;  /* 0x00000008040672a4 */ /* 0x000fe4000f8e023f */
[----:B------:R-:W-:Y:S01]  /*123d0*/  UIMAD.WIDE.U32 UR4, UR36, UR8, URZ ;  /* 0x00000008240472a5 */ /* 0x000fe2000f8e003f */
[----:B------:R-:W3:Y:S01]  /*123e0*/  S2R R10, SR_TID.X ;  /* 0x00000000000a7919 */ /* 0x000ee20000002100 */
[----:B------:R-:W-:-:S02]  /*123f0*/  UIMAD UR6, UR36, UR9, UR6 ;  /* 0x00000009240672a4 */ /* 0x000fc4000f8e0206 */
[----:B------:R-:W-:Y:S01]  /*12400*/  USHF.R.S32.HI UR7, URZ, 0x1f, UR40 ;  /* 0x0000001f3f077899 */ /* 0x000fe20008011428 */
[----:B------:R-:W4:Y:S01]  /*12410*/  S2R R8, SR_TID.X ;  /* 0x0000000000087919 */ /* 0x000f220000002100 */
[----:B------:R-:W-:Y:S01]  /*12420*/  UIADD3 UR5, UR5, UR6, URZ ;  /* 0x0000000605057290 */ /* 0x000fe2000fffe03f */
[----:B------:R-:W-:-:S03]  /*12430*/  ULDC.64 UR8, c[0x0][0x2e0] ;  /* 0x0000b80000087ab9 */ /* 0x000fc60000000a00 */
[----:B------:R-:W-:Y:S02]  /*12440*/  UIMAD.WIDE.U32 UR4, UR40, UR8, UR4 ;  /* 0x00000008280472a5 */ /* 0x000fe4000f8e0004 */
[----:B------:R-:W-:Y:S01]  /*12450*/  UIMAD UR6, UR7, UR8, URZ ;  /* 0x00000008070672a4 */ /* 0x000fe2000f8e023f */
[----:B0-----:R-:W-:-:S03]  /*12460*/  ISETP.NE.AND P0, PT, R7, 0x1, PT ;  /* 0x000000010700780c */ /* 0x001fc60003f05270 */
[----:B------:R-:W-:Y:S01]  /*12470*/  UIMAD UR6, UR40, UR9, UR6 ;  /* 0x00000009280672a4 */ /* 0x000fe2000f8e0206 */
[----:B------:R-:W-:-:S03]  /*12480*/  IMAD.U32 R5, RZ, RZ, UR5 ;  /* 0x00000005ff057e24 */ /* 0x000fc6000f8e00ff */
[----:B------:R-:W-:Y:S01]  /*12490*/  UIADD3 UR6, UR5, UR6, URZ ;  /* 0x0000000605067290 */ /* 0x000fe2000fffe03f */
[----:B-1----:R-:W-:-:S05]  /*124a0*/  IMAD.SHL.U32 R4, R0, 0x10, RZ ;  /* 0x0000001000047824 */ /* 0x002fca00078e00ff */
[----:B------:R-:W0:Y:S01]  /*124b0*/  @P0 LDC R3, c[0x0][0x44c] ;  /* 0x00011300ff030b82 */ /* 0x000e220000000800 */
[----:B--2---:R-:W-:Y:S01]  /*124c0*/  LOP3.LUT R2, R2, 0x7f, RZ, 0xc0, !PT ;  /* 0x0000007f02027812 */ /* 0x004fe200078ec0ff */
[----:B---3--:R-:W-:-:S03]  /*124d0*/  IMAD.SHL.U32 R10, R10, 0x8, RZ ;  /* 0x000000080a0a7824 */ /* 0x008fc600078e00ff */
[----:B------:R-:W-:-:S03]  /*124e0*/  SHF.R.U32.HI R2, RZ, 0x3, R2 ;  /* 0x00000003ff027819 */ /* 0x000fc60000011602 */
[----:B------:R-:W1:Y:S01]  /*124f0*/  @P0 LDC R0, c[0x0][0x450] ;  /* 0x00011400ff000b82 */ /* 0x000e620000000800 */
[----:B------:R-:W-:Y:S01]  /*12500*/  LOP3.LUT R4, R2, 0x70, R4, 0xf8, !PT ;  /* 0x0000007002047812 */ /* 0x000fe200078ef804 */
[----:B------:R-:W-:Y:S01]  /*12510*/  IMAD.U32 R2, RZ, RZ, UR42 ;  /* 0x0000002aff027e24 */ /* 0x000fe2000f8e00ff */
[----:B------:R-:W-:Y:S01]  /*12520*/  LOP3.LUT R10, R10, 0x38, RZ, 0xc0, !PT ;  /* 0x000000380a0a7812 */ /* 0x000fe200078ec0ff */
[----:B----4-:R-:W-:Y:S02]  /*12530*/  IMAD.SHL.U32 R9, R8, 0x8, RZ ;  /* 0x0000000808097824 */ /* 0x010fe400078e00ff */
[----:B------:R-:W-:Y:S01]  /*12540*/  IMAD R2, R2, 0x80, R4 ;  /* 0x0000008002027824 */ /* 0x000fe200078e0204 */
[C---:B------:R-:W-:Y:S01]  /*12550*/  LOP3.LUT R12, R10.reuse, 0x40, RZ, 0xfc, !PT ;  /* 0x000000400a0c7812 */ /* 0x040fe200078efcff */
[----:B------:R-:W-:Y:S01]  /*12560*/  IMAD.U32 R4, RZ, RZ, UR4 ;  /* 0x00000004ff047e24 */ /* 0x000fe2000f8e00ff */
[----:B------:R-:W-:Y:S01]  /*12570*/  ULDC.64 UR4, c[0x0][0x2d0] ;  /* 0x0000b40000047ab9 */ /* 0x000fe20000000a00 */
[----:B------:R-:W-:Y:S01]  /*12580*/  IMAD.MOV.U32 R6, RZ, RZ, R2 ;  /* 0x000000ffff067224 */ /* 0x000fe200078e0002 */
[----:B------:R-:W-:-:S02]  /*12590*/  LOP3.LUT R11, R10, 0x80, RZ, 0xfc, !PT ;  /* 0x000000800a0b7812 */ /* 0x000fc400078efcff */
        /* <DEDUP_REMOVED lines=18> */
[----:B------:R-:W-:-:S03]  /*126c0*/  ULDC.64 UR4, c[0x0][0x280] ;  /* 0x0000a00000047ab9 */ /* 0x000fc60000000a00 */
[----:B------:R-:W-:Y:S01]  /*126d0*/  IMAD.IADD R3, R3, 0x1, R4 ;  /* 0x0000000103037824 */ /* 0x000fe200078e0204 */
[----:B------:R-:W-:Y:S01]  /*126e0*/  LEA R4, P0, R2, UR4, 0x1 ;  /* 0x0000000402047c11 */ /* 0x000fe2000f8008ff */
[----:B------:R-:W-:Y:S02]  /*126f0*/  ULDC UR4, c[0x0][0x2b8] ;  /* 0x0000ae0000047ab9 */ /* 0x000fe40000000800 */
[----:B------:R-:W-:Y:S02]  /*12700*/  ISETP.GE.AND P3, PT, R10, UR4, PT ;  /* 0x000000040a007c0c */ /* 0x000fe4000bf66270 */
[----:B------:R-:W-:Y:S02]  /*12710*/  LOP3.LUT R10, R8, 0x7f, RZ, 0xc0, !PT ;  /* 0x0000007f080a7812 */ /* 0x000fe400078ec0ff */
[----:B------:R0:W5:Y:S01]  /*12720*/  LDL R8, [R1+0x14] ;  /* 0x0000140001087983 */ /* 0x0001620000100800 */
[----:B------:R-:W-:Y:S02]  /*12730*/  LEA.HI.X R3, R2, UR5, R3, 0x1, P0 ;  /* 0x0000000502037c11 */ /* 0x000fe400080f0c03 */
[----:B------:R-:W-:-:S02]  /*12740*/  ISETP.GE.AND P0, PT, R9, UR4, PT ;  /* 0x0000000409007c0c */ /* 0x000fc4000bf06270 */
[----:B------:R-:W-:Y:S02]  /*12750*/  ISETP.GE.AND P1, PT, R12, UR4, PT ;  /* 0x000000040c007c0c */ /* 0x000fe4000bf26270 */
[----:B------:R-:W-:Y:S01]  /*12760*/  ISETP.GE.AND P2, PT, R11, UR4, PT ;  /* 0x000000040b007c0c */ /* 0x000fe2000bf46270 */
[----:B------:R-:W-:Y:S01]  /*12770*/  UMOV UR4, 0xffffffff ;  /* 0xffffffff00047882 */ /* 0x000fe20000000000 */
[----:B------:R-:W-:Y:S02]  /*12780*/  SHF.R.U32.HI R10, RZ, 0x3, R10 ;  /* 0x00000003ff0a7819 */ /* 0x000fe4000001160a */
[----:B0-----:R-:W-:Y:S09]  /*12790*/  BRA.DIV UR4, `(.L_x_2440) ;  /* 0x0000004204507947 */ /* 0x001ff2000b800000 */
[----:B------:R-:W0:Y:S01]  /*127a0*/  SHFL.IDX PT, R6, R4, RZ, 0x181f ;  /* 0x00181fff04067589 */ /* 0x000e2200000e0000 */
[----:B------:R-:W-:Y:S01]  /*127b0*/  IMAD.U32 R0, RZ, RZ, UR42 ;  /* 0x0000002aff007e24 */ /* 0x000fe2000f8e00ff */
[----:B------:R-:W-:Y:S01]  /*127c0*/  ULDC UR4, c[0x0][0x288] ;  /* 0x0000a20000047ab9 */ /* 0x000fe20000000800 */
[----:B------:R-:W-:Y:S01]  /*127d0*/  ULDC.64 UR6, c[0x0][0x208] ;  /* 0x0000820000067ab9 */ /* 0x000fe20000000a00 */
[----:B------:R-:W1:Y:S01]  /*127e0*/  SHFL.IDX PT, R5, R3, RZ, 0x181f ;  /* 0x00181fff03057589 */ /* 0x000e6200000e0000 */
[----:B------:R-:W-:Y:S02]  /*127f0*/  IMAD R2, R7, UR4, RZ ;  /* 0x0000000407027c24 */ /* 0x000fe4000f8e02ff */
[----:B------:R-:W-:-:S05]  /*12800*/  IMAD R0, R0, 0x80, R10 ;  /* 0x0000008000007824 */ /* 0x000fca00078e020a */
[----:B------:R-:W-:-:S13]  /*12810*/  ISETP.GE.AND P4, PT, R0, R2, PT ;  /* 0x000000020000720c */ /* 0x000fda0003f86270 */
[----:B0-----:R-:W-:-:S05]  /*12820*/  @!P4 LEA R6, P5, R9, R6, 0x1 ;  /* 0x000000060906c211 */ /* 0x001fca00078a08ff */
[----:B-1----:R-:W-:-:S04]  /*12830*/  @!P4 IMAD.X R5, RZ, RZ, R5, P5 ;  /* 0x000000ffff05c224 */ /* 0x002fc800028e0605 */
[----:B------:R-:W-:Y:S02]  /*12840*/  @!P4 IMAD.MOV.U32 R7, RZ, RZ, R5 ;  /* 0x000000ffff07c224 */ /* 0x000fe400078e0005 */
[----:B------:R-:W-:-:S03]  /*12850*/  VIADD R5, R0, 0x10 ;  /* 0x0000001000057836 */ /* 0x000fc60000000000 */
        /* <DEDUP_REMOVED lines=72> */
.L_x_2558:
        /* <DEDUP_REMOVED lines=14> */
.L_x_2442:
[----:B------:R-:W-:Y:S05]  /*12dc0*/  BSYNC B0 ;  /* 0x0000000000007941 */ /* 0x000fea0003800000 */
.L_x_2441:
[----:B------:R-:W-:Y:S01]  /*12dd0*/  NOP ;  /* 0x0000000000007918 */ /* 0x000fe20000000000 */
[----:B------:R-:W-:Y:S01]  /*12de0*/  PLOP3.LUT P0, PT, PT, PT, PT, 0x80, 0x0 ;  /* 0x000000000000781c */ /* 0x000fe20003f0f070 */
[----:B0-----:R-:W-:-:S12]  /*12df0*/  VIADD R6, R17, 0x38800 ;  /* 0x0003880011067836 */ /* 0x001fd80000000000 */
.L_x_2443:
[----:B------:R-:W-:Y:S02]  /*12e00*/  PLOP3.LUT P1, PT, P1, P0, PT, 0xa2, 0x0 ;  /* 0x000000000000781c */ /* 0x000fe40000f21472 */
[----:B------:R-:W-:-:S08]  /*12e10*/  @P0 R2UR P1, UR4, R17 ;  /* 0x00000000110402ca */ /* 0x000fd00000020000 */
[----:B------:R-:W-:-:S05]  /*12e20*/  @P0 PLOP3.LUT P0, PT, P1, PT, PT, 0x80, 0x0 ;  /* 0x000000000000081c */ /* 0x000fca0000f0f070 */
[----:B------:R-:W-:Y:S01]  /*12e30*/  @!P1 SYNCS.ARRIVE.TRANS64.RED.A0T1 RZ, [UR4+0x38800], RZ ;  /* 0x038800ffffff99a7 */ /* 0x000fe20008200404 */
[----:B------:R-:W-:Y:S07]  /*12e40*/  @!P1 ARRIVES.LDGSTSBAR.64.TRANSCNT [UR4+0x38800] ;  /* 0x03880000ff0099b0 */ /* 0x000fee0008000a84 */
[----:B------:R-:W-:Y:S05]  /*12e50*/  @P0 BRA.U.ANY `(.L_x_2443) ;  /* 0xfffffffd00e80947 */ /* 0x000fea000393ffff */
[----:B---3--:R-:W3:Y:S02]  /*12e60*/  LDL.LU R2, [R1+0x1c] ;  /* 0x00001c0001027983 */ /* 0x008ee40000300800 */
[----:B---3--:R-:W-:-:S05]  /*12e70*/  VIADD R2, R2, 0x1 ;  /* 0x0000000102027836 */ /* 0x008fca0000000000 */
        /* <DEDUP_REMOVED lines=8> */
[----:B------:R-:W3:Y:S03]  /*12f00*/  SYNCS.PHASECHK.TRANS64.TRYWAIT P0, [R17+URZ+0x38820], R0 ;  /* 0x03882000110075a7 */ /* 0x000ee6000800017f */
[----:B0--3--:R-:W-:Y:S05]  /*12f10*/  @!P0 BRA `(.L_x_2445) ;  /* 0x0000004400548947 */ /* 0x009fea0003800000 */
.L_x_2559:
[----:B------:R-:W-:Y:S05]  /*12f20*/  BSYNC B0 ;  /* 0x0000000000007941 */ /* 0x000fea0003800000 */
.L_x_2444:
[----:B------:R-:W-:-:S06]  /*12f30*/  UISETP.GE.AND UP0, UPT, UR41, 0x2, UPT ;  /* 0x000000022900788c */ /* 0x000fcc000bf06270 */
[----:B------:R-:W-:-:S13]  /*12f40*/  PLOP3.LUT P0, PT, PT, PT, UP0, 0x80, 0x0 ;  /* 0x000000000000781c */ /* 0x000fda0003f0f008 */
[----:B------:R-:W-:Y:S05]  /*12f50*/  @!P0 BRA `(.L_x_2446) ;  /* 0x0000002800288947 */ /* 0x000fea0003800000 */
[----:B------:R-:W-:Y:S02]  /*12f60*/  ULOP3.LUT UR4, UR41, 0x1, URZ, 0xc0, !UPT ;  /* 0x0000000129047892 */ /* 0x000fe4000f8ec03f */
[----:B------:R-:W-:Y:S02]  /*12f70*/  IMAD.U32 R7, RZ, RZ, UR41 ;  /* 0x00000029ff077e24 */ /* 0x000fe4000f8e00ff */
[----:B------:R-:W-:Y:S02]  /*12f80*/  UISETP.NE.U32.AND UP0, UPT, UR4, 0x1, UPT ;  /* 0x000000010400788c */ /* 0x000fe4000bf05070 */
[----:B------:R-:W-:-:S04]  /*12f90*/  VIADD R7, R7, 0xfffffffe ;  /* 0xfffffffe07077836 */ /* 0x000fc80000000000 */
[----:B0-----:R-:W-:Y:S01]  /*12fa0*/  IMAD.MOV.U32 R0, RZ, RZ, R7 ;  /* 0x000000ffff007224 */ /* 0x001fe200078e0007 */
[----:B------:R-:W-:-:S13]  /*12fb0*/  PLOP3.LUT P0, PT, PT, PT, UP0, 0x80, 0x0 ;  /* 0x000000000000781c */ /* 0x000fda0003f0f008 */
[----:B------:R-:W-:Y:S05]  /*12fc0*/  @!P0 BRA `(.L_x_2447) ;  /* 0x0000000c00588947 */ /* 0x000fea0003800000 */
[----:B--2---:R-:W2:Y:S04]  /*12fd0*/  LDL R3, [R1+0xc] ;  /* 0x00000c0001037983 */ /* 0x004ea80000100800 */
[----:B------:R-:W3:Y:S01]  /*12fe0*/  LDL R2, [R1+0x4] ;  /* 0x0000040001027983 */ /* 0x000ee20000100800 */
        /* <DEDUP_REMOVED lines=9> */
[----:B------:R-:W-:Y:S02]  /*13080*/  IMAD.MOV.U32 R4, RZ, RZ, R16 ;  /* 0x000000ffff047224 */ /* 0x000fe400078e0010 */
[----:B------:R-:W-:Y:S01]  /*13090*/  IMAD.MOV.U32 R8, RZ, RZ, R7 ;  /* 0x000000ffff087224 */ /* 0x000fe200078e0007 */
[----:B--2---:R-:W-:-:S13]  /*130a0*/  ISETP.NE.AND P1, PT, R2, RZ, PT ;  /* 0x000000ff0200720c */ /* 0x004fda0003f25270 */
[----:B------:R-:W-:Y:S05]  /*130b0*/  @!P1 BRA `(.L_x_2450) ;  /* 0x0000000000549947 */ /* 0x000fea0003800000 */
[----:B------:R-:W2:Y:S01]  /*130c0*/  LDL R10, [R1+0x8] ;  /* 0x00000800010a7983 */ /* 0x000ea20000100800 */
[----:B-1----:R-:W0:Y:S03]  /*130d0*/  LDC R5, c[0x0][0x43c] ;  /* 0x00010f00ff057b82 */ /* 0x002e260000000800 */
[----:B------:R-:W3:Y:S01]  /*130e0*/  LDL R11, [R1] ;  /* 0x00000000010b7983 */ /* 0x000ee20000100800 */
[----:B------:R-:W-:Y:S01]  /*130f0*/  IMAD.MOV.U32 R4, RZ, RZ, R7 ;  /* 0x000000ffff047224 */ /* 0x000fe200078e0007 */
[----:B------:R-:W-:Y:S01]  /*13100*/  ULDC.64 UR4, c[0x0][0x428] ;  /* 0x00010a0000047ab9 */ /* 0x000fe20000000a00 */
[----:B------:R-:W-:Y:S01]  /*13110*/  ULDC.64 UR6, c[0x0][0x208] ;  /* 0x0000820000067ab9 */ /* 0x000fe20000000a00 */
[----:B0-----:R-:W-:-:S13]  /*13120*/  ISETP.NE.AND P0, PT, R5, 0x1, PT ;  /* 0x000000010500780c */ /* 0x001fda0003f05270 */
[----:B------:R-:W0:Y:S02]  /*13130*/  @P0 LDC.64 R2, c[0x0][0x440] ;  /* 0x00011000ff020b82 */ /* 0x000e240000000a00 */
[----:B0-----:R-:W-:-:S05]  /*13140*/  @P0 IMAD.HI.U32 R2, R7, R2, RZ ;  /* 0x0000000207020227 */ /* 0x001fca00078e00ff */
[----:B------:R-:W-:Y:S02]  /*13150*/  @P0 SHF.R.U32.HI R4, RZ, R3, R2 ;  /* 0x00000003ff040219 */ /* 0x000fe40000011602 */
[----:B------:R-:W0:Y:S03]  /*13160*/  LDC.64 R2, c[0x0][0x418] ;  /* 0x00010600ff027b82 */ /* 0x000e260000000a00 */
[----:B------:R-:W-:-:S04]  /*13170*/  IMAD.MOV R8, RZ, RZ, -R4 ;  /* 0x000000ffff087224 */ /* 0x000fc800078e0a04 */
[----:B------:R-:W-:Y:S01]  /*13180*/  IMAD R8, R5, R8, R7 ;  /* 0x0000000805087224 */ /* 0x000fe200078e0207 */
[----:B------:R-:W-:Y:S01]  /*13190*/  SHF.R.S32.HI R5, RZ, 0x1f, R4 ;  /* 0x0000001fff057819 */ /* 0x000fe20000011404 */
[----:B--2---:R-:W-:-:S04]  /*131a0*/  IMAD R10, R10, UR4, RZ ;  /* 0x000000040a0a7c24 */ /* 0x004fc8000f8e02ff */
[C---:B---3--:R-:W-:Y:S02]  /*131b0*/  IMAD R10, R11.reuse, UR5, R10 ;  /* 0x000000050b0a7c24 */ /* 0x048fe4000f8e020a */
[----:B------:R-:W-:-:S04]  /*131c0*/  IMAD.WIDE.U32 R4, R11, UR4, R4 ;  /* 0x000000040b047c25 */ /* 0x000fc8000f8e0004 */
[----:B------:R-:W-:Y:S01]  /*131d0*/  IMAD.IADD R5, R10, 0x1, R5 ;  /* 0x000000010a057824 */ /* 0x000fe200078e0205 */
[----:B0-----:R-:W-:-:S04]  /*131e0*/  LEA R2, P0, R4, R2, 0x2 ;  /* 0x0000000204027211 */ /* 0x001fc800078010ff */
[----:B------:R-:W-:-:S05]  /*131f0*/  LEA.HI.X R3, R4, R3, R5, 0x2, P0 ;  /* 0x0000000304037211 */ /* 0x000fca00000f1405 */
[----:B------:R0:W5:Y:S04]  /*13200*/  LDG.E R4, desc[UR6][R2.64] ;  /* 0x0000000602047981 */ /* 0x000168000c1e1900 */
.L_x_2450:
[----:B0-----:R-:W-:Y:S01]  /*13210*/  IMAD R2, R0, 0x8, R17 ;  /* 0x0000000800027824 */ /* 0x001fe200078e0211 */
[----:B------:R-:W-:Y:S01]  /*13220*/  SHF.L.U32 R3, R9, 0x1f, RZ ;  /* 0x0000001f09037819 */ /* 0x000fe200000006ff */
[----:B------:R-:W-:Y:S03]  /*13230*/  BSSY B1, `(.L_x_2451) ;  /* 0x0000003000017945 */ /* 0x000fe60003800000 */
[----:B------:R-:W0:Y:S02]  /*13240*/  SYNCS.PHASECHK.TRANS64.TRYWAIT P0, [R2+URZ+0x38840], R3 ;  /* 0x03884003020075a7 */ /* 0x000e24000800017f */
[----:B0-----:R-:W-:Y:S05]  /*13250*/  @!P0 BRA `(.L_x_2452) ;  /* 0x0000004000988947 */ /* 0x001fea0003800000 */
.L_x_2560:
[----:B------:R-:W-:Y:S05]  /*13260*/  BSYNC B1 ;  /* 0x0000000000017941 */ /* 0x000fea0003800000 */
.L_x_2451:
[----:B-1----:R-:W1:Y:S01]  /*13270*/  S2R R5, SR_TID.X ;  /* 0x0000000000057919 */ /* 0x002e620000002100 */
        /* <DEDUP_REMOVED lines=11> */
.L_x_2454:
[----:B------:R-:W-:Y:S05]  /*13330*/  BSYNC B1 ;  /* 0x0000000000017941 */ /* 0x000fea0003800000 */
.L_x_2453:
[----:B------:R-:W-:Y:S01]  /*13340*/  IMAD.MOV.U32 R10, RZ, RZ, RZ ;  /* 0x000000ffff0a7224 */ /* 0x000fe200078e00ff */
[----:B------:R-:W-:Y:S01]  /*13350*/  R2UR UR11, R8 ;  /* 0x00000000080b72ca */ /* 0x000fe200000e0000 */
[----:B0-----:R-:W-:Y:S01]  /*13360*/  IMAD R3, R0, 0xa000, R17 ;  /* 0x0000a00000037824 */ /* 0x001fe200078e0211 */
[----:B------:R-:W-:Y:S01]  /*13370*/  UIADD3 UR4, UP0, UR38, 0x370, URZ ;  /* 0x0000037026047890 */ /* 0x000fe2000ff1e03f */
[----:B------:R-:W-:Y:S01]  /*13380*/  PLOP3.LUT P0, PT, PT, PT, PT, 0x80, 0x0 ;  /* 0x000000000000781c */ /* 0x000fe20003f0f070 */
[----:B------:R-:W-:Y:S01]  /*13390*/  VIADD R2, R2, 0x38830 ;  /* 0x0003883002027836 */ /* 0x000fe20000000000 */
[----:B------:R-:W-:Y:S01]  /*133a0*/  R2UR UR10, R10 ;  /* 0x000000000a0a72ca */ /* 0x000fe200000e0000 */
[----:B------:R-:W-:Y:S01]  /*133b0*/  VIADD R5, R3, 0x24400 ;  /* 0x0002440003057836 */ /* 0x000fe20000000000 */
[----:B------:R-:W-:Y:S01]  /*133c0*/  UIADD3.X UR5, URZ, UR39, URZ, UP0, !UPT ;  /* 0x000000273f057290 */ /* 0x000fe200087fe43f */
[----:B------:R-:W-:Y:S01]  /*133d0*/  UMOV UR6, 0x0 ;  /* 0x0000000000067882 */ /* 0x000fe20000000000 */
[----:B------:R-:W-:-:S04]  /*133e0*/  UMOV UR7, 0x14f00000 ;  /* 0x14f0000000077882 */ /* 0x000fc80000000000 */
[----:B------:R-:W-:-:S12]  /*133f0*/  UIMAD UR11, UR11, 0x50, URZ ;  /* 0x000000500b0b78a4 */ /* 0x000fd8000f8e023f */
.L_x_2455:
[----:B------:R-:W-:-:S13]  /*13400*/  @P0 ELECT P2, URZ, PT ;  /* 0x00000000003f082f */ /* 0x000fda0003840000 */
[----:B-----5:R-:W-:Y:S01]  /*13410*/  @P2 R2UR UR13, R4 ;  /* 0x00000000040d22ca */ /* 0x020fe200000e0000 */
[----:B------:R-:W-:Y:S01]  /*13420*/  UMOV UR12, UR36 ;  /* 0x00000024000c7c82 */ /* 0x000fe20008000000 */
        /* <DEDUP_REMOVED lines=12> */
.L_x_2456:
[----:B------:R-:W-:-:S13]  /*134f0*/  @P0 ELECT P2, URZ, PT ;  /* 0x00000000003f082f */ /* 0x000fda0003840000 */
[----:B------:R-:W-:Y:S01]  /*13500*/  @P2 R2UR UR13, R4 ;  /* 0x00000000040d22ca */ /* 0x000fe200000e0000 */
        /* <DEDUP_REMOVED lines=13> */
.L_x_2457:
        /* <DEDUP_REMOVED lines=15> */
.L_x_2458:
        /* <DEDUP_REMOVED lines=15> */
.L_x_2561:
[----:B------:R-:W-:Y:S05]  /*137c0*/  BSYNC B1 ;  /* 0x0000000000017941 */ /* 0x000fea0003800000 */
.L_x_2459:
        /* <DEDUP_REMOVED lines=12> */
.L_x_2462:
[----:B------:R-:W-:Y:S05]  /*13890*/  BSYNC B1 ;  /* 0x0000000000017941 */ /* 0x000fea0003800000 */
.L_x_2461:
[----:B------:R-:W-:Y:S01]  /*138a0*/  R2UR UR6, R12 ;  /* 0x000000000c0672ca */ /* 0x000fe200000e0000 */
[C-C-:B0-----:R-:W-:Y:S01]  /*138b0*/  IMAD R2, R18.reuse, 0x8, R17.reuse ;  /* 0x0000000812027824 */ /* 0x141fe200078e0211 */
[----:B------:R-:W-:Y:S01]  /*138c0*/  R2UR UR7, R13 ;  /* 0x000000000d0772ca */ /* 0x000fe200000e0000 */
[----:B------:R-:W-:Y:S01]  /*138d0*/  IMAD R3, R18, 0xa000, R17 ;  /* 0x0000a00012037824 */ /* 0x000fe200078e0211 */
[----:B------:R-:W-:Y:S01]  /*138e0*/  R2UR UR10, R10 ;  /* 0x000000000a0a72ca */ /* 0x000fe200000e0000 */
[----:B------:R-:W-:Y:S01]  /*138f0*/  UIADD3 UR4, UP0, UR38, 0x470, URZ ;  /* 0x0000047026047890 */ /* 0x000fe2000ff1e03f */
[----:B------:R-:W-:Y:S01]  /*13900*/  PLOP3.LUT P0, PT, PT, PT, PT, 0x80, 0x0 ;  /* 0x000000000000781c */ /* 0x000fe20003f0f070 */
[----:B------:R-:W-:Y:S02]  /*13910*/  IMAD R5, R19, 0x50, RZ ;  /* 0x0000005013057824 */ /* 0x000fe400078e02ff */
[----:B------:R-:W-:Y:S01]  /*13920*/  VIADD R2, R2, 0x38850 ;  /* 0x0003885002027836 */ /* 0x000fe20000000000 */
[----:B------:R-:W-:Y:S01]  /*13930*/  UIADD3.X UR5, URZ, UR39, URZ, UP0, !UPT ;  /* 0x000000273f057290 */ /* 0x000fe200087fe43f */
[----:B------:R-:W-:-:S11]  /*13940*/  VIADD R10, R3, 0x400 ;  /* 0x00000400030a7836 */ /* 0x000fd60000000000 */
.L_x_2463:
        /* <DEDUP_REMOVED lines=15> */
.L_x_2464:
        /* <DEDUP_REMOVED lines=15> */
.L_x_2465:
        /* <DEDUP_REMOVED lines=15> */
.L_x_2466:
        /* <DEDUP_REMOVED lines=10> */
[----:B------:R-:W-:Y:S02]  /*13cc0*/  IMAD.MOV.U32 R16, RZ, RZ, R4 ;  /* 0x000000ffff107224 */ /* 0x000fe400078e0004 */
[----:B------:R-:W-:-:S07]  /*13cd0*/  IMAD.MOV.U32 R19, RZ, RZ, R8 ;  /* 0x000000ffff137224 */ /* 0x000fce00078e0008 */
.L_x_2449:
[----:B------:R-:W-:Y:S05]  /*13ce0*/  BSYNC B0 ;  /* 0x0000000000007941 */ /* 0x000fea0003800000 */
.L_x_2448:
[----:B------:R0:W-:Y:S01]  /*13cf0*/  STL [R1+0x4], R9 ;  /* 0x0000040901007387 */ /* 0x0001e20000100800 */
[----:B------:R-:W-:Y:S01]  /*13d00*/  UIADD3 UR4, UR41, -0x3, URZ ;  /* 0xfffffffd29047890 */ /* 0x000fe2000fffe03f */
[----:B------:R-:W-:-:S05]  /*13d10*/  IMAD.MOV.U32 R18, RZ, RZ, R0 ;  /* 0x000000ffff127224 */ /* 0x000fca00078e0000 */
[----:B------:R-:W-:-:S07]  /*13d20*/  IMAD.U32 R0, RZ, RZ, UR4 ;  /* 0x00000004ff007e24 */ /* 0x000fce000f8e00ff */
.L_x_2447:
[----:B------:R-:W-:Y:S01]  /*13d30*/  ISETP.NE.AND P0, PT, R7, RZ, PT ;  /* 0x000000ff0700720c */ /* 0x000fe20003f05270 */
[----:B------:R-:W-:-:S12]  /*13d40*/  BSSY B0, `(.L_x_2446) ;  /* 0x00001ab000007945 */ /* 0x000fd80003800000 */
[----:B------:R-:W-:Y:S05]  /*13d50*/  @!P0 BRA `(.L_x_2467) ;  /* 0x0000001800a48947 */ /* 0x000fea0003800000 */
[----:B------:R-:W-:-:S07]  /*13d60*/  IMAD.MOV.U32 R8, RZ, RZ, R16 ;  /* 0x000000ffff087224 */ /* 0x000fce00078e0010 */
.L_x_2506:
[----:B--2---:R-:W2:Y:S04]  /*13d70*/  LDL R3, [R1+0xc] ;  /* 0x00000c0001037983 */ /* 0x004ea80000100800 */
[----:B------:R-:W3:Y:S01]  /*13d80*/  LDL R2, [R1+0x4] ;  /* 0x0000040001027983 */ /* 0x000ee20000100800 */
[----:B------:R-:W-:Y:S01]  /*13d90*/  VIADD R4, R18, 0x1 ;  /* 0x0000000112047836 */ /* 0x000fe20000000000 */
[----:B------:R-:W-:Y:S05]  /*13da0*/  YIELD ;  /* 0x0000000000007946 */ /* 0x000fea0003800000 */
[----:B------:R-:W-:Y:S01]  /*13db0*/  ISETP.NE.AND P0, PT, R4, 0x2, PT ;  /* 0x000000020400780c */ /* 0x000fe20003f05270 */
[----:B------:R-:W-:Y:S03]  /*13dc0*/  BSSY B1, `(.L_x_2468) ;  /* 0x00000cd000017945 */ /* 0x000fe60003800000 */
[----:B-1----:R-:W-:-:S02]  /*13dd0*/  SEL R5, RZ, 0x1, P0 ;  /* 0x00000001ff057807 */ /* 0x002fc40000000000 */
        /* <DEDUP_REMOVED lines=9> */
[----:B------:R-:W1:Y:S01]  /*13e70*/  LDC R8, c[0x0][0x43c] ;  /* 0x00010f00ff087b82 */ /* 0x000e620000000800 */
[----:B------:R-:W-:Y:S02]  /*13e80*/  ULDC.64 UR4, c[0x0][0x428] ;  /* 0x00010a0000047ab9 */ /* 0x000fe40000000a00 */
[----:B0-----:R-:W3:Y:S01]  /*13e90*/  LDL R9, [R1] ;  /* 0x0000000001097983 */ /* 0x001ee20000100800 */
[----:B------:R-:W-:Y:S01]  /*13ea0*/  ULDC.64 UR6, c[0x0][0x208] ;  /* 0x0000820000067ab9 */ /* 0x000fe20000000a00 */
[----:B-1----:R-:W-:-:S13]  /*13eb0*/  ISETP.NE.AND P0, PT, R8, 0x1, PT ;  /* 0x000000010800780c */ /* 0x002fda0003f05270 */
        /* <DEDUP_REMOVED lines=15> */
.L_x_2470:
[----:B------:R-:W-:Y:S01]  /*13fb0*/  IMAD R3, R4, 0x8, R17 ;  /* 0x0000000804037824 */ /* 0x000fe200078e0211 */
[----:B------:R-:W-:Y:S01]  /*13fc0*/  SHF.L.U32 R2, R5, 0x1f, RZ ;  /* 0x0000001f05027819 */ /* 0x000fe200000006ff */
[----:B------:R-:W-:Y:S03]  /*13fd0*/  BSSY B2, `(.L_x_2471) ;  /* 0x0000003000027945 */ /* 0x000fe60003800000 */
[----:B------:R-:W2:Y:S02]  /*13fe0*/  SYNCS.PHASECHK.TRANS64.TRYWAIT P0, [R3+URZ+0x38840], R2 ;  /* 0x03884002030075a7 */ /* 0x000ea4000800017f */
[----:B--2---:R-:W-:Y:S05]  /*13ff0*/  @!P0 BRA `(.L_x_2472) ;  /* 0x0000003400588947 */ /* 0x004fea0003800000 */
.L_x_2562:
[----:B------:R-:W-:Y:S05]  /*14000*/  BSYNC B2 ;  /* 0x0000000000027941 */ /* 0x000fea0003800000 */
.L_x_2471:
        /* <DEDUP_REMOVED lines=12> */
.L_x_2474:
[----:B------:R-:W-:Y:S05]  /*140d0*/  BSYNC B2 ;  /* 0x0000000000027941 */ /* 0x000fea0003800000 */
.L_x_2473:
        /* <DEDUP_REMOVED lines=11> */
.L_x_2475:
        /* <DEDUP_REMOVED lines=16> */
.L_x_2476:
        /* <DEDUP_REMOVED lines=16> */
.L_x_2477:
        /* <DEDUP_REMOVED lines=16> */
.L_x_2478:
        /* <DEDUP_REMOVED lines=16> */
.L_x_2563:
[----:B------:R-:W-:Y:S05]  /*14590*/  BSYNC B2 ;  /* 0x0000000000027941 */ /* 0x000fea0003800000 */
.L_x_2479:
        /* <DEDUP_REMOVED lines=11> */
.L_x_2482:
[----:B------:R-:W-:Y:S05]  /*14650*/  BSYNC B2 ;  /* 0x0000000000027941 */ /* 0x000fea0003800000 */
.L_x_2481:
[----:B------:R-:W-:Y:S01]  /*14660*/  R2UR UR10, R12 ;  /* 0x000000000c0a72ca */ /* 0x000fe200000e0000 */
[----:B------:R-:W-:Y:S01]  /*14670*/  IMAD R18, R18, 0xa000, R17 ;  /* 0x0000a00012127824 */ /* 0x000fe200078e0211 */
[----:B------:R-:W-:Y:S01]  /*14680*/  R2UR UR6, R10 ;  /* 0x000000000a0672ca */ /* 0x000fe200000e0000 */
[----:B------:R-:W-:Y:S01]  /*14690*/  UIADD3 UR4, UP0, UR38, 0x470, URZ ;  /* 0x0000047026047890 */ /* 0x000fe2000ff1e03f */
[----:B------:R-:W-:Y:S01]  /*146a0*/  R2UR UR7, R11 ;  /* 0x000000000b0772ca */ /* 0x000fe200000e0000 */
[----:B0-----:R-:W-:Y:S01]  /*146b0*/  IMAD R3, R19, 0x50, RZ ;  /* 0x0000005013037824 */ /* 0x001fe200078e02ff */
[----:B------:R-:W-:Y:S01]  /*146c0*/  PLOP3.LUT P0, PT, PT, PT, PT, 0x80, 0x0 ;  /* 0x000000000000781c */ /* 0x000fe20003f0f070 */
[----:B------:R-:W-:Y:S01]  /*146d0*/  VIADD R2, R2, 0x50 ;  /* 0x0000005002027836 */ /* 0x000fe20000000000 */
[----:B------:R-:W-:Y:S01]  /*146e0*/  UIADD3.X UR5, URZ, UR39, URZ, UP0, !UPT ;  /* 0x000000273f057290 */ /* 0x000fe200087fe43f */
[----:B------:R-:W-:-:S11]  /*146f0*/  VIADD R9, R18, 0x400 ;  /* 0x0000040012097836 */ /* 0x000fd60000000000 */
.L_x_2483:
        /* <DEDUP_REMOVED lines=15> */
.L_x_2484:
        /* <DEDUP_REMOVED lines=15> */
.L_x_2485:
        /* <DEDUP_REMOVED lines=15> */
.L_x_2486:
        /* <DEDUP_REMOVED lines=12> */
.L_x_2469:
[----:B------:R-:W-:Y:S05]  /*14a90*/  BSYNC B1 ;  /* 0x0000000000017941 */ /* 0x000fea0003800000 */
.L_x_2468:
        /* <DEDUP_REMOVED lines=8> */
[----:B------:R1:W-:Y:S02]  /*14b20*/  STL [R1+0x4], R10 ;  /* 0x0000040a01007387 */ /* 0x0003e40000100800 */
[----:B------:R-:W-:Y:S05]  /*14b30*/  @!P1 BRA `(.L_x_2488) ;  /* 0x0000000c001c9947 */ /* 0x000fea0003800000 */
[----:B------:R-:W2:Y:S01]  /*14b40*/  LDL R3, [R1+0x10] ;  /* 0x0000100001037983 */ /* 0x000ea20000100800 */
[----:B------:R-:W-:Y:S01]  /*14b50*/  VIADD R7, R0, 0xffffffff ;  /* 0xffffffff00077836 */ /* 0x000fe20000000000 */
[----:B--2---:R-:W-:-:S13]  /*14b60*/  ISETP.NE.AND P1, PT, R3, RZ, PT ;  /* 0x000000ff0300720c */ /* 0x004fda0003f25270 */
[----:B------:R-:W-:Y:S05]  /*14b70*/  @!P1 BRA `(.L_x_2489) ;  /* 0x0000000000549947 */ /* 0x000fea0003800000 */
[----:B------:R-:W2:Y:S01]  /*14b80*/  LDL R12, [R1+0x8] ;  /* 0x00000800010c7983 */ /* 0x000ea20000100800 */
[----:B0-----:R-:W0:Y:S01]  /*14b90*/  LDC R9, c[0x0][0x43c] ;  /* 0x00010f00ff097b82 */ /* 0x001e220000000800 */
[----:B------:R-:W-:Y:S02]  /*14ba0*/  ULDC.64 UR4, c[0x0][0x428] ;  /* 0x00010a0000047ab9 */ /* 0x000fe40000000a00 */
[----:B------:R-:W3:Y:S01]  /*14bb0*/  LDL R11, [R1] ;  /* 0x00000000010b7983 */ /* 0x000ee20000100800 */
        /* <DEDUP_REMOVED lines=17> */
.L_x_2489:
[----:B------:R-:W-:Y:S01]  /*14cd0*/  IMAD R2, R18, 0x8, R17 ;  /* 0x0000000812027824 */ /* 0x000fe200078e0211 */
[----:B------:R-:W-:Y:S01]  /*14ce0*/  SHF.L.U32 R3, R10, 0x1f, RZ ;  /* 0x0000001f0a037819 */ /* 0x000fe200000006ff */
[----:B------:R-:W-:Y:S03]  /*14cf0*/  BSSY B2, `(.L_x_2490) ;  /* 0x0000003000027945 */ /* 0x000fe60003800000 */
[----:B------:R-:W3:Y:S02]  /*14d00*/  SYNCS.PHASECHK.TRANS64.TRYWAIT P0, [R2+URZ+0x38840], R3 ;  /* 0x03884003020075a7 */ /* 0x000ee4000800017f */
[----:B---3--:R-:W-:Y:S05]  /*14d10*/  @!P0 BRA `(.L_x_2491) ;  /* 0x0000002800388947 */ /* 0x008fea0003800000 */
.L_x_2564:
[----:B------:R-:W-:Y:S05]  /*14d20*/  BSYNC B2 ;  /* 0x0000000000027941 */ /* 0x000fea0003800000 */
.L_x_2490:
        /* <DEDUP_REMOVED lines=12> */
.L_x_2493:
[----:B------:R-:W-:Y:S05]  /*14df0*/  BSYNC B2 ;  /* 0x0000000000027941 */ /* 0x000fea0003800000 */
.L_x_2492:
        /* <DEDUP_REMOVED lines=10> */
[----:B-1----:R-:W-:Y:S01]  /*14ea0*/  VIADD R10, R9, 0x24400 ;  /* 0x00024400090a7836 */ /* 0x002fe20000000000 */
[----:B------:R-:W-:-:S09]  /*14eb0*/  UMOV UR7, 0x14f00000 ;  /* 0x14f0000000077882 */ /* 0x000fd20000000000 */
.L_x_2494:
        /* <DEDUP_REMOVED lines=16> */
.L_x_2495:
        /* <DEDUP_REMOVED lines=16> */
.L_x_2496:
        /* <DEDUP_REMOVED lines=16> */
.L_x_2497:
        /* <DEDUP_REMOVED lines=15> */
.L_x_2565:
[----:B------:R-:W-:Y:S05]  /*152b0*/  BSYNC B2 ;  /* 0x0000000000027941 */ /* 0x000fea0003800000 */
.L_x_2498:
        /* <DEDUP_REMOVED lines=11> */
.L_x_2501:
[----:B------:R-:W-:Y:S05]  /*15370*/  BSYNC B2 ;  /* 0x0000000000027941 */ /* 0x000fea0003800000 */
.L_x_2500:
[----:B------:R-:W-:Y:S01]  /*15380*/  R2UR UR10, R12 ;  /* 0x000000000c0a72ca */ /* 0x000fe200000e0000 */
[----:B------:R-:W-:Y:S01]  /*15390*/  IMAD R4, R4, 0xa000, R17 ;  /* 0x0000a00004047824 */ /* 0x000fe200078e0211 */
[----:B------:R-:W-:Y:S01]  /*153a0*/  R2UR UR6, R10 ;  /* 0x000000000a0672ca */ /* 0x000fe200000e0000 */
[----:B------:R-:W-:Y:S01]  /*153b0*/  UIADD3 UR4, UP0, UR38, 0x470, URZ ;  /* 0x0000047026047890 */ /* 0x000fe2000ff1e03f */
[----:B------:R-:W-:Y:S01]  /*153c0*/  R2UR UR7, R11 ;  /* 0x000000000b0772ca */ /* 0x000fe200000e0000 */
[----:B------:R-:W-:Y:S01]  /*153d0*/  IMAD R3, R19, 0x50, RZ ;  /* 0x0000005013037824 */ /* 0x000fe200078e02ff */
[----:B------:R-:W-:Y:S01]  /*153e0*/  PLOP3.LUT P0, PT, PT, PT, PT, 0x80, 0x0 ;  /* 0x000000000000781c */ /* 0x000fe20003f0f070 */
[----:B0-----:R-:W-:Y:S01]  /*153f0*/  VIADD R2, R2, 0x50 ;  /* 0x0000005002027836 */ /* 0x001fe20000000000 */
[----:B------:R-:W-:Y:S01]  /*15400*/  UIADD3.X UR5, URZ, UR39, URZ, UP0, !UPT ;  /* 0x000000273f057290 */ /* 0x000fe200087fe43f */
[----:B------:R-:W-:-:S11]  /*15410*/  VIADD R5, R4, 0x400 ;  /* 0x0000040004057836 */ /* 0x000fd60000000000 */
.L_x_2502:
        /* <DEDUP_REMOVED lines=15> */
.L_x_2503:
        /* <DEDUP_REMOVED lines=15> */
.L_x_2504:
        /* <DEDUP_REMOVED lines=15> */
.L_x_2505:
        /* <DEDUP_REMOVED lines=12> */
.L_x_2488:
[----:B------:R-:W-:Y:S05]  /*157b0*/  BSYNC B1 ;  /* 0x0000000000017941 */ /* 0x000fea0003800000 */
.L_x_2487:
[C---:B------:R-:W-:Y:S01]  /*157c0*/  ISETP.GT.AND P0, PT, R0.reuse, 0x1, PT ;  /* 0x000000010000780c */ /* 0x040fe20003f04270 */
[----:B------:R-:W-:-:S12]  /*157d0*/  VIADD R0, R0, 0xfffffffe ;  /* 0xfffffffe00007836 */ /* 0x000fd80000000000 */
[----:B------:R-:W-:Y:S05]  /*157e0*/  @P0 BRA `(.L_x_2506) ;  /* 0xffffffe400600947 */ /* 0x000fea000383ffff */
.L_x_2467:
[----:B------:R-:W-:Y:S05]  /*157f0*/  BSYNC B0 ;  /* 0x0000000000007941 */ /* 0x000fea0003800000 */
.L_x_2446:
[----:B0-----:R-:W0:Y:S01]  /*15800*/  S2R R0, SR_TID.X ;  /* 0x0000000000007919 */ /* 0x001e220000002100 */
[----:B------:R-:W-:Y:S01]  /*15810*/  BSSY B0, `(.L_x_2507) ;  /* 0x0000012000007945 */ /* 0x000fe20003800000 */
[----:B0-----:R-:W-:-:S04]  /*15820*/  LOP3.LUT R6, R0, 0x7f, RZ, 0xc0, !PT ;  /* 0x0000007f00067812 */ /* 0x001fc800078ec0ff */
[----:B------:R-:W-:-:S13]  /*15830*/  ISETP.NE.AND P1, PT, R6, RZ, PT ;  /* 0x000000ff0600720c */ /* 0x000fda0003f25270 */
[----:B------:R-:W-:Y:S05]  /*15840*/  @P1 BRA `(.L_x_2508) ;  /* 0x0000000000381947 */ /* 0x000fea0003800000 */
[----:B--2---:R-:W0:Y:S01]  /*15850*/  S2R R3, SR_LANEID ;  /* 0x0000000000037919 */ /* 0x004e220000000000 */
[----:B------:R-:W-:Y:S01]  /*15860*/  VOTEU.ANY UR4, UPT, PT ;  /* 0x0000000000047886 */ /* 0x000fe200038e0100 */
[----:B-1----:R-:W1:Y:S01]  /*15870*/  LDC.64 R4, c[0x0][0xc80] ;  /* 0x00032000ff047b82 */ /* 0x002e620000000a00 */
[----:B------:R-:W0:Y:S01]  /*15880*/  FLO.U32 R0, UR4 ;  /* 0x0000000400007d00 */ /* 0x000e2200080e0000 */
[----:B------:R-:W-:-:S07]  /*15890*/  ULDC.64 UR6, c[0x0][0x208] ;  /* 0x0000820000067ab9 */ /* 0x000fce0000000a00 */
[----:B------:R-:W1:Y:S01]  /*158a0*/  POPC R2, UR4 ;  /* 0x0000000400027d09 */ /* 0x000e620008000000 */
[----:B0-----:R-:W-:-:S13]  /*158b0*/  ISETP.EQ.U32.AND P0, PT, R0, R3, PT ;  /* 0x000000030000720c */ /* 0x001fda0003f02070 */
[----:B-1----:R-:W2:Y:S01]  /*158c0*/  @P0 ATOMG.E.ADD.STRONG.GPU PT, R5, desc[UR6][R4.64], R2 ;  /* 0x00000002040509a8 */ /* 0x002ea200081ee1c6 */
[----:B------:R-:W0:Y:S02]  /*158d0*/  S2R R3, SR_LTMASK ;  /* 0x0000000000037919 */ /* 0x000e240000003900 */
[----:B0-----:R-:W-:-:S06]  /*158e0*/  LOP3.LUT R3, R3, UR4, RZ, 0xc0, !PT ;  /* 0x0000000403037c12 */ /* 0x001fcc000f8ec0ff */
[----:B------:R-:W0:Y:S01]  /*158f0*/  POPC R3, R3 ;  /* 0x0000000300037309 */ /* 0x000e220000000000 */
[----:B--2---:R-:W0:Y:S02]  /*15900*/  SHFL.IDX PT, R0, R5, R0, 0x1f ;  /* 0x00001f0005007589 */ /* 0x004e2400000e0000 */
[----:B0-----:R-:W-:-:S05]  /*15910*/  IADD3 R0, R0, UR43, R3 ;  /* 0x0000002b00007c10 */ /* 0x001fca000fffe003 */
[----:B------:R0:W-:Y:S02]  /*15920*/  STL [R1+0x18], R0 ;  /* 0x0000180001007387 */ /* 0x0001e40000100800 */
.L_x_2508:
[----:B------:R-:W-:Y:S05]  /*15930*/  BSYNC B0 ;  /* 0x0000000000007941 */ /* 0x000fea0003800000 */
.L_x_2507:
[----:B0-----:R-:W3:Y:S01]  /*15940*/  LDL.LU R0, [R1+0xc] ;  /* 0x00000c0001007983 */ /* 0x001ee20000300800 */
[----:B------:R-:W-:Y:S01]  /*15950*/  BSSY B0, `(.L_x_2509) ;  /* 0x0000056000007945 */ /* 0x000fe20003800000 */
[----:B---3--:R-:W-:-:S13]  /*15960*/  ISETP.NE.AND P0, PT, R0, RZ, PT ;  /* 0x000000ff0000720c */ /* 0x008fda0003f05270 */
[----:B------:R-:W-:Y:S05]  /*15970*/  @!P0 BRA `(.L_x_2510) ;  /* 0x00000004004c8947 */ /* 0x000fea0003800000 */
[----:B------:R-:W2:Y:S01]  /*15980*/  LDL R0, [R1+0x4] ;  /* 0x0000040001007983 */ /* 0x000ea20000100800 */
[----:B------:R-:W-:Y:S01]  /*15990*/  IMAD R2, R18, 0x8, R17 ;  /* 0x0000000812027824 */ /* 0x000fe200078e0211 */
[----:B------:R-:W-:Y:S01]  /*159a0*/  BSSY B1, `(.L_x_2511) ;  /* 0x0000005000017945 */ /* 0x000fe20003800000 */
[----:B------:R-:W-:Y:S02]  /*159b0*/  ISETP.NE.AND P2, PT, R6, RZ, PT ;  /* 0x000000ff0600720c */ /* 0x000fe40003f45270 */
[----:B--2---:R-:W-:-:S04]  /*159c0*/  SHF.L.U32 R3, R0, 0x1f, RZ ;  /* 0x0000001f00037819 */ /* 0x004fc800000006ff */
[----:B------:R-:W0:Y:S02]  /*159d0*/  SYNCS.PHASECHK.TRANS64.TRYWAIT P0, [R2+URZ+0x38860], R3 ;  /* 0x03886003020075a7 */ /* 0x000e24000800017f */
[----:B0-----:R-:W-:Y:S05]  /*159e0*/  @!P0 BRA `(.L_x_2512) ;  /* 0x0000001c002c8947 */ /* 0x001fea0003800000 */
.L_x_2566:
[----:B------:R-:W-:Y:S05]  /*159f0*/  BSYNC B1 ;  /* 0x0000000000017941 */ /* 0x000fea0003800000 */
.L_x_2511:
        /* <DEDUP_REMOVED lines=9> */
.L_x_2514:
[----:B------:R-:W-:Y:S05]  /*15a90*/  BSYNC B1 ;  /* 0x0000000000017941 */ /* 0x000fea0003800000 */
.L_x_2513:
[----:B------:R-:W-:Y:S01]  /*15aa0*/  IMAD R0, R18, 0xa000, R17 ;  /* 0x0000a00012007824 */ /* 0x000fe200078e0211 */
[----:B------:R-:W-:Y:S01]  /*15ab0*/  UIADD3 UR4, UP0, UR38, 0x470, URZ ;  /* 0x0000047026047890 */ /* 0x000fe2000ff1e03f */
[----:B------:R-:W-:Y:S01]  /*15ac0*/  PLOP3.LUT P0, PT, PT, PT, PT, 0x80, 0x0 ;  /* 0x000000000000781c */ /* 0x000fe20003f0f070 */
[----:B------:R-:W-:Y:S01]  /*15ad0*/  IMAD R19, R19, 0x50, RZ ;  /* 0x0000005013137824 */ /* 0x000fe200078e02ff */
[----:B------:R-:W-:Y:S01]  /*15ae0*/  UMOV UR6, 0x0 ;  /* 0x0000000000067882 */ /* 0x000fe20000000000 */
[----:B0-----:R-:W-:Y:S01]  /*15af0*/  VIADD R2, R2, 0x38850 ;  /* 0x0003885002027836 */ /* 0x001fe20000000000 */
[----:B------:R-:W-:Y:S01]  /*15b00*/  UIADD3.X UR5, URZ, UR39, URZ, UP0, !UPT ;  /* 0x000000273f057290 */ /* 0x000fe200087fe43f */
[----:B------:R-:W-:Y:S01]  /*15b10*/  VIADD R3, R0, 0x400 ;  /* 0x0000040000037836 */ /* 0x000fe20000000000 */
[----:B------:R-:W-:Y:S01]  /*15b20*/  UMOV UR7, 0x14f00000 ;  /* 0x14f0000000077882 */ /* 0x000fe20000000000 */
[----:B------:R-:W-:-:S09]  /*15b30*/  UMOV UR10, URZ ;  /* 0x0000003f000a7c82 */ /* 0x000fd20008000000 */
.L_x_2515:
        /* <DEDUP_REMOVED lines=15> */
.L_x_2516:
        /* <DEDUP_REMOVED lines=15> */
.L_x_2517:
        /* <DEDUP_REMOVED lines=15> */
.L_x_2518:
        /* <DEDUP_REMOVED lines=10> */
.L_x_2510:
[----:B------:R-:W-:Y:S05]  /*15eb0*/  BSYNC B0 ;  /* 0x0000000000007941 */ /* 0x000fea0003800000 */
.L_x_2509:
[----:B--2---:R-:W2:Y:S01]  /*15ec0*/  LDL.LU R3, [R1+0x4] ;  /* 0x0000040001037983 */ /* 0x004ea20000300800 */
[----:B------:R-:W-:-:S05]  /*15ed0*/  VIADD R18, R18, 0x1 ;  /* 0x0000000112127836 */ /* 0x000fca0000000000 */
[----:B------:R-:W-:-:S04]  /*15ee0*/  ISETP.NE.AND P0, PT, R18, 0x2, PT ;  /* 0x000000021200780c */ /* 0x000fc80003f05270 */
[----:B------:R-:W-:Y:S02]  /*15ef0*/  SEL R0, RZ, 0x1, P0 ;  /* 0x00000001ff007807 */ /* 0x000fe40000000000 */
[----:B------:R-:W-:Y:S02]  /*15f00*/  SEL R18, R18, RZ, P0 ;  /* 0x000000ff12127207 */ /* 0x000fe40000000000 */
[----:B--2---:R-:W-:-:S05]  /*15f10*/  LOP3.LUT R3, R3, R0, RZ, 0x3c, !PT ;  /* 0x0000000003037212 */ /* 0x004fca00078e3cff */
[----:B------:R2:W-:Y:S02]  /*15f20*/  STL [R1+0x4], R3 ;  /* 0x0000040301007387 */ /* 0x0005e40000100800 */
.L_x_2426:
[----:B------:R-:W-:Y:S05]  /*15f30*/  BSYNC B7 ;  /* 0x0000000000077941 */ /* 0x000fea0003800000 */
.L_x_2424:
[----:B0-----:R-:W3:Y:S04]  /*15f40*/  LDL R0, [R1+0x20] ;  /* 0x0000200001007983 */ /* 0x001ee80000100800 */
[----:B------:R0:W5:Y:S01]  /*15f50*/  LDL R2, [R1+0x18] ;  /* 0x0000180001027983 */ /* 0x0001620000100800 */
[----:B---3--:R-:W-:-:S13]  /*15f60*/  ISETP.NE.AND P0, PT, R0, RZ, PT ;  /* 0x000000ff0000720c */ /* 0x008fda0003f05270 */
[----:B0-----:R-:W-:Y:S05]  /*15f70*/  @!P0 BRA `(.L_x_2519) ;  /* 0x0000000000288947 */ /* 0x001fea0003800000 */
[----:B------:R-:W-:Y:S05]  /*15f80*/  WARPSYNC.ALL ;  /* 0x0000000000007948 */ /* 0x000fea0003800000 */
[----:B------:R-:W0:Y:S08]  /*15f90*/  S2UR UR5, SR_CgaCtaId ;  /* 0x00000000000579c3 */ /* 0x000e300000008800 */
[----:B------:R-:W-:Y:S06]  /*15fa0*/  BAR.SYNC.DEFER_BLOCKING 0x5, 0x180 ;  /* 0x0146000000007b1d */ /* 0x000fec0000010000 */
[----:B------:R-:W-:-:S02]  /*15fb0*/  UMOV UR4, 0x400 ;  /* 0x0000040000047882 */ /* 0x000fc40000000000 */
[----:B0-----:R-:W-:-:S06]  /*15fc0*/  ULEA UR4, UR5, UR4, 0x18 ;  /* 0x0000000405047291 */ /* 0x001fcc000f8ec03f */
[----:B------:R-:W-:-:S05]  /*15fd0*/  IMAD.U32 R17, RZ, RZ, UR4 ;  /* 0x00000004ff117e24 */ /* 0x000fca000f8e00ff */
[----:B-----5:R-:W0:Y:S04]  /*15fe0*/  LDS R2, [R17+0x388d0] ;  /* 0x0388d00011027984 */ /* 0x020e280000000800 */
[----:B0-----:R0:W-:Y:S01]  /*15ff0*/  STL [R1+0x18], R2 ;  /* 0x0000180201007387 */ /* 0x0011e20000100800 */
[----:B------:R-:W-:Y:S06]  /*16000*/  BAR.ARV 0x4, 0x180 ;  /* 0x0106000000007b1d */ /* 0x000fec0000002000 */
[----:B------:R-:W-:Y:S05]  /*16010*/  BRA `(.L_x_2520) ;  /* 0x00000000002c7947 */ /* 0x000fea0003800000 */
.L_x_2519:
[----:B------:R-:W-:-:S03]  /*16020*/  UMOV UR4, 0xffffffff ;  /* 0xffffffff00047882 */ /* 0x000fc60000000000 */
[----:B------:R-:W-:Y:S05]  /*16030*/  BRA.DIV UR4, `(.L_x_2521) ;  /* 0x0000001604ac7947 */ /* 0x000fea000b800000 */
[----:B-----5:R0:W3:Y:S02]  /*16040*/  SHFL.IDX PT, R14, R2, RZ, 0x1f ;  /* 0x00001fff020e7589 */ /* 0x0200e400000e0000 */
.L_x_2569:
[----:B--2---:R-:W2:Y:S01]  /*16050*/  @!P1 S2R R3, SR_CgaCtaId ;  /* 0x0000000000039919 */ /* 0x004ea20000008800 */
[----:B------:R-:W-:Y:S05]  /*16060*/  WARPSYNC.ALL ;  /* 0x0000000000007948 */ /* 0x000fea0003800000 */
[----:B------:R-:W-:Y:S01]  /*16070*/  BAR.SYNC.DEFER_BLOCKING 0x4, 0x180 ;  /* 0x0106000000007b1d */ /* 0x000fe20000010000 */
[----:B------:R-:W-:-:S05]  /*16080*/  @!P1 MOV R0, 0x400 ;  /* 0x0000040000009802 */ /* 0x000fca0000000f00 */
[----:B---3--:R3:W-:Y:S01]  /*16090*/  STL [R1+0x18], R14 ;  /* 0x0000180e01007387 */ /* 0x0087e20000100800 */
[----:B--2---:R-:W-:-:S05]  /*160a0*/  @!P1 LEA R17, R3, R0, 0x18 ;  /* 0x0000000003119211 */ /* 0x004fca00078ec0ff */
[----:B------:R3:W-:Y:S01]  /*160b0*/  @!P1 STS [R17+0x388d0], R2 ;  /* 0x0388d00211009388 */ /* 0x0007e20000000800 */
[----:B------:R-:W-:Y:S06]  /*160c0*/  BAR.ARV 0x5, 0x180 ;  /* 0x0146000000007b1d */ /* 0x000fec0000002000 */
.L_x_2520:
[----:B------:R-:W4:Y:S01]  /*160d0*/  LDL R0, [R1+0x18] ;  /* 0x0000180001007983 */ /* 0x000f220000100800 */
[----:B------:R-:W-:Y:S02]  /*160e0*/  ULDC UR4, c[0x0][0xc38] ;  /* 0x00030e0000047ab9 */ /* 0x000fe40000000800 */
[----:B----4-:R-:W-:-:S13]  /*160f0*/  ISETP.GE.AND P0, PT, R0, UR4, PT ;  /* 0x0000000400007c0c */ /* 0x010fda000bf06270 */
[----:B------:R-:W-:Y:S05]  /*16100*/  @!P0 BRA `(.L_x_2522) ;  /* 0xffffffb000208947 */ /* 0x000fea000383ffff */
.L_x_2421:
[----:B-1----:R-:W4:Y:S01]  /*16110*/  LDL.LU R0, [R1+0x1c] ;  /* 0x00001c0001007983 */ /* 0x002f220000300800 */
[----:B------:R-:W-:Y:S01]  /*16120*/  BSSY B0, `(.L_x_2523) ;  /* 0x000000b000007945 */ /* 0x000fe20003800000 */
[----:B------:R-:W1:Y:S01]  /*16130*/  S2R R5, SR_CgaCtaId ;  /* 0x0000000000057919 */ /* 0x000e620000008800 */
[----:B----4-:R-:W-:-:S05]  /*16140*/  VIADD R0, R0, 0x1 ;  /* 0x0000000100007836 */ /* 0x010fca0000000000 */
[----:B0--3--:R-:W-:-:S04]  /*16150*/  LEA.HI R2, R0, R0, RZ, 0x1 ;  /* 0x0000000000027211 */ /* 0x009fc800078f08ff */
[----:B--2---:R-:W-:-:S05]  /*16160*/  LOP3.LUT R3, R2, 0xfffffffe, RZ, 0xc0, !PT ;  /* 0xfffffffe02037812 */ /* 0x004fca00078ec0ff */
[----:B------:R-:W-:Y:S01]  /*16170*/  IMAD.IADD R3, R0, 0x1, -R3 ;  /* 0x0000000100037824 */ /* 0x000fe200078e0a03 */
[----:B------:R-:W-:-:S04]  /*16180*/  MOV R0, 0x400 ;  /* 0x0000040000007802 */ /* 0x000fc80000000f00 */
[----:B-1----:R-:W-:Y:S02]  /*16190*/  LEA R0, R5, R0, 0x18 ;  /* 0x0000000005007211 */ /* 0x002fe400078ec0ff */
[----:B------:R-:W-:-:S04]  /*161a0*/  SHF.L.U32 R3, R3, 0x1f, RZ ;  /* 0x0000001f03037819 */ /* 0x000fc800000006ff */
[----:B------:R-:W0:Y:S02]  /*161b0*/  SYNCS.PHASECHK.TRANS64.TRYWAIT P0, [R0+URZ+0x38820], R3 ;  /* 0x03882003000075a7 */ /* 0x000e24000800017f */
[----:B0-----:R-:W-:Y:S05]  /*161c0*/  @!P0 BRA `(.L_x_2524) ;  /* 0x0000001400708947 */ /* 0x001fea0003800000 */
.L_x_2570:
[----:B------:R-:W-:Y:S05]  /*161d0*/  BSYNC B0 ;  /* 0x0000000000007941 */ /* 0x000fea0003800000 */
.L_x_2523:
[----:B------:R-:W-:-:S03]  /*161e0*/  UMOV UR4, 0xffffffff ;  /* 0xffffffff00047882 */ /* 0x000fc60000000000 */
[----:B------:R-:W-:Y:S05]  /*161f0*/  BRA.DIV UR4, `(.L_x_2525) ;  /* 0x0000001604787947 */ /* 0x000fea000b800000 */
[----:B------:R-:W1:Y:S02]  /*16200*/  S2R R2, SR_TID.X ;  /* 0x0000000000027919 */ /* 0x000e640000002100 */
[----:B-1----:R-:W-:-:S04]  /*16210*/  SHF.R.U32.HI R2, RZ, 0x5, R2 ;  /* 0x00000005ff027819 */ /* 0x002fc80000011602 */
[----:B------:R-:W-:-:S05]  /*16220*/  LOP3.LUT R2, R2, 0x3, RZ, 0xc0, !PT ;  /* 0x0000000302027812 */ /* 0x000fca00078ec0ff */
[----:B------:R1:W2:Y:S02]  /*16230*/  SHFL.IDX PT, R14, R2, RZ, 0x1f ;  /* 0x00001fff020e7589 */ /* 0x0002a400000e0000 */
.L_x_2573:
[----:B--2---:R-:W-:Y:S01]  /*16240*/  ISETP.NE.AND P0, PT, R14, RZ, PT ;  /* 0x000000ff0e00720c */ /* 0x004fe20003f05270 */
[----:B------:R-:W-:-:S12]  /*16250*/  BSSY B0, `(.L_x_2526) ;  /* 0x0000027000007945 */ /* 0x000fd80003800000 */
[----:B------:R-:W-:Y:S05]  /*16260*/  @P0 BRA `(.L_x_2527) ;  /* 0x0000000000940947 */ /* 0x000fea0003800000 */
[----:B------:R-:W-:-:S03]  /*16270*/  UMOV UR4, 0xffffffff ;  /* 0xffffffff00047882 */ /* 0x000fc60000000000 */
[----:B------:R-:W-:Y:S05]  /*16280*/  BRA.DIV UR4, `(.L_x_2528) ;  /* 0x0000001604887947 */ /* 0x000fea000b800000 */
[----:B------:R-:W-:-:S13]  /*16290*/  ELECT P6, URZ, PT ;  /* 0x00000000003f782f */ /* 0x000fda00038c0000 */
.L_x_2576:
        /* <DEDUP_REMOVED lines=8> */
.L_x_2529:
[----:B------:R-:W2:Y:S01]  /*16320*/  LDL.LU R7, [R1+0x4] ;  /* 0x0000040001077983 */ /* 0x000ea20000300800 */
        /* <DEDUP_REMOVED lines=12> */
.L_x_2577:
[----:B------:R-:W1:Y:S02]  /*163f0*/  SYNCS.PHASECHK.TRANS64.TRYWAIT P0, [R3+URZ], R2 ;  /* 0x00000002030075a7 */ /* 0x000e64000800017f */
[----:B-1----:R-:W-:Y:S05]  /*16400*/  @!P0 BRA `(.L_x_2531) ;  /* 0x00000014005c8947 */ /* 0x002fea0003800000 */
.L_x_2578:
[----:B------:R-:W-:Y:S05]  /*16410*/  @!P2 BRA `(.L_x_2532) ;  /* 0x000000000004a947 */ /* 0x000fea0003800000 */
[----:B------:R-:W-:Y:S01]  /*16420*/  BPT.TRAP 0x1 ;  /* 0x000000040000795c */ /* 0x000fe20000300000 */
.L_x_2532:
[----:B-1----:R-:W-:-:S04]  /*16430*/  VIADD R3, R0, 0x38860 ;  /* 0x0003886000037836 */ /* 0x002fc80000000000 */
[----:B------:R-:W-:-:S04]  /*16440*/  IMAD R18, R18, 0x8, R3 ;  /* 0x0000000812127824 */ /* 0x000fc800078e0203 */
[----:B------:R-:W1:Y:S02]  /*16450*/  SYNCS.PHASECHK.TRANS64.TRYWAIT P0, [R18+URZ], R5 ;  /* 0x00000005120075a7 */ /* 0x000e64000800017f */
[----:B-1----:R-:W-:Y:S05]  /*16460*/  @!P0 BRA `(.L_x_2533) ;  /* 0x0000001400588947 */ /* 0x002fea0003800000 */
.L_x_2579:
[----:B------:R-:W-:-:S07]  /*16470*/  IMAD R3, R4, 0x8, R3 ;  /* 0x0000000804037824 */ /* 0x000fce00078e0203 */
.L_x_2534:
[----:B--2---:R2:W3:Y:S02]  /*16480*/  SYNCS.PHASECHK.TRANS64.TRYWAIT P0, [R3+URZ], R2 ;  /* 0x00000002030075a7 */ /* 0x0044e4000800017f */
[----:B---3--:R-:W-:Y:S05]  /*16490*/  @!P0 NANOSLEEP.SYNCS 0x989680 ;  /* 0x009896800000895d */ /* 0x008fea0003900000 */
[----:B------:R-:W3:Y:S02]  /*164a0*/  @!P0 SYNCS.PHASECHK.TRANS64 P0, [R3+URZ], R2 ;  /* 0x00000002030085a7 */ /* 0x000ee4000800007f */
[----:B---3--:R-:W-:Y:S05]  /*164b0*/  @!P0 BRA `(.L_x_2534) ;  /* 0xfffffffc00f08947 */ /* 0x008fea000383ffff */
.L_x_2527:
[----:B------:R-:W-:Y:S05]  /*164c0*/  BSYNC B0 ;  /* 0x0000000000007941 */ /* 0x000fea0003800000 */
.L_x_2526:
[----:B------:R-:W-:Y:S05]  /*164d0*/  EXIT ;  /* 0x000000000000794d */ /* 0x000fea0003800000 */
.L_x_2374:
[----:B------:R-:W-:-:S13]  /*164e0*/  R2UR UR4, R17 ;  /* 0x00000000110472ca */ /* 0x000fda00000e0000 */
[----:B0-----:R-:W-:-:S04]  /*164f0*/  IMAD.U32 R3, RZ, RZ, UR4 ;  /* 0x00000004ff037e24 */ /* 0x001fc8000f8e00ff */
[----:B------:R0:W1:Y:S03]  /*16500*/  SYNCS.PHASECHK.TRANS64.TRYWAIT P1, [R3+URZ+0x38800], R0 ;  /* 0x03880000030075a7 */ /* 0x000066000802017f */
[----:B-1----:R-:W-:Y:S05]  /*16510*/  @!P1 NANOSLEEP.SYNCS 0x989680 ;  /* 0x009896800000995d */ /* 0x002fea0003900000 */
[----:B------:R-:W1:Y:S02]  /*16520*/  @!P1 SYNCS.PHASECHK.TRANS64 P1, [R3+URZ+0x38800], R0 ;  /* 0x03880000030095a7 */ /* 0x000e64000802007f */
[----:B-1----:R-:W-:Y:S05]  /*16530*/  @!P1 BRA `(.L_x_2374) ;  /* 0xfffffffc00e89947 */ /* 0x002fea000383ffff */
[----:B------:R-:W-:Y:S05]  /*16540*/  BRA `(.L_x_2535) ;  /* 0xfffffeb400207947 */ /* 0x000fea000383ffff */
.L_x_2378:
[----:B-1----:R1:W2:Y:S02]  /*16550*/  SYNCS.PHASECHK.TRANS64.TRYWAIT P2, [R0+URZ+0x38830], R3 ;  /* 0x03883003000075a7 */ /* 0x0022a4000804017f */
[----:B--2---:R-:W-:Y:S05]  /*16560*/  @!P2 NANOSLEEP.SYNCS 0x989680 ;  /* 0x009896800000a95d */ /* 0x004fea0003900000 */
[----:B------:R-:W2:Y:S02]  /*16570*/  @!P2 SYNCS.PHASECHK.TRANS64 P2, [R0+URZ+0x38830], R3 ;  /* 0x038830030000a5a7 */ /* 0x000ea4000804007f */
[----:B--2---:R-:W-:Y:S05]  /*16580*/  @!P2 BRA `(.L_x_2378) ;  /* 0xfffffffc00f0a947 */ /* 0x004fea000383ffff */
[----:B------:R-:W-:Y:S05]  /*16590*/  BRA `(.L_x_2377) ;  /* 0xfffffeb4004c7947 */ /* 0x000fea000383ffff */
.L_x_2383:
[----:B------:R-:W-:-:S13]  /*165a0*/  R2UR UR4, R232 ;  /* 0x00000000e80472ca */ /* 0x000fda00000e0000 */
[----:B-1----:R-:W-:-:S04]  /*165b0*/  IMAD.U32 R4, RZ, RZ, UR4 ;  /* 0x00000004ff047e24 */ /* 0x002fc8000f8e00ff */
[----:B------:R1:W2:Y:S03]  /*165c0*/  SYNCS.PHASECHK.TRANS64.TRYWAIT P3, [R4+URZ+0x38830], R3 ;  /* 0x03883003040075a7 */ /* 0x0002a6000806017f */
[----:B--2---:R-:W-:Y:S05]  /*165d0*/  @!P3 NANOSLEEP.SYNCS 0x989680 ;  /* 0x009896800000b95d */ /* 0x004fea0003900000 */
[----:B------:R-:W2:Y:S02]  /*165e0*/  @!P3 SYNCS.PHASECHK.TRANS64 P3, [R4+URZ+0x38830], R3 ;  /* 0x038830030400b5a7 */ /* 0x000ea4000806007f */
[----:B--2---:R-:W-:Y:S05]  /*165f0*/  @!P3 BRA `(.L_x_2383) ;  /* 0xfffffffc00e8b947 */ /* 0x004fea000383ffff */
[----:B------:R-:W-:Y:S05]  /*16600*/  BRA `(.L_x_2382) ;  /* 0xfffffeec00b47947 */ /* 0x000fea000383ffff */
.L_x_2387:
[----:B01----:R-:W-:-:S04]  /*16610*/  IMAD.U32 R3, RZ, RZ, UR4 ;  /* 0x00000004ff037e24 */ /* 0x003fc8000f8e00ff */
[----:B------:R0:W1:Y:S03]  /*16620*/  SYNCS.PHASECHK.TRANS64.TRYWAIT P3, [R3+URZ+0x38850], R0 ;  /* 0x03885000030075a7 */ /* 0x000066000806017f */
[----:B-1----:R-:W-:Y:S05]  /*16630*/  @!P3 NANOSLEEP.SYNCS 0x989680 ;  /* 0x009896800000b95d */ /* 0x002fea0003900000 */
[----:B------:R-:W1:Y:S02]  /*16640*/  @!P3 SYNCS.PHASECHK.TRANS64 P3, [R3+URZ+0x38850], R0 ;  /* 0x038850000300b5a7 */ /* 0x000e64000806007f */
[----:B-1----:R-:W-:Y:S05]  /*16650*/  @!P3 BRA `(.L_x_2387) ;  /* 0xfffffffc00ecb947 */ /* 0x002fea000383ffff */
[----:B------:R-:W-:Y:S05]  /*16660*/  BRA `(.L_x_2386) ;  /* 0xffffff1400d47947 */ /* 0x000fea000383ffff */
.L_x_2393:
[----:B-1----:R-:W-:-:S04]  /*16670*/  IMAD.U32 R4, RZ, RZ, UR4 ;  /* 0x00000004ff047e24 */ /* 0x002fc8000f8e00ff */
[----:B------:R1:W2:Y:S03]  /*16680*/  SYNCS.PHASECHK.TRANS64.TRYWAIT P2, [R4+URZ+0x38830], R3 ;  /* 0x03883003040075a7 */ /* 0x0002a6000804017f */
[----:B--2---:R-:W-:Y:S05]  /*16690*/  @!P2 NANOSLEEP.SYNCS 0x989680 ;  /* 0x009896800000a95d */ /* 0x004fea0003900000 */
[----:B------:R-:W2:Y:S02]  /*166a0*/  @!P2 SYNCS.PHASECHK.TRANS64 P2, [R4+URZ+0x38830], R3 ;  /* 0x038830030400a5a7 */ /* 0x000ea4000804007f */
[----:B--2---:R-:W-:Y:S05]  /*166b0*/  @!P2 BRA `(.L_x_2393) ;  /* 0xfffffffc00eca947 */ /* 0x004fea000383ffff */
[----:B------:R-:W-:Y:S05]  /*166c0*/  BRA `(.L_x_2392) ;  /* 0xffffff2c00bc7947 */ /* 0x000fea000383ffff */
.L_x_2397:
[----:B01----:R-:W-:-:S04]  /*166d0*/  IMAD.U32 R3, RZ, RZ, UR4 ;  /* 0x00000004ff037e24 */ /* 0x003fc8000f8e00ff */
[----:B------:R0:W1:Y:S03]  /*166e0*/  SYNCS.PHASECHK.TRANS64.TRYWAIT P2, [R3+URZ+0x38850], R0 ;  /* 0x03885000030075a7 */ /* 0x000066000804017f */
[----:B-1----:R-:W-:Y:S05]  /*166f0*/  @!P2 NANOSLEEP.SYNCS 0x989680 ;  /* 0x009896800000a95d */ /* 0x002fea0003900000 */
[----:B------:R-:W1:Y:S02]  /*16700*/  @!P2 SYNCS.PHASECHK.TRANS64 P2, [R3+URZ+0x38850], R0 ;  /* 0x038850000300a5a7 */ /* 0x000e64000804007f */
[----:B-1----:R-:W-:Y:S05]  /*16710*/  @!P2 BRA `(.L_x_2397) ;  /* 0xfffffffc00eca947 */ /* 0x002fea000383ffff */
[----:B------:R-:W-:Y:S05]  /*16720*/  BRA `(.L_x_2396) ;  /* 0xffffff5400dc7947 */ /* 0x000fea000383ffff */
.L_x_2402:
[----:B-1----:R-:W-:-:S04]  /*16730*/  IMAD.U32 R7, RZ, RZ, UR7 ;  /* 0x00000007ff077e24 */ /* 0x002fc8000f8e00ff */
[----:B------:R1:W2:Y:S03]  /*16740*/  SYNCS.PHASECHK.TRANS64.TRYWAIT P0, [R7+URZ+0x38850], R0 ;  /* 0x03885000070075a7 */ /* 0x0002a6000800017f */
[----:B--2---:R-:W-:Y:S05]  /*16750*/  @!P0 NANOSLEEP.SYNCS 0x989680 ;  /* 0x009896800000895d */ /* 0x004fea0003900000 */
[----:B------:R-:W2:Y:S02]  /*16760*/  @!P0 SYNCS.PHASECHK.TRANS64 P0, [R7+URZ+0x38850], R0 ;  /* 0x03885000070085a7 */ /* 0x000ea4000800007f */
[----:B--2---:R-:W-:Y:S05]  /*16770*/  @!P0 BRA `(.L_x_2402) ;  /* 0xfffffffc00ec8947 */ /* 0x004fea000383ffff */
[----:B------:R-:W-:Y:S05]  /*16780*/  BRA `(.L_x_2401) ;  /* 0xffffff6c00e47947 */ /* 0x000fea000383ffff */
.L_x_2432:
[----:B------:R-:W-:Y:S02]  /*16790*/  IMAD.MOV.U32 R13, RZ, RZ, R0 ;  /* 0x000000ffff0d7224 */ /* 0x000fe400078e0000 */
[----:B------:R-:W-:Y:S02]  /*167a0*/  IMAD.MOV.U32 R12, RZ, RZ, RZ ;  /* 0x000000ffff0c7224 */ /* 0x000fe400078e00ff */
[----:B------:R-:W-:Y:S02]  /*167b0*/  IMAD.MOV.U32 R11, RZ, RZ, 0x1f ;  /* 0x0000001fff0b7424 */ /* 0x000fe400078e00ff */
[----:B------:R-:W-:-:S07]  /*167c0*/  IMAD.MOV.U32 R15, RZ, RZ, -0x1 ;  /* 0xffffffffff0f7424 */ /* 0x000fce00078e00ff */
[----:B0-----:R-:W-:Y:S05]  /*167d0*/  WARPSYNC.COLLECTIVE R15, `(.L_x_2536) ;  /* 0x000000000f087348 */ /* 0x001fea0003c00000 */
[----:B------:R1:W2:Y:S02]  /*167e0*/  SHFL.IDX P6, R14, R13, R12, R11 ;  /* 0x0000000c0d0e7389 */ /* 0x0002a400000c000b */
[----:B012---:R-:W-:Y:S01]  /*167f0*/  ENDCOLLECTIVE ;  /* 0x000000000000791b */ /* 0x007fe20003800000 */
.L_x_2536:
[----:B------:R-:W-:Y:S05]  /*16800*/  BRA `(.L_x_2537) ;  /* 0xffffffb4002c7947 */ /* 0x000fea000383ffff */
.L_x_2434:
[----:B------:R-:W-:Y:S01]  /*16810*/  BSSY B0, `(.L_x_2538) ;  /* 0x0000006000007945 */ /* 0x000fe20003800000 */
[----:B------:R-:W-:-:S07]  /*16820*/  IMAD.MOV.U32 R15, RZ, RZ, -0x1 ;  /* 0xffffffffff0f7424 */ /* 0x000fce00078e00ff */
[----:B01----:R-:W-:Y:S05]  /*16830*/  WARPSYNC.COLLECTIVE R15, `(.L_x_2539) ;  /* 0x000000000f0c7348 */ /* 0x003fea0003c00000 */
[----:B------:R-:W-:Y:S02]  /*16840*/  ELECT P6, UR62, PT ;  /* 0x00000000003e782f */ /* 0x000fe400038c0000 */
[----:B------:R-:W-:Y:S01]  /*16850*/  MOV R14, UR62 ;  /* 0x0000003e000e7c02 */ /* 0x000fe20008000f00 */
[----:B01----:R-:W-:Y:S10]  /*16860*/  ENDCOLLECTIVE ;  /* 0x000000000000791b */ /* 0x003ff40003800000 */
.L_x_2539:
[----:B------:R-:W-:Y:S05]  /*16870*/  BSYNC B0 ;  /* 0x0000000000007941 */ /* 0x000fea0003800000 */
.L_x_2538:
[----:B------:R-:W-:Y:S05]  /*16880*/  BRA `(.L_x_2540) ;  /* 0xffffffb4002c7947 */ /* 0x000fea000383ffff */
.L_x_2436:
[----:B-1----:R1:W2:Y:S02]  /*16890*/  SYNCS.PHASECHK.TRANS64.TRYWAIT P0, [R0+URZ+0x38840], R2 ;  /* 0x03884002000075a7 */ /* 0x0022a4000800017f */
[----:B--2---:R-:W-:Y:S05]  /*168a0*/  @!P0 NANOSLEEP.SYNCS 0x989680 ;  /* 0x009896800000895d */ /* 0x004fea0003900000 */
[----:B------:R-:W2:Y:S02]  /*168b0*/  @!P0 SYNCS.PHASECHK.TRANS64 P0, [R0+URZ+0x38840], R2 ;  /* 0x03884002000085a7 */ /* 0x000ea4000800007f */
[----:B--2---:R-:W-:Y:S05]  /*168c0*/  @!P0 BRA `(.L_x_2436) ;  /* 0xfffffffc00f08947 */ /* 0x004fea000383ffff */
[----:B------:R-:W-:Y:S05]  /*168d0*/  BRA `(.L_x_2541) ;  /* 0xffffffb400807947 */ /* 0x000fea000383ffff */
.L_x_2440:
[----:B------:R-:W-:Y:S02]  /*168e0*/  IMAD.MOV.U32 R13, RZ, RZ, R3 ;  /* 0x000000ffff0d7224 */ /* 0x000fe400078e0003 */
[----:B------:R-:W-:Y:S02]  /*168f0*/  IMAD.MOV.U32 R12, RZ, RZ, RZ ;  /* 0x000000ffff0c7224 */ /* 0x000fe400078e00ff */
[----:B------:R-:W-:Y:S02]  /*16900*/  IMAD.MOV.U32 R11, RZ, RZ, 0x181f ;  /* 0x0000181fff0b7424 */ /* 0x000fe400078e00ff */
[----:B------:R-:W-:Y:S02]  /*16910*/  IMAD.MOV.U32 R15, RZ, RZ, -0x1 ;  /* 0xffffffffff0f7424 */ /* 0x000fe400078e00ff */
[----:B------:R-:W-:-:S07]  /*16920*/  IMAD.U32 R0, RZ, RZ, UR42 ;  /* 0x0000002aff007e24 */ /* 0x000fce000f8e00ff */
[----:B-----5:R-:W-:Y:S05]  /*16930*/  WARPSYNC.COLLECTIVE R15, `(.L_x_2542) ;  /* 0x000000000f087348 */ /* 0x020fea0003c00000 */
[----:B------:R0:W1:Y:S02]  /*16940*/  SHFL.IDX P6, R14, R13, R12, R11 ;  /* 0x0000000c0d0e7389 */ /* 0x00006400000c000b */
[----:B01---5:R-:W-:Y:S01]  /*16950*/  ENDCOLLECTIVE ;  /* 0x000000000000791b */ /* 0x023fe20003800000 */
.L_x_2542:
[----:B------:R-:W-:Y:S02]  /*16960*/  IMAD R0, R0, 0x80, R10 ;  /* 0x0000008000007824 */ /* 0x000fe400078e020a */
[----:B------:R-:W-:Y:S02]  /*16970*/  IMAD.MOV.U32 R13, RZ, RZ, R4 ;  /* 0x000000ffff0d7224 */ /* 0x000fe400078e0004 */
[----:B------:R-:W-:-:S07]  /*16980*/  IMAD.MOV.U32 R5, RZ, RZ, R14 ;  /* 0x000000ffff057224 */ /* 0x000fce00078e000e */
[----:B------:R-:W-:Y:S05]  /*16990*/  WARPSYNC.COLLECTIVE R15, `(.L_x_2543) ;  /* 0x000000000f087348 */ /* 0x000fea0003c00000 */
[----:B------:R0:W1:Y:S02]  /*169a0*/  SHFL.IDX P6, R14, R13, R12, R11 ;  /* 0x0000000c0d0e7389 */ /* 0x00006400000c000b */
[----:B01----:R-:W-:Y:S01]  /*169b0*/  ENDCOLLECTIVE ;  /* 0x000000000000791b */ /* 0x003fe20003800000 */
.L_x_2543:
[----:B------:R-:W-:Y:S01]  /*169c0*/  ULDC UR4, c[0x0][0x288] ;  /* 0x0000a20000047ab9 */ /* 0x000fe20000000800 */
[----:B------:R-:W-:Y:S01]  /*169d0*/  ULDC.64 UR6, c[0x0][0x208] ;  /* 0x0000820000067ab9 */ /* 0x000fe20000000a00 */
[----:B------:R-:W-:-:S05]  /*169e0*/  IMAD R2, R7, UR4, RZ ;  /* 0x0000000407027c24 */ /* 0x000fca000f8e02ff */
[----:B------:R-:W-:Y:S01]  /*169f0*/  ISETP.GE.AND P4, PT, R0, R2, PT ;  /* 0x000000020000720c */ /* 0x000fe20003f86270 */
[----:B------:R-:W-:Y:S02]  /*16a00*/  IMAD.MOV.U32 R13, RZ, RZ, R3 ;  /* 0x000000ffff0d7224 */ /* 0x000fe400078e0003 */
[----:B------:R-:W-:Y:S02]  /*16a10*/  IMAD.MOV.U32 R12, RZ, RZ, 0x1 ;  /* 0x00000001ff0c7424 */ /* 0x000fe400078e00ff */
[----:B------:R-:W-:-:S08]  /*16a20*/  IMAD.MOV.U32 R6, RZ, RZ, R14 ;  /* 0x000000ffff067224 */ /* 0x000fd000078e000e */
        /* <DEDUP_REMOVED lines=15> */
.L_x_2544:
[----:B------:R-:W-:Y:S02]  /*16b20*/  IMAD.MOV.U32 R13, RZ, RZ, R4 ;  /* 0x000000ffff0d7224 */ /* 0x000fe400078e0004 */
[----:B------:R-:W-:-:S07]  /*16b30*/  IMAD.MOV.U32 R5, RZ, RZ, R14 ;  /* 0x000000ffff057224 */ /* 0x000fce00078e000e */
[----:B------:R-:W-:Y:S05]  /*16b40*/  WARPSYNC.COLLECTIVE R15, `(.L_x_2545) ;  /* 0x000000000f087348 */ /* 0x000fea0003c00000 */
[----:B------:R0:W1:Y:S02]  /*16b50*/  SHFL.IDX P6, R14, R13, R12, R11 ;  /* 0x0000000c0d0e7389 */ /* 0x00006400000c000b */
[----:B01----:R-:W-:Y:S01]  /*16b60*/  ENDCOLLECTIVE ;  /* 0x000000000000791b */ /* 0x003fe20003800000 */
.L_x_2545:
        /* <DEDUP_REMOVED lines=19> */
.L_x_2546:
[----:B------:R-:W-:Y:S02]  /*16ca0*/  IMAD.MOV.U32 R13, RZ, RZ, R4 ;  /* 0x000000ffff0d7224 */ /* 0x000fe400078e0004 */
[----:B------:R-:W-:-:S07]  /*16cb0*/  IMAD.MOV.U32 R5, RZ, RZ, R14 ;  /* 0x000000ffff057224 */ /* 0x000fce00078e000e */
[----:B------:R-:W-:Y:S05]  /*16cc0*/  WARPSYNC.COLLECTIVE R15, `(.L_x_2547) ;  /* 0x000000000f087348 */ /* 0x000fea0003c00000 */
[----:B------:R0:W1:Y:S02]  /*16cd0*/  SHFL.IDX P6, R14, R13, R12, R11 ;  /* 0x0000000c0d0e7389 */ /* 0x00006400000c000b */
[----:B01----:R-:W-:Y:S01]  /*16ce0*/  ENDCOLLECTIVE ;  /* 0x000000000000791b */ /* 0x003fe20003800000 */
.L_x_2547:
        /* <DEDUP_REMOVED lines=19> */
.L_x_2548:
[----:B------:R-:W-:Y:S02]  /*16e20*/  IMAD.MOV.U32 R13, RZ, RZ, R4 ;  /* 0x000000ffff0d7224 */ /* 0x000fe400078e0004 */
[----:B------:R-:W-:-:S07]  /*16e30*/  IMAD.MOV.U32 R5, RZ, RZ, R14 ;  /* 0x000000ffff057224 */ /* 0x000fce00078e000e */
[----:B------:R-:W-:Y:S05]  /*16e40*/  WARPSYNC.COLLECTIVE R15, `(.L_x_2549) ;  /* 0x000000000f087348 */ /* 0x000fea0003c00000 */
[----:B------:R0:W1:Y:S02]  /*16e50*/  SHFL.IDX P6, R14, R13, R12, R11 ;  /* 0x0000000c0d0e7389 */ /* 0x00006400000c000b */
[----:B01----:R-:W-:Y:S01]  /*16e60*/  ENDCOLLECTIVE ;  /* 0x000000000000791b */ /* 0x003fe20003800000 */
.L_x_2549:
        /* <DEDUP_REMOVED lines=19> */
.L_x_2550:
[----:B------:R-:W-:Y:S02]  /*16fa0*/  IMAD.MOV.U32 R13, RZ, RZ, R4 ;  /* 0x000000ffff0d7224 */ /* 0x000fe400078e0004 */
[----:B------:R-:W-:-:S07]  /*16fb0*/  IMAD.MOV.U32 R5, RZ, RZ, R14 ;  /* 0x000000ffff057224 */ /* 0x000fce00078e000e */
[----:B------:R-:W-:Y:S05]  /*16fc0*/  WARPSYNC.COLLECTIVE R15, `(.L_x_2551) ;  /* 0x000000000f087348 */ /* 0x000fea0003c00000 */
[----:B------:R0:W1:Y:S02]  /*16fd0*/  SHFL.IDX P6, R14, R13, R12, R11 ;  /* 0x0000000c0d0e7389 */ /* 0x00006400000c000b */
[----:B01----:R-:W-:Y:S01]  /*16fe0*/  ENDCOLLECTIVE ;  /* 0x000000000000791b */ /* 0x003fe20003800000 */
.L_x_2551:
        /* <DEDUP_REMOVED lines=19> */
.L_x_2552:
[----:B------:R-:W-:Y:S02]  /*17120*/  IMAD.MOV.U32 R13, RZ, RZ, R4 ;  /* 0x000000ffff0d7224 */ /* 0x000fe400078e0004 */
[----:B------:R-:W-:-:S07]  /*17130*/  IMAD.MOV.U32 R5, RZ, RZ, R14 ;  /* 0x000000ffff057224 */ /* 0x000fce00078e000e */
[----:B------:R-:W-:Y:S05]  /*17140*/  WARPSYNC.COLLECTIVE R15, `(.L_x_2553) ;  /* 0x000000000f087348 */ /* 0x000fea0003c00000 */
[----:B------:R0:W1:Y:S02]  /*17150*/  SHFL.IDX P6, R14, R13, R12, R11 ;  /* 0x0000000c0d0e7389 */ /* 0x00006400000c000b */
[----:B01----:R-:W-:Y:S01]  /*17160*/  ENDCOLLECTIVE ;  /* 0x000000000000791b */ /* 0x003fe20003800000 */
.L_x_2553:
        /* <DEDUP_REMOVED lines=19> */
.L_x_2554:
[----:B------:R-:W-:Y:S02]  /*172a0*/  IMAD.MOV.U32 R13, RZ, RZ, R4 ;  /* 0x000000ffff0d7224 */ /* 0x000fe400078e0004 */
[----:B------:R-:W-:-:S07]  /*172b0*/  IMAD.MOV.U32 R5, RZ, RZ, R14 ;  /* 0x000000ffff057224 */ /* 0x000fce00078e000e */
[----:B------:R-:W-:Y:S05]  /*172c0*/  WARPSYNC.COLLECTIVE R15, `(.L_x_2555) ;  /* 0x000000000f087348 */ /* 0x000fea0003c00000 */
[----:B------:R0:W1:Y:S02]  /*172d0*/  SHFL.IDX P6, R14, R13, R12, R11 ;  /* 0x0000000c0d0e7389 */ /* 0x00006400000c000b */
[----:B01----:R-:W-:Y:S01]  /*172e0*/  ENDCOLLECTIVE ;  /* 0x000000000000791b */ /* 0x003fe20003800000 */
.L_x_2555:
        /* <DEDUP_REMOVED lines=17> */
.L_x_2556:
[----:B------:R-:W-:Y:S02]  /*17400*/  IMAD.MOV.U32 R13, RZ, RZ, R4 ;  /* 0x000000ffff0d7224 */ /* 0x000fe400078e0004 */
[----:B------:R-:W-:-:S07]  /*17410*/  IMAD.MOV.U32 R5, RZ, RZ, R14 ;  /* 0x000000ffff057224 */ /* 0x000fce00078e000e */
[----:B------:R-:W-:Y:S05]  /*17420*/  WARPSYNC.COLLECTIVE R15, `(.L_x_2557) ;  /* 0x000000000f087348 */ /* 0x000fea0003c00000 */
[----:B------:R0:W1:Y:S02]  /*17430*/  SHFL.IDX P6, R14, R13, R12, R11 ;  /* 0x0000000c0d0e7389 */ /* 0x00006400000c000b */
[----:B01----:R-:W-:Y:S01]  /*17440*/  ENDCOLLECTIVE ;  /* 0x000000000000791b */ /* 0x003fe20003800000 */
.L_x_2557:
[----:B------:R-:W-:Y:S01]  /*17450*/  IMAD.MOV.U32 R3, RZ, RZ, R14 ;  /* 0x000000ffff037224 */ /* 0x000fe200078e000e */
[----:B------:R-:W-:Y:S06]  /*17460*/  BRA `(.L_x_2558) ;  /* 0xffffffb8001c7947 */ /* 0x000fec000383ffff */
.L_x_2445:
[----:B0-----:R0:W3:Y:S02]  /*17470*/  SYNCS.PHASECHK.TRANS64.TRYWAIT P0, [R17+URZ+0x38820], R0 ;  /* 0x03882000110075a7 */ /* 0x0010e4000800017f */
[----:B---3--:R-:W-:Y:S05]  /*17480*/  @!P0 NANOSLEEP.SYNCS 0x989680 ;  /* 0x009896800000895d */ /* 0x008fea0003900000 */
[----:B------:R-:W3:Y:S02]  /*17490*/  @!P0 SYNCS.PHASECHK.TRANS64 P0, [R17+URZ+0x38820], R0 ;  /* 0x03882000110085a7 */ /* 0x000ee4000800007f */
[----:B---3--:R-:W-:Y:S05]  /*174a0*/  @!P0 BRA `(.L_x_2445) ;  /* 0xfffffffc00f08947 */ /* 0x008fea000383ffff */
[----:B------:R-:W-:Y:S05]  /*174b0*/  BRA `(.L_x_2559) ;  /* 0xffffffb800987947 */ /* 0x000fea000383ffff */
.L_x_2452:
[----:B0-----:R0:W2:Y:S02]  /*174c0*/  SYNCS.PHASECHK.TRANS64.TRYWAIT P0, [R2+URZ+0x38840], R3 ;  /* 0x03884003020075a7 */ /* 0x0010a4000800017f */
[----:B--2---:R-:W-:Y:S05]  /*174d0*/  @!P0 NANOSLEEP.SYNCS 0x989680 ;  /* 0x009896800000895d */ /* 0x004fea0003900000 */
[----:B------:R-:W2:Y:S02]  /*174e0*/  @!P0 SYNCS.PHASECHK.TRANS64 P0, [R2+URZ+0x38840], R3 ;  /* 0x03884003020085a7 */ /* 0x000ea4000800007f */
[----:B--2---:R-:W-:Y:S05]  /*174f0*/  @!P0 BRA `(.L_x_2452) ;  /* 0xfffffffc00f08947 */ /* 0x004fea000383ffff */
[----:B------:R-:W-:Y:S05]  /*17500*/  BRA `(.L_x_2560) ;  /* 0xffffffbc00547947 */ /* 0x000fea000383ffff */
.L_x_2460:
[----:B0-----:R0:W1:Y:S02]  /*17510*/  SYNCS.PHASECHK.TRANS64.TRYWAIT P0, [R3+URZ+0x60], R2 ;  /* 0x00006002030075a7 */ /* 0x001064000800017f */
[----:B-1----:R-:W-:Y:S05]  /*17520*/  @!P0 NANOSLEEP.SYNCS 0x989680 ;  /* 0x009896800000895d */ /* 0x002fea0003900000 */
[----:B------:R-:W1:Y:S02]  /*17530*/  @!P0 SYNCS.PHASECHK.TRANS64 P0, [R3+URZ+0x60], R2 ;  /* 0x00006002030085a7 */ /* 0x000e64000800007f */
[----:B-1----:R-:W-:Y:S05]  /*17540*/  @!P0 BRA `(.L_x_2460) ;  /* 0xfffffffc00f08947 */ /* 0x002fea000383ffff */
[----:B------:R-:W-:Y:S05]  /*17550*/  BRA `(.L_x_2561) ;  /* 0xffffffc000987947 */ /* 0x000fea000383ffff */
.L_x_2472:
[----:B--2---:R2:W3:Y:S02]  /*17560*/  SYNCS.PHASECHK.TRANS64.TRYWAIT P0, [R3+URZ+0x38840], R2 ;  /* 0x03884002030075a7 */ /* 0x0044e4000800017f */
[----:B---3--:R-:W-:Y:S05]  /*17570*/  @!P0 NANOSLEEP.SYNCS 0x989680 ;  /* 0x009896800000895d */ /* 0x008fea0003900000 */
[----:B------:R-:W3:Y:S02]  /*17580*/  @!P0 SYNCS.PHASECHK.TRANS64 P0, [R3+URZ+0x38840], R2 ;  /* 0x03884002030085a7 */ /* 0x000ee4000800007f */
[----:B---3--:R-:W-:Y:S05]  /*17590*/  @!P0 BRA `(.L_x_2472) ;  /* 0xfffffffc00f08947 */ /* 0x008fea000383ffff */
[----:B------:R-:W-:Y:S05]  /*175a0*/  BRA `(.L_x_2562) ;  /* 0xffffffc800947947 */ /* 0x000fea000383ffff */
.L_x_2480:
[----:B0-----:R0:W1:Y:S02]  /*175b0*/  SYNCS.PHASECHK.TRANS64.TRYWAIT P0, [R2+URZ+0x60], R3 ;  /* 0x00006003020075a7 */ /* 0x001064000800017f */
[----:B-1----:R-:W-:Y:S05]  /*175c0*/  @!P0 NANOSLEEP.SYNCS 0x989680 ;  /* 0x009896800000895d */ /* 0x002fea0003900000 */
[----:B------:R-:W1:Y:S02]  /*175d0*/  @!P0 SYNCS.PHASECHK.TRANS64 P0, [R2+URZ+0x60], R3 ;  /* 0x00006003020085a7 */ /* 0x000e64000800007f */
[----:B-1----:R-:W-:Y:S05]  /*175e0*/  @!P0 BRA `(.L_x_2480) ;  /* 0xfffffffc00f08947 */ /* 0x002fea000383ffff */
[----:B------:R-:W-:Y:S05]  /*175f0*/  BRA `(.L_x_2563) ;  /* 0xffffffcc00e47947 */ /* 0x000fea000383ffff */
.L_x_2491:
[----:B---3--:R3:W4:Y:S02]  /*17600*/  SYNCS.PHASECHK.TRANS64.TRYWAIT P0, [R2+URZ+0x38840], R3 ;  /* 0x03884003020075a7 */ /* 0x008724000800017f */
[----:B----4-:R-:W-:Y:S05]  /*17610*/  @!P0 NANOSLEEP.SYNCS 0x989680 ;  /* 0x009896800000895d */ /* 0x010fea0003900000 */
[----:B------:R-:W4:Y:S02]  /*17620*/  @!P0 SYNCS.PHASECHK.TRANS64 P0, [R2+URZ+0x38840], R3 ;  /* 0x03884003020085a7 */ /* 0x000f24000800007f */
[----:B----4-:R-:W-:Y:S05]  /*17630*/  @!P0 BRA `(.L_x_2491) ;  /* 0xfffffffc00f08947 */ /* 0x010fea000383ffff */
[----:B------:R-:W-:Y:S05]  /*17640*/  BRA `(.L_x_2564) ;  /* 0xffffffd400b47947 */ /* 0x000fea000383ffff */
.L_x_2499:
[----:B0-----:R0:W1:Y:S02]  /*17650*/  SYNCS.PHASECHK.TRANS64.TRYWAIT P0, [R2+URZ+0x60], R5 ;  /* 0x00006005020075a7 */ /* 0x001064000800017f */
[----:B-1----:R-:W-:Y:S05]  /*17660*/  @!P0 NANOSLEEP.SYNCS 0x989680 ;  /* 0x009896800000895d */ /* 0x002fea0003900000 */
[----:B------:R-:W1:Y:S02]  /*17670*/  @!P0 SYNCS.PHASECHK.TRANS64 P0, [R2+URZ+0x60], R5 ;  /* 0x00006005020085a7 */ /* 0x000e64000800007f */
[----:B-1----:R-:W-:Y:S05]  /*17680*/  @!P0 BRA `(.L_x_2499) ;  /* 0xfffffffc00f08947 */ /* 0x002fea000383ffff */
[----:B------:R-:W-:Y:S05]  /*17690*/  BRA `(.L_x_2565) ;  /* 0xffffffdc00047947 */ /* 0x000fea000383ffff */
.L_x_2512:
[----:B0-----:R0:W2:Y:S02]  /*176a0*/  SYNCS.PHASECHK.TRANS64.TRYWAIT P0, [R2+URZ+0x38860], R3 ;  /* 0x03886003020075a7 */ /* 0x0010a4000800017f */
[----:B--2---:R-:W-:Y:S05]  /*176b0*/  @!P0 NANOSLEEP.SYNCS 0x989680 ;  /* 0x009896800000895d */ /* 0x004fea0003900000 */
[----:B------:R-:W2:Y:S02]  /*176c0*/  @!P0 SYNCS.PHASECHK.TRANS64 P0, [R2+URZ+0x38860], R3 ;  /* 0x03886003020085a7 */ /* 0x000ea4000800007f */
[----:B--2---:R-:W-:Y:S05]  /*176d0*/  @!P0 BRA `(.L_x_2512) ;  /* 0xfffffffc00f08947 */ /* 0x004fea000383ffff */
[----:B------:R-:W-:Y:S05]  /*176e0*/  BRA `(.L_x_2566) ;  /* 0xffffffe000c07947 */ /* 0x000fea000383ffff */
.L_x_2521:
[----:B------:R-:W-:Y:S01]  /*176f0*/  BSSY B0, `(.L_x_2567) ;  /* 0x0000008000007945 */ /* 0x000fe20003800000 */
[----:B-----5:R-:W-:Y:S02]  /*17700*/  IMAD.MOV.U32 R13, RZ, RZ, R2 ;  /* 0x000000ffff0d7224 */ /* 0x020fe400078e0002 */
[----:B------:R-:W-:Y:S02]  /*17710*/  IMAD.MOV.U32 R12, RZ, RZ, RZ ;  /* 0x000000ffff0c7224 */ /* 0x000fe400078e00ff */
[----:B------:R-:W-:Y:S02]  /*17720*/  IMAD.MOV.U32 R11, RZ, RZ, 0x1f ;  /* 0x0000001fff0b7424 */ /* 0x000fe400078e00ff */
[----:B------:R-:W-:-:S07]  /*17730*/  IMAD.MOV.U32 R15, RZ, RZ, -0x1 ;  /* 0xffffffffff0f7424 */ /* 0x000fce00078e00ff */
[----:B-12---:R-:W-:Y:S05]  /*17740*/  WARPSYNC.COLLECTIVE R15, `(.L_x_2568) ;  /* 0x000000000f087348 */ /* 0x006fea0003c00000 */
[----:B------:R0:W3:Y:S02]  /*17750*/  SHFL.IDX P6, R14, R13, R12, R11 ;  /* 0x0000000c0d0e7389 */ /* 0x0000e400000c000b */
[----:B0123--:R-:W-:Y:S01]  /*17760*/  ENDCOLLECTIVE ;  /* 0x000000000000791b */ /* 0x00ffe20003800000 */
.L_x_2568:
[----:B------:R-:W-:Y:S05]  /*17770*/  BSYNC B0 ;  /* 0x0000000000007941 */ /* 0x000fea0003800000 */
.L_x_2567:
[----:B------:R-:W-:Y:S05]  /*17780*/  BRA `(.L_x_2569) ;  /* 0xffffffe800307947 */ /* 0x000fea000383ffff */
.L_x_2524:
[----:B0-----:R0:W1:Y:S02]  /*17790*/  SYNCS.PHASECHK.TRANS64.TRYWAIT P0, [R0+URZ+0x38820], R3 ;  /* 0x03882003000075a7 */ /* 0x001064000800017f */
[----:B-1----:R-:W-:Y:S05]  /*177a0*/  @!P0 NANOSLEEP.SYNCS 0x989680 ;  /* 0x009896800000895d */ /* 0x002fea0003900000 */
[----:B------:R-:W1:Y:S02]  /*177b0*/  @!P0 SYNCS.PHASECHK.TRANS64 P0, [R0+URZ+0x38820], R3 ;  /* 0x03882003000085a7 */ /* 0x000e64000800007f */
[----:B-1----:R-:W-:Y:S05]  /*177c0*/  @!P0 BRA `(.L_x_2524) ;  /* 0xfffffffc00f08947 */ /* 0x002fea000383ffff */
[----:B------:R-:W-:Y:S05]  /*177d0*/  BRA `(.L_x_2570) ;  /* 0xffffffe8007c7947 */ /* 0x000fea000383ffff */
.L_x_2525:
        /* <DEDUP_REMOVED lines=11> */
.L_x_2572:
[----:B------:R-:W-:Y:S05]  /*17890*/  BSYNC B0 ;  /* 0x0000000000007941 */ /* 0x000fea0003800000 */
.L_x_2571:
[----:B------:R-:W-:Y:S05]  /*178a0*/  BRA `(.L_x_2573) ;  /* 0xffffffe800647947 */ /* 0x000fea000383ffff */
.L_x_2528:
[----:B------:R-:W-:Y:S01]  /*178b0*/  BSSY B1, `(.L_x_2574) ;  /* 0x0000006000017945 */ /* 0x000fe20003800000 */
[----:B------:R-:W-:-:S07]  /*178c0*/  IMAD.MOV.U32 R15, RZ, RZ, -0x1 ;  /* 0xffffffffff0f7424 */ /* 0x000fce00078e00ff */
[----:B01----:R-:W-:Y:S05]  /*178d0*/  WARPSYNC.COLLECTIVE R15, `(.L_x_2575) ;  /* 0x000000000f0c7348 */ /* 0x003fea0003c00000 */
[----:B------:R-:W-:Y:S02]  /*178e0*/  ELECT P6, UR62, PT ;  /* 0x00000000003e782f */ /* 0x000fe400038c0000 */
[----:B------:R-:W-:Y:S01]  /*178f0*/  MOV R14, UR62 ;  /* 0x0000003e000e7c02 */ /* 0x000fe20008000f00 */
[----:B01----:R-:W-:Y:S10]  /*17900*/  ENDCOLLECTIVE ;  /* 0x000000000000791b */ /* 0x003ff40003800000 */
.L_x_2575:
[----:B------:R-:W-:Y:S05]  /*17910*/  BSYNC B1 ;  /* 0x0000000000017941 */ /* 0x000fea0003800000 */
.L_x_2574:
[----:B------:R-:W-:Y:S05]  /*17920*/  BRA `(.L_x_2576) ;  /* 0xffffffe8005c7947 */ /* 0x000fea000383ffff */
.L_x_2530:
[----:B0-----:R0:W1:Y:S02]  /*17930*/  SYNCS.PHASECHK.TRANS64.TRYWAIT P0, [R6+URZ], R5 ;  /* 0x00000005060075a7 */ /* 0x001064000800017f */
[----:B-1----:R-:W-:Y:S05]  /*17940*/  @!P0 NANOSLEEP.SYNCS 0x989680 ;  /* 0x009896800000895d */ /* 0x002fea0003900000 */
[----:B------:R-:W1:Y:S02]  /*17950*/  @!P0 SYNCS.PHASECHK.TRANS64 P0, [R6+URZ], R5 ;  /* 0x00000005060085a7 */ /* 0x000e64000800007f */
[----:B-1----:R-:W-:Y:S05]  /*17960*/  @!P0 BRA `(.L_x_2530) ;  /* 0xfffffffc00f08947 */ /* 0x002fea000383ffff */
[----:B------:R-:W-:Y:S05]  /*17970*/  BRA `(.L_x_2577) ;  /* 0xffffffe8009c7947 */ /* 0x000fea000383ffff */
.L_x_2531:
[----:B-1----:R1:W2:Y:S02]  /*17980*/  SYNCS.PHASECHK.TRANS64.TRYWAIT P0, [R3+URZ], R2 ;  /* 0x00000002030075a7 */ /* 0x0022a4000800017f */
[----:B--2---:R-:W-:Y:S05]  /*17990*/  @!P0 NANOSLEEP.SYNCS 0x989680 ;  /* 0x009896800000895d */ /* 0x004fea0003900000 */
[----:B------:R-:W2:Y:S02]  /*179a0*/  @!P0 SYNCS.PHASECHK.TRANS64 P0, [R3+URZ], R2 ;  /* 0x00000002030085a7 */ /* 0x000ea4000800007f */
[----:B--2---:R-:W-:Y:S05]  /*179b0*/  @!P0 BRA `(.L_x_2531) ;  /* 0xfffffffc00f08947 */ /* 0x004fea000383ffff */
[----:B------:R-:W-:Y:S05]  /*179c0*/  BRA `(.L_x_2578) ;  /* 0xffffffe800907947 */ /* 0x000fea000383ffff */
.L_x_2533:
[----:B-1----:R1:W2:Y:S02]  /*179d0*/  SYNCS.PHASECHK.TRANS64.TRYWAIT P0, [R18+URZ], R5 ;  /* 0x00000005120075a7 */ /* 0x0022a4000800017f */
[----:B--2---:R-:W-:Y:S05]  /*179e0*/  @!P0 NANOSLEEP.SYNCS 0x989680 ;  /* 0x009896800000895d */ /* 0x004fea0003900000 */
[----:B------:R-:W2:Y:S02]  /*179f0*/  @!P0 SYNCS.PHASECHK.TRANS64 P0, [R18+URZ], R5 ;  /* 0x00000005120085a7 */ /* 0x000ea4000800007f */
[----:B--2---:R-:W-:Y:S05]  /*17a00*/  @!P0 BRA `(.L_x_2533) ;  /* 0xfffffffc00f08947 */ /* 0x004fea000383ffff */
[----:B------:R-:W-:Y:S05]  /*17a10*/  BRA `(.L_x_2579) ;  /* 0xffffffe800947947 */ /* 0x000fea000383ffff */
.L_x_2580:
        /* <DEDUP_REMOVED lines=14> */
.L_x_3431:


//--------------------- .text._ZN7cutlass13device_kernelIN5flash11enable_sm90INS1_16FlashAttnFwdSm90INS1_25CollectiveMainloopFwdSm90ILi2EN4cute5tupleIJNS5_1CILi1EEES8_S8_EEENS6_IJNS7_ILi128EEENS7_ILi80EEENS7_ILi256EEEEEELi256ENS_6half_tEfNS_4arch4Sm90ELb1ELb0ELb0ELb1ELb0ELb0ELb0ELb1ELb1ELb1ELb0ELb0EEENS1_21CollectiveEpilogueFwdINS6_IJSA_SC_SB_EEES9_SE_SG_Li256ELb1ELb1ELb0ELb0EEENS1_36VarlenDynamicPersistentTileSchedulerILi128ELi80ELi256ELi128ELb0ELb1ELb1ELb1ELb1ELb1EEEEEEEEEvNT_6ParamsE --------------------------
	.section	.text._ZN7cutlass13device_kernelIN5flash11enable_sm90INS1_16FlashAttnFwdSm90INS1_25CollectiveMainloopFwdSm90ILi2EN4cute5tupleIJNS5_1CILi1EEES8_S8_EEENS6_IJNS7_ILi128EEENS7_ILi80EEENS7_ILi256EEEEEELi256ENS_6half_tEfNS_4arch4Sm90ELb1ELb0ELb0ELb1ELb0ELb0ELb0ELb1ELb1ELb1ELb0ELb0EEENS1_21CollectiveEpilogueFwdINS6_IJSA_SC_SB_EEES9_SE_SG_Li256ELb1ELb1ELb0ELb0EEENS1_36VarlenDynamicPersistentTileSchedulerILi128ELi80ELi256ELi128ELb0ELb1ELb1ELb1ELb1ELb1EEEEEEEEEvNT_6ParamsE,"ax",@progbits
	.align	128
.text._ZN7cutlass13device_kernelIN5flash11enable_sm90INS1_16FlashAttnFwdSm90INS1_25CollectiveMainloopFwdSm90ILi2EN4cute5tupleIJNS5_1CILi1EEES8_S8_EEENS6_IJNS7_ILi128EEENS7_ILi80EEENS7_ILi256EEEEEELi256ENS_6half_tEfNS_4arch4Sm90ELb1ELb0ELb0ELb1ELb0ELb0ELb0ELb1ELb1ELb1ELb0ELb0EEENS1_21CollectiveEpilogueFwdINS6_IJSA_SC_SB_EEES9_SE_SG_Li256ELb1ELb1ELb0ELb0EEENS1_36VarlenDynamicPersistentTileSchedulerILi128ELi80ELi256ELi128ELb0ELb1ELb1ELb1ELb1ELb1EEEEEEEEEvNT_6ParamsE:
        .type           _ZN7cutlass13device_kernelIN5flash11enable_sm90INS1_16FlashAttnFwdSm90INS1_25CollectiveMainloopFwdSm90ILi2EN4cute5tupleIJNS5_1CILi1EEES8_S8_EEENS6_IJNS7_ILi128EEENS7_ILi80EEENS7_ILi256EEEEEELi256ENS_6half_tEfNS_4arch4Sm90ELb1ELb0ELb0ELb1ELb0ELb0ELb0ELb1ELb1ELb1ELb0ELb0EEENS1_21CollectiveEpilogueFwdINS6_IJSA_SC_SB_EEES9_SE_SG_Li256ELb1ELb1ELb0ELb0EEENS1_36VarlenDynamicPersistentTileSchedulerILi128ELi80ELi256ELi128ELb0ELb1ELb1ELb1ELb1ELb1EEEEEEEEEvNT_6ParamsE,@function
        .size           _ZN7cutlass13device_kernelIN5flash11enable_sm90INS1_16FlashAttnFwdSm90INS1_25CollectiveMainloopFwdSm90ILi2EN4cute5tupleIJNS5_1CILi1EEES8_S8_EEENS6_IJNS7_ILi128EEENS7_ILi80EEENS7_ILi256EEEEEELi256ENS_6half_tEfNS_4arch4Sm90ELb1ELb0ELb0ELb1ELb0ELb0ELb0ELb1ELb1ELb1ELb0ELb0EEENS1_21CollectiveEpilogueFwdINS6_IJSA_SC_SB_EEES9_SE_SG_Li256ELb1ELb1ELb0ELb0EEENS1_36VarlenDynamicPersistentTileSchedulerILi128ELi80ELi256ELi128ELb0ELb1ELb1ELb1ELb1ELb1EEEEEEEEEvNT_6ParamsE,(.L_x_3432 - _ZN7cutlass13device_kernelIN5flash11enable_sm90INS1_16FlashAttnFwdSm90INS1_25CollectiveMainloopFwdSm90ILi2EN4cute5tupleIJNS5_1CILi1EEES8_S8_EEENS6_IJNS7_ILi128EEENS7_ILi80EEENS7_ILi256EEEEEELi256ENS_6half_tEfNS_4arch4Sm90ELb1ELb0ELb0ELb1ELb0ELb0ELb0ELb1ELb1ELb1ELb0ELb0EEENS1_21CollectiveEpilogueFwdINS6_IJSA_SC_SB_EEES9_SE_SG_Li256ELb1ELb1ELb0ELb0EEENS1_36VarlenDynamicPersistentTileSchedulerILi128ELi80ELi256ELi128ELb0ELb1ELb1ELb1ELb1ELb1EEEEEEEEEvNT_6ParamsE)
        .other          _ZN7cutlass13device_kernelIN5flash11enable_sm90INS1_16FlashAttnFwdSm90INS1_25CollectiveMainloopFwdSm90ILi2EN4cute5tupleIJNS5_1CILi1EEES8_S8_EEENS6_IJNS7_ILi128EEENS7_ILi80EEENS7_ILi256EEEEEELi256ENS_6half_tEfNS_4arch4Sm90ELb1ELb0ELb0ELb1ELb0ELb0ELb0ELb1ELb1ELb1ELb0ELb0EEENS1_21CollectiveEpilogueFwdINS6_IJSA_SC_SB_EEES9_SE_SG_Li256ELb1ELb1ELb0ELb0EEENS1_36VarlenDynamicPersistentTileSchedulerILi128ELi80ELi256ELi128ELb0ELb1ELb1ELb1ELb1ELb1EEEEEEEEEvNT_6ParamsE,@"STO_CUDA_ENTRY STV_DEFAULT"
_ZN7cutlass13device_kernelIN5flash11enable_sm90INS1_16FlashAttnFwdSm90INS1_25CollectiveMainloopFwdSm90ILi2EN4cute5tupleIJNS5_1CILi1EEES8_S8_EEENS6_IJNS7_ILi128EEENS7_ILi80EEENS7_ILi256EEEEEELi256ENS_6half_tEfNS_4arch4Sm90ELb1ELb0ELb0ELb1ELb0ELb0ELb0ELb1ELb1ELb1ELb0ELb0EEENS1_21CollectiveEpilogueFwdINS6_IJSA_SC_SB_EEES9_SE_SG_Li256ELb1ELb1ELb0ELb0EEENS1_36VarlenDynamicPersistentTileSchedulerILi128ELi80ELi256ELi128ELb0ELb1ELb1ELb1ELb1ELb1EEEEEEEEEvNT_6ParamsE:
        /* <DEDUP_REMOVED lines=18> */
.L_x_2582:
[----:B------:R-:W-:Y:S05]  /*0120*/  BSYNC B0 ;  /* 0x0000000000007941 */ /* 0x000fea0003800000 */
.L_x_2581:
        /* <DEDUP_REMOVED lines=41> */
.L_x_2583:
        /* <DEDUP_REMOVED lines=22> */
.L_x_2584:
        /* <DEDUP_REMOVED lines=18> */
.L_x_2585:
        /* <DEDUP_REMOVED lines=22> */
.L_x_2586:
        /* <DEDUP_REMOVED lines=22> */
.L_x_2587:
        /* <DEDUP_REMOVED lines=8> */
.L_x_2589:
        /* <DEDUP_REMOVED lines=18> */
[----:B------:R-:W0:Y:S02]  /*0aa0*/  S2R R0, SR_TID.X ;  /* 0x0000000000007919 */ /* 0x000e240000002100 */
[----:B0-----:R-:W-:-:S05]  /*0ab0*/  VIADD R232, R0, 0xffffff80 ;  /* 0xffffff8000e87836 */ /* 0x001fca0000000000 */
[----:B------:R-:W-:-:S04]  /*0ac0*/  SHF.R.S32.HI R3, RZ, 0x1f, R232 ;  /* 0x0000001fff037819 */ /* 0x000fc800000114e8 */
[CC--:B------:R-:W-:Y:S02]  /*0ad0*/  LEA.HI R5, R3.reuse, R232.reuse, RZ, 0x7 ;  /* 0x000000e803057211 */ /* 0x0c0fe400078f38ff */
[----:B------:R-:W-:Y:S02]  /*0ae0*/  LEA.HI R0, R3, R232, RZ, 0x4 ;  /* 0x000000e803007211 */ /* 0x000fe400078f20ff */
[----:B------:R-:W-:Y:S02]  /*0af0*/  LOP3.LUT R223, R5, 0xffffff80, RZ, 0xc0, !PT ;  /* 0xffffff8005df7812 */ /* 0x000fe400078ec0ff */
[----:B------:R-:W-:Y:S02]  /*0b00*/  SHF.R.S32.HI R9, RZ, 0x4, R0 ;  /* 0x00000004ff097819 */ /* 0x000fe40000011400 */
[----:B------:R-:W-:Y:S01]  /*0b10*/  LOP3.LUT R7, R0, 0x3fffff0, RZ, 0xc0, !PT ;  /* 0x03fffff000077812 */ /* 0x000fe200078ec0ff */
[----:B------:R-:W-:Y:S01]  /*0b20*/  IMAD.IADD R223, R232, 0x1, -R223 ;  /* 0x00000001e8df7824 */ /* 0x000fe200078e0adf */
[----:B------:R-:W-:-:S02]  /*0b30*/  LEA.HI R0, R0, R9, RZ, 0x1 ;  /* 0x0000000900007211 */ /* 0x000fc400078f08ff */
[----:B------:R-:W-:Y:S01]  /*0b40*/  LEA.HI R10, R3, R232, RZ, 0x2 ;  /* 0x000000e8030a7211 */ /* 0x000fe200078f10ff */
[----:B------:R-:W-:Y:S01]  /*0b50*/  IMAD.IADD R7, R232, 0x1, -R7 ;  /* 0x00000001e8077824 */ /* 0x000fe200078e0a07 */
[----:B------:R-:W-:Y:S02]  /*0b60*/  SHF.R.S32.HI R4, RZ, 0x1f, R223 ;  /* 0x0000001fff047819 */ /* 0x000fe400000114df */
[----:B------:R-:W-:Y:S02]  /*0b70*/  LOP3.LUT R0, R0, 0x1ffffffe, RZ, 0xc0, !PT ;  /* 0x1ffffffe00007812 */ /* 0x000fe400078ec0ff */
[----:B------:R-:W-:Y:S02]  /*0b80*/  LEA.HI R6, R4, R223, RZ, 0x2 ;  /* 0x000000df04067211 */ /* 0x000fe400078f10ff */
[----:B------:R-:W-:Y:S01]  /*0b90*/  SHF.R.S32.HI R224, RZ, 0x7, R5 ;  /* 0x00000007ffe07819 */ /* 0x000fe20000011405 */
[----:B------:R-:W-:Y:S01]  /*0ba0*/  IMAD.IADD R0, R9, 0x1, -R0 ;  /* 0x0000000109007824 */ /* 0x000fe200078e0a00 */
[----:B------:R-:W-:-:S02]  /*0bb0*/  SHF.R.S32.HI R8, RZ, 0x2, R6 ;  /* 0x00000002ff087819 */ /* 0x000fc40000011406 */
[----:B------:R-:W-:Y:S02]  /*0bc0*/  SHF.R.S32.HI R11, RZ, 0x1f, R6 ;  /* 0x0000001fff0b7819 */ /* 0x000fe40000011406 */
[----:B------:R-:W-:Y:S02]  /*0bd0*/  LOP3.LUT R9, R10, 0xfffffffc, RZ, 0xc0, !PT ;  /* 0xfffffffc0a097812 */ /* 0x000fe400078ec0ff */
[----:B------:R-:W-:Y:S02]  /*0be0*/  LEA.HI R11, R11, R8, RZ, 0x3 ;  /* 0x000000080b0b7211 */ /* 0x000fe400078f18ff */
[----:B------:R-:W-:Y:S01]  /*0bf0*/  LEA.HI R4, R4, R223, RZ, 0x5 ;  /* 0x000000df04047211 */ /* 0x000fe200078f28ff */
[----:B------:R-:W-:Y:S01]  /*0c00*/  IMAD.IADD R9, R232, 0x1, -R9 ;  /* 0x00000001e8097824 */ /* 0x000fe200078e0a09 */
[----:B------:R-:W-:Y:S02]  /*0c10*/  LOP3.LUT R11, R11, 0xfffffff8, RZ, 0xc0, !PT ;  /* 0xfffffff80b0b7812 */ /* 0x000fe400078ec0ff */
[----:B------:R-:W-:-:S02]  /*0c20*/  LEA.HI R5, R5, R224, RZ, 0x1 ;  /* 0x000000e005057211 */ /* 0x000fc400078f08ff */
[----:B------:R-:W-:Y:S01]  /*0c30*/  SHF.R.S32.HI R4, RZ, 0x5, R4 ;  /* 0x00000005ff047819 */ /* 0x000fe20000011404 */
[----:B------:R-:W-:Y:S01]  /*0c40*/  IMAD.IADD R11, R8, 0x1, -R11 ;  /* 0x00000001080b7824 */ /* 0x000fe200078e0a0b */
[----:B------:R-:W-:Y:S02]  /*0c50*/  LOP3.LUT R5, R5, 0x3fffffe, RZ, 0xc0, !PT ;  /* 0x03fffffe05057812 */ /* 0x000fe400078ec0ff */
[----:B------:R-:W-:Y:S01]  /*0c60*/  LOP3.LUT R212, R6, 0x7ffffffc, RZ, 0xc0, !PT ;  /* 0x7ffffffc06d47812 */ /* 0x000fe200078ec0ff */
[----:B------:R-:W-:Y:S02]  /*0c70*/  IMAD R4, R4, 0x10, R11 ;  /* 0x0000001004047824 */ /* 0x000fe400078e020b */
[----:B------:R-:W-:Y:S02]  /*0c80*/  IMAD.IADD R5, R224, 0x1, -R5 ;  /* 0x00000001e0057824 */ /* 0x000fe400078e0a05 */
[----:B------:R-:W-:Y:S02]  /*0c90*/  IMAD.IADD R212, R223, 0x1, -R212 ;  /* 0x00000001dfd47824 */ /* 0x000fe400078e0ad4 */
[----:B------:R-:W-:Y:S01]  /*0ca0*/  IMAD R225, R5, 0x40, R4 ;  /* 0x0000004005e17824 */ /* 0x000fe200078e0204 */
[----:B--2---:R-:W-:-:S02]  /*0cb0*/  R2UR UR4, R2 ;  /* 0x00000000020472ca */ /* 0x004fc400000e0000 */
[CC--:B------:R-:W-:Y:S02]  /*0cc0*/  LEA.HI R2, R3.reuse, R232.reuse, RZ, 0x5 ;  /* 0x000000e803027211 */ /* 0x0c0fe400078f28ff */
[----:B------:R-:W-:-:S03]  /*0cd0*/  LEA.HI R3, R3, R232, RZ, 0x3 ;  /* 0x000000e803037211 */ /* 0x000fc600078f18ff */
[----:B------:R-:W-:Y:S01]  /*0ce0*/  IMAD.SHL.U32 R2, R2, 0x20, RZ ;  /* 0x0000002002027824 */ /* 0x000fe200078e00ff */
[----:B------:R-:W-:Y:S02]  /*0cf0*/  LOP3.LUT R217, R3, 0xfffffff8, RZ, 0xc0, !PT ;  /* 0xfffffff803d97812 */ /* 0x000fe400078ec0ff */
[----:B------:R-:W-:Y:S02]  /*0d00*/  SHF.R.S32.HI R220, RZ, 0x3, R3 ;  /* 0x00000003ffdc7819 */ /* 0x000fe40000011403 */
[----:B------:R-:W-:Y:S01]  /*0d10*/  LOP3.LUT R2, R2, 0xfffffc00, RZ, 0xc0, !PT ;  /* 0xfffffc0002027812 */ /* 0x000fe200078ec0ff */
[----:B------:R-:W-:Y:S01]  /*0d20*/  IMAD.IADD R217, R232, 0x1, -R217 ;  /* 0x00000001e8d97824 */ /* 0x000fe200078e0ad9 */
[----:B------:R-:W-:-:S03]  /*0d30*/  ULOP3.LUT UR7, UR4, 0x1, URZ, 0xfc, !UPT ;  /* 0x0000000104077892 */ /* 0x000fc6000f8efc3f */
[----:B------:R-:W-:Y:S01]  /*0d40*/  IMAD R7, R7, 0x40, R2 ;  /* 0x0000004007077824 */ /* 0x000fe200078e0202 */
[----:B------:R-:W-:Y:S01]  /*0d50*/  LEA.HI R2, R9, R9, RZ, 0x1 ;  /* 0x0000000909027211 */ /* 0x000fe200078f08ff */
[----:B------:R-:W-:Y:S01]  /*0d60*/  IMAD.SHL.U32 R18, R217, 0x8, RZ ;  /* 0x00000008d9127824 */ /* 0x000fe200078e00ff */
[----:B------:R-:W-:Y:S01]  /*0d70*/  UMOV UR4, URZ ;  /* 0x0000003f00047c82 */ /* 0x000fe20008000000 */
[----:B------:R-:W-:Y:S01]  /*0d80*/  IMAD R226, R0, 0x8, R7 ;  /* 0x0000000800e27824 */ /* 0x000fe200078e0207 */
[----:B------:R-:W-:Y:S01]  /*0d90*/  LOP3.LUT R2, R2, 0x1ffffffe, RZ, 0xc0, !PT ;  /* 0x1ffffffe02027812 */ /* 0x000fe200078ec0ff */
[C---:B------:R-:W-:Y:S01]  /*0da0*/  VIADD R215, R18.reuse, 0x40 ;  /* 0x0000004012d77836 */ /* 0x040fe20000000000 */
[----:B------:R-:W-:Y:S01]  /*0db0*/  SHF.R.S32.HI R231, RZ, 0x1f, R18 ;  /* 0x0000001fffe77819 */ /* 0x000fe20000011412 */
[C---:B------:R-:W-:Y:S02]  /*0dc0*/  VIADD R214, R18.reuse, 0x80 ;  /* 0x0000008012d67836 */ /* 0x040fe40000000000 */
[----:B------:R-:W-:Y:S01]  /*0dd0*/  VIADD R216, R18, 0xc0 ;  /* 0x000000c012d87836 */ /* 0x000fe20000000000 */
[----:B------:R-:W-:Y:S01]  /*0de0*/  SHF.R.S32.HI R230, RZ, 0x1f, R215 ;  /* 0x0000001fffe67819 */ /* 0x000fe200000114d7 */
[----:B------:R-:W-:Y:S01]  /*0df0*/  IMAD.IADD R2, R9, 0x1, -R2 ;  /* 0x0000000109027824 */ /* 0x000fe200078e0a02 */
[----:B------:R-:W-:Y:S01]  /*0e00*/  SHF.R.S32.HI R229, RZ, 0x1f, R214 ;  /* 0x0000001fffe57819 */ /* 0x000fe200000114d6 */
[----:B------:R-:W-:Y:S01]  /*0e10*/  IMAD.MOV.U32 R7, RZ, RZ, R15 ;  /* 0x000000ffff077224 */ /* 0x000fe200078e000f */
[----:B------:R-:W-:Y:S01]  /*0e20*/  SHF.R.S32.HI R228, RZ, 0x1f, R216 ;  /* 0x0000001fffe47819 */ /* 0x000fe200000114d8 */
[----:B------:R-:W-:-:S02]  /*0e30*/  IMAD.U32 R227, RZ, RZ, UR7 ;  /* 0x00000007ffe37e24 */ /* 0x000fc4000f8e00ff */
[----:B------:R-:W-:Y:S02]  /*0e40*/  IMAD.U32 R222, RZ, RZ, UR4 ;  /* 0x00000004ffde7e24 */ /* 0x000fe4000f8e00ff */
[----:B------:R-:W-:Y:S02]  /*0e50*/  IMAD R213, R2, 0x8, R225 ;  /* 0x0000000802d57824 */ /* 0x000fe400078e02e1 */
[----:B------:R-:W-:-:S07]  /*0e60*/  IMAD.U32 R16, RZ, RZ, UR4 ;  /* 0x00000004ff107e24 */ /* 0x000fce000f8e00ff */
.L_x_2643:
[----:B012-4-:R-:W0:Y:S01]  /*0e70*/  LDC.64 R2, c[0x0][0xc88] ;  /* 0x00032200ff027b82 */ /* 0x017e220000000a00 */
        /* <DEDUP_REMOVED lines=14> */
[----:B------:R-:W-:-:S04]  /*0f60*/  @UP0 ULEA UR8, UP2, UR4, UR8, 0x2 ;  /* 0x0000000804080291 */ /* 0x000fc8000f84103f */
[----:B------:R-:W-:Y:S02]  /*0f70*/  @UP0 ULEA.HI.X UR9, UR4, UR9, UR7, 0x2, UP2 ;  /* 0x0000000904090291 */ /* 0x000fe400090f1407 */
[----:B------:R-:W-:Y:S01]  /*0f80*/  IMAD.U32 R221, RZ, RZ, UR7 ;  /* 0x00000007ffdd7e24 */ /* 0x000fe2000f8e00ff */
[----:B------:R-:W-:Y:S01]  /*0f90*/  @UP1 ULEA UR10, UP0, UR4, UR10, 0x2 ;  /* 0x0000000a040a1291 */ /* 0x000fe2000f80103f */
[----:B------:R-:W-:-:S03]  /*0fa0*/  IMAD.U32 R2, RZ, RZ, UR8 ;  /* 0x00000008ff027e24 */ /* 0x000fc6000f8e00ff */
[----:B------:R-:W-:Y:S01]  /*0fb0*/  @UP1 ULEA.HI.X UR11, UR4, UR11, UR7, 0x2, UP0 ;  /* 0x0000000b040b1291 */ /* 0x000fe200080f1407 */
[----:B------:R-:W-:Y:S01]  /*0fc0*/  IMAD.U32 R3, RZ, RZ, UR9 ;  /* 0x00000009ff037e24 */ /* 0x000fe2000f8e00ff */
[----:B------:R-:W-:Y:S01]  /*0fd0*/  ULDC.64 UR8, c[0x0][0x418] ;  /* 0x0001060000087ab9 */ /* 0x000fe20000000a00 */
[----:B------:R-:W-:Y:S01]  /*0fe0*/  IMAD.U32 R4, RZ, RZ, UR10 ;  /* 0x0000000aff047e24 */ /* 0x000fe2000f8e00ff */
[----:B------:R-:W-:Y:S02]  /*0ff0*/  ULDC UR7, c[0x0][0x424] ;  /* 0x0001090000077ab9 */ /* 0x000fe40000000800 */
[----:B------:R-:W-:Y:S01]  /*1000*/  IMAD.U32 R5, RZ, RZ, UR11 ;  /* 0x0000000bff057e24 */ /* 0x000fe2000f8e00ff */
[----:B------:R-:W2:Y:S01]  /*1010*/  @P0 LDG.E R2, desc[UR12][R2.64] ;  /* 0x0000000c02020981 */ /* 0x000ea2000c1e1900 */
[----:B------:R-:W-:Y:S01]  /*1020*/  UISETP.NE.U32.AND UP0, UPT, UR8, URZ, UPT ;  /* 0x0000003f0800728c */ /* 0x000fe2000bf05070 */
[----:B------:R-:W-:Y:S02]  /*1030*/  ULDC.64 UR10, c[0x0][0xa20] ;  /* 0x00028800000a7ab9 */ /* 0x000fe40000000a00 */
[----:B---3--:R-:W3:Y:S01]  /*1040*/  @P2 LDG.E R4, desc[UR12][R4.64] ;  /* 0x0000000c04042981 */ /* 0x008ee2000c1e1900 */
[----:B------:R-:W-:Y:S01]  /*1050*/  ULDC UR12, c[0x0][0x288] ;  /* 0x0000a200000c7ab9 */ /* 0x000fe20000000800 */
[----:B------:R-:W-:Y:S01]  /*1060*/  UISETP.NE.AND.EX UP0, UPT, UR9, URZ, UPT, UP0 ;  /* 0x0000003f0900728c */ /* 0x000fe2000bf05300 */
[----:B------:R-:W-:Y:S01]  /*1070*/  ISETP.NE.U32.AND P1, PT, RZ, UR10, PT ;  /* 0x0000000aff007c0c */ /* 0x000fe2000bf25070 */
[----:B------:R-:W-:Y:S01]  /*1080*/  ULDC UR8, c[0x0][0x2f0] ;  /* 0x0000bc0000087ab9 */ /* 0x000fe20000000800 */
[----:B------:R-:W-:Y:S01]  /*1090*/  UMOV UR4, URZ ;  /* 0x0000003f00047c82 */ /* 0x000fe20008000000 */
[----:B------:R-:W-:Y:S01]  /*10a0*/  USEL UR7, UR7, 0x1, UP0 ;  /* 0x0000000107077887 */ /* 0x000fe20008000000 */
[----:B------:R-:W-:Y:S01]  /*10b0*/  ISETP.NE.AND.EX P1, PT, RZ, UR11, PT, P1 ;  /* 0x0000000bff007c0c */ /* 0x000fe2000bf25310 */
[----:B------:R-:W-:-:S02]  /*10c0*/  IMAD.U32 R219, RZ, RZ, UR6 ;  /* 0x00000006ffdb7e24 */ /* 0x000fc4000f8e00ff */
[----:B------:R-:W-:Y:S01]  /*10d0*/  UIMAD UR8, UR7, UR8, URZ ;  /* 0x00000008070872a4 */ /* 0x000fe2000f8e023f */
[----:B--2---:R-:W-:Y:S02]  /*10e0*/  @P0 R2UR UR4, R2 ;  /* 0x00000000020402ca */ /* 0x004fe400000e0000 */
[----:B---3--:R-:W-:-:S13]  /*10f0*/  @P2 R2UR UR12, R4 ;  /* 0x00000000040c22ca */ /* 0x008fda00000e0000 */
[----:B------:R-:W-:Y:S01]  /*1100*/  IMAD.U32 R19, RZ, RZ, UR12 ;  /* 0x0000000cff137e24 */ /* 0x000fe2000f8e00ff */
[----:B------:R-:W-:Y:S06]  /*1110*/  @P2 BRA `(.L_x_2590) ;  /* 0x0000000000402947 */ /* 0x000fec0003800000 */
        /* <DEDUP_REMOVED lines=14> */
[----:B------:R-:W-:-:S06]  /*1200*/  UIADD3 UR6, -UR6, UR7, URZ ;  /* 0x0000000706067290 */ /* 0x000fcc000fffe13f */
[----:B------:R-:W-:-:S07]  /*1210*/  IMAD.U32 R19, RZ, RZ, UR6 ;  /* 0x00000006ff137e24 */ /* 0x000fce000f8e00ff */
.L_x_2590:
[----:B------:R-:W-:Y:S05]  /*1220*/  @!P1 BRA `(.L_x_2591) ;  /* 0x0000000000289947 */ /* 0x000fea0003800000 */
[----:B------:R-:W-:Y:S01]  /*1230*/  R2UR UR7, R218 ;  /* 0x00000000da0772ca */ /* 0x000fe200000e0000 */
[----:B------:R-:W-:Y:S01]  /*1240*/  ULDC.64 UR8, c[0x0][0x208] ;  /* 0x0000820000087ab9 */ /* 0x000fe20000000a00 */
[----:B------:R-:W-:-:S11]  /*1250*/  R2UR UR12, R221 ;  /* 0x00000000dd0c72ca */ /* 0x000fd600000e0000 */
[----:B------:R-:W-:-:S04]  /*1260*/  ULEA UR6, UP0, UR7, UR10, 0x2 ;  /* 0x0000000a07067291 */ /* 0x000fc8000f80103f */
[----:B------:R-:W-:Y:S02]  /*1270*/  ULEA.HI.X UR7, UR7, UR11, UR12, 0x2, UP0 ;  /* 0x0000000b07077291 */ /* 0x000fe400080f140c */
[----:B------:R-:W-:-:S04]  /*1280*/  IMAD.U32 R2, RZ, RZ, UR6 ;  /* 0x00000006ff027e24 */ /* 0x000fc8000f8e00ff */
[----:B------:R-:W-:-:S05]  /*1290*/  IMAD.U32 R3, RZ, RZ, UR7 ;  /* 0x00000007ff037e24 */ /* 0x000fca000f8e00ff */
[----:B------:R-:W2:Y:S02]  /*12a0*/  LDG.E R2, desc[UR8][R2.64] ;  /* 0x0000000802027981 */ /* 0x000ea4000c1e1900 */
[----:B--2---:R-:W-:Y:S01]  /*12b0*/  R2UR UR8, R2 ;  /* 0x00000000020872ca */ /* 0x004fe200000e0000 */
[----:B------:R-:W-:-:S14]  /*12c0*/  BRA `(.L_x_2592) ;  /* 0x00000000003c7947 */ /* 0x000fdc0003800000 */
.L_x_2591:
        /* <DEDUP_REMOVED lines=15> */
.L_x_2592:
[----:B------:R-:W-:Y:S01]  /*13c0*/  UIADD3 UR9, -UR4, UR8, URZ ;  /* 0x0000000804097290 */ /* 0x000fe2000fffe13f */
[----:B------:R-:W-:Y:S01]  /*13d0*/  R2UR UR7, R19 ;  /* 0x00000000130772ca */ /* 0x000fe200000e0000 */
[----:B------:R-:W-:Y:S01]  /*13e0*/  USHF.L.U32 UR5, UR5, 0x7, URZ ;  /* 0x0000000705057899 */ /* 0x000fe2000800063f */
[----:B------:R-:W-:Y:S01]  /*13f0*/  PLOP3.LUT P0, PT, PT, PT, PT, 0x80, 0x0 ;  /* 0x000000000000781c */ /* 0x000fe20003f0f070 */
[----:B------:R-:W-:Y:S01]  /*1400*/  ULDC UR4, c[0x0][0x448] ;  /* 0x0001120000047ab9 */ /* 0x000fe20000000800 */
[----:B------:R-:W-:Y:S01]  /*1410*/  IMAD.MOV.U32 R0, RZ, RZ, RZ ;  /* 0x000000ffff007224 */ /* 0x000fe200078e00ff */
[----:B------:R-:W-:Y:S01]  /*1420*/  UISETP.NE.AND UP0, UPT, UR4, 0x1, UPT ;  /* 0x000000010400788c */ /* 0x000fe2000bf05270 */
[----:B------:R-:W-:Y:S01]  /*1430*/  IMAD.U32 R22, RZ, RZ, UR9 ;  /* 0x00000009ff167e24 */ /* 0x000fe2000f8e00ff */
[----:B------:R-:W-:Y:S02]  /*1440*/  UIADD3 UR6, UR5, 0x7f, URZ ;  /* 0x0000007f05067890 */ /* 0x000fe4000fffe03f */
[----:B------:R-:W-:Y:S01]  /*1450*/  IMAD.U32 R23, RZ, RZ, UR5 ;  /* 0x00000005ff177e24 */ /* 0x000fe2000f8e00ff */
[----:B------:R-:W-:-:S02]  /*1460*/  CS2R R2, SRZ ;  /* 0x0000000000027805 */ /* 0x000fc4000001ff00 */
[----:B------:R-:W-:Y:S02]  /*1470*/  CS2R R150, SRZ ;  /* 0x0000000000967805 */ /* 0x000fe4000001ff00 */
[----:B------:R-:W-:Y:S02]  /*1480*/  CS2R R148, SRZ ;  /* 0x0000000000947805 */ /* 0x000fe4000001ff00 */
[----:B------:R-:W-:Y:S01]  /*1490*/  CS2R R146, SRZ ;  /* 0x0000000000927805 */ /* 0x000fe2000001ff00 */
[----:B------:R-:W-:Y:S01]  /*14a0*/  UIADD3 UR7, UR9, 0x50, -UR7 ;  /* 0x0000005009077890 */ /* 0x000fe2000fffe807 */
[----:B------:R-:W-:Y:S02]  /*14b0*/  CS2R R144, SRZ ;  /* 0x0000000000907805 */ /* 0x000fe4000001ff00 */
[----:B------:R-:W-:Y:S01]  /*14c0*/  CS2R R142, SRZ ;  /* 0x00000000008e7805 */ /* 0x000fe2000001ff00 */
[----:B------:R-:W-:Y:S01]  /*14d0*/  @UP0 ULDC UR4, c[0x0][0x44c] ;  /* 0x0001130000040ab9 */ /* 0x000fe20000000800 */
[----:B------:R-:W-:Y:S01]  /*14e0*/  @UP0 ULDC UR8, c[0x0][0x450] ;  /* 0x0001140000080ab9 */ /* 0x000fe20000000800 */
[----:B------:R-:W-:Y:S01]  /*14f0*/  UIMAD.WIDE.U32 UR4, UR6, UR4, URZ ;  /* 0x00000004060472a5 */ /* 0x000fe2000f8e003f */
[----:B------:R-:W-:Y:S01]  /*1500*/  CS2R R140, SRZ ;  /* 0x00000000008c7805 */ /* 0x000fe2000001ff00 */
[----:B------:R-:W-:Y:S01]  /*1510*/  UIADD3 UR4, UR9, 0x4f, URZ ;  /* 0x0000004f09047890 */ /* 0x000fe2000fffe03f */
[----:B------:R-:W-:Y:S01]  /*1520*/  CS2R R138, SRZ ;  /* 0x00000000008a7805 */ /* 0x000fe2000001ff00 */
[----:B------:R-:W-:Y:S01]  /*1530*/  @UP0 USHF.R.U32.HI UR6, URZ, UR8, UR5 ;  /* 0x000000083f060299 */ /* 0x000fe20008011605 */
[----:B------:R-:W-:Y:S01]  /*1540*/  CS2R R136, SRZ ;  /* 0x0000000000887805 */ /* 0x000fe2000001ff00 */
[----:B------:R-:W-:Y:S01]  /*1550*/  UIMAD.WIDE UR4, UR4, 0x66666667, URZ ;  /* 0x66666667040478a5 */ /* 0x000fe2000f8e023f */
[----:B------:R-:W-:Y:S01]  /*1560*/  CS2R R134, SRZ ;  /* 0x0000000000867805 */ /* 0x000fe2000001ff00 */
[----:B------:R-:W-:Y:S01]  /*1570*/  UIADD3 UR6, UR7, UR6, URZ ;  /* 0x0000000607067290 */ /* 0x000fe2000fffe03f */
[----:B------:R-:W-:Y:S01]  /*1580*/  CS2R R132, SRZ ;  /* 0x0000000000847805 */ /* 0x000fe2000001ff00 */
[----:B------:R-:W-:Y:S01]  /*1590*/  USHF.R.U32.HI UR4, URZ, 0x1f, UR5 ;  /* 0x0000001f3f047899 */ /* 0x000fe20008011605 */
[----:B------:R-:W-:Y:S01]  /*15a0*/  CS2R R130, SRZ ;  /* 0x0000000000827805 */ /* 0x000fe2000001ff00 */
[----:B------:R-:W-:Y:S01]  /*15b0*/  UIMAD.WIDE UR6, UR6, 0x66666667, URZ ;  /* 0x66666667060678a5 */ /* 0x000fe2000f8e023f */
[----:B------:R-:W-:Y:S01]  /*15c0*/  CS2R R128, SRZ ;  /* 0x0000000000807805 */ /* 0x000fe2000001ff00 */
[----:B------:R-:W-:Y:S01]  /*15d0*/  ULEA.HI.SX32 UR4, UR5, UR4, 0x1b ;  /* 0x0000000405047291 */ /* 0x000fe2000f8fda3f */
[----:B------:R-:W-:Y:S01]  /*15e0*/  CS2R R126, SRZ ;  /* 0x00000000007e7805 */ /* 0x000fe2000001ff00 */
[----:B------:R-:W-:Y:S01]  /*15f0*/  USHF.R.U32.HI UR6, URZ, 0x1f, UR7 ;  /* 0x0000001f3f067899 */ /* 0x000fe20008011607 */
[----:B------:R-:W-:-:S02]  /*1600*/  CS2R R124, SRZ ;  /* 0x00000000007c7805 */ /* 0x000fc4000001ff00 */
[----:B------:R-:W-:Y:S02]  /*1610*/  CS2R R122, SRZ ;  /* 0x00000000007a7805 */ /* 0x000fe4000001ff00 */
[----:B------:R-:W-:Y:S01]  /*1620*/  CS2R R120, SRZ ;  /* 0x0000000000787805 */ /* 0x000fe2000001ff00 */
[----:B------:R-:W-:Y:S01]  /*1630*/  ULEA.HI.SX32 UR6, UR7, UR6, 0x1b ;  /* 0x0000000607067291 */ /* 0x000fe2000f8fda3f */
[----:B------:R-:W-:Y:S02]  /*1640*/  CS2R R118, SRZ ;  /* 0x0000000000767805 */ /* 0x000fe4000001ff00 */
[----:B------:R-:W-:Y:S02]  /*1650*/  CS2R R116, SRZ ;  /* 0x0000000000747805 */ /* 0x000fe4000001ff00 */
[----:B------:R-:W-:Y:S01]  /*1660*/  CS2R R114, SRZ ;  /* 0x0000000000727805 */ /* 0x000fe2000001ff00 */
[----:B------:R-:W-:Y:S01]  /*1670*/  UISETP.LT.AND UP0, UPT, UR4, UR6, UPT ;  /* 0x000000060400728c */ /* 0x000fe2000bf01270 */
[----:B------:R-:W-:-:S02]  /*1680*/  CS2R R112, SRZ ;  /* 0x0000000000707805 */ /* 0x000fc4000001ff00 */
[----:B------:R-:W-:Y:S02]  /*1690*/  CS2R R110, SRZ ;  /* 0x00000000006e7805 */ /* 0x000fe4000001ff00 */
[----:B------:R-:W-:Y:S01]  /*16a0*/  CS2R R108, SRZ ;  /* 0x00000000006c7805 */ /* 0x000fe2000001ff00 */
[----:B------:R-:W-:Y:S01]  /*16b0*/  USEL UR61, UR4, UR6, UP0 ;  /* 0x00000006043d7287 */ /* 0x000fe20008000000 */
[----:B------:R-:W-:Y:S01]  /*16c0*/  IMAD.MOV.U32 R170, RZ, RZ, RZ ;  /* 0x000000ffffaa7224 */ /* 0x000fe200078e00ff */
[----:B------:R-:W-:Y:S02]  /*16d0*/  CS2R R168, SRZ ;  /* 0x0000000000a87805 */ /* 0x000fe4000001ff00 */
[----:B------:R-:W-:Y:S01]  /*16e0*/  CS2R R104, SRZ ;  /* 0x0000000000687805 */ /* 0x000fe2000001ff00 */
[----:B------:R-:W-:Y:S01]  /*16f0*/  UISETP.GE.AND UP0, UPT, UR61, 0x1, UPT ;  /* 0x000000013d00788c */ /* 0x000fe2000bf06270 */
[----:B------:R-:W-:Y:S02]  /*1700*/  CS2R R166, SRZ ;  /* 0x0000000000a67805 */ /* 0x000fe4000001ff00 */
[----:B------:R-:W-:Y:S01]  /*1710*/  CS2R R100, SRZ ;  /* 0x0000000000647805 */ /* 0x000fe2000001ff00 */
[----:B------:R-:W-:Y:S01]  /*1720*/  IMAD.MOV.U32 R17, RZ, RZ, RZ ;  /* 0x000000ffff117224 */ /* 0x000fe200078e00ff */
[----:B------:R-:W-:-:S02]  /*1730*/  CS2R R96, SRZ ;  /* 0x0000000000607805 */ /* 0x000fc4000001ff00 */
[----:B------:R-:W-:Y:S02]  /*1740*/  CS2R R90, SRZ ;  /* 0x00000000005a7805 */ /* 0x000fe4000001ff00 */
[----:B------:R-:W-:Y:S02]  /*1750*/  PLOP3.LUT P1, PT, PT, PT, UP0, 0x80, 0x0 ;  /* 0x000000000000781c */ /* 0x000fe40003f2f008 */
        /* <DEDUP_REMOVED lines=68> */
.L_x_2594:
        /* <DEDUP_REMOVED lines=12> */
.L_x_2779:
[----:B------:R-:W-:Y:S05]  /*1c60*/  @!P0 BRA `(.L_x_2596) ;  /* 0x0000000000048947 */ /* 0x000fea0003800000 */
[----:B------:R-:W-:Y:S01]  /*1c70*/  BPT.TRAP 0x1 ;  /* 0x000000040000795c */ /* 0x000fe20000300000 */
.L_x_2596:
        /* <DEDUP_REMOVED lines=9> */
.L_x_2597:
[----:B------:R-:W2:Y:S02]  /*1d10*/  S2R R2, SR_TID.X ;  /* 0x0000000000027919 */ /* 0x000ea40000002100 */
[----:B--2---:R-:W-:Y:S01]  /*1d20*/  LOP3.LUT P1, RZ, R2, 0x7f, RZ, 0xc0, !PT ;  /* 0x0000007f02ff7812 */ /* 0x004fe2000782c0ff */
[----:B-1----:R-:W-:-:S12]  /*1d30*/  @P2 BRA `(.L_x_2598) ;  /* 0x0000000000082947 */ /* 0x002fd80003800000 */
[----:B------:R-:W1:Y:S02]  /*1d40*/  SYNCS.PHASECHK.TRANS64.TRYWAIT P2, [R0+URZ+0x38830], R3 ;  /* 0x03883003000075a7 */ /* 0x000e64000804017f */
[----:B-1----:R-:W-:Y:S05]  /*1d50*/  @!P2 BRA `(.L_x_2599) ;  /* 0x000001680020a947 */ /* 0x002fea0003800000 */
.L_x_2598:
        /* <DEDUP_REMOVED lines=232> */
[----:B------:R-:W-:Y:S02]  /*2be0*/  UIADD3 UR5, UR5, 0xc06, URZ ;  /* 0x00000c0605057890 */ /* 0x000fe4000fffe03f */
[----:B------:R-:W-:-:S05]  /*2bf0*/  UIADD3 UR7, UR4, 0x786, URZ ;  /* 0x0000078604077890 */ /* 0x000fca000fffe03f */
[----:B------:R-:W-:Y:S02]  /*2c00*/  UMOV UR56, UR5 ;  /* 0x0000000500387c82 */ /* 0x000fe40008000000 */
[----:B------:R-:W-:Y:S01]  /*2c10*/  UMOV UR58, UR7 ;  /* 0x00000007003a7c82 */ /* 0x000fe20008000000 */
[----:B------:R-:W-:Y:S01]  /*2c20*/  IMAD.U32 R6, RZ, RZ, UR56 ;  /* 0x00000038ff067e24 */ /* 0x000fe2000f8e00ff */
        /* <DEDUP_REMOVED lines=27> */
[----:B------:R-:W-:-:S06]  /*2de0*/  IMAD.U32 R233, RZ, RZ, UR11 ;  /* 0x0000000bffe97e24 */ /* 0x000fcc000f8e00ff */
        /* <DEDUP_REMOVED lines=26> */
[----:B------:R-:W-:Y:S01]  /*2f90*/  R2UR UR14, R19 ;  /* 0x00000000130e72ca */ /* 0x000fe200000e0000 */
        /* <DEDUP_REMOVED lines=216> */
[----:B------:R-:W-:-:S04]  /*3d20*/  UIADD3 UR6, UR4, 0x984, URZ ;  /* 0x0000098404067890 */ /* 0x000fc8000fffe03f */
[----:B------:R-:W-:-:S05]  /*3d30*/  PLOP3.LUT P2, PT, PT, PT, UP0, 0x80, 0x0 ;  /* 0x000000000000781c */ /* 0x000fca0003f4f008 */
[----:B------:R-:W-:-:S08]  /*3d40*/  @UP0 ULDC UR5, c[0x0][0x44c] ;  /* 0x0001130000050ab9 */ /* 0x000fd00000000800 */
[----:B------:R-:W-:Y:S01]  /*3d50*/  @P2 IMAD.HI.U32 R3, R2, UR5, RZ ;  /* 0x0000000502032c27 */ /* 0x000fe2000f8e00ff */
[----:B------:R-:W-:-:S04]  /*3d60*/  @UP0 ULDC UR5, c[0x0][0x450] ;  /* 0x0001140000050ab9 */ /* 0x000fc80000000800 */
[----:B------:R-:W-:Y:S01]  /*3d70*/  @P2 SHF.R.U32.HI R2, RZ, UR5, R3 ;  /* 0x00000005ff022c19 */ /* 0x000fe20008011603 */
[----:B------:R-:W-:-:S04]  /*3d80*/  UIMAD UR5, UR61, -0x50, UR15 ;  /* 0xffffffb03d0578a4 */ /* 0x000fc8000f8e020f */
[----:B------:R-:W0:Y:S01]  /*3d90*/  SHFL.IDX PT, R5, R2, 0x1, 0x1c1f ;  /* 0x003c1f0002057f89 */ /* 0x000e2200000e0000 */
[----:B------:R-:W-:-:S03]  /*3da0*/  UIADD3 UR5, UR5, 0x50, URZ ;  /* 0x0000005005057890 */ /* 0x000fc6000fffe03f */
[----:B------:R-:W1:Y:S03]  /*3db0*/  SHFL.IDX PT, R2, R2, RZ, 0x1c1f ;  /* 0x001c1fff02027589 */ /* 0x000e6600000e0000 */
[----:B------:R-:W-:Y:S01]  /*3dc0*/  IMAD.U32 R3, RZ, RZ, UR5 ;  /* 0x00000005ff037e24 */ /* 0x000fe2000f8e00ff */
[----:B------:R-:W-:-:S03]  /*3dd0*/  UMOV UR5, UR19 ;  /* 0x0000001300057c82 */ /* 0x000fc60008000000 */
[----:B------:R-:W-:Y:S01]  /*3de0*/  IMAD R3, R212, -0x2, R3 ;  /* 0xfffffffed4037824 */ /* 0x000fe200078e0203 */
        /* <DEDUP_REMOVED lines=23> */
[----:B------:R-:W-:Y:S02]  /*3f60*/  UMOV UR6, 0xffffffb0 ;  /* 0xffffffb000067882 */ /* 0x000fe40000000000 */
[----:B------:R-:W-:-:S06]  /*3f70*/  UIMAD UR6, UR61, UR6, 0x51 ;  /* 0x000000513d0674a4 */ /* 0x000fcc000f8e0206 */
[----:B------:R-:W-:Y:S01]  /*3f80*/  IMAD.U32 R21, RZ, RZ, UR6 ;  /* 0x00000006ff157e24 */ /* 0x000fe2000f8e00ff */
[----:B------:R-:W-:-:S03]  /*3f90*/  UIADD3 UR6, UR4, 0x986, URZ ;  /* 0x0000098604067890 */ /* 0x000fc6000fffe03f */
[----:B------:R-:W-:Y:S02]  /*3fa0*/  IMAD R4, R212, -0x2, R21 ;  /* 0xfffffffed4047824 */ /* 0x000fe400078e0215 */
[----:B------:R-:W-:-:S05]  /*3fb0*/  IMAD.U32 R21, RZ, RZ, UR14 ;  /* 0x0000000eff157e24 */ /* 0x000fca000f8e00ff */
[----:B------:R-:W-:-:S04]  /*3fc0*/  IADD3 R4, -R21, UR15, R4 ;  /* 0x0000000f15047c10 */ /* 0x000fc8000fffe104 */
[-CC-:B0-----:R-:W-:Y:S02]  /*3fd0*/  VIADDMNMX R5, R5, R4.reuse, R3.reuse, PT ;  /* 0x0000000405057246 */ /* 0x181fe40003800103 */
[----:B-1----:R-:W-:Y:S02]  /*3fe0*/  VIADDMNMX R3, R2, R4, R3, PT ;  /* 0x0000000402037246 */ /* 0x002fe40003800103 */
[C---:B------:R-:W-:Y:S02]  /*3ff0*/  ISETP.GT.AND P3, PT, R5.reuse, RZ, PT ;  /* 0x000000ff0500720c */ /* 0x040fe40003f64270 */
[C---:B------:R-:W-:Y:S02]  /*4000*/  ISETP.GT.AND P4, PT, R5.reuse, 0x1, PT ;  /* 0x000000010500780c */ /* 0x040fe40003f84270 */
        /* <DEDUP_REMOVED lines=15> */
[C---:B------:R-:W-:Y:S01]  /*4100*/  ISETP.GT.AND P3, PT, R5.reuse, 0x9, PT ;  /* 0x000000090500780c */ /* 0x040fe20003f64270 */
        /* <DEDUP_REMOVED lines=66> */
[----:B------:R-:W-:Y:S01]  /*4530*/  @UP0 ULDC UR10, c[0x0][0x450] ;  /* 0x00011400000a0ab9 */ /* 0x000fe20000000800 */
[----:B------:R-:W-:Y:S01]  /*4540*/  FSEL R39, R39, -INF , P3 ;  /* 0xff80000027277808 */ /* 0x000fe20001800000 */
[----:B------:R-:W-:Y:S01]  /*4550*/  @UP0 USHF.R.U32.HI UR4, URZ, UR10, UR7 ;  /* 0x0000000a3f040299 */ /* 0x000fe20008011607 */
[----:B------:R-:W-:-:S02]  /*4560*/  FMNMX.FTZ R14, R38, R21, !PT ;  /* 0x00000015260e7209 */ /* 0x000fc40007810000 */
[----:B------:R-:W-:Y:S01]  /*4570*/  ISETP.GT.AND P3, PT, R5, 0x41, PT ;  /* 0x000000410500780c */ /* 0x000fe20003f64270 */
[----:B------:R-:W-:Y:S01]  /*4580*/  UIADD3 UR6, UR4, UR15, -UR14 ;  /* 0x0000000f04067290 */ /* 0x000fe2000fffe80e */
[----:B------:R-:W-:-:S03]  /*4590*/  FMNMX.FTZ R21, R39, R14, !PT ;  /* 0x0000000e27157209 */ /* 0x000fc60007810000 */
        /* <DEDUP_REMOVED lines=259> */
.L_x_2609:
        /* <DEDUP_REMOVED lines=9> */
.L_x_2601:
        /* <DEDUP_REMOVED lines=9> */
.L_x_2602:
[----:B-1----:R-:W-:Y:S05]  /*56f0*/  @P3 BRA `(.L_x_2603) ;  /* 0x00000000000c3947 */ /* 0x002fea0003800000 */
[----:B------:R-:W-:-:S13]  /*5700*/  R2UR UR4, R3 ;  /* 0x00000000030472ca */ /* 0x000fda00000e0000 */
[----:B------:R-:W1:Y:S02]  /*5710*/  SYNCS.PHASECHK.TRANS64.TRYWAIT P3, [UR4+0x38830], R4 ;  /* 0x03883004ff0075a7 */ /* 0x000e640008060144 */
[----:B-1----:R-:W-:Y:S05]  /*5720*/  @!P3 BRA `(.L_x_2604) ;  /* 0x0000012c00c0b947 */ /* 0x002fea0003800000 */
.L_x_2603:
        /* <DEDUP_REMOVED lines=23> */
[----:B------:R-:W-:Y:S01]  /*58a0*/  UIADD3 UR58, UR4, 0x80, URZ ;  /* 0x00000080043a7890 */ /* 0x000fe2000fffe03f */
[-C--:B------:R-:W-:Y:S01]  /*58b0*/  FMUL.FTZ R28, R28, R0.reuse ;  /* 0x000000001c1c7220 */ /* 0x080fe20000410000 */
        /* <DEDUP_REMOVED lines=57> */
[----:B------:R-:W-:Y:S01]  /*5c50*/  UIADD3 UR58, UR4, 0x100, URZ ;  /* 0x00000100043a7890 */ /* 0x000fe2000fffe03f */
[-C--:B------:R-:W-:Y:S01]  /*5c60*/  FMUL.FTZ R105, R105, R0.reuse ;  /* 0x0000000069697220 */ /* 0x080fe20000410000 */
[----:B------:R-:W-:Y:S01]  /*5c70*/  UMOV UR56, UR14 ;  /* 0x0000000e00387c82 */ /* 0x000fe20008000000 */
[----:B------:R-:W-:Y:S01]  /*5c80*/  UMOV UR57, UR15 ;  /* 0x0000000f00397c82 */ /* 0x000fe20008000000 */
        /* <DEDUP_REMOVED lines=97> */
[----:B------:R-:W-:Y:S01]  /*62a0*/  UIADD3 UR58, UR4, 0x200, URZ ;  /* 0x00000200043a7890 */ /* 0x000fe2000fffe03f */
[----:B------:R-:W-:Y:S01]  /*62b0*/  UMOV UR56, UR14 ;  /* 0x0000000e00387c82 */ /* 0x000fe20008000000 */
[----:B------:R-:W-:Y:S01]  /*62c0*/  UMOV UR57, UR15 ;  /* 0x0000000f00397c82 */ /* 0x000fe20008000000 */
[----:B------:R-:W-:Y:S01]  /*62d0*/  UMOV UR59, 0x40000040 ;  /* 0x40000040003b7882 */ /* 0x000fe20000000000 */
        /* <DEDUP_REMOVED lines=104> */
[----:B------:R-:W-:Y:S02]  /*6960*/  UIADD3 UR10, UR4, 0x986, URZ ;  /* 0x00000986040a7890 */ /* 0x000fe4000fffe03f */
        /* <DEDUP_REMOVED lines=23> */
[----:B------:R-:W-:Y:S02]  /*6ae0*/  R2UR UR14, R6 ;  /* 0x00000000060e72ca */ /* 0x000fe400000e0000 */
[----:B------:R-:W-:-:S11]  /*6af0*/  R2UR UR15, R7 ;  /* 0x00000000070f72ca */ /* 0x000fd600000e0000 */
[----:B------:R-:W-:Y:S02]  /*6b00*/  UMOV UR56, UR14 ;  /* 0x0000000e00387c82 */ /* 0x000fe40008000000 */
        /* <DEDUP_REMOVED lines=263> */
.L_x_2605:
        /* <DEDUP_REMOVED lines=8> */
.L_x_2606:
[----:B--2---:R-:W-:Y:S05]  /*7c00*/  @P3 BRA `(.L_x_2607) ;  /* 0x0000000000083947 */ /* 0x004fea0003800000 */
[----:B------:R-:W2:Y:S02]  /*7c10*/  SYNCS.PHASECHK.TRANS64.TRYWAIT P3, [UR4+0x38850], R0 ;  /* 0x03885000ff0075a7 */ /* 0x000ea40008060144 */
[----:B--2---:R-:W-:Y:S05]  /*7c20*/  @!P3 BRA `(.L_x_2608) ;  /* 0x00000108009cb947 */ /* 0x004fea0003800000 */
.L_x_2607:
[----:B------:R-:W-:Y:S01]  /*7c30*/  R2UR UR5, R17 ;  /* 0x00000000110572ca */ /* 0x000fe200000e0000 */
[----:B------:R-:W-:Y:S01]  /*7c40*/  WARPGROUP.ARRIVE ;  /* 0x00000000000079c5 */ /* 0x000fe20000000000 */
[----:B------:R-:W-:Y:S01]  /*7c50*/  UMOV UR7, 0x40000040 ;  /* 0x4000004000077882 */ /* 0x000fe20000000000 */
[----:B------:R-:W-:Y:S02]  /*7c60*/  R2UR UR18, R23 ;  /* 0x00000000171272ca */ /* 0x000fe400000e0000 */
[----:B------:R-:W-:Y:S02]  /*7c70*/  R2UR UR11, R234 ;  /* 0x00000000ea0b72ca */ /* 0x000fe400000e0000 */
[----:B------:R-:W-:Y:S02]  /*7c80*/  R2UR UR15, R19 ;  /* 0x00000000130f72ca */ /* 0x000fe400000e0000 */
[----:B------:R-:W-:-:S04]  /*7c90*/  R2UR UR14, R22 ;  /* 0x00000000160e72ca */ /* 0x000fc800000e0000 */
[----:B------:R-:W-:-:S03]  /*7ca0*/  UIADD3 UR5, UR5, 0x400, URZ ;  /* 0x0000040005057890 */ /* 0x000fc6000fffe03f */
[----:B-12---:R-:W-:Y:S01]  /*7cb0*/  VIADD R0, R213, UR18 ;  /* 0x00000012d5007c36 */ /* 0x006fe20008000000 */
[----:B------:R-:W-:-:S04]  /*7cc0*/  USHF.R.U32.HI UR5, URZ, 0x4, UR5 ;  /* 0x000000043f057899 */ /* 0x000fc80008011605 */
[----:B------:R-:W-:-:S04]  /*7cd0*/  ULOP3.LUT UR5, UR5, 0x3fff, URZ, 0xc0, !UPT ;  /* 0x00003fff05057892 */ /* 0x000fc8000f8ec03f */
[----:B------:R-:W-:-:S04]  /*7ce0*/  ULOP3.LUT UR5, UR5, 0x2800000, URZ, 0xfc, !UPT ;  /* 0x0280000005057892 */ /* 0x000fc8000f8efc3f */
[----:B------:R-:W-:-:S03]  /*7cf0*/  UIMAD UR10, UR61, 0xa00, UR5 ;  /* 0x00000a003d0a78a4 */ /* 0x000fc6000f8e0205 */
[----:B------:R-:W-:Y:S01]  /*7d00*/  @UP0 ULDC UR5, c[0x0][0x44c] ;  /* 0x0001130000050ab9 */ /* 0x000fe20000000800 */
[----:B------:R-:W-:Y:S01]  /*7d10*/  UMOV UR61, UR60 ;  /* 0x0000003c003d7c82 */ /* 0x000fe20008000000 */
[----:B------:R-:W-:Y:S01]  /*7d20*/  @P2 IMAD.HI.U32 R2, R0, UR5, RZ ;  /* 0x0000000500022c27 */ /* 0x000fe2000f8e00ff */
[----:B------:R-:W-:Y:S01]  /*7d30*/  @UP0 ULDC UR5, c[0x0][0x450] ;  /* 0x0001140000050ab9 */ /* 0x000fe20000000800 */
[----:B------:R-:W-:Y:S02]  /*7d40*/  UMOV UR6, UR10 ;  /* 0x0000000a00067c82 */ /* 0x000fe40008000000 */
[----:B------:R-:W-:Y:S01]  /*7d50*/  HGMMA.64x256x16.F32 R24, R208, gdesc[UR4].tnspB, R24, gsb0 ;  /* 0x43e00004d0187df0 */ /* 0x000fe20008000818 */
[----:B------:R-:W-:Y:S01]  /*7d60*/  UIADD3 UR6, UR10, 0x80, URZ ;  /* 0x000000800a067890 */ /* 0x000fe2000fffe03f */
[----:B------:R-:W-:Y:S01]  /*7d70*/  @P2 SHF.R.U32.HI R0, RZ, UR5, R2 ;  /* 0x00000005ff002c19 */ /* 0x000fe20008011602 */
[----:B------:R-:W-:Y:S01]  /*7d80*/  UMOV UR7, 0x40000040 ;  /* 0x4000004000077882 */ /* 0x000fe20000000000 */
[----:B------:R-:W-:-:S02]  /*7d90*/  UMOV UR5, 0x1 ;  /* 0x0000000100057882 */ /* 0x000fc40000000000 */
[----:B------:R-:W-:Y:S01]  /*7da0*/  UIMAD UR5, UR11, -0x50, UR5 ;  /* 0xffffffb00b0578a4 */ /* 0x000fe2000f8e0205 */
[----:B------:R-:W-:Y:S02]  /*7db0*/  WARPGROUP.DEPBAR.LE gsb0, 0x0 ;  /* 0x00008000000079c5 */ /* 0x000fe40000010000 */
[----:B------:R-:W-:-:S15]  /*7dc0*/  WARPGROUP.ARRIVE ;  /* 0x00000000000079c5 */ /* 0x000fde0000000000 */
[----:B------:R-:W-:-:S04]  /*7dd0*/  NOP ;  /* 0x0000000000007918 */ /* 0x000fc80000000000 */
        /* <DEDUP_REMOVED lines=11> */
[----:B------:R-:W1:Y:S01]  /*7e90*/  SHFL.IDX PT, R201, R0, 0x1, 0x1c1f ;  /* 0x003c1f0000c97f89 */ /* 0x000e6200000e0000 */
[----:B------:R-:W-:-:S15]  /*7ea0*/  IMAD.MOV.U32 R203, RZ, RZ, -0x2 ;  /* 0xfffffffeffcb7424 */ /* 0x000fde00078e00ff */
[----:B------:R-:W-:-:S06]  /*7eb0*/  NOP ;  /* 0x0000000000007918 */ /* 0x000fcc0000000000 */
[----:B------:R-:W-:Y:S01]  /*7ec0*/  HGMMA.64x256x16.F32 R24, R196, gdesc[UR4].tnspB, R24, gsb0 ;  /* 0x43e00004c4187df0 */ /* 0x000fe20008000818 */
[----:B0-----:R-:W-:Y:S01]  /*7ed0*/  IMAD R4, R212, R203, UR5 ;  /* 0x00000005d4047e24 */ /* 0x001fe2000f8e02cb */
[----:B------:R-:W-:Y:S01]  /*7ee0*/  UIADD3 UR6, UR10, 0x200, URZ ;  /* 0x000002000a067890 */ /* 0x000fe2000fffe03f */
[----:B------:R-:W-:Y:S01]  /*7ef0*/  IMAD.U32 R203, RZ, RZ, UR15 ;  /* 0x0000000fffcb7e24 */ /* 0x000fe2000f8e00ff */
[----:B------:R-:W-:Y:S01]  /*7f00*/  UMOV UR7, 0x40000040 ;  /* 0x4000004000077882 */ /* 0x000fe20000000000 */
[----:B------:R-:W-:-:S03]  /*7f10*/  ULDC UR5, c[0x0][0x988] ;  /* 0x0002620000057ab9 */ /* 0x000fc60000000800 */
[----:B------:R-:W-:Y:S02]  /*7f20*/  IADD3 R4, -R203, UR14, R4 ;  /* 0x0000000ecb047c10 */ /* 0x000fe4000fffe104 */
[----:B------:R-:W-:-:S03]  /*7f30*/  R2UR UR14, R3 ;  /* 0x00000000030e72ca */ /* 0x000fc600000e0000 */
[----:B-1----:R-:W-:-:S05]  /*7f40*/  IMAD.IADD R2, R4, 0x1, R201 ;  /* 0x0000000104027824 */ /* 0x002fca00078e02c9 */
[C---:B------:R-:W-:Y:S02]  /*7f50*/  ISETP.GT.AND P3, PT, R2.reuse, RZ, PT ;  /* 0x000000ff0200720c */ /* 0x040fe40003f64270 */
[----:B------:R-:W-:Y:S02]  /*7f60*/  ISETP.GT.AND P4, PT, R2, 0x1, PT ;  /* 0x000000010200780c */ /* 0x000fe40003f84270 */
[----:B------:R-:W-:Y:S02]  /*7f70*/  FSEL R186, R186, -INF , P3 ;  /* 0xff800000baba7808 */ /* 0x000fe40001800000 */
[----:B------:R-:W-:Y:S02]  /*7f80*/  ISETP.GT.AND P3, PT, R2, 0x8, PT ;  /* 0x000000080200780c */ /* 0x000fe40003f64270 */
[----:B------:R-:W-:Y:S02]  /*7f90*/  FSEL R187, R187, -INF , P4 ;  /* 0xff800000bbbb7808 */ /* 0x000fe40002000000 */
        /* <DEDUP_REMOVED lines=48> */
[----:B------:R-:W-:-:S02]  /*82a0*/  ISETP.GT.AND P3, PT, R2, 0x48, PT ;  /* 0x000000480200780c */ /* 0x000fc40003f64270 */
[----:B------:R-:W-:Y:S02]  /*82b0*/  FMNMX.FTZ R201, R155, R200, !PT ;  /* 0x000000c89bc97209 */ /* 0x000fe40007810000 */
[----:B------:R-:W-:Y:S02]  /*82c0*/  FSEL R158, R158, -INF , P3 ;  /* 0xff8000009e9e7808 */ /* 0x000fe40001800000 */
[----:B------:R-:W-:Y:S02]  /*82d0*/  ISETP.GT.AND P4, PT, R2, 0x49, PT ;  /* 0x000000490200780c */ /* 0x000fe40003f84270 */
[----:B------:R-:W-:Y:S02]  /*82e0*/  FMNMX.FTZ R2, R158, R201, !PT ;  /* 0x000000c99e027209 */ /* 0x000fe40007810000 */
[----:B------:R-:W0:Y:S01]  /*82f0*/  SHFL.IDX PT, R201, R0, RZ, 0x1c1f ;  /* 0x001c1fff00c97589 */ /* 0x000e2200000e0000 */
[----:B------:R-:W-:-:S04]  /*8300*/  FSEL R159, R159, -INF , P4 ;  /* 0xff8000009f9f7808 */ /* 0x000fc80002000000 */
[----:B------:R-:W-:-:S05]  /*8310*/  FMNMX.FTZ R200, R159, R2, !PT ;  /* 0x000000029fc87209 */ /* 0x000fca0007810000 */
[----:B------:R-:W1:Y:S01]  /*8320*/  SHFL.BFLY PT, R203, R200, 0x2, 0x1f ;  /* 0x0c401f00c8cb7f89 */ /* 0x000e6200000e0000 */
[----:B0-----:R-:W-:-:S05]  /*8330*/  IMAD.IADD R2, R4, 0x1, R201 ;  /* 0x0000000104027824 */ /* 0x001fca00078e02c9 */
[C---:B------:R-:W-:Y:S02]  /*8340*/  ISETP.GT.AND P3, PT, R2.reuse, RZ, PT ;  /* 0x000000ff0200720c */ /* 0x040fe40003f64270 */
[----:B------:R-:W-:Y:S02]  /*8350*/  ISETP.GT.AND P4, PT, R2, 0x1, PT ;  /* 0x000000010200780c */ /* 0x000fe40003f84270 */
[----:B------:R-:W-:Y:S02]  /*8360*/  FSEL R201, R184, -INF , P3 ;  /* 0xff800000b8c97808 */ /* 0x000fe40001800000 */
[----:B------:R-:W-:Y:S02]  /*8370*/  ISETP.GT.AND P5, PT, R2, 0x8, PT ;  /* 0x000000080200780c */ /* 0x000fe40003fa4270 */
[----:B------:R-:W-:Y:S02]  /*8380*/  FSEL R185, R185, -INF , P4 ;  /* 0xff800000b9b97808 */ /* 0x000fe40002000000 */
[----:B------:R-:W-:-:S02]  /*8390*/  FMNMX.FTZ R0, R201, R20, !PT ;  /* 0x00000014c9007209 */ /* 0x000fc40007810000 */
[----:B-1----:R-:W-:Y:S02]  /*83a0*/  FMNMX.FTZ R203, R200, R203, !PT ;  /* 0x000000cbc8cb7209 */ /* 0x002fe40007810000 */
[----:B------:R-:W-:Y:S02]  /*83b0*/  ISETP.GT.AND P3, PT, R2, 0x9, PT ;  /* 0x000000090200780c */ /* 0x000fe40003f64270 */
[----:B------:R-:W-:Y:S01]  /*83c0*/  FSEL R188, R188, -INF , P5 ;  /* 0xff800000bcbc7808 */ /* 0x000fe20002800000 */
[----:B------:R-:W0:Y:S01]  /*83d0*/  SHFL.BFLY PT, R4, R203, 0x1, 0x1f ;  /* 0x0c201f00cb047f89 */ /* 0x000e2200000e0000 */
[----:B------:R-:W-:Y:S02]  /*83e0*/  FSEL R189, R189, -INF , P3 ;  /* 0xff800000bdbd7808 */ /* 0x000fe40001800000 */
[C---:B------:R-:W-:Y:S02]  /*83f0*/  ISETP.GT.AND P3, PT, R2.reuse, 0x10, PT ;  /* 0x000000100200780c */ /* 0x040fe40003f64270 */
[----:B------:R-:W-:-:S02]  /*8400*/  ISETP.GT.AND P4, PT, R2, 0x11, PT ;  /* 0x000000110200780c */ /* 0x000fc40003f84270 */
[----:B------:R-:W-:Y:S02]  /*8410*/  FSEL R176, R176, -INF , P3 ;  /* 0xff800000b0b07808 */ /* 0x000fe40001800000 */
[C---:B------:R-:W-:Y:S02]  /*8420*/  ISETP.GT.AND P3, PT, R2.reuse, 0x18, PT ;  /* 0x000000180200780c */ /* 0x040fe40003f64270 */
[----:B------:R-:W-:Y:S02]  /*8430*/  FSEL R177, R177, -INF , P4 ;  /* 0xff800000b1b17808 */ /* 0x000fe40002000000 */
[----:B------:R-:W-:Y:S02]  /*8440*/  ISETP.GT.AND P5, PT, R2, 0x19, PT ;  /* 0x000000190200780c */ /* 0x000fe40003fa4270 */
[----:B------:R-:W-:Y:S02]  /*8450*/  FSEL R180, R180, -INF , P3 ;  /* 0xff800000b4b47808 */ /* 0x000fe40001800000 */
[----:B------:R-:W-:-:S02]  /*8460*/  FSEL R181, R181, -INF , P5 ;  /* 0xff800000b5b57808 */ /* 0x000fc40002800000 */
[C---:B------:R-:W-:Y:S02]  /*8470*/  ISETP.GT.AND P4, PT, R2.reuse, 0x20, PT ;  /* 0x000000200200780c */ /* 0x040fe40003f84270 */
[C---:B------:R-:W-:Y:S02]  /*8480*/  ISETP.GT.AND P5, PT, R2.reuse, 0x21, PT ;  /* 0x000000210200780c */ /* 0x040fe40003fa4270 */
[C---:B------:R-:W-:Y:S02]  /*8490*/  ISETP.GT.AND P3, PT, R2.reuse, 0x28, PT ;  /* 0x000000280200780c */ /* 0x040fe40003f64270 */
[----:B0-----:R-:W-:Y:S02]  /*84a0*/  FMNMX.FTZ R4, R203, R4, !PT ;  /* 0x00000004cb047209 */ /* 0x001fe40007810000 */
[----:B------:R-:W-:Y:S02]  /*84b0*/  FSEL R169, R169, -INF , P5 ;  /* 0xff800000a9a97808 */ /* 0x000fe40002800000 */
[----:B------:R-:W-:-:S02]  /*84c0*/  ISETP.GT.AND P5, PT, R2, 0x29, PT ;  /* 0x000000290200780c */ /* 0x000fc40003fa4270 */
[----:B------:R-:W-:Y:S02]  /*84d0*/  FSEL R172, R172, -INF , P3 ;  /* 0xff800000acac7808 */ /* 0x000fe40001800000 */
[----:B------:R-:W-:Y:S02]  /*84e0*/  FSEL R173, R173, -INF , P5 ;  /* 0xff800000adad7808 */ /* 0x000fe40002800000 */
[C---:B------:R-:W-:Y:S02]  /*84f0*/  ISETP.GT.AND P3, PT, R2.reuse, 0x30, PT ;  /* 0x000000300200780c */ /* 0x040fe40003f64270 */
[----:B------:R-:W-:Y:S02]  /*8500*/  ISETP.GT.AND P5, PT, R2, 0x31, PT ;  /* 0x000000310200780c */ /* 0x000fe40003fa4270 */
[----:B------:R-:W-:Y:S02]  /*8510*/  FSEL R160, R160, -INF , P3 ;  /* 0xff800000a0a07808 */ /* 0x000fe40001800000 */
        /* <DEDUP_REMOVED lines=10> */
[----:B------:R-:W-:Y:S01]  /*85c0*/  ISETP.GT.AND P5, PT, R2, 0x49, PT ;  /* 0x000000490200780c */ /* 0x000fe20003fa4270 */
[----:B------:R-:W-:Y:S02]  /*85d0*/  WARPGROUP.DEPBAR.LE gsb0, 0x0 ;  /* 0x00008000000079c5 */ /* 0x000fe40000010000 */
[----:B------:R-:W-:Y:S01]  /*85e0*/  FMNMX.FTZ R197, R185, R0, !PT ;  /* 0x00000000b9c57209 */ /* 0x000fe20007810000 */
[----:B------:R-:W-:-:S03]  /*85f0*/  WARPGROUP.ARRIVE ;  /* 0x00000000000079c5 */ /* 0x000fc60000000000 */
[----:B------:R-:W-:-:S03]  /*8600*/  FMNMX.FTZ R0, R188, R197, !PT ;  /* 0x000000c5bc007209 */ /* 0x000fc60007810000 */
[----:B------:R-:W-:Y:S01]  /*8610*/  HGMMA.64x256x16.F32 R24, R192, gdesc[UR4].tnspB, R24, gsb0 ;  /* 0x43e00004c0187df0 */ /* 0x000fe20008000818 */
[----:B------:R-:W-:Y:S02]  /*8620*/  FMNMX.FTZ R197, R189, R0, !PT ;  /* 0x00000000bdc57209 */ /* 0x000fe40007810000 */
[----:B------:R-:W-:Y:S02]  /*8630*/  R2UR UR6, R235 ;  /* 0x00000000eb0672ca */ /* 0x000fe400000e0000 */
[----:B------:R-:W-:-:S04]  /*8640*/  FMNMX.FTZ R0, R176, R197, !PT ;  /* 0x000000c5b0007209 */ /* 0x000fc80007810000 */
[----:B------:R-:W-:Y:S02]  /*8650*/  FMNMX.FTZ R197, R177, R0, !PT ;  /* 0x00000000b1c57209 */ /* 0x000fe40007810000 */
[----:B------:R-:W-:Y:S01]  /*8660*/  FSEL R0, R168, -INF , P4 ;  /* 0xff800000a8007808 */ /* 0x000fe20002000000 */
[----:B------:R-:W-:Y:S01]  /*8670*/  FMUL.FTZ R168, R4, UR5 ;  /* 0x0000000504a87c20 */ /* 0x000fe20008410000 */
[----:B------:R-:W-:Y:S02]  /*8680*/  FMNMX.FTZ R184, R180, R197, !PT ;  /* 0x000000c5b4b87209 */ /* 0x000fe40007810000 */
[----:B------:R-:W-:Y:S01]  /*8690*/  FSETP.NEU.FTZ.AND P4, PT, R4, -INF , PT ;  /* 0xff8000000400780b */ /* 0x000fe20003f9d000 */
[----:B------:R-:W-:Y:S01]  /*86a0*/  UISETP.GT.AND UP1, UPT, UR11, UR6, UPT ;  /* 0x000000060b00728c */ /* 0x000fe2000bf24270 */
[----:B------:R-:W-:Y:S02]  /*86b0*/  FMNMX.FTZ R3, R181, R184, !PT ;  /* 0x000000b8b5037209 */ /* 0x000fe40007810000 */
[----:B------:R-:W-:-:S02]  /*86c0*/  FSEL R168, R168, RZ, P4 ;  /* 0x000000ffa8a87208 */ /* 0x000fc40002000000 */
[----:B------:R-:W-:Y:S02]  /*86d0*/  FMNMX.FTZ R184, R0, R3, !PT ;  /* 0x0000000300b87209 */ /* 0x000fe40007810000 */
[----:B------:R-:W-:Y:S01]  /*86e0*/  R2UR UR6, R16 ;  /* 0x00000000100672ca */ /* 0x000fe200000e0000 */
[--C-:B------:R-:W-:Y:S01]  /*86f0*/  FFMA.FTZ R209, R186, UR5, -R168.reuse ;  /* 0x00000005bad17c23 */ /* 0x100fe200080108a8 */
[----:B------:R-:W-:Y:S01]  /*8700*/  FMNMX.FTZ R3, R169, R184, !PT ;  /* 0x000000b8a9037209 */ /* 0x000fe20007810000 */
[--C-:B------:R-:W-:Y:S01]  /*8710*/  FFMA.FTZ R211, R190, UR5, -R168.reuse ;  /* 0x00000005bed37c23 */ /* 0x100fe200080108a8 */
[--C-:B------:R-:W-:Y:S01]  /*8720*/  FFMA.FTZ R203, R174, UR5, -R168.reuse ;  /* 0x00000005aecb7c23 */ /* 0x100fe200080108a8 */
[--C-:B------:R-:W-:Y:S01]  /*8730*/  FFMA.FTZ R197, R162, UR5, -R168.reuse ;  /* 0x00000005a2c57c23 */ /* 0x100fe200080108a8 */
[----:B------:R-:W-:Y:S01]  /*8740*/  FMNMX.FTZ R184, R172, R3, !PT ;  /* 0x00000003acb87209 */ /* 0x000fe20007810000 */
[--C-:B------:R-:W-:Y:S01]  /*8750*/  FFMA.FTZ R162, R163, UR5, -R168.reuse ;  /* 0x00000005a3a27c23 */ /* 0x100fe200080108a8 */
[----:B------:R-:W-:Y:S01]  /*8760*/  MUFU.EX2 R209, R209 ;  /* 0x000000d100d17308 */ /* 0x000fe20000000800 */
[--C-:B------:R-:W-:Y:S01]  /*8770*/  FFMA.FTZ R205, R178, UR5, -R168.reuse ;  /* 0x00000005b2cd7c23 */ /* 0x100fe200080108a8 */
[----:B------:R-:W-:Y:S01]  /*8780*/  FMNMX.FTZ R3, R173, R184, !PT ;  /* 0x000000b8ad037209 */ /* 0x000fe20007810000 */
[--C-:B------:R-:W-:Y:S01]  /*8790*/  FFMA.FTZ R184, R187, UR5, -R168.reuse ;  /* 0x00000005bbb87c23 */ /* 0x100fe200080108a8 */
[----:B------:R-:W-:Y:S01]  /*87a0*/  FSEL R187, R156, -INF , P3 ;  /* 0xff8000009cbb7808 */ /* 0x000fe20001800000 */
[--C-:B------:R-:W-:Y:S01]  /*87b0*/  FFMA.FTZ R156, R170, UR5, -R168.reuse ;  /* 0x00000005aa9c7c23 */ /* 0x100fe200080108a8 */
[----:B------:R-:W-:Y:S01]  /*87c0*/  FMNMX.FTZ R186, R160, R3, !PT ;  /* 0x00000003a0ba7209 */ /* 0x000fe20007810000 */
[--C-:B------:R-:W-:Y:S01]  /*87d0*/  FFMA.FTZ R170, R175, UR5, -R168.reuse ;  /* 0x00000005afaa7c23 */ /* 0x100fe200080108a8 */
[----:B------:R-:W-:Y:S01]  /*87e0*/  MUFU.EX2 R211, R211 ;  /* 0x000000d300d37308 */ /* 0x000fe20000000800 */
        /* <DEDUP_REMOVED lines=14> */
[----:B------:R-:W-:Y:S01]  /*88d0*/  FFMA.FTZ R159, R159, UR5, -R168 ;  /* 0x000000059f9f7c23 */ /* 0x000fe200080108a8 */
[----:B------:R-:W-:Y:S01]  /*88e0*/  MUFU.EX2 R205, R205 ;  /* 0x000000cd00cd7308 */ /* 0x000fe20000000800 */
[----:B------:R-:W-:Y:S01]  /*88f0*/  IMAD.U32 R233, RZ, RZ, UR6 ;  /* 0x00000006ffe97e24 */ /* 0x000fe2000f8e00ff */
[----:B------:R-:W-:-:S02]  /*8900*/  FMNMX.FTZ R2, R153, R190, !PT ;  /* 0x000000be99027209 */ /* 0x000fc40007810000 */
[----:B------:R-:W-:Y:S01]  /*8910*/  FSEL R190, R157, -INF , P5 ;  /* 0xff8000009dbe7808 */ /* 0x000fe20002800000 */
[----:B------:R-:W-:Y:S01]  /*8920*/  FFMA.FTZ R157, R171, UR5, -R168 ;  /* 0x00000005ab9d7c23 */ /* 0x000fe200080108a8 */
        /* <DEDUP_REMOVED lines=10> */
[----:B------:R-:W1:Y:S08]  /*89d0*/  MUFU.EX2 R157, R157 ;  /* 0x0000009d009d7308 */ /* 0x000e700000000800 */
[----:B------:R-:W-:Y:S08]  /*89e0*/  MUFU.EX2 R203, R203 ;  /* 0x000000cb00cb7308 */ /* 0x000ff00000000800 */
[----:B------:R-:W-:Y:S01]  /*89f0*/  MUFU.EX2 R170, R170 ;  /* 0x000000aa00aa7308 */ /* 0x000fe20000000800 */
[----:B0-----:R-:W-:-:S04]  /*8a00*/  FMNMX.FTZ R3, R2, R3, !PT ;  /* 0x0000000302037209 */ /* 0x001fc80007810000 */
[C---:B------:R-:W-:Y:S01]  /*8a10*/  FSETP.NEU.FTZ.AND P3, PT, R3.reuse, -INF , PT ;  /* 0xff8000000300780b */ /* 0x040fe20003f7d000 */
[----:B------:R-:W-:Y:S02]  /*8a20*/  FMUL.FTZ R174, R3, UR5 ;  /* 0x0000000503ae7c20 */ /* 0x000fe40008410000 */
[----:B------:R-:W-:Y:S03]  /*8a30*/  MUFU.EX2 R197, R197 ;  /* 0x000000c500c57308 */ /* 0x000fe60000000800 */
[----:B------:R-:W-:-:S05]  /*8a40*/  FSEL R174, R174, RZ, P3 ;  /* 0x000000ffaeae7208 */ /* 0x000fca0001800000 */
[----:B------:R-:W-:Y:S01]  /*8a50*/  MUFU.EX2 R162, R162 ;  /* 0x000000a200a27308 */ /* 0x000fe20000000800 */
[--C-:B------:R-:W-:Y:S01]  /*8a60*/  FFMA.FTZ R200, R0, UR5, -R174.reuse ;  /* 0x0000000500c87c23 */ /* 0x100fe200080108ae */
[----:B------:R-:W-:Y:S01]  /*8a70*/  FSEL R0, R4, RZ, P4 ;  /* 0x000000ff04007208 */ /* 0x000fe20002000000 */
[--C-:B------:R-:W-:Y:S01]  /*8a80*/  FFMA.FTZ R163, R201, UR5, -R174.reuse ;  /* 0x00000005c9a37c23 */ /* 0x100fe200080108ae */
[--C-:B------:R-:W-:Y:S01]  /*8a90*/  FFMA.FTZ R208, R185, UR5, -R174.reuse ;  /* 0x00000005b9d07c23 */ /* 0x100fe200080108ae */
[--C-:B------:R-:W-:Y:S01]  /*8aa0*/  FFMA.FTZ R210, R188, UR5, -R174.reuse ;  /* 0x00000005bcd27c23 */ /* 0x100fe200080108ae */
[--C-:B------:R-:W-:Y:S01]  /*8ab0*/  FFMA.FTZ R171, R189, UR5, -R174.reuse ;  /* 0x00000005bdab7c23 */ /* 0x100fe200080108ae */
[----:B------:R-:W-:Y:S01]  /*8ac0*/  FADD.FTZ R0, -R0, R21 ;  /* 0x0000001500007221 */ /* 0x000fe20000010100 */
[----:B------:R-:W-:Y:S01]  /*8ad0*/  FSEL R21, R3, RZ, P3 ;  /* 0x000000ff03157208 */ /* 0x000fe20001800000 */
[----:B------:R-:W-:Y:S01]  /*8ae0*/  MUFU.EX2 R163, R163 ;  /* 0x000000a300a37308 */ /* 0x000fe20000000800 */
[--C-:B------:R-:W-:Y:S01]  /*8af0*/  FFMA.FTZ R204, R176, UR5, -R174.reuse ;  /* 0x00000005b0cc7c23 */ /* 0x100fe200080108ae */
[----:B------:R-:W-:Y:S01]  /*8b00*/  FMUL.FTZ R2, R0, UR5 ;  /* 0x0000000500027c20 */ /* 0x000fe20008410000 */
[----:B------:R-:W-:Y:S01]  /*8b10*/  FFMA.FTZ R175, R177, UR5, -R174 ;  /* 0x00000005b1af7c23 */ /* 0x000fe200080108ae */
[----:B------:R-:W-:Y:S01]  /*8b20*/  FADD.FTZ R21, -R21, R20 ;  /* 0x0000001415157221 */ /* 0x000fe20000010100 */
[----:B------:R-:W-:-:S02]  /*8b30*/  IMAD.U32 R20, RZ, RZ, UR14 ;  /* 0x0000000eff147e24 */ /* 0x000fc4000f8e00ff */
[--C-:B------:R-:W-:Y:S01]  /*8b40*/  FFMA.FTZ R206, R180, UR5, -R174.reuse ;  /* 0x00000005b4ce7c23 */ /* 0x100fe200080108ae */
[--C-:B------:R-:W-:Y:S01]  /*8b50*/  FFMA.FTZ R167, R181, UR5, -R174.reuse ;  /* 0x00000005b5a77c23 */ /* 0x100fe200080108ae */
[----:B------:R-:W-:Y:S01]  /*8b60*/  FMUL.FTZ R0, R21, UR5 ;  /* 0x0000000515007c20 */ /* 0x000fe20008410000 */
[----:B------:R-:W0:Y:S01]  /*8b70*/  MUFU.EX2 R2, R2 ;  /* 0x0000000200027308 */ /* 0x000e220000000800 */
[----:B------:R-:W-:Y:S02]  /*8b80*/  @!P1 VIADD R20, R20, 0x38840 ;  /* 0x0003884014149836 */ /* 0x000fe40000000000 */
[--C-:B------:R-:W-:Y:S01]  /*8b90*/  FFMA.FTZ R21, R173, UR5, -R174.reuse ;  /* 0x00000005ad157c23 */ /* 0x100fe200080108ae */
[--C-:B------:R-:W-:Y:S01]  /*8ba0*/  FFMA.FTZ R169, R169, UR5, -R174.reuse ;  /* 0x00000005a9a97c23 */ /* 0x100fe200080108ae */
[--C-:B------:R-:W-:Y:S01]  /*8bb0*/  FFMA.FTZ R202, R172, UR5, -R174.reuse ;  /* 0x00000005acca7c23 */ /* 0x100fe200080108ae */
[----:B------:R-:W-:Y:S01]  /*8bc0*/  FFMA.FTZ R196, R160, UR5, -R174 ;  /* 0x00000005a0c47c23 */ /* 0x000fe200080108ae */
[----:B------:R-:W-:Y:S01]  /*8bd0*/  @!P1 PRMT R20, RZ, 0x654, R20 ;  /* 0x00000654ff149816 */ /* 0x000fe20000000014 */
[--C-:B------:R-:W-:Y:S01]  /*8be0*/  FFMA.FTZ R161, R161, UR5, -R174.reuse ;  /* 0x00000005a1a17c23 */ /* 0x100fe200080108ae */
[----:B------:R-:W2:Y:S01]  /*8bf0*/  MUFU.EX2 R0, R0 ;  /* 0x0000000000007308 */ /* 0x000ea20000000800 */
[--C-:B------:R-:W-:Y:S01]  /*8c00*/  FFMA.FTZ R198, R164, UR5, -R174.reuse ;  /* 0x00000005a4c67c23 */ /* 0x100fe200080108ae */
[--C-:B------:R-:W-:Y:S01]  /*8c10*/  FFMA.FTZ R165, R165, UR5, -R174.reuse ;  /* 0x00000005a5a57c23 */ /* 0x100fe200080108ae */
[----:B-1----:R-:W-:Y:S01]  /*8c20*/  F2FP.F16.F32.PACK_AB R201, R157, R156 ;  /* 0x0000009c9dc9723e */ /* 0x002fe200000000ff */
[----:B------:R-:W-:Y:S01]  /*8c30*/  FFMA.FTZ R187, R187, UR5, -R174 ;  /* 0x00000005bbbb7c23 */ /* 0x000fe200080108ae */
[----:B------:R-:W-:Y:S01]  /*8c40*/  IMAD.U32 R172, RZ, RZ, UR4 ;  /* 0x00000004ffac7e24 */ /* 0x000fe2000f8e00ff */
[----:B------:R-:W-:Y:S01]  /*8c50*/  PLOP3.LUT P3, PT, PT, PT, UP1, 0x80, 0x0 ;  /* 0x000000000000781c */ /* 0x000fe20003f6f018 */
[----:B------:R-:W-:Y:S01]  /*8c60*/  UIADD3 UR4, UR11, -0x1, URZ ;  /* 0xffffffff0b047890 */ /* 0x000fe2000fffe03f */
[----:B------:R-:W1:Y:S01]  /*8c70*/  MUFU.EX2 R208, R208 ;  /* 0x000000d000d07308 */ /* 0x000e620000000800 */
[----:B0-----:R-:W-:Y:S01]  /*8c80*/  FFMA.FTZ R177, R2, R5, R209 ;  /* 0x0000000502b17223 */ /* 0x001fe200000100d1 */
[----:B------:R-:W-:Y:S01]  /*8c90*/  @!P1 VIADD R160, R172, 0x38860 ;  /* 0x00038860aca09836 */ /* 0x000fe20000000000 */
[----:B------:R-:W-:-:S02]  /*8ca0*/  F2FP.F16.F32.PACK_AB R209, R184, R209 ;  /* 0x000000d1b8d1723e */ /* 0x000fc400000000ff */
[----:B------:R-:W-:Y:S02]  /*8cb0*/  IMAD.U32 R234, RZ, RZ, UR4 ;  /* 0x00000004ffea7e24 */ /* 0x000fe4000f8e00ff */
[----:B------:R-:W-:Y:S01]  /*8cc0*/  @!P1 PRMT R160, RZ, 0x654, R160 ;  /* 0x00000654ffa09816 */ /* 0x000fe200000000a0 */
[----:B------:R-:W0:Y:S01]  /*8cd0*/  MUFU.EX2 R210, R210 ;  /* 0x000000d200d27308 */ /* 0x000e220000000800 */
[----:B--2---:R-:W-:Y:S01]  /*8ce0*/  FFMA.FTZ R173, R0, R14, R163 ;  /* 0x0000000e00ad7223 */ /* 0x004fe200000100a3 */
[----:B------:R-:W-:-:S06]  /*8cf0*/  FADD.FTZ R14, R184, R177 ;  /* 0x000000b1b80e7221 */ /* 0x000fcc0000010000 */
[----:B------:R-:W2:Y:S01]  /*8d00*/  MUFU.EX2 R171, R171 ;  /* 0x000000ab00ab7308 */ /* 0x000ea20000000800 */
[C---:B-1----:R-:W-:Y:S01]  /*8d10*/  FADD.FTZ R173, R208.reuse, R173 ;  /* 0x000000add0ad7221 */ /* 0x042fe20000010000 */
[----:B------:R-:W-:-:S06]  /*8d20*/  F2FP.F16.F32.PACK_AB R208, R208, R163 ;  /* 0x000000a3d0d0723e */ /* 0x000fcc00000000ff */
[----:B------:R-:W1:Y:S08]  /*8d30*/  MUFU.EX2 R204, R204 ;  /* 0x000000cc00cc7308 */ /* 0x000e700000000800 */
[----:B------:R-:W3:Y:S08]  /*8d40*/  MUFU.EX2 R175, R175 ;  /* 0x000000af00af7308 */ /* 0x000ef00000000800 */
[----:B------:R-:W4:Y:S08]  /*8d50*/  MUFU.EX2 R206, R206 ;  /* 0x000000ce00ce7308 */ /* 0x000f300000000800 */
[----:B------:R-:W5:Y:S08]  /*8d60*/  MUFU.EX2 R167, R167 ;  /* 0x000000a700a77308 */ /* 0x000f700000000800 */
[----:B------:R-:W5:Y:S08]  /*8d70*/  MUFU.EX2 R200, R200 ;  /* 0x000000c800c87308 */ /* 0x000f700000000800 */
[----:B------:R-:W5:Y:S08]  /*8d80*/  MUFU.EX2 R169, R169 ;  /* 0x000000a900a97308 */ /* 0x000f700000000800 */
[----:B------:R-:W5:Y:S08]  /*8d90*/  MUFU.EX2 R202, R202 ;  /* 0x000000ca00ca7308 */ /* 0x000f700000000800 */
[----:B------:R-:W5:Y:S08]  /*8da0*/  MUFU.EX2 R21, R21 ;  /* 0x0000001500157308 */ /* 0x000f700000000800 */
[----:B------:R-:W5:Y:S08]  /*8db0*/  MUFU.EX2 R196, R196 ;  /* 0x000000c400c47308 */ /* 0x000f700000000800 */
[----:B------:R0:W5:Y:S01]  /*8dc0*/  MUFU.EX2 R5, R161 ;  /* 0x000000a100057308 */ /* 0x0001620000000800 */
[----:B------:R-:W-:-:S02]  /*8dd0*/  WARPGROUP.DEPBAR.LE gsb0, 0x0 ;  /* 0x00008000000079c5 */ /* 0x000fc40000010000 */
[----:B------:R2:W-:Y:S01]  /*8de0*/  @!P1 SYNCS.ARRIVE.TRANS64.RED.A1T0 RZ, [R20+URZ], RZ ;  /* 0x000000ff14ff99a7 */ /* 0x0005e2000810043f */
[----:B------:R-:W-:-:S04]  /*8df0*/  FFMA.FTZ R192, R152, UR5, -R174 ;  /* 0x0000000598c07c23 */ /* 0x000fc800080108ae */
[----:B------:R-:W-:Y:S01]  /*8e00*/  MUFU.EX2 R199, R199 ;  /* 0x000000c700c77308 */ /* 0x000fe20000000800 */
[--C-:B0-----:R-:W-:Y:S01]  /*8e10*/  FFMA.FTZ R161, R153, UR5, -R174.reuse ;  /* 0x0000000599a17c23 */ /* 0x101fe200080108ae */
[----:B------:R-:W-:Y:S01]  /*8e20*/  FFMA.FTZ R174, R190, UR5, -R174 ;  /* 0x00000005beae7c23 */ /* 0x000fe200080108ae */
[----:B--2---:R-:W-:Y:S01]  /*8e30*/  FADD.FTZ R20, R210, R173 ;  /* 0x000000add2147221 */ /* 0x004fe20000010000 */
[----:B------:R-:W-:Y:S01]  /*8e40*/  FADD.FTZ R173, R211, R14 ;  /* 0x0000000ed3ad7221 */ /* 0x000fe20000010000 */
[----:B------:R0:W-:Y:S03]  /*8e50*/  @!P1 SYNCS.ARRIVE.TRANS64.RED.A1T0 RZ, [R160+URZ], RZ ;  /* 0x000000ffa0ff99a7 */ /* 0x0001e6000810043f */
[----:B------:R-:W2:Y:S01]  /*8e60*/  MUFU.EX2 R198, R198 ;  /* 0x000000c600c67308 */ /* 0x000ea20000000800 */
[----:B------:R-:W-:Y:S01]  /*8e70*/  FADD.FTZ R177, R171, R20 ;  /* 0x00000014abb17221 */ /* 0x000fe20000010000 */
[C---:B------:R-:W-:Y:S01]  /*8e80*/  FADD.FTZ R14, R186.reuse, R173 ;  /* 0x000000adba0e7221 */ /* 0x040fe20000010000 */
[----:B------:R-:W-:-:S02]  /*8e90*/  F2FP.F16.F32.PACK_AB R211, R186, R211 ;  /* 0x000000d3bad3723e */ /* 0x000fc400000000ff */
[----:B-1----:R-:W-:Y:S01]  /*8ea0*/  FADD.FTZ R20, R204, R177 ;  /* 0x000000b1cc147221 */ /* 0x002fe20000010000 */
[----:B------:R-:W-:Y:S01]  /*8eb0*/  FADD.FTZ R173, R205, R14 ;  /* 0x0000000ecdad7221 */ /* 0x000fe20000010000 */
[----:B------:R-:W-:Y:S01]  /*8ec0*/  F2FP.F16.F32.PACK_AB R210, R171, R210 ;  /* 0x000000d2abd2723e */ /* 0x000fe200000000ff */
[----:B------:R1:W0:Y:S01]  /*8ed0*/  MUFU.EX2 R153, R165 ;  /* 0x000000a500997308 */ /* 0x0002220000000800 */
[C---:B---3--:R-:W-:Y:S01]  /*8ee0*/  FADD.FTZ R177, R175.reuse, R20 ;  /* 0x00000014afb17221 */ /* 0x048fe20000010000 */
[----:B------:R-:W-:Y:S01]  /*8ef0*/  FADD.FTZ R14, R178, R173 ;  /* 0x000000adb20e7221 */ /* 0x000fe20000010000 */
[----:B------:R-:W-:Y:S02]  /*8f00*/  F2FP.F16.F32.PACK_AB R204, R175, R204 ;  /* 0x000000ccafcc723e */ /* 0x000fe400000000ff */
[----:B----4-:R-:W-:Y:S01]  /*8f10*/  FADD.FTZ R20, R206, R177 ;  /* 0x000000b1ce147221 */ /* 0x010fe20000010000 */
[----:B------:R-:W-:Y:S01]  /*8f20*/  FADD.FTZ R173, R207, R14 ;  /* 0x0000000ecfad7221 */ /* 0x000fe20000010000 */
[----:B------:R-:W-:Y:S01]  /*8f30*/  F2FP.F16.F32.PACK_AB R205, R178, R205 ;  /* 0x000000cdb2cd723e */ /* 0x000fe200000000ff */
[----:B------:R-:W3:Y:S01]  /*8f40*/  MUFU.EX2 R166, R166 ;  /* 0x000000a600a67308 */ /* 0x000ee20000000800 */
[C---:B-----5:R-:W-:Y:S01]  /*8f50*/  FADD.FTZ R177, R167.reuse, R20 ;  /* 0x00000014a7b17221 */ /* 0x060fe20000010000 */
[----:B------:R-:W-:Y:S01]  /*8f60*/  FADD.FTZ R173, R182, R173 ;  /* 0x000000adb6ad7221 */ /* 0x000fe20000010000 */
[----:B------:R-:W-:-:S02]  /*8f70*/  F2FP.F16.F32.PACK_AB R206, R167, R206 ;  /* 0x000000cea7ce723e */ /* 0x000fc400000000ff */
[----:B------:R-:W-:Y:S01]  /*8f80*/  FADD.FTZ R14, R200, R177 ;  /* 0x000000b1c80e7221 */ /* 0x000fe20000010000 */
[----:B------:R-:W-:Y:S01]  /*8f90*/  FADD.FTZ R20, R156, R173 ;  /* 0x000000ad9c147221 */ /* 0x000fe20000010000 */
[----:B------:R-:W-:Y:S01]  /*8fa0*/  F2FP.F16.F32.PACK_AB R207, R182, R207 ;  /* 0x000000cfb6cf723e */ /* 0x000fe200000000ff */
[----:B------:R-:W-:Y:S01]  /*8fb0*/  MUFU.EX2 R154, R154 ;  /* 0x0000009a009a7308 */ /* 0x000fe20000000800 */
[----:B------:R-:W-:Y:S01]  /*8fc0*/  FADD.FTZ R163, R169, R14 ;  /* 0x0000000ea9a37221 */ /* 0x000fe20000010000 */
[----:B------:R-:W-:Y:S01]  /*8fd0*/  FADD.FTZ R20, R157, R20 ;  /* 0x000000149d147221 */ /* 0x000fe20000010000 */
[----:B------:R-:W-:Y:S02]  /*8fe0*/  F2FP.F16.F32.PACK_AB R200, R169, R200 ;  /* 0x000000c8a9c8723e */ /* 0x000fe400000000ff */
[----:B------:R-:W-:Y:S01]  /*8ff0*/  FADD.FTZ R14, R202, R163 ;  /* 0x000000a3ca0e7221 */ /* 0x000fe20000010000 */
[----:B------:R-:W-:Y:S01]  /*9000*/  FADD.FTZ R163, R203, R20 ;  /* 0x00000014cba37221 */ /* 0x000fe20000010000 */
[C---:B------:R-:W-:Y:S01]  /*9010*/  F2FP.F16.F32.PACK_AB R202, R21.reuse, R202 ;  /* 0x000000ca15ca723e */ /* 0x040fe200000000ff */
[----:B------:R-:W4:Y:S01]  /*9020*/  MUFU.EX2 R192, R192 ;  /* 0x000000c000c07308 */ /* 0x000f220000000800 */
[----:B-1----:R-:W-:Y:S01]  /*9030*/  FADD.FTZ R165, R21, R14 ;  /* 0x0000000e15a57221 */ /* 0x002fe20000010000 */
[C---:B------:R-:W-:Y:S01]  /*9040*/  FADD.FTZ R14, R170.reuse, R163 ;  /* 0x000000a3aa0e7221 */ /* 0x040fe20000010000 */
[----:B------:R-:W-:-:S02]  /*9050*/  F2FP.F16.F32.PACK_AB R203, R170, R203 ;  /* 0x000000cbaacb723e */ /* 0x000fc400000000ff */
[----:B------:R-:W-:Y:S01]  /*9060*/  FADD.FTZ R20, R196, R165 ;  /* 0x000000a5c4147221 */ /* 0x000fe20000010000 */
[----:B------:R-:W-:Y:S01]  /*9070*/  FADD.FTZ R157, R197, R14 ;  /* 0x0000000ec59d7221 */ /* 0x000fe20000010000 */
[C---:B------:R-:W-:Y:S01]  /*9080*/  F2FP.F16.F32.PACK_AB R196, R5.reuse, R196 ;  /* 0x000000c405c4723e */ /* 0x040fe200000000ff */
[----:B------:R-:W1:Y:S01]  /*9090*/  MUFU.EX2 R155, R155 ;  /* 0x0000009b009b7308 */ /* 0x000e620000000800 */
[----:B------:R-:W-:Y:S01]  /*90a0*/  FADD.FTZ R163, R5, R20 ;  /* 0x0000001405a37221 */ /* 0x000fe20000010000 */
[C---:B------:R-:W-:Y:S01]  /*90b0*/  FADD.FTZ R14, R162.reuse, R157 ;  /* 0x0000009da20e7221 */ /* 0x040fe20000010000 */
[----:B------:R-:W-:Y:S02]  /*90c0*/  F2FP.F16.F32.PACK_AB R197, R162, R197 ;  /* 0x000000c5a2c5723e */ /* 0x000fe400000000ff */
[----:B--2---:R-:W-:Y:S01]  /*90d0*/  FADD.FTZ R20, R198, R163 ;  /* 0x000000a3c6147221 */ /* 0x004fe20000010000 */
[----:B------:R-:W-:Y:S01]  /*90e0*/  FADD.FTZ R5, R199, R14 ;  /* 0x0000000ec7057221 */ /* 0x000fe20000010000 */
[C---:B0-----:R-:W-:Y:S01]  /*90f0*/  F2FP.F16.F32.PACK_AB R198, R153.reuse, R198 ;  /* 0x000000c699c6723e */ /* 0x041fe200000000ff */
[----:B------:R-:W0:Y:S01]  /*9100*/  MUFU.EX2 R161, R161 ;  /* 0x000000a100a17308 */ /* 0x000e220000000800 */
[----:B------:R-:W-:Y:S01]  /*9110*/  FADD.FTZ R21, R153, R20 ;  /* 0x0000001499157221 */ /* 0x000fe20000010000 */
[C---:B---3--:R-:W-:Y:S01]  /*9120*/  FADD.FTZ R5, R166.reuse, R5 ;  /* 0x00000005a6057221 */ /* 0x048fe20000010000 */
[----:B------:R-:W-:-:S02]  /*9130*/  F2FP.F16.F32.PACK_AB R199, R166, R199 ;  /* 0x000000c7a6c7723e */ /* 0x000fc400000000ff */
[----:B----4-:R-:W-:Y:S01]  /*9140*/  FADD.FTZ R14, R192, R21 ;  /* 0x00000015c00e7221 */ /* 0x010fe20000010000 */
[----:B------:R-:W-:Y:S01]  /*9150*/  FADD.FTZ R20, R154, R5 ;  /* 0x000000059a147221 */ /* 0x000fe20000010000 */
[----:B------:R-:W-:Y:S01]  /*9160*/  IMAD.MOV.U32 R21, RZ, RZ, R4 ;  /* 0x000000ffff157224 */ /* 0x000fe200078e0004 */
[----:B------:R-:W2:Y:S01]  /*9170*/  MUFU.EX2 R158, R158 ;  /* 0x0000009e009e7308 */ /* 0x000ea20000000800 */
[C---:B-1----:R-:W-:Y:S01]  /*9180*/  F2FP.F16.F32.PACK_AB R193, R155.reuse, R154 ;  /* 0x0000009a9bc1723e */ /* 0x042fe200000000ff */
[----:B------:R-:W-:Y:S01]  /*9190*/  FADD.FTZ R5, R155, R20 ;  /* 0x000000149b057221 */ /* 0x000fe20000010000 */
[----:B------:R-:W-:-:S05]  /*91a0*/  IMAD.MOV.U32 R20, RZ, RZ, R3 ;  /* 0x000000ffff147224 */ /* 0x000fca00078e0003 */
[----:B------:R-:W1:Y:S01]  /*91b0*/  MUFU.EX2 R187, R187 ;  /* 0x000000bb00bb7308 */ /* 0x000e620000000800 */
[C---:B0-----:R-:W-:Y:S01]  /*91c0*/  FADD.FTZ R14, R161.reuse, R14 ;  /* 0x0000000ea10e7221 */ /* 0x041fe20000010000 */
[----:B------:R-:W-:-:S06]  /*91d0*/  F2FP.F16.F32.PACK_AB R192, R161, R192 ;  /* 0x000000c0a1c0723e */ /* 0x000fcc00000000ff */
[----:B------:R-:W0:Y:S01]  /*91e0*/  MUFU.EX2 R174, R174 ;  /* 0x000000ae00ae7308 */ /* 0x000e220000000800 */
[----:B--2---:R-:W-:-:S07]  /*91f0*/  FADD.FTZ R5, R158, R5 ;  /* 0x000000059e057221 */ /* 0x004fce0000010000 */
[----:B------:R-:W2:Y:S01]  /*9200*/  MUFU.EX2 R159, R159 ;  /* 0x0000009f009f7308 */ /* 0x000ea20000000800 */
[----:B-1----:R-:W-:-:S04]  /*9210*/  FADD.FTZ R14, R187, R14 ;  /* 0x0000000ebb0e7221 */ /* 0x002fc80000010000 */
[C---:B0-----:R-:W-:Y:S01]  /*9220*/  FADD.FTZ R14, R174.reuse, R14 ;  /* 0x0000000eae0e7221 */ /* 0x041fe20000010000 */
[----:B------:R-:W-:Y:S01]  /*9230*/  F2FP.F16.F32.PACK_AB R194, R174, R187 ;  /* 0x000000bbaec2723e */ /* 0x000fe200000000ff */
[C---:B--2---:R-:W-:Y:S01]  /*9240*/  FADD.FTZ R5, R159.reuse, R5 ;  /* 0x000000059f057221 */ /* 0x044fe20000010000 */
[----:B------:R-:W-:Y:S01]  /*9250*/  F2FP.F16.F32.PACK_AB R195, R159, R158 ;  /* 0x0000009e9fc3723e */ /* 0x000fe200000000ff */
[----:B------:R-:W-:Y:S06]  /*9260*/  @P3 BRA `(.L_x_2609) ;  /* 0xffffffc000d83947 */ /* 0x000fec000383ffff */
[----:B------:R-:W-:-:S07]  /*9270*/  IMAD.U32 R233, RZ, RZ, UR4 ;  /* 0x00000004ffe97e24 */ /* 0x000fce000f8e00ff */
.L_x_2600:
        /* <DEDUP_REMOVED lines=8> */
.L_x_2619:
        /* <DEDUP_REMOVED lines=9> */
.L_x_2611:
        /* <DEDUP_REMOVED lines=8> */
.L_x_2612:
[----:B-1----:R-:W-:Y:S05]  /*9410*/  @P2 BRA `(.L_x_2613) ;  /* 0x0000000000082947 */ /* 0x002fea0003800000 */
[----:B------:R-:W1:Y:S02]  /*9420*/  SYNCS.PHASECHK.TRANS64.TRYWAIT P2, [UR4+0x38830], R3 ;  /* 0x03883003ff0075a7 */ /* 0x000e640008040144 */
[----:B-1----:R-:W-:Y:S05]  /*9430*/  @!P2 BRA `(.L_x_2614) ;  /* 0x000000f000b0a947 */ /* 0x002fea0003800000 */
.L_x_2613:
        /* <DEDUP_REMOVED lines=644> */
.L_x_2615:
        /* <DEDUP_REMOVED lines=8> */
.L_x_2616:
[----:B---3--:R-:W-:Y:S05]  /*bd00*/  @P2 BRA `(.L_x_2617) ;  /* 0x0000000000082947 */ /* 0x008fea0003800000 */
[----:B------:R-:W3:Y:S02]  /*bd10*/  SYNCS.PHASECHK.TRANS64.TRYWAIT P2, [UR4+0x38850], R0 ;  /* 0x03885000ff0075a7 */ /* 0x000ee40008040144 */
[----:B---3--:R-:W-:Y:S05]  /*bd20*/  @!P2 BRA `(.L_x_2618) ;  /* 0x000000c8008ca947 */ /* 0x008fea0003800000 */
.L_x_2617:
        /* <DEDUP_REMOVED lines=37> */
[----:B------:R-:W-:Y:S02]  /*bf80*/  FMNMX.FTZ R21, R187, R0, !PT ;  /* 0x00000000bb157209 */ /* 0x000fe40007810000 */
[----:B0-----:R-:W-:-:S05]  /*bf90*/  FMNMX.FTZ R22, R2, R3, !PT ;  /* 0x0000000302167209 */ /* 0x001fca0007810000 */
[----:B------:R-:W0:Y:S02]  /*bfa0*/  SHFL.BFLY PT, R3, R22, 0x1, 0x1f ;  /* 0x0c201f0016037f89 */ /* 0x000e2400000e0000 */
        /* <DEDUP_REMOVED lines=31> */
[--C-:B------:R-:W-:Y:S01]  /*c1a0*/  FFMA.FTZ R208, R185, UR5, -R2.reuse ;  /* 0x00000005b9d07c23 */ /* 0x100fe20008010802 */
[----:B------:R-:W-:-:S04]  /*c1b0*/  FFMA.FTZ R210, R188, UR5, -R2 ;  /* 0x00000005bcd27c23 */ /* 0x000fc80008010802 */
[----:B------:R-:W-:Y:S01]  /*c1c0*/  HGMMA.64x256x16.F32 R24, R204, gdesc[UR4].tnspB, R24, gsb0 ;  /* 0x43e00004cc187df0 */ /* 0x000fe20008000818 */
[----:B------:R-:W-:Y:S01]  /*c1d0*/  UIADD3 UR6, UR10, 0x100, URZ ;  /* 0x000001000a067890 */ /* 0x000fe2000fffe03f */
[----:B------:R-:W-:Y:S01]  /*c1e0*/  MUFU.EX2 R208, R208 ;  /* 0x000000d000d07308 */ /* 0x000fe20000000800 */
[----:B------:R-:W-:-:S07]  /*c1f0*/  UMOV UR7, 0x40000040 ;  /* 0x4000004000077882 */ /* 0x000fce0000000000 */
[----:B------:R-:W-:Y:S01]  /*c200*/  MUFU.EX2 R210, R210 ;  /* 0x000000d200d27308 */ /* 0x000fe20000000800 */
[----:B------:R-:W-:Y:S02]  /*c210*/  WARPGROUP.DEPBAR.LE gsb0, 0x0 ;  /* 0x00008000000079c5 */ /* 0x000fe40000010000 */
[----:B------:R-:W-:Y:S01]  /*c220*/  WARPGROUP.ARRIVE ;  /* 0x00000000000079c5 */ /* 0x000fe20000000000 */
[--C-:B------:R-:W-:Y:S01]  /*c230*/  FFMA.FTZ R204, R176, UR5, -R2.reuse ;  /* 0x00000005b0cc7c23 */ /* 0x100fe20008010802 */
[----:B------:R-:W-:-:S13]  /*c240*/  FFMA.FTZ R206, R180, UR5, -R2 ;  /* 0x00000005b4ce7c23 */ /* 0x000fda0008010802 */
        /* <DEDUP_REMOVED lines=16> */
[----:B------:R-:W-:Y:S01]  /*c350*/  FMNMX.FTZ R197, R179, R4, !PT ;  /* 0x00000004b3c57209 */ /* 0x000fe20007810000 */
[--C-:B------:R-:W-:Y:S01]  /*c360*/  FFMA.FTZ R196, R160, UR5, -R2.reuse ;  /* 0x00000005a0c47c23 */ /* 0x100fe20008010802 */
[----:B------:R-:W-:Y:S02]  /*c370*/  FFMA.FTZ R198, R164, UR5, -R2 ;  /* 0x00000005a4c67c23 */ /* 0x000fe40008010802 */
[----:B------:R-:W-:-:S10]  /*c380*/  FMNMX.FTZ R4, R182, R197, !PT ;  /* 0x000000c5b6047209 */ /* 0x000fd40007810000 */
        /* <DEDUP_REMOVED lines=23> */
[----:B0-----:R-:W-:-:S06]  /*c500*/  FFMA.FTZ R20, R152, UR5, -R2 ;  /* 0x0000000598147c23 */ /* 0x001fcc0008010802 */
[----:B------:R-:W-:Y:S01]  /*c510*/  MUFU.EX2 R20, R20 ;  /* 0x0000001400147308 */ /* 0x000fe20000000800 */
[----:B-1----:R-:W-:-:S07]  /*c520*/  FMNMX.FTZ R160, R4, R181, !PT ;  /* 0x000000b504a07209 */ /* 0x002fce0007810000 */
[----:B------:R-:W-:Y:S01]  /*c530*/  MUFU.EX2 R181, R22 ;  /* 0x0000001600b57308 */ /* 0x000fe20000000800 */
[----:B------:R-:W0:Y:S07]  /*c540*/  SHFL.BFLY PT, R197, R160, 0x1, 0x1f ;  /* 0x0c201f00a0c57f89 */ /* 0x000e2e00000e0000 */
[----:B------:R1:W-:Y:S01]  /*c550*/  MUFU.EX2 R22, R156 ;  /* 0x0000009c00167308 */ /* 0x0003e20000000800 */
[----:B0-----:R-:W-:-:S05]  /*c560*/  FMNMX.FTZ R4, R160, R197, !PT ;  /* 0x000000c5a0047209 */ /* 0x001fca0007810000 */
[C---:B------:R-:W-:Y:S01]  /*c570*/  FADD.FTZ R2, -R4.reuse, R19 ;  /* 0x0000001304027221 */ /* 0x040fe20000010100 */
[----:B------:R-:W-:Y:S01]  /*c580*/  FMUL.FTZ R152, R4, UR5 ;  /* 0x0000000504987c20 */ /* 0x000fe20008410000 */
[----:B------:R0:W-:Y:S02]  /*c590*/  MUFU.EX2 R19, R157 ;  /* 0x0000009d00137308 */ /* 0x0001e40000000800 */
[----:B------:R-:W-:Y:S01]  /*c5a0*/  FMUL.FTZ R2, R2, UR5 ;  /* 0x0000000502027c20 */ /* 0x000fe20008410000 */
[--C-:B------:R-:W-:Y:S01]  /*c5b0*/  FFMA.FTZ R209, R186, UR5, -R152.reuse ;  /* 0x00000005bad17c23 */ /* 0x100fe20008010898 */
[--C-:B-1----:R-:W-:Y:S01]  /*c5c0*/  FFMA.FTZ R156, R187, UR5, -R152.reuse ;  /* 0x00000005bb9c7c23 */ /* 0x102fe20008010898 */
        /* <DEDUP_REMOVED lines=110> */
.L_x_2610:
        /* <DEDUP_REMOVED lines=131> */
.L_x_2620:
        /* <DEDUP_REMOVED lines=8> */
.L_x_2621:
[----:B-1----:R-:W-:Y:S05]  /*d560*/  @P2 BRA `(.L_x_2622) ;  /* 0x0000000000082947 */ /* 0x002fea0003800000 */
[----:B------:R-:W1:Y:S02]  /*d570*/  SYNCS.PHASECHK.TRANS64.TRYWAIT P0, [UR7+0x38850], R0 ;  /* 0x03885000ff0075a7 */ /* 0x000e640008000147 */
[----:B-1----:R-:W-:Y:S05]  /*d580*/  @!P0 BRA `(.L_x_2623) ;  /* 0x000000b0008c8947 */ /* 0x002fea0003800000 */
.L_x_2622:
        /* <DEDUP_REMOVED lines=206> */
.L_x_2593:
        /* <DEDUP_REMOVED lines=39> */
[----:B------:R-:W-:-:S02]  /*e4e0*/  IADD3 R173, P0, R106, 0x40, RZ ;  /* 0x000000406aad7810 */ /* 0x000fc40007f1e0ff */
[C---:B------:R-:W-:Y:S01]  /*e4f0*/  IADD3 R181, P5, R106.reuse, 0x4040, RZ ;  /* 0x000040406ab57810 */ /* 0x040fe20007fbe0ff */
[--C-:B------:R-:W-:Y:S01]  /*e500*/  IMAD.X R11, RZ, RZ, R107.reuse, P1 ;  /* 0x000000ffff0b7224 */ /* 0x100fe200008e066b */
[C---:B------:R-:W-:Y:S01]  /*e510*/  IADD3 R175, P4, R106.reuse, 0x60, RZ ;  /* 0x000000606aaf7810 */ /* 0x040fe20007f9e0ff */
[--C-:B------:R-:W-:Y:S01]  /*e520*/  IMAD.X R13, RZ, RZ, R107.reuse, P0 ;  /* 0x000000ffff0d7224 */ /* 0x100fe200000e066b */
[C---:B------:R-:W-:Y:S01]  /*e530*/  LOP3.LUT R9, R106.reuse, 0x380, RZ, 0xc0, !PT ;  /* 0x000003806a097812 */ /* 0x040fe200078ec0ff */
[--C-:B------:R-:W-:Y:S01]  /*e540*/  IMAD.X R39, RZ, RZ, R107.reuse, P5 ;  /* 0x000000ffff277224 */ /* 0x100fe200028e066b */
[C---:B------:R-:W-:Y:S01]  /*e550*/  IADD3 R177, P3, R106.reuse, 0x4000, RZ ;  /* 0x000040006ab17810 */ /* 0x040fe20007f7e0ff */
[--C-:B------:R-:W-:Y:S01]  /*e560*/  IMAD.X R15, RZ, RZ, R107.reuse, P4 ;  /* 0x000000ffff0f7224 */ /* 0x100fe200020e066b */
[C---:B------:R-:W-:Y:S02]  /*e570*/  IADD3 R179, P6, R106.reuse, 0x4020, RZ ;  /* 0x000040206ab37810 */ /* 0x040fe40007fde0ff */
[C---:B------:R-:W-:Y:S01]  /*e580*/  IADD3 R183, P2, R106.reuse, 0x4060, RZ ;  /* 0x000040606ab77810 */ /* 0x040fe20007f5e0ff */
[--C-:B------:R-:W-:Y:S01]  /*e590*/  IMAD.X R21, RZ, RZ, R107.reuse, P3 ;  /* 0x000000ffff157224 */ /* 0x100fe200018e066b */
[----:B------:R-:W-:Y:S01]  /*e5a0*/  IADD3 R185, P1, R106, 0x8000, RZ ;  /* 0x000080006ab97810 */ /* 0x000fe20007f3e0ff */
[--C-:B------:R-:W-:Y:S01]  /*e5b0*/  IMAD.X R31, RZ, RZ, R107.reuse, P6 ;  /* 0x000000ffff1f7224 */ /* 0x100fe200030e066b */
[----:B------:R-:W-:Y:S01]  /*e5c0*/  LOP3.LUT R10, R171, 0x380, RZ, 0xc0, !PT ;  /* 0x00000380ab0a7812 */ /* 0x000fe200078ec0ff */
[--C-:B------:R-:W-:Y:S01]  /*e5d0*/  IMAD.X R47, RZ, RZ, R107.reuse, P2 ;  /* 0x000000ffff2f7224 */ /* 0x100fe200010e066b */
[----:B------:R-:W-:Y:S01]  /*e5e0*/  LOP3.LUT R12, R173, 0x380, RZ, 0xc0, !PT ;  /* 0x00000380ad0c7812 */ /* 0x000fe200078ec0ff */
[----:B------:R-:W-:Y:S01]  /*e5f0*/  IMAD.X R55, RZ, RZ, R107, P1 ;  /* 0x000000ffff377224 */ /* 0x000fe200008e066b */
[----:B------:R-:W-:-:S02]  /*e600*/  LOP3.LUT R14, R175, 0x380, RZ, 0xc0, !PT ;  /* 0x00000380af0e7812 */ /* 0x000fc400078ec0ff */
[C---:B------:R-:W-:Y:S02]  /*e610*/  IADD3 R6, P5, R106.reuse, 0xc020, RZ ;  /* 0x0000c0206a067810 */ /* 0x040fe40007fbe0ff */
[----:B------:R-:W-:Y:S02]  /*e620*/  SHF.R.U64 R9, R9, 0x3, RZ ;  /* 0x0000000309097819 */ /* 0x000fe400000012ff */
[----:B------:R-:W-:Y:S01]  /*e630*/  LOP3.LUT R20, R177, 0x380, RZ, 0xc0, !PT ;  /* 0x00000380b1147812 */ /* 0x000fe200078ec0ff */
[--C-:B------:R-:W-:Y:S01]  /*e640*/  IMAD.X R99, RZ, RZ, R107.reuse, P5 ;  /* 0x000000ffff637224 */ /* 0x100fe200028e066b */
[----:B------:R-:W-:Y:S02]  /*e650*/  IADD3 R187, P0, R106, 0x8020, RZ ;  /* 0x000080206abb7810 */ /* 0x000fe40007f1e0ff */
[----:B------:R-:W-:Y:S02]  /*e660*/  SHF.R.U64 R10, R10, 0x3, RZ ;  /* 0x000000030a0a7819 */ /* 0x000fe400000012ff */
[----:B------:R-:W-:Y:S01]  /*e670*/  LOP3.LUT R30, R179, 0x380, RZ, 0xc0, !PT ;  /* 0x00000380b31e7812 */ /* 0x000fe200078ec0ff */
[----:B------:R-:W-:Y:S01]  /*e680*/  IMAD.X R63, RZ, RZ, R107, P0 ;  /* 0x000000ffff3f7224 */ /* 0x000fe200000e066b */
[----:B------:R-:W-:-:S02]  /*e690*/  IADD3 R189, P4, R106, 0x8040, RZ ;  /* 0x000080406abd7810 */ /* 0x000fc40007f9e0ff */
[----:B------:R-:W-:Y:S02]  /*e6a0*/  SHF.R.U64 R12, R12, 0x3, RZ ;  /* 0x000000030c0c7819 */ /* 0x000fe400000012ff */
[----:B------:R-:W-:Y:S01]  /*e6b0*/  LOP3.LUT R38, R181, 0x380, RZ, 0xc0, !PT ;  /* 0x00000380b5267812 */ /* 0x000fe200078ec0ff */
[--C-:B------:R-:W-:Y:S01]  /*e6c0*/  IMAD.X R71, RZ, RZ, R107.reuse, P4 ;  /* 0x000000ffff477224 */ /* 0x100fe200020e066b */
[C---:B------:R-:W-:Y:S02]  /*e6d0*/  IADD3 R191, P3, R106.reuse, 0x8060, RZ ;  /* 0x000080606abf7810 */ /* 0x040fe40007f7e0ff */
[C---:B------:R-:W-:Y:S02]  /*e6e0*/  IADD3 R193, P6, R106.reuse, 0xc000, RZ ;  /* 0x0000c0006ac17810 */ /* 0x040fe40007fde0ff */
[C---:B------:R-:W-:Y:S01]  /*e6f0*/  IADD3 R102, P2, R106.reuse, 0xc040, RZ ;  /* 0x0000c0406a667810 */ /* 0x040fe20007f5e0ff */
[--C-:B------:R-:W-:Y:S01]  /*e700*/  IMAD.X R79, RZ, RZ, R107.reuse, P3 ;  /* 0x000000ffff4f7224 */ /* 0x100fe200018e066b */
[----:B------:R-:W-:Y:S01]  /*e710*/  IADD3 R22, P1, R106, 0xc060, RZ ;  /* 0x0000c0606a167810 */ /* 0x000fe20007f3e0ff */
[--C-:B------:R-:W-:Y:S01]  /*e720*/  IMAD.X R95, RZ, RZ, R107.reuse, P6 ;  /* 0x000000ffff5f7224 */ /* 0x100fe200030e066b */
[----:B------:R-:W-:Y:S01]  /*e730*/  SHF.R.U64 R14, R14, 0x3, RZ ;  /* 0x000000030e0e7819 */ /* 0x000fe200000012ff */
[----:B------:R-:W-:Y:S01]  /*e740*/  IMAD.X R103, RZ, RZ, R107, P2 ;  /* 0x000000ffff677224 */ /* 0x000fe200010e066b */
[----:B------:R-:W-:-:S02]  /*e750*/  LOP3.LUT R46, R183, 0x380, RZ, 0xc0, !PT ;  /* 0x00000380b72e7812 */ /* 0x000fc400078ec0ff */
[----:B------:R-:W-:Y:S01]  /*e760*/  LOP3.LUT R106, R9, R106, RZ, 0x3c, !PT ;  /* 0x0000006a096a7212 */ /* 0x000fe200078e3cff */
[----:B------:R-:W-:Y:S01]  /*e770*/  IMAD.X R9, RZ, RZ, R107, P1 ;  /* 0x000000ffff097224 */ /* 0x000fe200008e066b */
[----:B------:R-:W-:Y:S02]  /*e780*/  SHF.R.U64 R20, R20, 0x3, RZ ;  /* 0x0000000314147819 */ /* 0x000fe400000012ff */
[----:B------:R-:W-:Y:S02]  /*e790*/  LOP3.LUT R54, R185, 0x380, RZ, 0xc0, !PT ;  /* 0x00000380b9367812 */ /* 0x000fe400078ec0ff */
[----:B------:R-:W-:Y:S02]  /*e7a0*/  LOP3.LUT R98, R6, 0x380, RZ, 0xc0, !PT ;  /* 0x0000038006627812 */ /* 0x000fe400078ec0ff */
[----:B------:R-:W-:Y:S02]  /*e7b0*/  LOP3.LUT R10, R10, R171, RZ, 0x3c, !PT ;  /* 0x000000ab0a0a7212 */ /* 0x000fe400078e3cff */
[----:B------:R-:W-:-:S02]  /*e7c0*/  SHF.R.U64 R30, R30, 0x3, RZ ;  /* 0x000000031e1e7819 */ /* 0x000fc400000012ff */
[----:B------:R-:W-:Y:S02]  /*e7d0*/  LOP3.LUT R62, R187, 0x380, RZ, 0xc0, !PT ;  /* 0x00000380bb3e7812 */ /* 0x000fe400078ec0ff */
[----:B------:R-:W-:Y:S02]  /*e7e0*/  LOP3.LUT R12, R12, R173, RZ, 0x3c, !PT ;  /* 0x000000ad0c0c7212 */ /* 0x000fe400078e3cff */
[----:B------:R-:W-:Y:S02]  /*e7f0*/  SHF.R.U64 R38, R38, 0x3, RZ ;  /* 0x0000000326267819 */ /* 0x000fe400000012ff */
[----:B------:R-:W-:Y:S02]  /*e800*/  LOP3.LUT R70, R189, 0x380, RZ, 0xc0, !PT ;  /* 0x00000380bd467812 */ /* 0x000fe400078ec0ff */
[----:B------:R-:W-:Y:S02]  /*e810*/  LOP3.LUT R14, R14, R175, RZ, 0x3c, !PT ;  /* 0x000000af0e0e7212 */ /* 0x000fe400078e3cff */
[----:B------:R-:W-:-:S02]  /*e820*/  SHF.R.U64 R46, R46, 0x3, RZ ;  /* 0x000000032e2e7819 */ /* 0x000fc400000012ff */
[----:B------:R-:W-:Y:S02]  /*e830*/  LOP3.LUT R78, R191, 0x380, RZ, 0xc0, !PT ;  /* 0x00000380bf4e7812 */ /* 0x000fe400078ec0ff */
[----:B------:R-:W-:Y:S02]  /*e840*/  LOP3.LUT R20, R20, R177, RZ, 0x3c, !PT ;  /* 0x000000b114147212 */ /* 0x000fe400078e3cff */
[----:B------:R-:W-:Y:S02]  /*e850*/  SHF.R.U64 R54, R54, 0x3, RZ ;  /* 0x0000000336367819 */ /* 0x000fe400000012ff */
[----:B------:R-:W-:Y:S02]  /*e860*/  LOP3.LUT R94, R193, 0x380, RZ, 0xc0, !PT ;  /* 0x00000380c15e7812 */ /* 0x000fe400078ec0ff */
[----:B------:R-:W-:Y:S01]  /*e870*/  MOV R106, R106 ;  /* 0x0000006a006a7202 */ /* 0x000fe20000000f00 */
[----:B------:R-:W-:Y:S01]  /*e880*/  BAR.SYNC.DEFER_BLOCKING 0x1, 0x100 ;  /* 0x0044000000007b1d */ /* 0x000fe20000010000 */
[----:B------:R-:W-:-:S02]  /*e890*/  SHF.R.U64 R29, R98, 0x3, RZ ;  /* 0x00000003621d7819 */ /* 0x000fc400000012ff */
[----:B------:R-:W-:Y:S02]  /*e8a0*/  LOP3.LUT R30, R30, R179, RZ, 0x3c, !PT ;  /* 0x000000b31e1e7212 */ /* 0x000fe400078e3cff */
[----:B------:R-:W-:Y:S02]  /*e8b0*/  SHF.R.U64 R62, R62, 0x3, RZ ;  /* 0x000000033e3e7819 */ /* 0x000fe400000012ff */
[----:B------:R-:W-:Y:S02]  /*e8c0*/  LOP3.LUT R107, R102, 0x380, RZ, 0xc0, !PT ;  /* 0x00000380666b7812 */ /* 0x000fe400078ec0ff */
[----:B------:R-:W-:Y:S02]  /*e8d0*/  MOV R11, R10 ;  /* 0x0000000a000b7202 */ /* 0x000fe40000000f00 */
[----:B------:R-:W-:Y:S02]  /*e8e0*/  LOP3.LUT R38, R38, R181, RZ, 0x3c, !PT ;  /* 0x000000b526267212 */ /* 0x000fe400078e3cff */
[----:B------:R-:W-:-:S02]  /*e8f0*/  SHF.R.U64 R70, R70, 0x3, RZ ;  /* 0x0000000346467819 */ /* 0x000fc400000012ff */
[----:B------:R-:W-:Y:S02]  /*e900*/  MOV R12, R12 ;  /* 0x0000000c000c7202 */ /* 0x000fe40000000f00 */
[----:B------:R-:W-:Y:S02]  /*e910*/  LOP3.LUT R46, R46, R183, RZ, 0x3c, !PT ;  /* 0x000000b72e2e7212 */ /* 0x000fe400078e3cff */
[----:B------:R-:W-:Y:S02]  /*e920*/  SHF.R.U64 R78, R78, 0x3, RZ ;  /* 0x000000034e4e7819 */ /* 0x000fe400000012ff */
[----:B------:R-:W-:Y:S02]  /*e930*/  LOP3.LUT R165, R22, 0x380, RZ, 0xc0, !PT ;  /* 0x0000038016a57812 */ /* 0x000fe400078ec0ff */
[----:B------:R-:W-:Y:S01]  /*e940*/  MOV R14, R14 ;  /* 0x0000000e000e7202 */ /* 0x000fe20000000f00 */
[----:B------:R0:W-:Y:S01]  /*e950*/  STSM.16.M88.4 [R106], R24 ;  /* 0x000000186a007844 */ /* 0x0001e20000000200 */
[----:B------:R-:W-:-:S02]  /*e960*/  LOP3.LUT R54, R54, R185, RZ, 0x3c, !PT ;  /* 0x000000b936367212 */ /* 0x000fc400078e3cff */
[----:B------:R-:W-:Y:S01]  /*e970*/  SHF.R.U64 R94, R94, 0x3, RZ ;  /* 0x000000035e5e7819 */ /* 0x000fe200000012ff */
[----:B------:R1:W-:Y:S01]  /*e980*/  STSM.16.M88.4 [R11], R32 ;  /* 0x000000200b007844 */ /* 0x0003e20000000200 */
[----:B------:R-:W-:Y:S02]  /*e990*/  LOP3.LUT R98, R29, R6, RZ, 0x3c, !PT ;  /* 0x000000061d627212 */ /* 0x000fe400078e3cff */
[----:B------:R-:W-:Y:S01]  /*e9a0*/  MOV R20, R20 ;  /* 0x0000001400147202 */ /* 0x000fe20000000f00 */
[----:B------:R-:W-:Y:S01]  /*e9b0*/  STSM.16.M88.4 [R12], R40 ;  /* 0x000000280c007844 */ /* 0x000fe20000000200 */
[----:B------:R-:W-:Y:S02]  /*e9c0*/  F2FP.F16.F32.PACK_AB R59, R157, R59 ;  /* 0x0000003b9d3b723e */ /* 0x000fe400000000ff */
[----:B------:R-:W-:Y:S01]  /*e9d0*/  F2FP.F16.F32.PACK_AB R65, R156, R66 ;  /* 0x000000429c41723e */ /* 0x000fe200000000ff */
[----:B------:R2:W-:Y:S01]  /*e9e0*/  STSM.16.M88.4 [R14], R48 ;  /* 0x000000300e007844 */ /* 0x0005e20000000200 */
[----:B------:R-:W-:-:S02]  /*e9f0*/  F2FP.F16.F32.PACK_AB R72, R73, R72 ;  /* 0x000000484948723e */ /* 0x000fc400000000ff */
[----:B------:R-:W-:Y:S01]  /*ea00*/  LOP3.LUT R62, R62, R187, RZ, 0x3c, !PT ;  /* 0x000000bb3e3e7212 */ /* 0x000fe200078e3cff */
[----:B------:R3:W-:Y:S01]  /*ea10*/  STSM.16.M88.4 [R20], R56 ;  /* 0x0000003814007844 */ /* 0x0007e20000000200 */
[----:B------:R-:W-:Y:S02]  /*ea20*/  SHF.R.U64 R107, R107, 0x3, RZ ;  /* 0x000000036b6b7819 */ /* 0x000fe400000012ff */
[----:B------:R-:W-:Y:S02]  /*ea30*/  MOV R30, R30 ;  /* 0x0000001e001e7202 */ /* 0x000fe40000000f00 */
[----:B------:R-:W-:Y:S02]  /*ea40*/  F2FP.F16.F32.PACK_AB R66, R69, R68 ;  /* 0x000000444542723e */ /* 0x000fe400000000ff */
[----:B------:R-:W-:Y:S02]  /*ea50*/  F2FP.F16.F32.PACK_AB R67, R155, R67 ;  /* 0x000000439b43723e */ /* 0x000fe400000000ff */
[----:B------:R-:W-:-:S02]  /*ea60*/  F2FP.F16.F32.PACK_AB R73, R154, R74 ;  /* 0x0000004a9a49723e */ /* 0x000fc400000000ff */
[----:B------:R-:W-:Y:S01]  /*ea70*/  F2FP.F16.F32.PACK_AB R80, R81, R80 ;  /* 0x000000505150723e */ /* 0x000fe200000000ff */
[----:B------:R3:W-:Y:S01]  /*ea80*/  STSM.16.M88.4 [R30], R64 ;  /* 0x000000401e007844 */ /* 0x0007e20000000200 */
[----:B------:R-:W-:Y:S02]  /*ea90*/  LOP3.LUT R70, R70, R189, RZ, 0x3c, !PT ;  /* 0x000000bd46467212 */ /* 0x000fe400078e3cff */
[----:B------:R-:W-:Y:S02]  /*eaa0*/  MOV R38, R38 ;  /* 0x0000002600267202 */ /* 0x000fe40000000f00 */
[----:B------:R-:W-:Y:S02]  /*eab0*/  F2FP.F16.F32.PACK_AB R74, R77, R76 ;  /* 0x0000004c4d4a723e */ /* 0x000fe400000000ff */
[----:B------:R-:W-:Y:S01]  /*eac0*/  F2FP.F16.F32.PACK_AB R75, R153, R75 ;  /* 0x0000004b994b723e */ /* 0x000fe200000000ff */
[----:B------:R-:W4:Y:S01]  /*ead0*/  LDC R76, c[0x0][0xbe8] ;  /* 0x0002fa00ff4c7b82 */ /* 0x000f220000000800 */
[----:B------:R-:W-:-:S02]  /*eae0*/  F2FP.F16.F32.PACK_AB R81, R152, R82 ;  /* 0x000000529851723e */ /* 0x000fc400000000ff */
[----:B------:R-:W-:Y:S01]  /*eaf0*/  F2FP.F16.F32.PACK_AB R88, R89, R88 ;  /* 0x000000585958723e */ /* 0x000fe200000000ff */
[----:B------:R3:W-:Y:S01]  /*eb00*/  STSM.16.M88.4 [R38], R72 ;  /* 0x0000004826007844 */ /* 0x0007e20000000200 */
[----:B------:R-:W-:Y:S02]  /*eb10*/  LOP3.LUT R78, R78, R191, RZ, 0x3c, !PT ;  /* 0x000000bf4e4e7212 */ /* 0x000fe400078e3cff */
[----:B------:R-:W-:Y:S02]  /*eb20*/  SHF.R.U64 R165, R165, 0x3, RZ ;  /* 0x00000003a5a57819 */ /* 0x000fe400000012ff */
[----:B------:R-:W-:Y:S02]  /*eb30*/  MOV R46, R46 ;  /* 0x0000002e002e7202 */ /* 0x000fe40000000f00 */
[----:B------:R-:W-:Y:S02]  /*eb40*/  F2FP.F16.F32.PACK_AB R82, R85, R84 ;  /* 0x000000545552723e */ /* 0x000fe400000000ff */
[----:B------:R-:W-:-:S02]  /*eb50*/  F2FP.F16.F32.PACK_AB R83, R83, R86 ;  /* 0x000000565353723e */ /* 0x000fc400000000ff */
[----:B------:R-:W-:Y:S02]  /*eb60*/  F2FP.F16.F32.PACK_AB R89, R87, R90 ;  /* 0x0000005a5759723e */ /* 0x000fe400000000ff */
[----:B------:R-:W-:Y:S01]  /*eb70*/  LOP3.LUT R94, R94, R193, RZ, 0x3c, !PT ;  /* 0x000000c15e5e7212 */ /* 0x000fe200078e3cff */
[----:B------:R3:W-:Y:S01]  /*eb80*/  STSM.16.M88.4 [R46], R80 ;  /* 0x000000502e007844 */ /* 0x0007e20000000200 */
[----:B------:R-:W-:Y:S02]  /*eb90*/  MOV R54, R54 ;  /* 0x0000003600367202 */ /* 0x000fe40000000f00 */
[----:B------:R-:W-:Y:S02]  /*eba0*/  MOV R10, R98 ;  /* 0x00000062000a7202 */ /* 0x000fe40000000f00 */
[----:B------:R-:W-:Y:S02]  /*ebb0*/  F2FP.F16.F32.PACK_AB R90, R93, R92 ;  /* 0x0000005c5d5a723e */ /* 0x000fe400000000ff */
[----:B------:R-:W-:-:S02]  /*ebc0*/  F2FP.F16.F32.PACK_AB R91, R91, R3 ;  /* 0x000000035b5b723e */ /* 0x000fc400000000ff */
[----:B------:R-:W-:Y:S02]  /*ebd0*/  F2FP.F16.F32.PACK_AB R96, R97, R96 ;  /* 0x000000606160723e */ /* 0x000fe400000000ff */
[----:B------:R-:W-:Y:S01]  /*ebe0*/  LOP3.LUT R102, R107, R102, RZ, 0x3c, !PT ;  /* 0x000000666b667212 */ /* 0x000fe200078e3cff */
[----:B------:R3:W-:Y:S01]  /*ebf0*/  STSM.16.M88.4 [R54], R88 ;  /* 0x0000005836007844 */ /* 0x0007e20000000200 */
[----:B------:R-:W-:Y:S02]  /*ec00*/  MOV R62, R62 ;  /* 0x0000003e003e7202 */ /* 0x000fe40000000f00 */
[----:B------:R-:W-:Y:S02]  /*ec10*/  F2FP.F16.F32.PACK_AB R97, R166, R17 ;  /* 0x00000011a661723e */ /* 0x000fe400000000ff */
[----:B------:R-:W-:Y:S02]  /*ec20*/  F2FP.F16.F32.PACK_AB R98, R101, R100 ;  /* 0x000000646562723e */ /* 0x000fe400000000ff */
[----:B------:R-:W-:-:S02]  /*ec30*/  F2FP.F16.F32.PACK_AB R99, R168, R167 ;  /* 0x000000a7a863723e */ /* 0x000fc400000000ff */
[----:B------:R-:W-:Y:S02]  /*ec40*/  F2FP.F16.F32.PACK_AB R104, R105, R104 ;  /* 0x000000686968723e */ /* 0x000fe400000000ff */
[----:B------:R-:W-:Y:S01]  /*ec50*/  F2FP.F16.F32.PACK_AB R112, R113, R112 ;  /* 0x000000707170723e */ /* 0x000fe200000000ff */
[----:B------:R3:W-:Y:S01]  /*ec60*/  STSM.16.M88.4 [R62], R96 ;  /* 0x000000603e007844 */ /* 0x0007e20000000200 */
[----:B------:R-:W-:Y:S02]  /*ec70*/  MOV R70, R70 ;  /* 0x0000004600467202 */ /* 0x000fe40000000f00 */
[----:B------:R-:W-:Y:S02]  /*ec80*/  F2FP.F16.F32.PACK_AB R105, R170, R169 ;  /* 0x000000a9aa69723e */ /* 0x000fe400000000ff */
[----:B0-----:R-:W-:Y:S02]  /*ec90*/  F2FP.F16.F32.PACK_AB R106, R109, R108 ;  /* 0x0000006c6d6a723e */ /* 0x001fe400000000ff */
[----:B------:R-:W-:-:S02]  /*eca0*/  F2FP.F16.F32.PACK_AB R107, R111, R110 ;  /* 0x0000006e6f6b723e */ /* 0x000fc400000000ff */
[----:B------:R-:W-:Y:S02]  /*ecb0*/  F2FP.F16.F32.PACK_AB R113, R115, R114 ;  /* 0x000000727371723e */ /* 0x000fe400000000ff */
[----:B------:R-:W-:Y:S01]  /*ecc0*/  F2FP.F16.F32.PACK_AB R120, R121, R120 ;  /* 0x000000787978723e */ /* 0x000fe200000000ff */
[----:B------:R3:W-:Y:S01]  /*ecd0*/  STSM.16.M88.4 [R70], R104 ;  /* 0x0000006846007844 */ /* 0x0007e20000000200 */
[----:B------:R-:W-:Y:S02]  /*ece0*/  LOP3.LUT R8, R165, R22, RZ, 0x3c, !PT ;  /* 0x00000016a5087212 */ /* 0x000fe400078e3cff */
[----:B------:R-:W-:Y:S02]  /*ecf0*/  MOV R78, R78 ;  /* 0x0000004e004e7202 */ /* 0x000fe40000000f00 */
[----:B------:R-:W-:Y:S02]  /*ed00*/  F2FP.F16.F32.PACK_AB R114, R117, R116 ;  /* 0x000000747572723e */ /* 0x000fe400000000ff */
[----:B------:R-:W-:-:S02]  /*ed10*/  F2FP.F16.F32.PACK_AB R115, R119, R118 ;  /* 0x000000767773723e */ /* 0x000fc400000000ff */
[----:B------:R-:W-:Y:S02]  /*ed20*/  F2FP.F16.F32.PACK_AB R121, R123, R122 ;  /* 0x0000007a7b79723e */ /* 0x000fe400000000ff */
[----:B------:R-:W-:Y:S01]  /*ed30*/  F2FP.F16.F32.PACK_AB R128, R129, R128 ;  /* 0x000000808180723e */ /* 0x000fe200000000ff */
[----:B------:R3:W-:Y:S01]  /*ed40*/  STSM.16.M88.4 [R78], R112 ;  /* 0x000000704e007844 */ /* 0x0007e20000000200 */
[----:B------:R-:W-:Y:S02]  /*ed50*/  MOV R94, R94 ;  /* 0x0000005e005e7202 */ /* 0x000fe40000000f00 */
[----:B------:R-:W-:Y:S02]  /*ed60*/  F2FP.F16.F32.PACK_AB R122, R125, R124 ;  /* 0x0000007c7d7a723e */ /* 0x000fe400000000ff */
[----:B------:R-:W-:Y:S02]  /*ed70*/  F2FP.F16.F32.PACK_AB R123, R127, R126 ;  /* 0x0000007e7f7b723e */ /* 0x000fe400000000ff */
[----:B------:R-:W-:-:S02]  /*ed80*/  F2FP.F16.F32.PACK_AB R129, R131, R130 ;  /* 0x000000828381723e */ /* 0x000fc400000000ff */
[----:B------:R-:W-:Y:S01]  /*ed90*/  F2FP.F16.F32.PACK_AB R136, R137, R136 ;  /* 0x000000888988723e */ /* 0x000fe200000000ff */
[----:B------:R3:W-:Y:S01]  /*eda0*/  STSM.16.M88.4 [R94], R120 ;  /* 0x000000785e007844 */ /* 0x0007e20000000200 */
[----:B------:R-:W-:Y:S02]  /*edb0*/  R2UR UR4, R218 ;  /* 0x00000000da0472ca */ /* 0x000fe400000e0000 */
[----:B------:R-:W-:Y:S02]  /*edc0*/  F2FP.F16.F32.PACK_AB R130, R133, R132 ;  /* 0x000000848582723e */ /* 0x000fe400000000ff */
[----:B------:R-:W-:Y:S02]  /*edd0*/  F2FP.F16.F32.PACK_AB R131, R135, R134 ;  /* 0x000000868783723e */ /* 0x000fe400000000ff */
[----:B------:R-:W-:Y:S02]  /*ede0*/  F2FP.F16.F32.PACK_AB R137, R139, R138 ;  /* 0x0000008a8b89723e */ /* 0x000fe400000000ff */
[----:B------:R-:W-:Y:S01]  /*edf0*/  F2FP.F16.F32.PACK_AB R144, R145, R144 ;  /* 0x000000909190723e */ /* 0x000fe200000000ff */
[----:B------:R3:W-:Y:S01]  /*ee00*/  STSM.16.M88.4 [R10], R128 ;  /* 0x000000800a007844 */ /* 0x0007e20000000200 */
[----:B------:R-:W-:-:S02]  /*ee10*/  MOV R102, R102 ;  /* 0x0000006600667202 */ /* 0x000fc40000000f00 */
[----:B------:R-:W-:Y:S01]  /*ee20*/  F2FP.F16.F32.PACK_AB R138, R141, R140 ;  /* 0x0000008c8d8a723e */ /* 0x000fe200000000ff */
[----:B------:R-:W-:Y:S01]  /*ee30*/  USHF.L.U32 UR10, UR4, 0x2, URZ ;  /* 0x00000002040a7899 */ /* 0x000fe2000800063f */
[----:B------:R-:W-:Y:S02]  /*ee40*/  F2FP.F16.F32.PACK_AB R139, R143, R142 ;  /* 0x0000008e8f8b723e */ /* 0x000fe400000000ff */
[----:B------:R-:W-:Y:S02]  /*ee50*/  F2FP.F16.F32.PACK_AB R145, R147, R146 ;  /* 0x000000929391723e */ /* 0x000fe400000000ff */
[----:B------:R-:W-:Y:S01]  /*ee60*/  MOV R6, R8 ;  /* 0x0000000800067202 */ /* 0x000fe20000000f00 */
[----:B------:R3:W-:Y:S01]  /*ee70*/  STSM.16.M88.4 [R102], R136 ;  /* 0x0000008866007844 */ /* 0x0007e20000000200 */
[----:B------:R-:W-:Y:S02]  /*ee80*/  F2FP.F16.F32.PACK_AB R146, R149, R148 ;  /* 0x000000949592723e */ /* 0x000fe400000000ff */
[----:B------:R-:W-:-:S02]  /*ee90*/  F2FP.F16.F32.PACK_AB R147, R151, R150 ;  /* 0x000000969793723e */ /* 0x000fc400000000ff */
[----:B------:R-:W-:Y:S02]  /*eea0*/  R2UR UR7, R221 ;  /* 0x00000000dd0772ca */ /* 0x000fe400000e0000 */
[----:B------:R-:W-:Y:S01]  /*eeb0*/  PLOP3.LUT P0, PT, PT, PT, UP0, 0x80, 0x0 ;  /* 0x000000000000781c */ /* 0x000fe20003f0f008 */
[----:B------:R3:W-:Y:S10]  /*eec0*/  STSM.16.M88.4 [R6], R144 ;  /* 0x0000009006007844 */ /* 0x0007f40000000200 */
[----:B------:R-:W-:-:S02]  /*eed0*/  USHF.L.U64.HI UR11, UR4, 0x2, UR7 ;  /* 0x00000002040b7899 */ /* 0x000fc40008010207 */
[----:B------:R-:W-:-:S04]  /*eee0*/  UIADD3 UR4, UP1, UR10, UR8, URZ ;  /* 0x000000080a047290 */ /* 0x000fc8000ff3e03f */
[----:B------:R-:W-:Y:S02]  /*eef0*/  UIADD3.X UR7, UR11, UR9, URZ, UP1, !UPT ;  /* 0x000000090b077290 */ /* 0x000fe40008ffe43f */
[----:B------:R-:W-:Y:S01]  /*ef00*/  IMAD.U32 R8, RZ, RZ, UR4 ;  /* 0x00000004ff087e24 */ /* 0x000fe2000f8e00ff */
[----:B------:R-:W-:-:S03]  /*ef10*/  ULDC.64 UR8, c[0x0][0xc08] ;  /* 0x0003020000087ab9 */ /* 0x000fc60000000a00 */
[----:B------:R-:W-:Y:S01]  /*ef20*/  IMAD.U32 R9, RZ, RZ, UR7 ;  /* 0x00000007ff097e24 */ /* 0x000fe2000f8e00ff */
[----:B------:R-:W-:Y:S06]  /*ef30*/  BAR.SYNC.DEFER_BLOCKING 0x1, 0x100 ;  /* 0x0044000000007b1d */ /* 0x000fec0000010000 */
[----:B------:R-:W3:Y:S01]  /*ef40*/  @P0 LDG.E R3, desc[UR12][R8.64] ;  /* 0x0000000c08030981 */ /* 0x000ee2000c1e1900 */
[----:B----4-:R-:W-:Y:S01]  /*ef50*/  ISETP.NE.AND P1, PT, R76, 0x1, PT ;  /* 0x000000014c00780c */ /* 0x010fe20003f25270 */
[----:B------:R-:W-:Y:S01]  /*ef60*/  UISETP.NE.U32.AND UP1, UPT, UR8, URZ, UPT ;  /* 0x0000003f0800728c */ /* 0x000fe2000bf25070 */
[----:B------:R-:W-:Y:S01]  /*ef70*/  ULDC UR7, c[0x0][0xa88] ;  /* 0x0002a20000077ab9 */ /* 0x000fe20000000800 */
[----:B------:R-:W-:-:S02]  /*ef80*/  UMOV UR4, URZ ;  /* 0x0000003f00047c82 */ /* 0x000fc40008000000 */
[----:B------:R-:W-:-:S06]  /*ef90*/  UISETP.NE.AND.EX UP1, UPT, UR9, URZ, UPT, UP1 ;  /* 0x0000003f0900728c */ /* 0x000fcc000bf25310 */
[----:B------:R-:W-:Y:S02]  /*efa0*/  PLOP3.LUT P2, PT, PT, PT, UP1, 0x80, 0x0 ;  /* 0x000000000000781c */ /* 0x000fe40003f4f018 */
[----:B-1----:R-:W0:Y:S03]  /*efb0*/  @P1 LDC R11, c[0x0][0xbec] ;  /* 0x0002fb00ff0b1b82 */ /* 0x002e260000000800 */
[----:B------:R-:W-:-:S04]  /*efc0*/  @UP1 UIADD3 UR8, UP2, UR10, UR8, URZ ;  /* 0x000000080a081290 */ /* 0x000fc8000ff5e03f */
[----:B------:R-:W-:Y:S01]  /*efd0*/  @UP1 UIADD3.X UR9, UR11, UR9, URZ, UP2, !UPT ;  /* 0x000000090b091290 */ /* 0x000fe200097fe43f */
[----:B------:R-:W1:Y:S01]  /*efe0*/  @P1 LDC R13, c[0x0][0xbf0] ;  /* 0x0002fc00ff0d1b82 */ /* 0x000e620000000800 */
[----:B--2---:R-:W-:-:S04]  /*eff0*/  IMAD.U32 R14, RZ, RZ, UR8 ;  /* 0x00000008ff0e7e24 */ /* 0x004fc8000f8e00ff */
[----:B------:R-:W-:Y:S01]  /*f000*/  IMAD.U32 R15, RZ, RZ, UR9 ;  /* 0x00000009ff0f7e24 */ /* 0x000fe2000f8e00ff */
[----:B---3--:R-:W-:Y:S01]  /*f010*/  @P0 R2UR UR4, R3 ;  /* 0x00000000030402ca */ /* 0x008fe200000e0000 */
[----:B------:R-:W-:-:S06]  /*f020*/  IMAD.U32 R3, RZ, RZ, UR7 ;  /* 0x00000007ff037e24 */ /* 0x000fcc000f8e00ff */
[----:B------:R2:W5:Y:S01]  /*f030*/  @P2 LDG.E R3, desc[UR12][R14.64] ;  /* 0x0000000c0e032981 */ /* 0x000562000c1e1900 */
[----:B01----:R-:W-:Y:S07]  /*f040*/  @P2 BRA `(.L_x_2626) ;  /* 0x0000000000142947 */ /* 0x003fee0003800000 */
[----:B------:R-:W-:Y:S05]  /*f050*/  @!P0 BRA `(.L_x_2626) ;  /* 0x0000000000108947 */ /* 0x000fea0003800000 */
[----:B------:R-:W-:Y:S02]  /*f060*/  ULDC.64 UR8, c[0x0][0x208] ;  /* 0x0000820000087ab9 */ /* 0x000fe40000000a00 */
[----:B------:R-:W3:Y:S04]  /*f070*/  LDG.E R6, desc[UR8][R8.64] ;  /* 0x0000000808067981 */ /* 0x000ee8000c1e1900 */
[----:B-----5:R-:W3:Y:S02]  /*f080*/  LDG.E R3, desc[UR8][R8.64+0x4] ;  /* 0x0000040808037981 */ /* 0x020ee4000c1e1900 */
[----:B---3--:R-:W-:-:S07]  /*f090*/  IMAD.IADD R3, R3, 0x1, -R6 ;  /* 0x0000000103037824 */ /* 0x008fce00078e0a06 */
.L_x_2626:
[----:B------:R-:W-:Y:S01]  /*f0a0*/  R2UR UR18, R219 ;  /* 0x00000000db1272ca */ /* 0x000fe200000e0000 */
[----:B------:R-:W-:Y:S01]  /*f0b0*/  ULDC.64 UR12, c[0x0][0xb90] ;  /* 0x0002e400000c7ab9 */ /* 0x000fe20000000a00 */
[----:B------:R-:W-:Y:S01]  /*f0c0*/  R2UR UR17, R23 ;  /* 0x00000000171172ca */ /* 0x000fe200000e0000 */
[----:B------:R-:W-:Y:S01]  /*f0d0*/  USHF.R.S32.HI UR11, URZ, 0x1f, UR4 ;  /* 0x0000001f3f0b7899 */ /* 0x000fe20008011404 */
[----:B------:R-:W-:Y:S01]  /*f0e0*/  R2UR UR16, R221 ;  /* 0x00000000dd1072ca */ /* 0x000fe200000e0000 */
[----:B------:R-:W-:Y:S01]  /*f0f0*/  UMOV UR10, UR4 ;  /* 0x00000004000a7c82 */ /* 0x000fe20008000000 */
[----:B------:R-:W-:Y:S01]  /*f100*/  R2UR UR15, R218 ;  /* 0x00000000da0f72ca */ /* 0x000fe200000e0000 */
[----:B------:R-:W-:Y:S01]  /*f110*/  IMAD R9, R220, 0x40, R18 ;  /* 0x00000040dc097824 */ /* 0x000fe200078e0212 */
[----:B------:R-:W0:Y:S01]  /*f120*/  @P1 LDC R17, c[0x0][0xbf0] ;  /* 0x0002fc00ff111b82 */ /* 0x000e220000000800 */
[----:B-----5:R-:W-:Y:S01]  /*f130*/  IMAD R81, R3, R76, RZ ;  /* 0x0000004c03517224 */ /* 0x020fe200078e02ff */
[----:B------:R-:W-:Y:S01]  /*f140*/  ULDC.64 UR20, c[0x0][0x208] ;  /* 0x0000820000147ab9 */ /* 0x000fe20000000a00 */
[----:B------:R-:W-:-:S02]  /*f150*/  IMAD.WIDE R4, R9, 0x2, R4 ;  /* 0x0000000209047825 */ /* 0x000fc400078e0204 */
[----:B------:R-:W-:Y:S02]  /*f160*/  USHF.R.S32.HI UR14, URZ, 0x1f, UR18 ;  /* 0x0000001f3f0e7899 */ /* 0x000fe40008011412 */
[----:B------:R-:W-:Y:S01]  /*f170*/  VIADD R10, R213, UR17 ;  /* 0x00000011d50a7c36 */ /* 0x000fe20008000000 */
[----:B------:R-:W-:Y:S01]  /*f180*/  UIMAD.WIDE.U32 UR8, UR18, UR12, UR10 ;  /* 0x0000000c120872a5 */ /* 0x000fe2000f8e000a */
[----:B------:R-:W-:Y:S01]  /*f190*/  IADD3 R29, P3, R4, 0x4000, RZ ;  /* 0x00004000041d7810 */ /* 0x000fe20007f7e0ff */
[----:B------:R-:W-:Y:S01]  /*f1a0*/  UIMAD UR7, UR14, UR12, URZ ;  /* 0x0000000c0e0772a4 */ /* 0x000fe2000f8e023f */
[----:B------:R-:W-:Y:S01]  /*f1b0*/  @P1 IMAD.HI.U32 R6, R10, R11, RZ ;  /* 0x0000000b0a061227 */ /* 0x000fe200078e00ff */
[----:B------:R-:W-:Y:S01]  /*f1c0*/  USEL UR16, UR16, URZ, !UP0 ;  /* 0x0000003f10107287 */ /* 0x000fe2000c000000 */
[----:B------:R-:W-:Y:S01]  /*f1d0*/  LOP3.LUT R28, R29, 0x380, RZ, 0xc0, !PT ;  /* 0x000003801d1c7812 */ /* 0x000fe200078ec0ff */
[----:B------:R-:W-:Y:S01]  /*f1e0*/  UIMAD UR7, UR18, UR13, UR7 ;  /* 0x0000000d120772a4 */ /* 0x000fe2000f8e0207 */
[----:B------:R-:W-:Y:S01]  /*f1f0*/  IMAD.MOV.U32 R8, RZ, RZ, R10 ;  /* 0x000000ffff087224 */ /* 0x000fe200078e000a */
[----:B------:R-:W-:Y:S01]  /*f200*/  @P1 SHF.R.U32.HI R8, RZ, R13, R6 ;  /* 0x0000000dff081219 */ /* 0x000fe20000011606 */
[----:B------:R-:W-:Y:S01]  /*f210*/  ULDC.64 UR12, c[0x0][0xb98] ;  /* 0x0002e600000c7ab9 */ /* 0x000fe20000000a00 */
[----:B------:R-:W-:Y:S01]  /*f220*/  UIADD3 UR9, UR9, UR7, URZ ;  /* 0x0000000709097290 */ /* 0x000fe2000fffe03f */
[----:B------:R-:W-:Y:S01]  /*f230*/  SHF.R.U64 R28, R28, 0x3, RZ ;  /* 0x000000031c1c7819 */ /* 0x000fe200000012ff */
[----:B------:R-:W-:Y:S01]  /*f240*/  USEL UR15, UR15, URZ, !UP0 ;  /* 0x0000003f0f0f7287 */ /* 0x000fe2000c000000 */
[--C-:B------:R-:W-:Y:S01]  /*f250*/  IMAD.MOV R11, RZ, RZ, -R8.reuse ;  /* 0x000000ffff0b7224 */ /* 0x100fe200078e0a08 */
[----:B------:R-:W-:Y:S01]  /*f260*/  UIMAD UR7, UR16, UR12, URZ ;  /* 0x0000000c100772a4 */ /* 0x000fe2000f8e023f */
[----:B------:R-:W-:Y:S01]  /*f270*/  SHF.R.S32.HI R9, RZ, 0x1f, R8 ;  /* 0x0000001fff097819 */ /* 0x000fe20000011408 */
[----:B------:R-:W-:Y:S01]  /*f280*/  UIMAD.WIDE.U32 UR8, UR15, UR12, UR8 ;  /* 0x0000000c0f0872a5 */ /* 0x000fe2000f8e0008 */
[----:B------:R-:W-:Y:S01]  /*f290*/  IMAD R11, R76, R11, R10 ;  /* 0x0000000b4c0b7224 */ /* 0x000fe200078e020a */
[----:B------:R-:W-:Y:S01]  /*f2a0*/  UIMAD UR7, UR15, UR13, UR7 ;  /* 0x0000000d0f0772a4 */ /* 0x000fe2000f8e0207 */
[----:B------:R-:W-:Y:S01]  /*f2b0*/  LOP3.LUT R28, R28, R29, RZ, 0x3c, !PT ;  /* 0x0000001d1c1c7212 */ /* 0x000fe200078e3cff */
[----:B------:R-:W-:Y:S01]  /*f2c0*/  IMAD.X R29, RZ, RZ, R5, P3 ;  /* 0x000000ffff1d7224 */ /* 0x000fe200018e0605 */
[----:B------:R-:W-:Y:S01]  /*f2d0*/  IADD3 R45, P3, R4, 0xa000, RZ ;  /* 0x0000a000042d7810 */ /* 0x000fe20007f7e0ff */
[----:B--2---:R-:W-:Y:S01]  /*f2e0*/  VIADD R14, R225, UR17 ;  /* 0x00000011e10e7c36 */ /* 0x004fe20008000000 */
[----:B------:R-:W-:Y:S01]  /*f2f0*/  IADD3 R8, P0, R8, UR8, RZ ;  /* 0x0000000808087c10 */ /* 0x000fe2000ff1e0ff */
[----:B------:R-:W-:Y:S01]  /*f300*/  IMAD.U32 R10, RZ, RZ, UR7 ;  /* 0x00000007ff0a7e24 */ /* 0x000fe2000f8e00ff */
[----:B------:R-:W-:Y:S01]  /*f310*/  SHF.R.S32.HI R6, RZ, 0x1f, R11 ;  /* 0x0000001fff067819 */ /* 0x000fe2000001140b */
[----:B------:R-:W-:Y:S01]  /*f320*/  ULDC.64 UR12, c[0x0][0xaa0] ;  /* 0x0002a800000c7ab9 */ /* 0x000fe20000000a00 */
[----:B------:R-:W-:-:S02]  /*f330*/  IADD3 R33, P2, R4, 0x5000, RZ ;  /* 0x0000500004217810 */ /* 0x000fc40007f5e0ff */
[----:B------:R-:W-:Y:S01]  /*f340*/  IADD3.X R9, R9, UR9, R10, P0, !PT ;  /* 0x0000000909097c10 */ /* 0x000fe200087fe40a */
[----:B------:R-:W-:Y:S01]  /*f350*/  ULDC.64 UR8, c[0x0][0xb88] ;  /* 0x0002e20000087ab9 */ /* 0x000fe20000000a00 */
[----:B------:R-:W-:Y:S01]  /*f360*/  LOP3.LUT R44, R45, 0x380, RZ, 0xc0, !PT ;  /* 0x000003802d2c7812 */ /* 0x000fe200078ec0ff */
[----:B------:R-:W-:Y:S01]  /*f370*/  IMAD R6, R6, UR8, RZ ;  /* 0x0000000806067c24 */ /* 0x000fe2000f8e02ff */
[----:B------:R-:W-:Y:S01]  /*f380*/  LOP3.LUT R32, R33, 0x380, RZ, 0xc0, !PT ;  /* 0x0000038021207812 */ /* 0x000fe200078ec0ff */
[C---:B------:R-:W-:Y:S01]  /*f390*/  IMAD.WIDE.U32 R8, R11.reuse, UR8, R8 ;  /* 0x000000080b087c25 */ /* 0x040fe2000f8e0008 */
[----:B------:R-:W-:Y:S02]  /*f3a0*/  SHF.R.U64 R44, R44, 0x3, RZ ;  /* 0x000000032c2c7819 */ /* 0x000fe400000012ff */
[----:B------:R-:W-:Y:S01]  /*f3b0*/  SHF.R.U64 R32, R32, 0x3, RZ ;  /* 0x0000000320207819 */ /* 0x000fe200000012ff */
[----:B------:R-:W-:Y:S01]  /*f3c0*/  IMAD R15, R11, UR9, R6 ;  /* 0x000000090b0f7c24 */ /* 0x000fe2000f8e0206 */
[----:B------:R-:W-:Y:S01]  /*f3d0*/  ULDC.64 UR8, c[0x0][0xb50] ;  /* 0x0002d40000087ab9 */ /* 0x000fe20000000a00 */
[----:B------:R-:W-:Y:S01]  /*f3e0*/  LOP3.LUT R44, R44, R45, RZ, 0x3c, !PT ;  /* 0x0000002d2c2c7212 */ /* 0x000fe200078e3cff */
[----:B------:R-:W-:Y:S01]  /*f3f0*/  IMAD.X R45, RZ, RZ, R5, P3 ;  /* 0x000000ffff2d7224 */ /* 0x000fe200018e0605 */
[----:B------:R-:W-:Y:S01]  /*f400*/  LEA R10, P0, R8, UR8, 0x2 ;  /* 0x00000008080a7c11 */ /* 0x000fe2000f8010ff */
[----:B------:R-:W-:Y:S01]  /*f410*/  IMAD.IADD R9, R9, 0x1, R15 ;  /* 0x0000000109097824 */ /* 0x000fe200078e020f */
[----:B------:R-:W-:Y:S01]  /*f420*/  IADD3 R13, P5, R4, 0x1000, RZ ;  /* 0x00001000040d7810 */ /* 0x000fe20007fbe0ff */
[----:B------:R-:W-:Y:S01]  /*f430*/  VIADD R6, R14, 0x8 ;  /* 0x000000080e067836 */ /* 0x000fe20000000000 */
[----:B------:R-:W-:Y:S01]  /*f440*/  IADD3 R21, P4, R4, 0x2000, RZ ;  /* 0x0000200004157810 */ /* 0x000fe20007f9e0ff */
[----:B------:R-:W-:Y:S01]  /*f450*/  SHFL.IDX PT, R46, R10, RZ, 0x1c1f ;  /* 0x001c1fff0a2e7589 */ /* 0x000fe200000e0000 */
[----:B------:R-:W-:-:S02]  /*f460*/  LEA.HI.X R11, R8, UR9, R9, 0x2, P0 ;  /* 0x00000009080b7c11 */ /* 0x000fc400080f1409 */
[----:B------:R-:W-:Y:S01]  /*f470*/  IADD3 R25, P0, R4, 0x3000, RZ ;  /* 0x0000300004197810 */ /* 0x000fe20007f1e0ff */
[----:B------:R-:W-:Y:S01]  /*f480*/  SHFL.IDX PT, R50, R10, 0x1, 0x1c1f ;  /* 0x003c1f000a327f89 */ /* 0x000fe200000e0000 */
[----:B------:R-:W-:Y:S01]  /*f490*/  LOP3.LUT R32, R32, R33, RZ, 0x3c, !PT ;  /* 0x0000002120207212 */ /* 0x000fe200078e3cff */
[----:B------:R-:W-:Y:S01]  /*f4a0*/  IMAD.X R33, RZ, RZ, R5, P2 ;  /* 0x000000ffff217224 */ /* 0x000fe200010e0605 */
[----:B------:R-:W-:Y:S01]  /*f4b0*/  LOP3.LUT R24, R25, 0x380, RZ, 0xc0, !PT ;  /* 0x0000038019187812 */ /* 0x000fe200078ec0ff */
[----:B------:R-:W1:Y:S01]  /*f4c0*/  SHFL.IDX PT, R47, R11, RZ, 0x1c1f ;  /* 0x001c1fff0b2f7589 */ /* 0x000e6200000e0000 */
[----:B------:R-:W-:Y:S02]  /*f4d0*/  IADD3 R8, P3, R4, 0xf000, RZ ;  /* 0x0000f00004087810 */ /* 0x000fe40007f7e0ff */
[----:B------:R-:W-:Y:S01]  /*f4e0*/  SHF.R.U64 R24, R24, 0x3, RZ ;  /* 0x0000000318187819 */ /* 0x000fe200000012ff */
[----:B------:R-:W2:Y:S01]  /*f4f0*/  SHFL.IDX PT, R51, R11, 0x1, 0x1c1f ;  /* 0x003c1f000b337f89 */ /* 0x000ea200000e0000 */
[----:B------:R-:W-:-:S02]  /*f500*/  IADD3 R49, P2, R4, 0xb000, RZ ;  /* 0x0000b00004317810 */ /* 0x000fc40007f5e0ff */
[----:B------:R-:W-:Y:S02]  /*f510*/  LOP3.LUT R12, R13, 0x380, RZ, 0xc0, !PT ;  /* 0x000003800d0c7812 */ /* 0x000fe400078ec0ff */
[----:B------:R-:W-:Y:S02]  /*f520*/  LOP3.LUT R20, R21, 0x380, RZ, 0xc0, !PT ;  /* 0x0000038015147812 */ /* 0x000fe400078ec0ff */
[----:B------:R-:W-:Y:S01]  /*f530*/  IADD3 R37, P6, R4, 0x6000, RZ ;  /* 0x0000600004257810 */ /* 0x000fe20007fde0ff */
[----:B------:R-:W-:Y:S01]  /*f540*/  UIMAD UR7, UR11, UR12, URZ ;  /* 0x0000000c0b0772a4 */ /* 0x000fe2000f8e023f */
[----:B------:R-:W-:Y:S01]  /*f550*/  LOP3.LUT R24, R24, R25, RZ, 0x3c, !PT ;  /* 0x0000001918187212 */ /* 0x000fe200078e3cff */
[--C-:B------:R-:W-:Y:S01]  /*f560*/  IMAD.X R25, RZ, RZ, R5.reuse, P0 ;  /* 0x000000ffff197224 */ /* 0x100fe200000e0605 */
[----:B------:R-:W-:Y:S01]  /*f570*/  IADD3 R57, P0, R4, 0x9000, RZ ;  /* 0x0000900004397810 */ /* 0x000fe20007f1e0ff */
[----:B------:R-:W-:Y:S01]  /*f580*/  UIMAD.WIDE.U32 UR8, UR4, UR12, URZ ;  /* 0x0000000c040872a5 */ /* 0x000fe2000f8e003f */
[----:B------:R-:W-:Y:S01]  /*f590*/  LOP3.LUT R3, R8, 0x380, RZ, 0xc0, !PT ;  /* 0x0000038008037812 */ /* 0x000fe200078ec0ff */
[----:B------:R-:W-:Y:S01]  /*f5a0*/  ULDC.64 UR10, c[0x0][0xae8] ;  /* 0x0002ba00000a7ab9 */ /* 0x000fe20000000a00 */
[----:B------:R-:W-:Y:S01]  /*f5b0*/  LOP3.LUT R56, R57, 0x380, RZ, 0xc0, !PT ;  /* 0x0000038039387812 */ /* 0x000fe200078ec0ff */
[----:B------:R-:W-:Y:S01]  /*f5c0*/  IMAD.X R53, RZ, RZ, R5, P3 ;  /* 0x000000ffff357224 */ /* 0x000fe200018e0605 */
[----:B------:R-:W-:-:S02]  /*f5d0*/  LOP3.LUT R48, R49, 0x380, RZ, 0xc0, !PT ;  /* 0x0000038031307812 */ /* 0x000fc400078ec0ff */
[----:B------:R-:W-:Y:S02]  /*f5e0*/  SHF.R.U64 R56, R56, 0x3, RZ ;  /* 0x0000000338387819 */ /* 0x000fe400000012ff */
[----:B------:R-:W-:Y:S02]  /*f5f0*/  SHF.R.U64 R12, R12, 0x3, RZ ;  /* 0x000000030c0c7819 */ /* 0x000fe400000012ff */
[----:B------:R-:W-:Y:S02]  /*f600*/  SHF.R.U64 R20, R20, 0x3, RZ ;  /* 0x0000000314147819 */ /* 0x000fe400000012ff */
[----:B------:R-:W-:Y:S02]  /*f610*/  SHF.R.U64 R3, R3, 0x3, RZ ;  /* 0x0000000303037819 */ /* 0x000fe400000012ff */
[----:B------:R-:W-:Y:S01]  /*f620*/  LOP3.LUT R56, R56, R57, RZ, 0x3c, !PT ;  /* 0x0000003938387212 */ /* 0x000fe200078e3cff */
[----:B------:R-:W-:Y:S01]  /*f630*/  IMAD.X R57, RZ, RZ, R5, P0 ;  /* 0x000000ffff397224 */ /* 0x000fe200000e0605 */
[----:B------:R-:W-:-:S02]  /*f640*/  SHF.R.U64 R48, R48, 0x3, RZ ;  /* 0x0000000330307819 */ /* 0x000fc400000012ff */
[----:B------:R-:W-:Y:S01]  /*f650*/  LOP3.LUT R12, R12, R13, RZ, 0x3c, !PT ;  /* 0x0000000d0c0c7212 */ /* 0x000fe200078e3cff */
[--C-:B------:R-:W-:Y:S01]  /*f660*/  IMAD.X R13, RZ, RZ, R5.reuse, P5 ;  /* 0x000000ffff0d7224 */ /* 0x100fe200028e0605 */
[----:B------:R-:W-:Y:S01]  /*f670*/  LOP3.LUT R20, R20, R21, RZ, 0x3c, !PT ;  /* 0x0000001514147212 */ /* 0x000fe200078e3cff */
[--C-:B------:R-:W-:Y:S01]  /*f680*/  IMAD.X R21, RZ, RZ, R5.reuse, P4 ;  /* 0x000000ffff157224 */ /* 0x100fe200020e0605 */
[----:B------:R-:W-:Y:S02]  /*f690*/  LOP3.LUT P0, RZ, R223, 0x3, RZ, 0xc0, !PT ;  /* 0x00000003dfff7812 */ /* 0x000fe4000780c0ff */
[C---:B------:R-:W-:Y:S02]  /*f6a0*/  IADD3 R41, P5, R4.reuse, 0x7000, RZ ;  /* 0x0000700004297810 */ /* 0x040fe40007fbe0ff */
[----:B------:R-:W-:Y:S02]  /*f6b0*/  IADD3 R65, P4, R4, 0x8000, RZ ;  /* 0x0000800004417810 */ /* 0x000fe40007f9e0ff */
[----:B------:R-:W-:Y:S01]  /*f6c0*/  LOP3.LUT R48, R48, R49, RZ, 0x3c, !PT ;  /* 0x0000003130307212 */ /* 0x000fe200078e3cff */
[----:B------:R-:W-:Y:S01]  /*f6d0*/  IMAD.X R49, RZ, RZ, R5, P2 ;  /* 0x000000ffff317224 */ /* 0x000fe200010e0605 */
[----:B------:R-:W-:-:S02]  /*f6e0*/  LOP3.LUT R52, R3, R8, RZ, 0x3c, !PT ;  /* 0x0000000803347212 */ /* 0x000fc400078e3cff */
[----:B------:R-:W3:Y:S01]  /*f6f0*/  @P1 LDC R3, c[0x0][0xbec] ;  /* 0x0002fb00ff031b82 */ /* 0x000ee20000000800 */
[-C--:B------:R-:W-:Y:S02]  /*f700*/  ISETP.GE.OR P2, PT, R14, R81.reuse, P0 ;  /* 0x000000510e00720c */ /* 0x080fe40000746670 */
[----:B------:R-:W-:Y:S02]  /*f710*/  ISETP.GE.OR P0, PT, R6, R81, P0 ;  /* 0x000000510600720c */ /* 0x000fe40000706670 */
[----:B------:R-:W-:Y:S02]  /*f720*/  LOP3.LUT R36, R37, 0x380, RZ, 0xc0, !PT ;  /* 0x0000038025247812 */ /* 0x000fe400078ec0ff */
[----:B------:R-:W-:Y:S02]  /*f730*/  LOP3.LUT R40, R41, 0x380, RZ, 0xc0, !PT ;  /* 0x0000038029287812 */ /* 0x000fe400078ec0ff */
[----:B------:R-:W-:Y:S02]  /*f740*/  LOP3.LUT R64, R65, 0x380, RZ, 0xc0, !PT ;  /* 0x0000038041407812 */ /* 0x000fe400078ec0ff */
[----:B------:R-:W-:-:S02]  /*f750*/  LOP3.LUT R9, R4, 0x380, RZ, 0xc0, !PT ;  /* 0x0000038004097812 */ /* 0x000fc400078ec0ff */
[----:B------:R-:W-:Y:S01]  /*f760*/  SHF.R.U64 R36, R36, 0x3, RZ ;  /* 0x0000000324247819 */ /* 0x000fe200000012ff */
[----:B------:R-:W-:Y:S01]  /*f770*/  UIMAD UR7, UR4, UR13, UR7 ;  /* 0x0000000d040772a4 */ /* 0x000fe2000f8e0207 */
[----:B------:R-:W-:Y:S01]  /*f780*/  SHF.R.U64 R40, R40, 0x3, RZ ;  /* 0x0000000328287819 */ /* 0x000fe200000012ff */
[----:B-1----:R-:W-:Y:S01]  /*f790*/  @!P2 ST.E desc[UR20][R46.64], R2 ;  /* 0x000000022e00a985 */ /* 0x002fe2000c101914 */
[----:B------:R-:W-:Y:S02]  /*f7a0*/  SHF.R.U64 R64, R64, 0x3, RZ ;  /* 0x0000000340407819 */ /* 0x000fe400000012ff */
[----:B------:R-:W-:Y:S01]  /*f7b0*/  SHF.R.U64 R9, R9, 0x3, RZ ;  /* 0x0000000309097819 */ /* 0x000fe200000012ff */
[----:B--2---:R1:W-:Y:S01]  /*f7c0*/  @!P0 ST.E desc[UR20][R50.64], R0 ;  /* 0x0000000032008985 */ /* 0x0043e2000c101914 */
[----:B------:R-:W-:Y:S01]  /*f7d0*/  LOP3.LUT R36, R36, R37, RZ, 0x3c, !PT ;  /* 0x0000002524247212 */ /* 0x000fe200078e3cff */
[--C-:B------:R-:W-:Y:S01]  /*f7e0*/  IMAD.X R37, RZ, RZ, R5.reuse, P6 ;  /* 0x000000ffff257224 */ /* 0x100fe200030e0605 */
[----:B------:R-:W-:Y:S01]  /*f7f0*/  LOP3.LUT R40, R40, R41, RZ, 0x3c, !PT ;  /* 0x0000002928287212 */ /* 0x000fe200078e3cff */
[--C-:B------:R-:W-:Y:S01]  /*f800*/  IMAD.X R41, RZ, RZ, R5.reuse, P5 ;  /* 0x000000ffff297224 */ /* 0x100fe200028e0605 */
[----:B------:R-:W-:Y:S01]  /*f810*/  LOP3.LUT R64, R64, R65, RZ, 0x3c, !PT ;  /* 0x0000004140407212 */ /* 0x000fe200078e3cff */
[----:B------:R-:W-:Y:S01]  /*f820*/  IMAD.X R65, RZ, RZ, R5, P4 ;  /* 0x000000ffff417224 */ /* 0x000fe200020e0605 */
[C---:B------:R-:W-:Y:S01]  /*f830*/  IADD3 R73, P6, R4.reuse, 0xc000, RZ ;  /* 0x0000c00004497810 */ /* 0x040fe20007fde0ff */
[----:B------:R-:W-:Y:S01]  /*f840*/  UIADD3 UR9, UR9, UR7, URZ ;  /* 0x0000000709097290 */ /* 0x000fe2000fffe03f */
[C---:B------:R-:W-:Y:S01]  /*f850*/  IADD3 R69, P5, R4.reuse, 0xd000, RZ ;  /* 0x0000d00004457810 */ /* 0x040fe20007fbe0ff */
[----:B------:R-:W-:Y:S01]  /*f860*/  UIMAD UR4, UR14, UR10, URZ ;  /* 0x0000000a0e0472a4 */ /* 0x000fe2000f8e023f */
[----:B------:R-:W-:Y:S01]  /*f870*/  IADD3 R61, P4, R4, 0xe000, RZ ;  /* 0x0000e000043d7810 */ /* 0x000fe20007f9e0ff */
[----:B-1----:R-:W-:Y:S01]  /*f880*/  IMAD R0, R217, 0x20, R220 ;  /* 0x00000020d9007824 */ /* 0x002fe200078e02dc */
[----:B------:R-:W-:Y:S01]  /*f890*/  LOP3.LUT R4, R9, R4, RZ, 0x3c, !PT ;  /* 0x0000000409047212 */ /* 0x000fe200078e3cff */
[----:B------:R-:W5:Y:S01]  /*f8a0*/  LD.E.128 R12, desc[UR20][R12.64] ;  /* 0x000000140c0c7980 */ /* 0x000f62000c101d00 */
[----:B------:R-:W-:-:S02]  /*f8b0*/  LOP3.LUT R72, R73, 0x380, RZ, 0xc0, !PT ;  /* 0x0000038049487812 */ /* 0x000fc400078ec0ff */
[----:B------:R-:W-:Y:S01]  /*f8c0*/  LOP3.LUT R68, R69, 0x380, RZ, 0xc0, !PT ;  /* 0x0000038045447812 */ /* 0x000fe200078ec0ff */
[----:B------:R1:W5:Y:S01]  /*f8d0*/  LD.E.128 R8, desc[UR20][R4.64] ;  /* 0x0000001404087980 */ /* 0x000362000c101d00 */
[----:B------:R-:W-:Y:S01]  /*f8e0*/  LOP3.LUT R60, R61, 0x380, RZ, 0xc0, !PT ;  /* 0x000003803d3c7812 */ /* 0x000fe200078ec0ff */
[----:B------:R-:W-:Y:S01]  /*f8f0*/  UIMAD UR4, UR18, UR11, UR4 ;  /* 0x0000000b120472a4 */ /* 0x000fe2000f8e0204 */
[----:B------:R-:W-:Y:S01]  /*f900*/  SHF.R.U64 R72, R72, 0x3, RZ ;  /* 0x0000000348487819 */ /* 0x000fe200000012ff */
[----:B------:R-:W-:Y:S01]  /*f910*/  UIMAD.WIDE.U32 UR8, UR18, UR10, UR8 ;  /* 0x0000000a120872a5 */ /* 0x000fe2000f8e0008 */
[----:B------:R-:W-:Y:S01]  /*f920*/  SHF.R.U64 R68, R68, 0x3, RZ ;  /* 0x0000000344447819 */ /* 0x000fe200000012ff */
[----:B------:R-:W5:Y:S01]  /*f930*/  LD.E.128 R20, desc[UR20][R20.64] ;  /* 0x0000001414147980 */ /* 0x000f62000c101d00 */
[----:B------:R-:W-:Y:S01]  /*f940*/  SHF.R.U64 R60, R60, 0x3, RZ ;  /* 0x000000033c3c7819 */ /* 0x000fe200000012ff */
[----:B------:R-:W-:Y:S01]  /*f950*/  ULDC.64 UR10, c[0x0][0xaf0] ;  /* 0x0002bc00000a7ab9 */ /* 0x000fe20000000a00 */
[----:B-1----:R-:W-:Y:S01]  /*f960*/  VIADD R4, R0, UR17 ;  /* 0x0000001100047c36 */ /* 0x002fe20008000000 */
[----:B------:R-:W-:Y:S01]  /*f970*/  UIADD3 UR9, UR9, UR4, URZ ;  /* 0x0000000409097290 */ /* 0x000fe2000fffe03f */
[----:B------:R-:W-:Y:S01]  /*f980*/  LOP3.LUT R72, R72, R73, RZ, 0x3c, !PT ;  /* 0x0000004948487212 */ /* 0x000fe200078e3cff */
[----:B------:R-:W5:Y:S01]  /*f990*/  LD.E.128 R24, desc[UR20][R24.64] ;  /* 0x0000001418187980 */ /* 0x000f62000c101d00 */
[----:B---3--:R-:W-:Y:S01]  /*f9a0*/  @P1 IMAD.HI.U32 R0, R4, R3, RZ ;  /* 0x0000000304001227 */ /* 0x008fe200078e00ff */
[----:B------:R-:W-:Y:S01]  /*f9b0*/  LOP3.LUT R68, R68, R69, RZ, 0x3c, !PT ;  /* 0x0000004544447212 */ /* 0x000fe200078e3cff */
[----:B------:R-:W-:Y:S01]  /*f9c0*/  UIMAD UR4, UR16, UR10, URZ ;  /* 0x0000000a100472a4 */ /* 0x000fe2000f8e023f */
[----:B------:R-:W-:Y:S01]  /*f9d0*/  LOP3.LUT R60, R60, R61, RZ, 0x3c, !PT ;  /* 0x0000003d3c3c7212 */ /* 0x000fe200078e3cff */
[--C-:B------:R-:W-:Y:S01]  /*f9e0*/  IMAD.X R73, RZ, RZ, R5.reuse, P6 ;  /* 0x000000ffff497224 */ /* 0x100fe200030e0605 */
[----:B------:R-:W5:Y:S01]  /*f9f0*/  LD.E.128 R28, desc[UR20][R28.64] ;  /* 0x000000141c1c7980 */ /* 0x000f62000c101d00 */
[----:B------:R-:W-:-:S02]  /*fa00*/  IMAD.X R69, RZ, RZ, R5, P5 ;  /* 0x000000ffff457224 */ /* 0x000fc400028e0605 */
[----:B------:R-:W-:Y:S01]  /*fa10*/  IMAD.X R61, RZ, RZ, R5, P4 ;  /* 0x000000ffff3d7224 */ /* 0x000fe200020e0605 */
[----:B------:R-:W5:Y:S01]  /*fa20*/  LD.E.128 R32, desc[UR20][R32.64] ;  /* 0x0000001420207980 */ /* 0x000f62000c101d00 */
[----:B------:R-:W-:Y:S01]  /*fa30*/  IMAD.MOV.U32 R5, RZ, RZ, R4 ;  /* 0x000000ffff057224 */ /* 0x000fe200078e0004 */
[----:B0-----:R-:W-:Y:S01]  /*fa40*/  @P1 SHF.R.U32.HI R5, RZ, R17, R0 ;  /* 0x00000011ff051219 */ /* 0x001fe20000011600 */
[----:B------:R-:W-:Y:S01]  /*fa50*/  UIMAD UR4, UR15, UR11, UR4 ;  /* 0x0000000b0f0472a4 */ /* 0x000fe2000f8e0204 */
[----:B------:R-:W5:Y:S01]  /*fa60*/  LD.E.128 R36, desc[UR20][R36.64] ;  /* 0x0000001424247980 */ /* 0x000f62000c101d00 */
[----:B------:R-:W-:Y:S01]  /*fa70*/  UIMAD.WIDE.U32 UR8, UR15, UR10, UR8 ;  /* 0x0000000a0f0872a5 */ /* 0x000fe2000f8e0008 */
[--C-:B------:R-:W-:Y:S01]  /*fa80*/  SHF.R.S32.HI R0, RZ, 0x1f, R5.reuse ;  /* 0x0000001fff007819 */ /* 0x100fe20000011405 */
[----:B------:R-:W-:Y:S01]  /*fa90*/  IMAD.MOV R17, RZ, RZ, -R5 ;  /* 0x000000ffff117224 */ /* 0x000fe200078e0a05 */
[----:B------:R-:W-:Y:S01]  /*faa0*/  ULDC.64 UR10, c[0x0][0xae0] ;  /* 0x0002b800000a7ab9 */ /* 0x000fe20000000a00 */
[----:B------:R-:W-:Y:S01]  /*fab0*/  UIADD3 UR4, UR9, UR4, URZ ;  /* 0x0000000409047290 */ /* 0x000fe2000fffe03f */
[----:B------:R-:W5:Y:S01]  /*fac0*/  LD.E.128 R40, desc[UR20][R40.64] ;  /* 0x0000001428287980 */ /* 0x000f62000c101d00 */
[----:B------:R-:W-:-:S02]  /*fad0*/  IMAD R0, R0, UR10, RZ ;  /* 0x0000000a00007c24 */ /* 0x000fc4000f8e02ff */
[----:B------:R-:W-:Y:S01]  /*fae0*/  IMAD R17, R76, R17, R4 ;  /* 0x000000114c117224 */ /* 0x000fe200078e0204 */
[----:B------:R-:W5:Y:S01]  /*faf0*/  LD.E.128 R64, desc[UR20][R64.64] ;  /* 0x0000001440407980 */ /* 0x000f62000c101d00 */
[----:B------:R-:W-:Y:S02]  /*fb00*/  IMAD.U32 R3, RZ, RZ, UR9 ;  /* 0x00000009ff037e24 */ /* 0x000fe4000f8e00ff */
[----:B------:R-:W-:Y:S01]  /*fb10*/  IMAD.U32 R2, RZ, RZ, UR8 ;  /* 0x00000008ff027e24 */ /* 0x000fe2000f8e00ff */
[----:B------:R-:W5:Y:S01]  /*fb20*/  LD.E.128 R56, desc[UR20][R56.64] ;  /* 0x0000001438387980 */ /* 0x000f62000c101d00 */
[----:B------:R-:W-:Y:S01]  /*fb30*/  IMAD.U32 R3, RZ, RZ, UR4 ;  /* 0x00000004ff037e24 */ /* 0x000fe2000f8e00ff */
[----:B------:R-:W-:Y:S02]  /*fb40*/  ULDC.64 UR8, c[0x0][0xad8] ;  /* 0x0002b60000087ab9 */ /* 0x000fe40000000a00 */
[----:B------:R-:W5:Y:S01]  /*fb50*/  LD.E.128 R44, desc[UR20][R44.64] ;  /* 0x000000142c2c7980 */ /* 0x000f62000c101d00 */
[----:B------:R-:W-:-:S03]  /*fb60*/  IMAD R77, R5, UR11, R0 ;  /* 0x0000000b054d7c24 */ /* 0x000fc6000f8e0200 */
[----:B------:R-:W5:Y:S01]  /*fb70*/  LD.E.128 R48, desc[UR20][R48.64] ;  /* 0x0000001430307980 */ /* 0x000f62000c101d00 */
[----:B------:R-:W-:-:S03]  /*fb80*/  SHF.R.S32.HI R0, RZ, 0x1f, R17 ;  /* 0x0000001fff007819 */ /* 0x000fc60000011411 */
[----:B------:R-:W5:Y:S04]  /*fb90*/  LD.E.128 R72, desc[UR20][R72.64] ;  /* 0x0000001448487980 */ /* 0x000f68000c101d00 */
[----:B------:R-:W5:Y:S04]  /*fba0*/  LD.E.128 R68, desc[UR20][R68.64] ;  /* 0x0000001444447980 */ /* 0x000f68000c101d00 */
[----:B------:R-:W5:Y:S04]  /*fbb0*/  LD.E.128 R60, desc[UR20][R60.64] ;  /* 0x000000143c3c7980 */ /* 0x000f68000c101d00 */
[----:B------:R-:W5:Y:S01]  /*fbc0*/  LD.E.128 R52, desc[UR20][R52.64] ;  /* 0x0000001434347980 */ /* 0x000f62000c101d00 */
[----:B------:R-:W-:Y:S01]  /*fbd0*/  IMAD.WIDE.U32 R2, R5, UR10, R2 ;  /* 0x0000000a05027c25 */ /* 0x000fe2000f8e0002 */
[----:B------:R-:W-:Y:S01]  /*fbe0*/  @!PT LDS RZ, [RZ] ;  /* 0x00000000fffff984 */ /* 0x000fe20000000800 */
[----:B------:R-:W-:Y:S01]  /*fbf0*/  @!PT LDS RZ, [RZ] ;  /* 0x00000000fffff984 */ /* 0x000fe20000000800 */
[----:B------:R-:W-:Y:S01]  /*fc00*/  @!PT LDS RZ, [RZ] ;  /* 0x00000000fffff984 */ /* 0x000fe20000000800 */
[----:B------:R-:W-:Y:S01]  /*fc10*/  @!PT LDS RZ, [RZ] ;  /* 0x00000000fffff984 */ /* 0x000fe20000000800 */
[----:B------:R0:W-:Y:S06]  /*fc20*/  MEMBAR.ALL.CTA ;  /* 0x0000000000007992 */ /* 0x0001ec0000008000 */
[----:B0-----:R-:W0:Y:S01]  /*fc30*/  FENCE.VIEW.ASYNC.S ;  /* 0x00000000000073c6 */ /* 0x001e220000000000 */
[----:B------:R-:W-:-:S02]  /*fc40*/  IMAD.IADD R3, R3, 0x1, R77 ;  /* 0x0000000103037824 */ /* 0x000fc400078e024d */
[----:B------:R-:W-:Y:S02]  /*fc50*/  IMAD R4, R0, UR8, RZ ;  /* 0x0000000800047c24 */ /* 0x000fe4000f8e02ff */
[----:B------:R-:W-:Y:S02]  /*fc60*/  VIADD R80, R220, UR17 ;  /* 0x00000011dc507c36 */ /* 0x000fe40008000000 */
[C---:B------:R-:W-:Y:S02]  /*fc70*/  IMAD R5, R17.reuse, UR9, R4 ;  /* 0x0000000911057c24 */ /* 0x040fe4000f8e0204 */
[----:B------:R-:W-:Y:S01]  /*fc80*/  IMAD.WIDE.U32 R2, R17, UR8, R2 ;  /* 0x0000000811027c25 */ /* 0x000fe2000f8e0002 */
[----:B------:R-:W-:Y:S01]  /*fc90*/  ISETP.GE.AND P2, PT, R80, R81, PT ;  /* 0x000000515000720c */ /* 0x000fe20003f46270 */
[----:B------:R-:W-:Y:S02]  /*fca0*/  ULDC.64 UR8, c[0x0][0xa80] ;  /* 0x0002a00000087ab9 */ /* 0x000fe40000000a00 */
[----:B------:R-:W-:Y:S01]  /*fcb0*/  VIADD R19, R19, 0x38820 ;  /* 0x0003882013137836 */ /* 0x000fe20000000000 */
[----:B------:R-:W-:Y:S01]  /*fcc0*/  LEA R6, P3, R2, UR8, 0x1 ;  /* 0x0000000802067c11 */ /* 0x000fe2000f8608ff */
[----:B------:R-:W-:-:S02]  /*fcd0*/  IMAD.IADD R3, R3, 0x1, R5 ;  /* 0x0000000103037824 */ /* 0x000fc400078e0205 */
[----:B------:R-:W-:Y:S01]  /*fce0*/  VIADD R0, R80, 0x20 ;  /* 0x0000002050007836 */ /* 0x000fe20000000000 */
[----:B------:R-:W-:Y:S02]  /*fcf0*/  PRMT R19, RZ, 0x654, R19 ;  /* 0x00000654ff137816 */ /* 0x000fe40000000013 */
[----:B------:R-:W-:Y:S02]  /*fd00*/  LEA.HI.X R17, R2, UR9, R3, 0x1, P3 ;  /* 0x0000000902117c11 */ /* 0x000fe400098f0c03 */
[-C--:B------:R-:W-:Y:S01]  /*fd10*/  ISETP.GE.AND P1, PT, R0, R81.reuse, PT ;  /* 0x000000510000720c */ /* 0x080fe20003f26270 */
[----:B------:R-:W-:Y:S01]  /*fd20*/  VIADD R0, R80, 0x40 ;  /* 0x0000004050007836 */ /* 0x000fe20000000000 */
[----:B0-----:R0:W-:Y:S01]  /*fd30*/  SYNCS.ARRIVE.TRANS64.RED.A1T0 RZ, [R19+URZ], RZ ;  /* 0x000000ff13ff79a7 */ /* 0x0011e2000810043f */
[----:B------:R1:W2:Y:S01]  /*fd40*/  SHFL.IDX PT, R79, R6, RZ, 0x181f ;  /* 0x00181fff064f7589 */ /* 0x0002a200000e0000 */
[----:B------:R-:W-:Y:S02]  /*fd50*/  BSSY B1, `(.L_x_2627) ;  /* 0x0000016000017945 */ /* 0x000fe40003800000 */
[----:B------:R-:W-:Y:S01]  /*fd60*/  ISETP.GE.AND P0, PT, R0, R81, PT ;  /* 0x000000510000720c */ /* 0x000fe20003f06270 */
[----:B0-----:R1:W0:Y:S01]  /*fd70*/  SHFL.IDX PT, R19, R17, RZ, 0x181f ;  /* 0x00181fff11137589 */ /* 0x00122200000e0000 */
[----:B------:R-:W-:Y:S11]  /*fd80*/  @P2 BRA `(.L_x_2628) ;  /* 0x0000000000482947 */ /* 0x000ff60003800000 */
[----:B------:R-:W-:Y:S01]  /*fd90*/  ULDC UR4, c[0x0][0xac8] ;  /* 0x0002b20000047ab9 */ /* 0x000fe20000000800 */
[----:B------:R-:W-:Y:S01]  /*fda0*/  ULDC.64 UR8, c[0x0][0x208] ;  /* 0x0000820000087ab9 */ /* 0x000fe20000000a00 */
[----:B------:R-:W-:Y:S02]  /*fdb0*/  ISETP.GE.AND P5, PT, R18, UR4, PT ;  /* 0x0000000412007c0c */ /* 0x000fe4000bfa6270 */
[----:B------:R-:W-:Y:S02]  /*fdc0*/  ISETP.GE.AND P4, PT, R215, UR4, PT ;  /* 0x00000004d7007c0c */ /* 0x000fe4000bf86270 */
[----:B------:R-:W-:Y:S02]  /*fdd0*/  ISETP.GE.AND P3, PT, R214, UR4, PT ;  /* 0x00000004d6007c0c */ /* 0x000fe4000bf66270 */
[----:B------:R-:W-:-:S07]  /*fde0*/  ISETP.GE.AND P2, PT, R216, UR4, PT ;  /* 0x00000004d8007c0c */ /* 0x000fce000bf46270 */
[----:B--2---:R-:W-:-:S04]  /*fdf0*/  @!P5 LEA R2, P6, R18, R79, 0x1 ;  /* 0x0000004f1202d211 */ /* 0x004fc800078c08ff */
[----:B0-----:R-:W-:Y:S02]  /*fe00*/  @!P5 LEA.HI.X R3, R18, R19, R231, 0x1, P6 ;  /* 0x000000131203d211 */ /* 0x001fe400030f0ce7 */
        /* <DEDUP_REMOVED lines=10> */
.L_x_2628:
[----:B------:R-:W-:Y:S05]  /*feb0*/  BSYNC B1 ;  /* 0x0000000000017941 */ /* 0x000fea0003800000 */
.L_x_2627:
        /* <DEDUP_REMOVED lines=22> */
.L_x_2630:
[----:B------:R-:W-:Y:S05]  /*10020*/  BSYNC B1 ;  /* 0x0000000000017941 */ /* 0x000fea0003800000 */
.L_x_2629:
        /* <DEDUP_REMOVED lines=22> */
.L_x_2632:
[----:B------:R-:W-:Y:S05]  /*10190*/  BSYNC B1 ;  /* 0x0000000000017941 */ /* 0x000fea0003800000 */
.L_x_2631:
[----:B------:R-:W-:Y:S01]  /*101a0*/  VIADD R0, R80, 0x60 ;  /* 0x0000006050007836 */ /* 0x000fe20000000000 */
[----:B01-3--:R-:W3:Y:S04]  /*101b0*/  SHFL.IDX PT, R17, R17, 0x3, 0x181f ;  /* 0x00781f0011117f89 */ /* 0x00bee800000e0000 */
[----:B------:R-:W-:Y:S01]  /*101c0*/  ISETP.GE.AND P0, PT, R0, R81, PT ;  /* 0x000000510000720c */ /* 0x000fe20003f06270 */
[----:B----4-:R4:W0:-:S12]  /*101d0*/  SHFL.IDX PT, R11, R6, 0x3, 0x181f ;  /* 0x00781f00060b7f89 */ /* 0x01081800000e0000 */
[----:B----4-:R-:W-:Y:S05]  /*101e0*/  @P0 BRA `(.L_x_2633) ;  /* 0x0000000c00ec0947 */ /* 0x010fea0003800000 */
[----:B------:R-:W-:Y:S01]  /*101f0*/  ULDC UR4, c[0x0][0xac8] ;  /* 0x0002b20000047ab9 */ /* 0x000fe20000000800 */
[----:B------:R-:W-:Y:S01]  /*10200*/  ULDC.64 UR8, c[0x0][0x208] ;  /* 0x0000820000087ab9 */ /* 0x000fe20000000a00 */
[----:B------:R-:W-:Y:S02]  /*10210*/  ISETP.GE.AND P3, PT, R18, UR4, PT ;  /* 0x0000000412007c0c */ /* 0x000fe4000bf66270 */
[----:B------:R-:W-:Y:S02]  /*10220*/  ISETP.GE.AND P4, PT, R215, UR4, PT ;  /* 0x00000004d7007c0c */ /* 0x000fe4000bf86270 */
[----:B------:R-:W-:-:S09]  /*10230*/  ISETP.GE.AND P5, PT, R214, UR4, PT ;  /* 0x00000004d6007c0c */ /* 0x000fd2000bfa6270 */
[CC--:B0-----:R-:W-:Y:S02]  /*10240*/  @!P3 LEA R2, P0, R18.reuse, R11.reuse, 0x1 ;  /* 0x0000000b1202b211 */ /* 0x0c1fe400078008ff */
[C---:B------:R-:W-:Y:S02]  /*10250*/  @!P4 LEA R4, P1, R215.reuse, R11, 0x1 ;  /* 0x0000000bd704c211 */ /* 0x040fe400078208ff */
        /* <DEDUP_REMOVED lines=14> */
.L_x_2625:
        /* <DEDUP_REMOVED lines=37> */
.L_x_2634:
        /* <DEDUP_REMOVED lines=50> */
.L_x_2636:
[----:B------:R-:W-:Y:S05]  /*108b0*/  BSYNC B1 ;  /* 0x0000000000017941 */ /* 0x000fea0003800000 */
.L_x_2635:
[----:B0-----:R-:W0:Y:S01]  /*108c0*/  @P0 LDC R3, c[0x0][0xbf0] ;  /* 0x0002fc00ff030b82 */ /* 0x001e220000000800 */
[----:B------:R-:W-:Y:S01]  /*108d0*/  R2UR UR16, R23 ;  /* 0x00000000171072ca */ /* 0x000fe200000e0000 */
        /* <DEDUP_REMOVED lines=8> */
[----:B------:R-:W-:Y:S02]  /*10960*/  UIADD3 UR9, UR9, UR7, URZ ;  /* 0x0000000709097290 */ /* 0x000fe4000fffe03f */
[----:B------:R-:W-:Y:S01]  /*10970*/  UIMAD UR4, UR11, UR14, URZ ;  /* 0x0000000e0b0472a4 */ /* 0x000fe2000f8e023f */
[----:B------:R-:W-:Y:S01]  /*10980*/  VIADD R6, R2, UR16 ;  /* 0x0000001002067c36 */ /* 0x000fe20008000000 */
[----:B------:R-:W-:Y:S02]  /*10990*/  UIMAD.WIDE.U32 UR8, UR17, UR14, UR8 ;  /* 0x0000000e110872a5 */ /* 0x000fe4000f8e0008 */
[----:B------:R-:W-:Y:S01]  /*109a0*/  UIMAD UR4, UR17, UR15, UR4 ;  /* 0x0000000f110472a4 */ /* 0x000fe2000f8e0204 */
[----:B------:R-:W-:Y:S01]  /*109b0*/  @P0 IMAD.HI.U32 R2, R6, R11, RZ ;  /* 0x0000000b06020227 */ /* 0x000fe200078e00ff */
[----:B------:R-:W-:Y:S02]  /*109c0*/  ULDC.64 UR10, c[0x0][0xaf0] ;  /* 0x0002bc00000a7ab9 */ /* 0x000fe40000000a00 */
[----:B------:R-:W-:Y:S01]  /*109d0*/  UIADD3 UR9, UR9, UR4, URZ ;  /* 0x0000000409097290 */ /* 0x000fe2000fffe03f */
[----:B------:R-:W-:Y:S01]  /*109e0*/  IMAD.MOV.U32 R5, RZ, RZ, R6 ;  /* 0x000000ffff057224 */ /* 0x000fe200078e0006 */
[----:B------:R-:W-:Y:S01]  /*109f0*/  UIMAD UR4, UR13, UR10, URZ ;  /* 0x0000000a0d0472a4 */ /* 0x000fe2000f8e023f */
[----:B0-----:R-:W-:Y:S01]  /*10a00*/  @P0 SHF.R.U32.HI R5, RZ, R3, R2 ;  /* 0x00000003ff050219 */ /* 0x001fe20000011602 */
        /* <DEDUP_REMOVED lines=51> */
.L_x_2638:
[----:B------:R-:W-:Y:S05]  /*10d40*/  BSYNC B1 ;  /* 0x0000000000017941 */ /* 0x000fea0003800000 */
.L_x_2637:
        /* <DEDUP_REMOVED lines=22> */
.L_x_2640:
[----:B------:R-:W-:Y:S05]  /*10eb0*/  BSYNC B1 ;  /* 0x0000000000017941 */ /* 0x000fea0003800000 */
.L_x_2639:
        /* <DEDUP_REMOVED lines=22> */
.L_x_2642:
[----:B------:R-:W-:Y:S05]  /*11020*/  BSYNC B1 ;  /* 0x0000000000017941 */ /* 0x000fea0003800000 */
.L_x_2641:
        /* <DEDUP_REMOVED lines=23> */
.L_x_2633:
[----:B------:R-:W-:Y:S05]  /*111a0*/  BSYNC B0 ;  /* 0x0000000000007941 */ /* 0x000fea0003800000 */
.L_x_2624:
[----:B------:R-:W-:Y:S02]  /*111b0*/  ULDC UR4, c[0x0][0xc3c] ;  /* 0x00030f0000047ab9 */ /* 0x000fe40000000800 */
[----:B------:R-:W-:-:S13]  /*111c0*/  ISETP.GE.AND P0, PT, R7, UR4, PT ;  /* 0x0000000407007c0c */ /* 0x000fda000bf06270 */
[----:B------:R-:W-:Y:S05]  /*111d0*/  @!P0 BRA `(.L_x_2643) ;  /* 0xfffffefc00248947 */ /* 0x000fea000383ffff */
[----:B------:R-:W-:Y:S05]  /*111e0*/  EXIT ;  /* 0x000000000000794d */ /* 0x000fea0003800000 */
.L_x_2588:
[----:B------:R-:W-:-:S08]  /*111f0*/  NOP ;  /* 0x0000000000007918 */ /* 0x000fd00000000000 */
[----:B0-----:R-:W0:-:S00]  /*11200*/  USETMAXREG.DEALLOC.CTAPOOL 0x18 ;  /* 0x00000018000079c8 */ /* 0x001e0000080e0500 */
[----:B0-----:R-:W-:Y:S01]  /*11210*/  LOP3.LUT R0, R0, 0x3, RZ, 0xc0, !PT ;  /* 0x0000000300007812 */ /* 0x001fe200078ec0ff */
[----:B------:R-:W-:-:S05]  /*11220*/  IMAD.MOV.U32 R5, RZ, RZ, RZ ;  /* 0x000000ffff057224 */ /* 0x000fca00078e00ff */
[----:B------:R-:W0:Y:S02]  /*11230*/  SHFL.IDX PT, R0, R0, RZ, 0x1f ;  /* 0x00001fff00007589 */ /* 0x000e2400000e0000 */
[----:B0-----:R-:W-:-:S04]  /*11240*/  ISETP.NE.AND P0, PT, R0, RZ, PT ;  /* 0x000000ff0000720c */ /* 0x001fc80003f05270 */
        /* <DEDUP_REMOVED lines=10> */
.L_x_2644:
        /* <DEDUP_REMOVED lines=43> */
.L_x_2650:
        /* <DEDUP_REMOVED lines=13> */
.L_x_2649:
[----:B------:R-:W-:Y:S05]  /*11670*/  BSYNC B0 ;  /* 0x0000000000007941 */ /* 0x000fea0003800000 */
.L_x_2648:
        /* <DEDUP_REMOVED lines=21> */
.L_x_2646:
        /* <DEDUP_REMOVED lines=21> */
.L_x_2651:
        /* <DEDUP_REMOVED lines=57> */
.L_x_2647:
[----:B------:R-:W-:Y:S02]  /*11cb0*/  IMAD.MOV.U32 R17, RZ, RZ, RZ ;  /* 0x000000ffff117224 */ /* 0x000fe400078e00ff */
[----:B------:R-:W-:Y:S02]  /*11cc0*/  IMAD.U32 R16, RZ, RZ, UR6 ;  /* 0x00000006ff107e24 */ /* 0x000fe4000f8e00ff */
[----:B------:R-:W-:-:S07]  /*11cd0*/  IMAD.MOV.U32 R18, RZ, RZ, RZ ;  /* 0x000000ffff127224 */ /* 0x000fce00078e00ff */
.L_x_2652:
[----:B------:R-:W-:-:S13]  /*11ce0*/  ISETP.NE.AND P0, PT, R0, RZ, PT ;  /* 0x000000ff0000720c */ /* 0x000fda0003f05270 */
[----:B------:R-:W1:Y:S01]  /*11cf0*/  @!P0 S2R R3, SR_CgaCtaId ;  /* 0x0000000000038919 */ /* 0x000e620000008800 */
[----:B------:R-:W-:-:S04]  /*11d00*/  @!P0 MOV R0, 0x400 ;  /* 0x0000040000008802 */ /* 0x000fc80000000f00 */
[----:B-1----:R-:W-:-:S05]  /*11d10*/  @!P0 LEA R0, R3, R0, 0x18 ;  /* 0x0000000003008211 */ /* 0x002fca00078ec0ff */
[----:B------:R2:W-:Y:S01]  /*11d20*/  @!P0 STS.128 [R0+0x388d0], R16 ;  /* 0x0388d01000008388 */ /* 0x0005e20000000c00 */
[----:B------:R-:W-:Y:S06]  /*11d30*/  BAR.ARV 0x5, 0x180 ;  /* 0x0146000000007b1d */ /* 0x000fec0000002000 */
.L_x_2645:
[----:B0-2---:R-:W-:Y:S01]  /*11d40*/  IMAD.MOV.U32 R0, RZ, RZ, 0x1 ;  /* 0x00000001ff007424 */ /* 0x005fe200078e00ff */
        /* <DEDUP_REMOVED lines=34> */
.L_x_2766:
[----:B-1----:R-:W1:Y:S01]  /*11f70*/  LDC.64 R2, c[0x0][0xc88] ;  /* 0x00032200ff027b82 */ /* 0x002e620000000a00 */
[----:B------:R-:W-:Y:S01]  /*11f80*/  ULDC.64 UR4, c[0x0][0x208] ;  /* 0x0000820000047ab9 */ /* 0x000fe20000000a00 */
[----:B-1----:R-:W-:-:S05]  /*11f90*/  IMAD.WIDE R2, R19, 0x4, R2 ;  /* 0x0000000413027825 */ /* 0x002fca00078e0202 */
[----:B--2---:R-:W2:Y:S01]  /*11fa0*/  LDG.E R12, desc[UR4][R2.64] ;  /* 0x00000004020c7981 */ /* 0x004ea2000c1e1900 */
[----:B------:R-:W-:Y:S05]  /*11fb0*/  YIELD ;  /* 0x0000000000007946 */ /* 0x000fea0003800000 */
[----:B------:R-:W-:Y:S01]  /*11fc0*/  ULDC.64 UR4, c[0x0][0xa28] ;  /* 0x00028a0000047ab9 */ /* 0x000fe20000000a00 */
[----:B----4-:R-:W-:Y:S01]  /*11fd0*/  IMAD.MOV.U32 R0, RZ, RZ, RZ ;  /* 0x000000ffff007224 */ /* 0x010fe200078e00ff */
        /* <DEDUP_REMOVED lines=17> */
[----:B---3--:R-:W-:Y:S01]  /*120f0*/  IMAD.MOV.U32 R8, RZ, RZ, RZ ;  /* 0x000000ffff087224 */ /* 0x008fe200078e00ff */
        /* <DEDUP_REMOVED lines=34> */
.L_x_2654:
[----:B------:R-:W-:Y:S01]  /*12320*/  IMAD.MOV.U32 R2, RZ, RZ, R12 ;  /* 0x000000ffff027224 */ /* 0x000fe200078e000c */
[----:B------:R-:W-:Y:S01]  /*12330*/  ULDC.64 UR4, c[0x0][0xa20] ;  /* 0x0002880000047ab9 */ /* 0x000fe20000000a00 */
[----:B-----5:R-:W-:Y:S01]  /*12340*/  IMAD.IADD R3, R8, 0x1, R0 ;  /* 0x0000000108037824 */ /* 0x020fe200078e0200 */
[----:B------:R-:W-:Y:S02]  /*12350*/  ISETP.NE.U32.AND P1, PT, RZ, UR4, PT ;  /* 0x00000004ff007c0c */ /* 0x000fe4000bf25070 */
[----:B------:R3:W-:Y:S02]  /*12360*/  STL [R1+0x10], R2 ;  /* 0x0000100201007387 */ /* 0x0007e40000100800 */
[----:B------:R-:W-:Y:S02]  /*12370*/  ISETP.NE.AND.EX P1, PT, RZ, UR5, PT, P1 ;  /* 0x00000005ff007c0c */ /* 0x000fe4000bf25310 */
[----:B------:R3:W-:Y:S11]  /*12380*/  STL [R1+0x18], R3 ;  /* 0x0000180301007387 */ /* 0x0007f60000100800 */
[----:B---3--:R-:W-:Y:S05]  /*12390*/  @!P1 BRA `(.L_x_2655) ;  /* 0x0000000000149947 */ /* 0x008fea0003800000 */
[----:B------:R-:W-:Y:S01]  /*123a0*/  IADD3 R6, P0, R11, UR4, RZ ;  /* 0x000000040b067c10 */ /* 0x000fe2000ff1e0ff */
[----:B------:R-:W-:-:S03]  /*123b0*/  ULDC.64 UR6, c[0x0][0x208] ;  /* 0x0000820000067ab9 */ /* 0x000fc60000000a00 */
[----:B------:R-:W-:-:S05]  /*123c0*/  IADD3.X R7, R10, UR5, RZ, P0, !PT ;  /* 0x000000050a077c10 */ /* 0x000fca00087fe4ff */
[----:B------:R3:W5:Y:S01]  /*123d0*/  LDG.E R6, desc[UR6][R6.64] ;  /* 0x0000000606067981 */ /* 0x000762000c1e1900 */
[----:B------:R-:W-:Y:S05]  /*123e0*/  BRA `(.L_x_2656) ;  /* 0x0000000000147947 */ /* 0x000fea0003800000 */
.L_x_2655:
[----:B------:R-:W-:Y:S05]  /*123f0*/  @!P0 BRA `(.L_x_2656) ;  /* 0x0000000000108947 */ /* 0x000fea0003800000 */
[----:B------:R-:W-:Y:S02]  /*12400*/  ULDC.64 UR4, c[0x0][0x208] ;  /* 0x0000820000047ab9 */ /* 0x000fe40000000a00 */
[----:B------:R-:W3:Y:S04]  /*12410*/  LDG.E R6, desc[UR4][R4.64] ;  /* 0x0000000404067981 */ /* 0x000ee8000c1e1900 */
[----:B------:R-:W3:Y:S02]  /*12420*/  LDG.E R4, desc[UR4][R4.64+0x4] ;  /* 0x0000040404047981 */ /* 0x000ee4000c1e1900 */
[----:B---3--:R-:W-:-:S07]  /*12430*/  IMAD.IADD R6, R4, 0x1, -R6 ;  /* 0x0000000104067824 */ /* 0x008fce00078e0a06 */
.L_x_2656:
[----:B-----5:R-:W-:Y:S01]  /*12440*/  IMAD.IADD R6, R6, 0x1, -R0 ;  /* 0x0000000106067824 */ /* 0x020fe200078e0a00 */
[----:B------:R-:W-:Y:S01]  /*12450*/  BSSY B7, `(.L_x_2657) ;  /* 0x0000508000077945 */ /* 0x000fe20003800000 */
[----:B------:R-:W4:Y:S02]  /*12460*/  LDC R0, c[0x0][0x448] ;  /* 0x00011200ff007b82 */ /* 0x000f240000000800 */
[----:B----4-:R-:W-:Y:S01]  /*12470*/  ISETP.NE.AND P0, PT, R0, 0x1, PT ;  /* 0x000000010000780c */ /* 0x010fe20003f05270 */
[----:B------:R-:W-:-:S04]  /*12480*/  IMAD.SHL.U32 R0, R17, 0x80, RZ ;  /* 0x0000008011007824 */ /* 0x000fc800078e00ff */
[----:B------:R-:W-:-:S08]  /*12490*/  VIADD R0, R0, 0x7f ;  /* 0x0000007f00007836 */ /* 0x000fd00000000000 */
[----:B------:R-:W4:Y:S08]  /*124a0*/  @P0 LDC R2, c[0x0][0x44c] ;  /* 0x00011300ff020b82 */ /* 0x000f300000000800 */
[----:B------:R-:W0:Y:S01]  /*124b0*/  @P0 LDC R3, c[0x0][0x450] ;  /* 0x00011400ff030b82 */ /* 0x000e220000000800 */
[----:B----4-:R-:W-:-:S05]  /*124c0*/  @P0 IMAD.HI.U32 R2, R0, R2, RZ ;  /* 0x0000000200020227 */ /* 0x010fca00078e00ff */
[----:B0-----:R-:W-:Y:S01]  /*124d0*/  @P0 SHF.R.U32.HI R0, RZ, R3, R2 ;  /* 0x00000003ff000219 */ /* 0x001fe20000011602 */
[C---:B------:R-:W-:Y:S01]  /*124e0*/  VIADD R2, R6.reuse, 0x4f ;  /* 0x0000004f06027836 */ /* 0x040fe20000000000 */
[----:B------:R-:W-:-:S03]  /*124f0*/  IADD3 R6, R6, 0x50, -R9 ;  /* 0x0000005006067810 */ /* 0x000fc60007ffe809 */
[----:B------:R-:W-:-:S04]  /*12500*/  IMAD.HI R2, R2, 0x66666667, RZ ;  /* 0x6666666702027827 */ /* 0x000fc800078e02ff */
[----:B------:R-:W-:Y:S01]  /*12510*/  IMAD.IADD R0, R6, 0x1, R0 ;  /* 0x0000000106007824 */ /* 0x000fe200078e0200 */
[----:B------:R-:W-:-:S03]  /*12520*/  SHF.R.U32.HI R3, RZ, 0x1f, R2 ;  /* 0x0000001fff037819 */ /* 0x000fc60000011602 */
[----:B------:R-:W-:Y:S01]  /*12530*/  IMAD.HI R0, R0, 0x66666667, RZ ;  /* 0x6666666700007827 */ /* 0x000fe200078e02ff */
[----:B------:R-:W-:-:S04]  /*12540*/  LEA.HI.SX32 R3, R2, R3, 0x1b ;  /* 0x0000000302037211 */ /* 0x000fc800078fdaff */
[----:B------:R-:W-:-:S04]  /*12550*/  SHF.R.U32.HI R2, RZ, 0x1f, R0 ;  /* 0x0000001fff027819 */ /* 0x000fc80000011600 */
[----:B------:R-:W-:-:S04]  /*12560*/  LEA.HI.SX32 R2, R0, R2, 0x1b ;  /* 0x0000000200027211 */ /* 0x000fc800078fdaff */
[----:B------:R-:W-:-:S04]  /*12570*/  VIMNMX R4, R3, R2, PT ;  /* 0x0000000203047248 */ /* 0x000fc80003fe0100 */
[----:B------:R-:W-:Y:S01]  /*12580*/  ISETP.GT.AND P0, PT, R4, RZ, PT ;  /* 0x000000ff0400720c */ /* 0x000fe20003f04270 */
[----:B------:R0:W-:-:S12]  /*12590*/  STL [R1+0x2c], R4 ;  /* 0x00002c0401007387 */ /* 0x0001d80000100800 */
[----:B0-----:R-:W-:Y:S05]  /*125a0*/  @P0 BRA `(.L_x_2658) ;  /* 0x0000000000480947 */ /* 0x001fea0003800000 */
[----:B------:R-:W0:Y:S02]  /*125b0*/  S2R R4, SR_TID.X ;  /* 0x0000000000047919 */ /* 0x000e240000002100 */
[----:B0-----:R-:W-:-:S04]  /*125c0*/  LOP3.LUT R4, R4, 0x7f, RZ, 0xc0, !PT ;  /* 0x0000007f04047812 */ /* 0x001fc800078ec0ff */
[----:B------:R-:W-:-:S13]  /*125d0*/  ISETP.NE.AND P0, PT, R4, RZ, PT ;  /* 0x000000ff0400720c */ /* 0x000fda0003f05270 */
[----:B------:R-:W-:Y:S05]  /*125e0*/  @P0 BRA `(.L_x_2659) ;  /* 0x0000004c00b80947 */ /* 0x000fea0003800000 */
[----:B------:R-:W0:Y:S01]  /*125f0*/  S2R R3, SR_LANEID ;  /* 0x0000000000037919 */ /* 0x000e220000000000 */
[----:B------:R-:W-:Y:S01]  /*12600*/  VOTEU.ANY UR4, UPT, PT ;  /* 0x0000000000047886 */ /* 0x000fe200038e0100 */
[----:B------:R-:W-:Y:S01]  /*12610*/  ULDC.64 UR6, c[0x0][0x208] ;  /* 0x0000820000067ab9 */ /* 0x000fe20000000a00 */
[----:B------:R-:W0:Y:S08]  /*12620*/  FLO.U32 R0, UR4 ;  /* 0x0000000400007d00 */ /* 0x000e3000080e0000 */
[----:B------:R-:W4:Y:S01]  /*12630*/  POPC R5, UR4 ;  /* 0x0000000400057d09 */ /* 0x000f220008000000 */
[----:B0-----:R-:W-:-:S02]  /*12640*/  ISETP.EQ.U32.AND P0, PT, R0, R3, PT ;  /* 0x000000030000720c */ /* 0x001fc40003f02070 */
[----:B------:R-:W4:Y:S11]  /*12650*/  LDC.64 R2, c[0x0][0xc60] ;  /* 0x00031800ff027b82 */ /* 0x000f360000000a00 */
[----:B----4-:R-:W4:Y:S01]  /*12660*/  @P0 ATOMG.E.ADD.STRONG.GPU PT, R3, desc[UR6][R2.64], R5 ;  /* 0x00000005020309a8 */ /* 0x010f2200081ee1c6 */
[----:B------:R-:W0:Y:S02]  /*12670*/  S2R R4, SR_LTMASK ;  /* 0x0000000000047919 */ /* 0x000e240000003900 */
[----:B0-----:R-:W-:-:S04]  /*12680*/  LOP3.LUT R4, R4, UR4, RZ, 0xc0, !PT ;  /* 0x0000000404047c12 */ /* 0x001fc8000f8ec0ff */
[----:B---3--:R-:W0:Y:S01]  /*12690*/  POPC R7, R4 ;  /* 0x0000000400077309 */ /* 0x008e220000000000 */
[----:B----4-:R-:W0:Y:S02]  /*126a0*/  SHFL.IDX PT, R0, R3, R0, 0x1f ;  /* 0x00001f0003007589 */ /* 0x010e2400000e0000 */
[----:B0-----:R-:W-:Y:S01]  /*126b0*/  IADD3 R16, R0, UR38, R7 ;  /* 0x0000002600107c10 */ /* 0x001fe2000fffe007 */
[----:B------:R-:W-:Y:S06]  /*126c0*/  BRA `(.L_x_2659) ;  /* 0x0000004c00807947 */ /* 0x000fec0003800000 */
.L_x_2658:
[----:B------:R-:W4:Y:S01]  /*126d0*/  LDL R0, [R1+0x4] ;  /* 0x0000040001007983 */ /* 0x000f220000100800 */
[----:B------:R-:W-:Y:S01]  /*126e0*/  BSSY B6, `(.L_x_2660) ;  /* 0x0000014000067945 */ /* 0x000fe20003800000 */
[----:B----4-:R-:W-:-:S05]  /*126f0*/  VIADD R0, R0, 0x24400 ;  /* 0x0002440000007836 */ /* 0x010fca0000000000 */
        /* <DEDUP_REMOVED lines=10> */
[----:B---3--:R-:W-:-:S02]  /*127a0*/  IMAD.U32 R7, RZ, RZ, UR9 ;  /* 0x00000009ff077e24 */ /* 0x008fc4000f8e00ff */
[----:B------:R-:W-:Y:S02]  /*127b0*/  IMAD.U32 R10, RZ, RZ, UR4 ;  /* 0x00000004ff0a7e24 */ /* 0x000fe4000f8e00ff */
[----:B------:R-:W-:Y:S02]  /*127c0*/  IMAD.U32 R11, RZ, RZ, UR5 ;  /* 0x00000005ff0b7e24 */ /* 0x000fe4000f8e00ff */
[----:B------:R-:W-:Y:S02]  /*127d0*/  IMAD.MOV.U32 R8, RZ, RZ, 0x70 ;  /* 0x00000070ff087424 */ /* 0x000fe400078e00ff */
[----:B------:R-:W-:Y:S02]  /*127e0*/  IMAD.MOV.U32 R12, RZ, RZ, 0x1 ;  /* 0x00000001ff0c7424 */ /* 0x000fe400078e00ff */
[----:B------:R-:W-:-:S07]  /*127f0*/  IMAD.MOV.U32 R13, RZ, RZ, RZ ;  /* 0x000000ffff0d7224 */ /* 0x000fce00078e00ff */
[----:B------:R-:W-:-:S07]  /*12800*/  LEPC R20, `(.L_x_2661) ;  /* 0x000000001014794e */ /* 0x000fce0000000000 */
[----:B012---:R-:W-:Y:S05]  /*12810*/  CALL.ABS.NOINC R2 ;  /* 0x0000000002007343 */ /* 0x007fea0003c00000 */
.L_x_2661:
[----:B------:R-:W-:Y:S05]  /*12820*/  BSYNC B6 ;  /* 0x0000000000067941 */ /* 0x000fea0003800000 */
.L_x_2660:
        /* <DEDUP_REMOVED lines=13> */
[----:B---3--:R-:W-:-:S02]  /*12900*/  IMAD.U32 R7, RZ, RZ, UR9 ;  /* 0x00000009ff077e24 */ /* 0x008fc4000f8e00ff */
[----:B------:R-:W-:Y:S02]  /*12910*/  IMAD.U32 R10, RZ, RZ, UR4 ;  /* 0x00000004ff0a7e24 */ /* 0x000fe4000f8e00ff */
[----:B------:R-:W-:Y:S02]  /*12920*/  IMAD.U32 R11, RZ, RZ, UR5 ;  /* 0x00000005ff0b7e24 */ /* 0x000fe4000f8e00ff */
[----:B------:R-:W-:Y:S02]  /*12930*/  IMAD.MOV.U32 R8, RZ, RZ, 0x70 ;  /* 0x00000070ff087424 */ /* 0x000fe400078e00ff */
[----:B------:R-:W-:Y:S02]  /*12940*/  IMAD.MOV.U32 R12, RZ, RZ, 0x1 ;  /* 0x00000001ff0c7424 */ /* 0x000fe400078e00ff */
[----:B0-----:R-:W-:-:S07]  /*12950*/  IMAD.MOV.U32 R13, RZ, RZ, RZ ;  /* 0x000000ffff0d7224 */ /* 0x001fce00078e00ff */
[----:B------:R-:W-:-:S07]  /*12960*/  LEPC R20, `(.L_x_2664) ;  /* 0x000000001014794e */ /* 0x000fce0000000000 */
[----:B-12-4-:R-:W-:Y:S05]  /*12970*/  CALL.ABS.NOINC R2 ;  /* 0x0000000002007343 */ /* 0x016fea0003c00000 */
.L_x_2664:
        /* <DEDUP_REMOVED lines=16> */
.L_x_2663:
[----:B------:R-:W-:Y:S05]  /*12a80*/  BSYNC B6 ;  /* 0x0000000000067941 */ /* 0x000fea0003800000 */
.L_x_2662:
[----:B------:R-:W4:Y:S01]  /*12a90*/  LDL.LU R2, [R1] ;  /* 0x0000000001027983 */ /* 0x000f220000300800 */
[----:B------:R-:W-:-:S03]  /*12aa0*/  ULDC.64 UR4, c[0x0][0x9f8] ;  /* 0x00027e0000047ab9 */ /* 0x000fc60000000a00 */
[----:B------:R-:W5:Y:S04]  /*12ab0*/  LDL.LU R4, [R1+0xc] ;  /* 0x00000c0001047983 */ /* 0x000f680000300800 */
[----:B---3--:R-:W3:Y:S01]  /*12ac0*/  LDL R7, [R1+0x10] ;  /* 0x0000100001077983 */ /* 0x008ee20000100800 */
[----:B------:R-:W-:Y:S01]  /*12ad0*/  ISETP.NE.U32.AND P0, PT, RZ, UR4, PT ;  /* 0x00000004ff007c0c */ /* 0x000fe2000bf05070 */
[----:B------:R-:W-:Y:S02]  /*12ae0*/  ULDC.64 UR6, c[0x0][0x208] ;  /* 0x0000820000067ab9 */ /* 0x000fe40000000a00 */
[----:B------:R-:W2:Y:S01]  /*12af0*/  LDL R0, [R1+0x2c] ;  /* 0x00002c0001007983 */ /* 0x000ea20000100800 */
[----:B------:R-:W-:-:S13]  /*12b00*/  ISETP.NE.AND.EX P0, PT, RZ, UR5, PT, P0 ;  /* 0x00000005ff007c0c */ /* 0x000fda000bf05300 */
[----:B----4-:R-:W-:-:S04]  /*12b10*/  @P0 IADD3 R2, P1, R2, UR4, RZ ;  /* 0x0000000402020c10 */ /* 0x010fc8000ff3e0ff */
[----:B-----5:R-:W-:Y:S01]  /*12b20*/  @P0 IADD3.X R3, R4, UR5, RZ, P1, !PT ;  /* 0x0000000504030c10 */ /* 0x020fe20008ffe4ff */
[----:B------:R-:W-:-:S04]  /*12b30*/  ULDC.64 UR4, c[0x0][0xa08] ;  /* 0x0002820000047ab9 */ /* 0x000fc80000000a00 */
[----:B---3--:R0:W3:Y:S02]  /*12b40*/  @P0 LDG.E R7, desc[UR6][R2.64] ;  /* 0x0000000602070981 */ /* 0x0080e4000c1e1900 */
[----:B0-----:R-:W0:Y:S01]  /*12b50*/  LDC.64 R2, c[0x0][0x418] ;  /* 0x00010600ff027b82 */ /* 0x001e220000000a00 */
[----:B--2---:R-:W-:Y:S01]  /*12b60*/  VIADD R4, R0, 0xffffffff ;  /* 0xffffffff00047836 */ /* 0x004fe20000000000 */
[----:B---3--:R-:W-:Y:S01]  /*12b70*/  SHF.R.S32.HI R8, RZ, 0x1f, R7 ;  /* 0x0000001fff087819 */ /* 0x008fe20000011407 */
[----:B------:R2:W-:Y:S04]  /*12b80*/  @P0 STL [R1+0x10], R7 ;  /* 0x0000100701000387 */ /* 0x0005e80000100800 */
        /* <DEDUP_REMOVED lines=10> */
.L_x_2782:
[----:B------:R-:W-:Y:S01]  /*12c30*/  PLOP3.LUT P1, PT, PT, PT, PT, 0x8, 0x0 ;  /* 0x000000000000781c */ /* 0x000fe20003f2e170 */
[----:B------:R3:W-:Y:S01]  /*12c40*/  STL [R1], R0 ;  /* 0x0000000001007387 */ /* 0x0007e20000100800 */
[----:B--2---:R-:W-:-:S03]  /*12c50*/  ISETP.NE.AND P0, PT, R14, RZ, PT ;  /* 0x000000ff0e00720c */ /* 0x004fc60003f05270 */
[----:B------:R2:W-:Y:S01]  /*12c60*/  STL [R1+0xc], R4 ;  /* 0x00000c0401007387 */ /* 0x0005e20000100800 */
[----:B---3--:R-:W-:-:S05]  /*12c70*/  P2R R0, PR, RZ, 0x2 ;  /* 0x00000002ff007803 */ /* 0x008fca0000000000 */
[----:B------:R2:W-:Y:S04]  /*12c80*/  STL [R1+0x20], R0 ;  /* 0x0000200001007387 */ /* 0x0005e80000100800 */
[----:B------:R-:W-:Y:S05]  /*12c90*/  @P0 BRA `(.L_x_2666) ;  /* 0x00000004005c0947 */ /* 0x000fea0003800000 */
[----:B------:R-:W-:-:S03]  /*12ca0*/  UMOV UR4, 0xffffffff ;  /* 0xffffffff00047882 */ /* 0x000fc60000000000 */
[----:B------:R-:W-:Y:S05]  /*12cb0*/  BRA.DIV UR4, `(.L_x_2667) ;  /* 0x0000005e040c7947 */ /* 0x000fea000b800000 */
[----:B------:R-:W-:-:S13]  /*12cc0*/  ELECT P6, URZ, PT ;  /* 0x00000000003f782f */ /* 0x000fda00038c0000 */
.L_x_2785:
[----:B------:R-:W-:Y:S05]  /*12cd0*/  @!P6 BRA `(.L_x_2666) ;  /* 0x00000004004ce947 */ /* 0x000fea0003800000 */
[----:B------:R-:W-:-:S04]  /*12ce0*/  ISETP.NE.U32.AND P0, PT, R2, RZ, PT ;  /* 0x000000ff0200720c */ /* 0x000fc80003f05070 */
[----:B------:R-:W-:-:S13]  /*12cf0*/  ISETP.NE.AND.EX P0, PT, R3, RZ, PT, P0 ;  /* 0x000000ff0300720c */ /* 0x000fda0003f05300 */
[----:B------:R-:W-:Y:S05]  /*12d00*/  @!P0 BRA `(.L_x_2668) ;  /* 0x0000000000588947 */ /* 0x000fea0003800000 */
[----:B------:R-:W3:Y:S01]  /*12d10*/  LDC R6, c[0x0][0x43c] ;  /* 0x00010f00ff067b82 */ /* 0x000ee20000000800 */
[----:B-1----:R-:W-:Y:S01]  /*12d20*/  IMAD.MOV.U32 R9, RZ, RZ, R4 ;  /* 0x000000ffff097224 */ /* 0x002fe200078e0004 */
[----:B------:R-:W-:Y:S01]  /*12d30*/  ULDC.64 UR4, c[0x0][0x428] ;  /* 0x00010a0000047ab9 */ /* 0x000fe20000000a00 */
[----:B------:R-:W-:Y:S02]  /*12d40*/  ULDC.64 UR6, c[0x0][0x208] ;  /* 0x0000820000067ab9 */ /* 0x000fe40000000a00 */
[----:B--2---:R-:W-:Y:S01]  /*12d50*/  IMAD.MOV.U32 R0, RZ, RZ, R9 ;  /* 0x000000ffff007224 */ /* 0x004fe200078e0009 */
[----:B---3--:R-:W-:-:S13]  /*12d60*/  ISETP.NE.AND P0, PT, R6, 0x1, PT ;  /* 0x000000010600780c */ /* 0x008fda0003f05270 */
[----:B0-----:R-:W0:Y:S02]  /*12d70*/  @P0 LDC.64 R4, c[0x0][0x440] ;  /* 0x00011000ff040b82 */ /* 0x001e240000000a00 */
[----:B0-----:R-:W-:-:S05]  /*12d80*/  @P0 IMAD.HI.U32 R4, R9, R4, RZ ;  /* 0x0000000409040227 */ /* 0x001fca00078e00ff */
        /* <DEDUP_REMOVED lines=12> */
[----:B------:R-:W2:Y:S04]  /*12e50*/  LDG.E R0, desc[UR6][R2.64] ;  /* 0x0000000602007981 */ /* 0x000ea8000c1e1900 */
[----:B--2---:R3:W-:Y:S02]  /*12e60*/  STL [R1], R0 ;  /* 0x0000000001007387 */ /* 0x0047e40000100800 */
.L_x_2668:
[----:B------:R-:W4:Y:S04]  /*12e70*/  LDL R7, [R1+0x4] ;  /* 0x0000040001077983 */ /* 0x000f280000100800 */
[----:B--23--:R-:W4:Y:S04]  /*12e80*/  LDL R0, [R1+0x8] ;  /* 0x0000080001007983 */ /* 0x00cf280000100800 */
[----:B------:R-:W2:Y:S01]  /*12e90*/  LDL R2, [R1+0x14] ;  /* 0x0000140001027983 */ /* 0x000ea20000100800 */
[----:B----4-:R-:W-:Y:S01]  /*12ea0*/  IMAD R0, R0, 0x8, R7 ;  /* 0x0000000800007824 */ /* 0x010fe200078e0207 */
[----:B--2---:R-:W-:-:S04]  /*12eb0*/  SHF.L.U32 R2, R2, 0x1f, RZ ;  /* 0x0000001f02027819 */ /* 0x004fc800000006ff */
[----:B------:R-:W2:Y:S02]  /*12ec0*/  SYNCS.PHASECHK.TRANS64.TRYWAIT P0, [R0+URZ+0x38840], R2 ;  /* 0x03884002000075a7 */ /* 0x000ea4000800017f */
[----:B--2---:R-:W-:Y:S05]  /*12ed0*/  @!P0 BRA `(.L_x_2669) ;  /* 0x0000005800a48947 */ /* 0x004fea0003800000 */
.L_x_2786:
        /* <DEDUP_REMOVED lines=11> */
.L_x_2670:
[----:B------:R-:W3:Y:S04]  /*12f90*/  LDL R6, [R1+0x4] ;  /* 0x0000040001067983 */ /* 0x000ee80000100800 */
[----:B0-----:R-:W3:Y:S04]  /*12fa0*/  LDL R5, [R1+0x8] ;  /* 0x0000080001057983 */ /* 0x001ee80000100800 */
[----:B------:R-:W4:Y:S04]  /*12fb0*/  LDL R4, [R1+0xc] ;  /* 0x00000c0001047983 */ /* 0x000f280000100800 */
[----:B------:R-:W5:Y:S04]  /*12fc0*/  LDL R3, [R1+0x18] ;  /* 0x0000180001037983 */ /* 0x000f680000100800 */
[----:B--2---:R-:W2:Y:S01]  /*12fd0*/  LDL R2, [R1] ;  /* 0x0000000001027983 */ /* 0x004ea20000100800 */
        /* <DEDUP_REMOVED lines=9> */
[----:B---3--:R-:W-:Y:S01]  /*13070*/  IMAD R0, R5, 0xa000, R6 ;  /* 0x0000a00005007824 */ /* 0x008fe200078e0206 */
[----:B----4-:R-:W-:-:S04]  /*13080*/  R2UR UR11, R4 ;  /* 0x00000000040b72ca */ /* 0x010fc800000e0000 */
[----:B------:R-:W-:Y:S02]  /*13090*/  R2UR UR14, R0 ;  /* 0x00000000000e72ca */ /* 0x000fe400000e0000 */
[----:B-----5:R-:W-:Y:S02]  /*130a0*/  R2UR UR5, R3 ;  /* 0x00000000030572ca */ /* 0x020fe400000e0000 */
[----:B------:R-:W-:Y:S02]  /*130b0*/  P2R R0, PR, RZ, 0x1 ;  /* 0x00000001ff007803 */ /* 0x000fe40000000000 */
[----:B--2---:R-:W-:-:S03]  /*130c0*/  R2UR UR13, R2 ;  /* 0x00000000020d72ca */ /* 0x004fc600000e0000 */
        /* <DEDUP_REMOVED lines=9> */
[----:B0-----:R-:W-:Y:S01]  /*13160*/  UMOV UR8, UR15 ;  /* 0x0000000f00087c82 */ /* 0x001fe20008000000 */
[----:B------:R-:W-:Y:S02]  /*13170*/  UMOV UR10, UR16 ;  /* 0x00000010000a7c82 */ /* 0x000fe40008000000 */
[----:B------:R0:W-:Y:S02]  /*13180*/  UTMALDG.4D [UR8], [UR4], desc[UR6] ;  /* 0x00000608040075b4 */ /* 0x0001e40008019000 */
[----:B0-----:R-:W-:Y:S01]  /*13190*/  UMOV UR8, UR17 ;  /* 0x0000001100087c82 */ /* 0x001fe20008000000 */
[----:B------:R-:W-:Y:S01]  /*131a0*/  UMOV UR10, UR14 ;  /* 0x0000000e000a7c82 */ /* 0x000fe20008000000 */
[----:B------:R-:W-:Y:S01]  /*131b0*/  UMOV UR14, 0xc0 ;  /* 0x000000c0000e7882 */ /* 0x000fe20000000000 */
[----:B------:R0:W-:Y:S02]  /*131c0*/  UTMALDG.4D [UR8], [UR4], desc[UR6] ;  /* 0x00000608040075b4 */ /* 0x0001e40008019000 */
[----:B0-----:R-:W-:Y:S01]  /*131d0*/  UMOV UR8, UR18 ;  /* 0x0000001200087c82 */ /* 0x001fe20008000000 */
[----:B------:R-:W-:-:S02]  /*131e0*/  UMOV UR10, UR14 ;  /* 0x0000000e000a7c82 */ /* 0x000fc40008000000 */
[----:B------:R3:W-:Y:S02]  /*131f0*/  UTMALDG.4D [UR8], [UR4], desc[UR6] ;  /* 0x00000608040075b4 */ /* 0x0007e40008019000 */
[----:B---3--:R-:W-:Y:S01]  /*13200*/  NOP ;  /* 0x0000000000007918 */ /* 0x008fe20000000000 */
.L_x_2666:
[----:B------:R-:W3:Y:S04]  /*13210*/  LDL R2, [R1+0x4] ;  /* 0x0000040001027983 */ /* 0x000ee80000100800 */
[----:B------:R-:W4:Y:S04]  /*13220*/  LDL.LU R3, [R1+0x30] ;  /* 0x0000300001037983 */ /* 0x000f280000300800 */
[----:B0-----:R-:W5:Y:S04]  /*13230*/  LDL.LU R5, [R1+0x28] ;  /* 0x0000280001057983 */ /* 0x001f680000300800 */
        /* <DEDUP_REMOVED lines=8> */
[----:B---3--:R-:W-:Y:S01]  /*132c0*/  VIADD R2, R2, 0x14400 ;  /* 0x0001440002027836 */ /* 0x008fe20000000000 */
[----:B----4-:R-:W-:-:S04]  /*132d0*/  SHF.R.S32.HI R0, RZ, 0x1f, R3 ;  /* 0x0000001fff007819 */ /* 0x010fc80000011403 */
        /* <DEDUP_REMOVED lines=30> */
.L_x_2672:
[----:B------:R-:W-:Y:S05]  /*134c0*/  BSYNC B6 ;  /* 0x0000000000067941 */ /* 0x000fea0003800000 */
.L_x_2671:
[----:B--2---:R-:W2:Y:S01]  /*134d0*/  LDL.LU R5, [R1+0x30] ;  /* 0x0000300001057983 */ /* 0x004ea20000300800 */
[----:B------:R-:W-:Y:S01]  /*134e0*/  ULDC.64 UR4, c[0x0][0x2d8] ;  /* 0x0000b60000047ab9 */ /* 0x000fe20000000a00 */
[----:B------:R-:W0:Y:S01]  /*134f0*/  LDC R7, c[0x0][0x448] ;  /* 0x00011200ff077b82 */ /* 0x000e220000000800 */
[----:B------:R-:W-:Y:S01]  /*13500*/  ULDC.64 UR6, c[0x0][0x280] ;  /* 0x0000a00000067ab9 */ /* 0x000fe20000000a00 */
[----:B------:R-:W2:Y:S04]  /*13510*/  LDL.LU.64 R2, [R1+0x40] ;  /* 0x0000400001027983 */ /* 0x000ea80000300a00 */
[----:B------:R-:W3:Y:S04]  /*13520*/  LDL.LU R0, [R1+0x38] ;  /* 0x0000380001007983 */ /* 0x000ee80000300800 */
        /* <DEDUP_REMOVED lines=9> */
[C---:B------:R-:W-:Y:S02]  /*135c0*/  LOP3.LUT R11, R8.reuse, 0x80, RZ, 0xfc, !PT ;  /* 0x00000080080b7812 */ /* 0x040fe400078efcff */
[----:B------:R-:W-:Y:S02]  /*135d0*/  LOP3.LUT R8, R8, 0xc0, RZ, 0xfc, !PT ;  /* 0x000000c008087812 */ /* 0x000fe400078efcff */
[----:B------:R-:W-:Y:S01]  /*135e0*/  LOP3.LUT R9, R9, 0x38, RZ, 0xc0, !PT ;  /* 0x0000003809097812 */ /* 0x000fe200078ec0ff */
[----:B--2---:R-:W-:Y:S02]  /*135f0*/  IMAD.MOV.U32 R3, RZ, RZ, R5 ;  /* 0x000000ffff037224 */ /* 0x004fe400078e0005 */
[----:B------:R-:W0:Y:S01]  /*13600*/  S2R R5, SR_TID.X ;  /* 0x0000000000057919 */ /* 0x000e220000002100 */
[----:B---3--:R-:W-:-:S02]  /*13610*/  IMAD R0, R0, UR4, RZ ;  /* 0x0000000400007c24 */ /* 0x008fc4000f8e02ff */
[----:B------:R-:W-:-:S04]  /*13620*/  IMAD.WIDE.U32 R2, R18, UR4, R2 ;  /* 0x0000000412027c25 */ /* 0x000fc8000f8e0002 */
[----:B------:R-:W-:Y:S01]  /*13630*/  IMAD R0, R18, UR5, R0 ;  /* 0x0000000512007c24 */ /* 0x000fe2000f8e0200 */
[----:B------:R-:W-:-:S03]  /*13640*/  ULDC.64 UR4, c[0x0][0x2e0] ;  /* 0x0000b80000047ab9 */ /* 0x000fc60000000a00 */
[----:B------:R-:W-:Y:S02]  /*13650*/  IMAD.IADD R3, R3, 0x1, R0 ;  /* 0x0000000103037824 */ /* 0x000fe400078e0200 */
[----:B----4-:R-:W-:Y:S02]  /*13660*/  IMAD R0, R6, UR4, RZ ;  /* 0x0000000406007c24 */ /* 0x010fe4000f8e02ff */
[C---:B------:R-:W-:Y:S01]  /*13670*/  IMAD.WIDE.U32 R2, R4.reuse, UR4, R2 ;  /* 0x0000000404027c25 */ /* 0x040fe2000f8e0002 */
[----:B------:R-:W1:Y:S03]  /*13680*/  @P0 LDC R6, c[0x0][0x450] ;  /* 0x00011400ff060b82 */ /* 0x000e660000000800 */
[----:B------:R-:W-:Y:S01]  /*13690*/  IMAD R0, R4, UR5, R0 ;  /* 0x0000000504007c24 */ /* 0x000fe2000f8e0200 */
[----:B------:R-:W-:Y:S01]  /*136a0*/  ULDC.64 UR4, c[0x0][0x2d0] ;  /* 0x0000b40000047ab9 */ /* 0x000fe20000000a00 */
[----:B------:R-:W2:Y:S02]  /*136b0*/  S2R R4, SR_TID.X ;  /* 0x0000000000047919 */ /* 0x000ea40000002100 */
[----:B------:R-:W-:Y:S01]  /*136c0*/  IMAD.IADD R3, R3, 0x1, R0 ;  /* 0x0000000103037824 */ /* 0x000fe200078e0200 */
[----:B0-----:R-:W-:-:S04]  /*136d0*/  LOP3.LUT R5, R5, 0x7f, RZ, 0xc0, !PT ;  /* 0x0000007f05057812 */ /* 0x001fc800078ec0ff */
[----:B------:R-:W-:Y:S01]  /*136e0*/  SHF.R.U32.HI R5, RZ, 0x3, R5 ;  /* 0x00000003ff057819 */ /* 0x000fe20000011605 */
[----:B--2---:R-:W-:-:S05]  /*136f0*/  IMAD.SHL.U32 R4, R4, 0x10, RZ ;  /* 0x0000001004047824 */ /* 0x004fca00078e00ff */
[----:B------:R-:W-:Y:S02]  /*13700*/  LOP3.LUT R4, R5, 0x70, R4, 0xf8, !PT ;  /* 0x0000007005047812 */ /* 0x000fe400078ef804 */
[----:B------:R-:W0:Y:S03]  /*13710*/  @P0 LDC R5, c[0x0][0x44c] ;  /* 0x00011300ff050b82 */ /* 0x000e260000000800 */
[----:B------:R-:W-:-:S04]  /*13720*/  IMAD R0, R17, 0x80, R4 ;  /* 0x0000008011007824 */ /* 0x000fc800078e0204 */
        /* <DEDUP_REMOVED lines=11> */
[----:B------:R-:W-:-:S05]  /*137e0*/  SHF.R.S32.HI R4, RZ, 0x1f, R0 ;  /* 0x0000001fff047819 */ /* 0x000fca0000011400 */
[----:B------:R-:W-:Y:S02]  /*137f0*/  IMAD R6, R4, UR4, RZ ;  /* 0x0000000404067c24 */ /* 0x000fe4000f8e02ff */
[----:B------:R-:W-:Y:S01]  /*13800*/  IMAD.WIDE.U32 R4, R0, UR4, R2 ;  /* 0x0000000400047c25 */ /* 0x000fe2000f8e0002 */
[----:B------:R-:W-:Y:S02]  /*13810*/  ULDC UR4, c[0x0][0x2b8] ;  /* 0x0000ae0000047ab9 */ /* 0x000fe40000000800 */
[----:B------:R-:W-:Y:S01]  /*13820*/  ISETP.GE.AND P3, PT, R8, UR4, PT ;  /* 0x0000000408007c0c */ /* 0x000fe2000bf66270 */
[----:B------:R-:W-:Y:S01]  /*13830*/  IMAD R0, R0, UR5, R6 ;  /* 0x0000000500007c24 */ /* 0x000fe2000f8e0206 */
[----:B------:R0:W5:Y:S01]  /*13840*/  LDL R8, [R1+0x24] ;  /* 0x0000240001087983 */ /* 0x0001620000100800 */
[----:B------:R-:W-:Y:S02]  /*13850*/  LEA R3, P4, R4, UR6, 0x1 ;  /* 0x0000000604037c11 */ /* 0x000fe4000f8808ff */
[----:B------:R-:W-:Y:S01]  /*13860*/  IMAD.IADD R0, R5, 0x1, R0 ;  /* 0x0000000105007824 */ /* 0x000fe200078e0200 */
[----:B------:R-:W-:-:S02]  /*13870*/  ISETP.GE.AND P0, PT, R9, UR4, PT ;  /* 0x0000000409007c0c */ /* 0x000fc4000bf06270 */
[----:B------:R-:W-:Y:S02]  /*13880*/  ISETP.GE.AND P1, PT, R12, UR4, PT ;  /* 0x000000040c007c0c */ /* 0x000fe4000bf26270 */
[----:B------:R-:W-:Y:S01]  /*13890*/  ISETP.GE.AND P2, PT, R11, UR4, PT ;  /* 0x000000040b007c0c */ /* 0x000fe2000bf46270 */
[----:B------:R-:W-:Y:S01]  /*138a0*/  UMOV UR4, 0xffffffff ;  /* 0xffffffff00047882 */ /* 0x000fe20000000000 */
[----:B------:R-:W-:Y:S02]  /*138b0*/  LOP3.LUT R10, R10, 0x7f, RZ, 0xc0, !PT ;  /* 0x0000007f0a0a7812 */ /* 0x000fe400078ec0ff */
[----:B------:R-:W-:Y:S02]  /*138c0*/  LEA.HI.X R0, R4, UR7, R0, 0x1, P4 ;  /* 0x0000000704007c11 */ /* 0x000fe4000a0f0c00 */
[----:B------:R-:W-:Y:S01]  /*138d0*/  SHF.R.U32.HI R10, RZ, 0x3, R10 ;  /* 0x00000003ff0a7819 */ /* 0x000fe2000001160a */
[----:B0-----:R-:W-:Y:S06]  /*138e0*/  BRA.DIV UR4, `(.L_x_2673) ;  /* 0x0000005204347947 */ /* 0x001fec000b800000 */
[----:B------:R-:W2:Y:S01]  /*138f0*/  LDL.LU R4, [R1+0x34] ;  /* 0x0000340001047983 */ /* 0x000ea20000300800 */
[----:B------:R-:W-:Y:S01]  /*13900*/  IMAD R17, R17, 0x80, R10 ;  /* 0x0000008011117824 */ /* 0x000fe200078e020a */
[----:B------:R-:W-:Y:S02]  /*13910*/  ULDC.64 UR4, c[0x0][0x208] ;  /* 0x0000820000047ab9 */ /* 0x000fe40000000a00 */
[----:B------:R-:W0:Y:S04]  /*13920*/  SHFL.IDX PT, R5, R3, RZ, 0x181f ;  /* 0x00181fff03057589 */ /* 0x000e2800000e0000 */
[----:B------:R-:W-:Y:S01]  /*13930*/  SHFL.IDX PT, R6, R0, 0x6, 0x181f ;  /* 0x00d81f0000067f89 */ /* 0x000fe200000e0000 */
[----:B--2---:R-:W-:-:S03]  /*13940*/  IMAD R2, R4, R7, RZ ;  /* 0x0000000704027224 */ /* 0x004fc600078e02ff */
[----:B------:R-:W1:Y:S02]  /*13950*/  SHFL.IDX PT, R4, R0, RZ, 0x181f ;  /* 0x00181fff00047589 */ /* 0x000e6400000e0000 */
        /* <DEDUP_REMOVED lines=75> */
[----:B0-----:R-:W0:Y:S01]  /*13e10*/  SHFL.IDX PT, R5, R3, 0x6, 0x181f ;  /* 0x00d81f0003057f89 */ /* 0x001e2200000e0000 */
[----:B------:R-:W-:-:S03]  /*13e20*/  VIADD R4, R17, 0x60 ;  /* 0x0000006011047836 */ /* 0x000fc60000000000 */
[----:B------:R-:W1:Y:S02]  /*13e30*/  SHFL.IDX PT, R3, R3, 0x7, 0x181f ;  /* 0x00f81f0003037f89 */ /* 0x000e6400000e0000 */
[----:B------:R-:W-:-:S13]  /*13e40*/  ISETP.GE.AND P5, PT, R4, R2, PT ;  /* 0x000000020400720c */ /* 0x000fda0003fa6270 */
[----:B0-----:R-:W-:-:S05]  /*13e50*/  @!P5 LEA R5, P4, R9, R5, 0x1 ;  /* 0x000000050905d211 */ /* 0x001fca00078808ff */
[----:B------:R-:W-:Y:S02]  /*13e60*/  @!P5 IMAD.X R4, RZ, RZ, R6, P4 ;  /* 0x000000ffff04d224 */ /* 0x000fe400020e0606 */
[----:B------:R0:W2:Y:S03]  /*13e70*/  SHFL.IDX PT, R6, R0, 0x7, 0x181f ;  /* 0x00f81f0000067f89 */ /* 0x0000a600000e0000 */
[----:B------:R-:W-:-:S04]  /*13e80*/  @!P5 LOP3.LUT R5, R5, R4, RZ, 0x3c, !PT ;  /* 0x000000040505d212 */ /* 0x000fc800078e3cff */
[----:B------:R-:W-:-:S04]  /*13e90*/  @!P5 LOP3.LUT R4, R5, R4, RZ, 0x3c, !PT ;  /* 0x000000040504d212 */ /* 0x000fc800078e3cff */
[----:B------:R-:W-:-:S05]  /*13ea0*/  @!P5 LOP3.LUT R5, R5, R4, RZ, 0x3c, !PT ;  /* 0x000000040505d212 */ /* 0x000fca00078e3cff */
[----:B------:R0:W-:Y:S04]  /*13eb0*/  @!P5 LDGSTS.E.BYPASS.LTC128B.128 [R8+0x17400], desc[UR4][R4.64], !P0 ;  /* 0x174000000408dfae */ /* 0x0001e8000c101d44 */
[----:B------:R0:W-:Y:S04]  /*13ec0*/  @!P5 LDGSTS.E.BYPASS.LTC128B.128 [R8+0x1b400], desc[UR4][R4.64+0x80], !P1 ;  /* 0x1b4000800408dfae */ /* 0x0001e8000c901d44 */
[----:B------:R0:W-:Y:S04]  /*13ed0*/  @!P5 LDGSTS.E.BYPASS.LTC128B.128 [R8+0x1f400], desc[UR4][R4.64+0x100], !P2 ;  /* 0x1f4001000408dfae */ /* 0x0001e8000d101d44 */
[----:B-12---:R0:W-:Y:S02]  /*13ee0*/  @!P5 LDGSTS.E.BYPASS.LTC128B.128 [R8+0x23400], desc[UR4][R4.64+0x180], !P3 ;  /* 0x234001800408dfae */ /* 0x0061e4000d901d44 */
.L_x_2803:
[----:B------:R-:W-:Y:S01]  /*13ef0*/  VIADD R17, R17, 0x70 ;  /* 0x0000007011117836 */ /* 0x000fe20000000000 */
[----:B------:R-:W-:Y:S04]  /*13f00*/  BSSY B0, `(.L_x_2674) ;  /* 0x000000d000007945 */ /* 0x000fe80003800000 */
[----:B------:R-:W-:-:S13]  /*13f10*/  ISETP.GE.AND P4, PT, R17, R2, PT ;  /* 0x000000021100720c */ /* 0x000fda0003f86270 */
[----:B------:R-:W-:Y:S05]  /*13f20*/  @P4 BRA `(.L_x_2675) ;  /* 0x0000000000284947 */ /* 0x000fea0003800000 */
[----:B------:R-:W-:Y:S01]  /*13f30*/  LEA R2, P4, R9, R3, 0x1 ;  /* 0x0000000309027211 */ /* 0x000fe200078808ff */
        /* <DEDUP_REMOVED lines=9> */
.L_x_2675:
[----:B------:R-:W-:Y:S05]  /*13fd0*/  BSYNC B0 ;  /* 0x0000000000007941 */ /* 0x000fea0003800000 */
.L_x_2674:
[----:B01----:R-:W2:Y:S01]  /*13fe0*/  LDL R8, [R1+0x4] ;  /* 0x0000040001087983 */ /* 0x003ea20000100800 */
[----:B------:R-:W-:Y:S01]  /*13ff0*/  PLOP3.LUT P0, PT, PT, PT, PT, 0x80, 0x0 ;  /* 0x000000000000781c */ /* 0x000fe20003f0f070 */
[----:B------:R-:W-:Y:S01]  /*14000*/  NOP ;  /* 0x0000000000007918 */ /* 0x000fe20000000000 */
[----:B--2---:R-:W-:-:S11]  /*14010*/  VIADD R6, R8, 0x38800 ;  /* 0x0003880008067836 */ /* 0x004fd60000000000 */
.L_x_2676:
        /* <DEDUP_REMOVED lines=19> */
.L_x_2804:
[----:B------:R-:W-:Y:S05]  /*14150*/  BSYNC B0 ;  /* 0x0000000000007941 */ /* 0x000fea0003800000 */
.L_x_2677:
[----:B0-----:R-:W2:Y:S01]  /*14160*/  LDL R2, [R1+0x2c] ;  /* 0x00002c0001027983 */ /* 0x001ea20000100800 */
[----:B------:R-:W-:Y:S01]  /*14170*/  BSSY B0, `(.L_x_2679) ;  /* 0x00002b7000007945 */ /* 0x000fe20003800000 */
[----:B--2---:R-:W-:-:S13]  /*14180*/  ISETP.GE.AND P0, PT, R2, 0x2, PT ;  /* 0x000000020200780c */ /* 0x004fda0003f06270 */
[----:B------:R-:W-:Y:S05]  /*14190*/  @!P0 BRA `(.L_x_2680) ;  /* 0x0000002800d08947 */ /* 0x000fea0003800000 */
[C---:B------:R-:W-:Y:S01]  /*141a0*/  LOP3.LUT R0, R2.reuse, 0x1, RZ, 0xc0, !PT ;  /* 0x0000000102007812 */ /* 0x040fe200078ec0ff */
[----:B------:R-:W-:Y:S01]  /*141b0*/  VIADD R4, R2, 0xfffffffe ;  /* 0xfffffffe02047836 */ /* 0x000fe20000000000 */
[----:B------:R-:W-:Y:S02]  /*141c0*/  BSSY B2, `(.L_x_2681) ;  /* 0x00000ed000027945 */ /* 0x000fe40003800000 */
[----:B------:R-:W-:Y:S01]  /*141d0*/  ISETP.NE.U32.AND P0, PT, R0, 0x1, PT ;  /* 0x000000010000780c */ /* 0x000fe20003f05070 */
[----:B------:R-:W-:-:S12]  /*141e0*/  IMAD.MOV.U32 R0, RZ, RZ, R4 ;  /* 0x000000ffff007224 */ /* 0x000fd800078e0004 */
[----:B------:R-:W-:Y:S05]  /*141f0*/  @!P0 BRA `(.L_x_2682) ;  /* 0x0000000c00a48947 */ /* 0x000fea0003800000 */
        /* <DEDUP_REMOVED lines=14> */
[----:B------:R-:W-:Y:S01]  /*142e0*/  ISETP.NE.AND.EX P0, PT, RZ, UR5, PT, P0 ;  /* 0x00000005ff007c0c */ /* 0x000fe2000bf05300 */
[----:B------:R-:W-:-:S12]  /*142f0*/  IMAD.MOV.U32 R8, RZ, RZ, R4 ;  /* 0x000000ffff087224 */ /* 0x000fd800078e0004 */
[----:B0-----:R-:W-:Y:S05]  /*14300*/  @!P0 BRA `(.L_x_2685) ;  /* 0x0000000000548947 */ /* 0x001fea0003800000 */
[----:B------:R-:W2:Y:S01]  /*14310*/  LDL R10, [R1+0x1c] ;  /* 0x00001c00010a7983 */ /* 0x000ea20000100800 */
[----:B-----5:R-:W0:Y:S03]  /*14320*/  LDC R5, c[0x0][0x43c] ;  /* 0x00010f00ff057b82 */ /* 0x020e260000000800 */
[----:B------:R-:W3:Y:S01]  /*14330*/  LDL R7, [R1+0x10] ;  /* 0x0000100001077983 */ /* 0x000ee20000100800 */
[----:B------:R-:W-:Y:S01]  /*14340*/  IMAD.MOV.U32 R0, RZ, RZ, R4 ;  /* 0x000000ffff007224 */ /* 0x000fe200078e0004 */
[----:B------:R-:W-:Y:S01]  /*14350*/  ULDC.64 UR6, c[0x0][0x428] ;  /* 0x00010a0000067ab9 */ /* 0x000fe20000000a00 */
[----:B------:R-:W-:Y:S01]  /*14360*/  ULDC.64 UR8, c[0x0][0x208] ;  /* 0x0000820000087ab9 */ /* 0x000fe20000000a00 */
[----:B0-----:R-:W-:-:S13]  /*14370*/  ISETP.NE.AND P0, PT, R5, 0x1, PT ;  /* 0x000000010500780c */ /* 0x001fda0003f05270 */
[----:B------:R-:W0:Y:S02]  /*14380*/  @P0 LDC.64 R2, c[0x0][0x440] ;  /* 0x00011000ff020b82 */ /* 0x000e240000000a00 */
[----:B0-----:R-:W-:-:S05]  /*14390*/  @P0 IMAD.HI.U32 R2, R4, R2, RZ ;  /* 0x0000000204020227 */ /* 0x001fca00078e00ff */
[----:B------:R-:W-:-:S04]  /*143a0*/  @P0 SHF.R.U32.HI R0, RZ, R3, R2 ;  /* 0x00000003ff000219 */ /* 0x000fc80000011602 */
[--C-:B------:R-:W-:Y:S01]  /*143b0*/  SHF.R.S32.HI R3, RZ, 0x1f, R0.reuse ;  /* 0x0000001fff037819 */ /* 0x100fe20000011400 */
[----:B------:R-:W-:-:S04]  /*143c0*/  IMAD.MOV R8, RZ, RZ, -R0 ;  /* 0x000000ffff087224 */ /* 0x000fc800078e0a00 */
[----:B------:R-:W-:Y:S02]  /*143d0*/  IMAD R8, R5, R8, R4 ;  /* 0x0000000805087224 */ /* 0x000fe400078e0204 */
[----:B--2---:R-:W-:-:S04]  /*143e0*/  IMAD R2, R10, UR6, RZ ;  /* 0x000000060a027c24 */ /* 0x004fc8000f8e02ff */
[----:B---3--:R-:W-:Y:S02]  /*143f0*/  IMAD R5, R7, UR7, R2 ;  /* 0x0000000707057c24 */ /* 0x008fe4000f8e0202 */
[----:B------:R-:W-:-:S04]  /*14400*/  IMAD.MOV.U32 R2, RZ, RZ, R0 ;  /* 0x000000ffff027224 */ /* 0x000fc800078e0000 */
[----:B------:R-:W-:-:S04]  /*14410*/  IMAD.WIDE.U32 R2, R7, UR6, R2 ;  /* 0x0000000607027c25 */ /* 0x000fc8000f8e0002 */
[----:B------:R-:W-:Y:S01]  /*14420*/  IMAD.IADD R0, R5, 0x1, R3 ;  /* 0x0000000105007824 */ /* 0x000fe200078e0203 */
[----:B------:R-:W-:-:S04]  /*14430*/  LEA R10, P0, R2, UR4, 0x2 ;  /* 0x00000004020a7c11 */ /* 0x000fc8000f8010ff */
[----:B------:R-:W-:-:S05]  /*14440*/  LEA.HI.X R11, R2, UR5, R0, 0x2, P0 ;  /* 0x00000005020b7c11 */ /* 0x000fca00080f1400 */
[----:B------:R0:W5:Y:S04]  /*14450*/  LDG.E R5, desc[UR8][R10.64] ;  /* 0x000000080a057981 */ /* 0x000168000c1e1900 */
.L_x_2685:
[----:B------:R-:W2:Y:S01]  /*14460*/  LDL R0, [R1+0x4] ;  /* 0x0000040001007983 */ /* 0x000ea20000100800 */
[----:B------:R-:W-:Y:S01]  /*14470*/  BSSY B3, `(.L_x_2686) ;  /* 0x0000005000037945 */ /* 0x000fe20003800000 */
[----:B--2---:R-:W-:Y:S01]  /*14480*/  IMAD R2, R9, 0x8, R0 ;  /* 0x0000000809027824 */ /* 0x004fe200078e0200 */
[----:B------:R-:W-:-:S04]  /*14490*/  SHF.L.U32 R0, R12, 0x1f, RZ ;  /* 0x0000001f0c007819 */ /* 0x000fc800000006ff */
[----:B------:R-:W1:Y:S02]  /*144a0*/  SYNCS.PHASECHK.TRANS64.TRYWAIT P0, [R2+URZ+0x38840], R0 ;  /* 0x03884000020075a7 */ /* 0x000e64000800017f */
[----:B-1----:R-:W-:Y:S05]  /*144b0*/  @!P0 BRA `(.L_x_2687) ;  /* 0x0000005000708947 */ /* 0x002fea0003800000 */
.L_x_2805:
[----:B------:R-:W-:Y:S05]  /*144c0*/  BSYNC B3 ;  /* 0x0000000000037941 */ /* 0x000fea0003800000 */
.L_x_2686:
[----:B------:R-:W2:Y:S01]  /*144d0*/  S2R R3, SR_TID.X ;  /* 0x0000000000037919 */ /* 0x000ea20000002100 */
[----:B------:R-:W-:Y:S01]  /*144e0*/  BSSY B3, `(.L_x_2688) ;  /* 0x000000b000037945 */ /* 0x000fe20003800000 */
        /* <DEDUP_REMOVED lines=10> */
.L_x_2689:
[----:B------:R-:W-:Y:S05]  /*14590*/  BSYNC B3 ;  /* 0x0000000000037941 */ /* 0x000fea0003800000 */
.L_x_2688:
        /* <DEDUP_REMOVED lines=13> */
.L_x_2690:
        /* <DEDUP_REMOVED lines=16> */
.L_x_2691:
        /* <DEDUP_REMOVED lines=16> */
.L_x_2692:
        /* <DEDUP_REMOVED lines=16> */
.L_x_2693:
        /* <DEDUP_REMOVED lines=10> */
[----:B0-----:R-:W2:Y:S04]  /*14a10*/  LDL.LU R10, [R1+0x14] ;  /* 0x00001400010a7983 */ /* 0x001ea80000300800 */
[----:B------:R-:W3:Y:S01]  /*14a20*/  LDL R7, [R1+0x8] ;  /* 0x0000080001077983 */ /* 0x000ee20000100800 */
[----:B------:R-:W-:Y:S01]  /*14a30*/  BSSY B3, `(.L_x_2694) ;  /* 0x0000005000037945 */ /* 0x000fe20003800000 */
[----:B--2---:R-:W-:Y:S01]  /*14a40*/  SHF.L.U32 R0, R10, 0x1f, RZ ;  /* 0x0000001f0a007819 */ /* 0x004fe200000006ff */
[----:B---3--:R-:W-:-:S04]  /*14a50*/  IMAD R2, R7, 0x8, R6 ;  /* 0x0000000807027824 */ /* 0x008fc800078e0206 */
[----:B------:R-:W0:Y:S02]  /*14a60*/  SYNCS.PHASECHK.TRANS64.TRYWAIT P0, [R2+URZ+0x60], R0 ;  /* 0x00006000020075a7 */ /* 0x000e24000800017f */
[----:B0-----:R-:W-:Y:S05]  /*14a70*/  @!P0 BRA `(.L_x_2695) ;  /* 0x0000004c00148947 */ /* 0x001fea0003800000 */
.L_x_2806:
[----:B------:R-:W-:Y:S05]  /*14a80*/  BSYNC B3 ;  /* 0x0000000000037941 */ /* 0x000fea0003800000 */
.L_x_2694:
        /* <DEDUP_REMOVED lines=14> */
.L_x_2697:
[----:B------:R-:W-:Y:S05]  /*14b70*/  BSYNC B3 ;  /* 0x0000000000037941 */ /* 0x000fea0003800000 */
.L_x_2696:
        /* <DEDUP_REMOVED lines=15> */
.L_x_2698:
        /* <DEDUP_REMOVED lines=16> */
.L_x_2699:
        /* <DEDUP_REMOVED lines=16> */
.L_x_2700:
        /* <DEDUP_REMOVED lines=16> */
.L_x_2701:
        /* <DEDUP_REMOVED lines=13> */
.L_x_2684:
[----:B------:R-:W-:Y:S05]  /*15040*/  BSYNC B1 ;  /* 0x0000000000017941 */ /* 0x000fea0003800000 */
.L_x_2683:
[----:B------:R-:W2:Y:S04]  /*15050*/  LDL.LU R0, [R1+0x2c] ;  /* 0x00002c0001007983 */ /* 0x000ea80000300800 */
[----:B------:R1:W-:Y:S04]  /*15060*/  STL [R1+0x8], R9 ;  /* 0x0000080901007387 */ /* 0x0003e80000100800 */
[----:B------:R1:W-:Y:S02]  /*15070*/  STL [R1+0x14], R12 ;  /* 0x0000140c01007387 */ /* 0x0003e40000100800 */
[----:B-12---:R-:W-:-:S07]  /*15080*/  VIADD R0, R0, 0xfffffffd ;  /* 0xfffffffd00007836 */ /* 0x006fce0000000000 */
.L_x_2682:
[----:B------:R-:W-:Y:S05]  /*15090*/  BSYNC B2 ;  /* 0x0000000000027941 */ /* 0x000fea0003800000 */
.L_x_2681:
[----:B------:R-:W-:-:S13]  /*150a0*/  ISETP.NE.AND P0, PT, R4, RZ, PT ;  /* 0x000000ff0400720c */ /* 0x000fda0003f05270 */
[----:B------:R-:W-:Y:S05]  /*150b0*/  @!P0 BRA `(.L_x_2680) ;  /* 0x0000001c00088947 */ /* 0x000fea0003800000 */
[----:B0-----:R0:W5:Y:S02]  /*150c0*/  LDL R8, [R1] ;  /* 0x0000000001087983 */ /* 0x0011640000100800 */
.L_x_2740:
        /* <DEDUP_REMOVED lines=8> */
[----:B------:R-:W-:Y:S02]  /*15150*/  SEL R5, RZ, 0x1, P0 ;  /* 0x00000001ff057807 */ /* 0x000fe40000000000 */
[----:B------:R-:W-:Y:S02]  /*15160*/  SEL R4, R4, RZ, P0 ;  /* 0x000000ff04047207 */ /* 0x000fe40000000000 */
[----:B----4-:R-:W-:Y:S01]  /*15170*/  LOP3.LUT R5, R2, R5, RZ, 0x3c, !PT ;  /* 0x0000000502057212 */ /* 0x010fe200078e3cff */
[----:B-1----:R-:W-:Y:S06]  /*15180*/  @!P1 BRA `(.L_x_2703) ;  /* 0x0000000c004c9947 */ /* 0x002fec0003800000 */
        /* <DEDUP_REMOVED lines=25> */
.L_x_2704:
[----:B------:R-:W2:Y:S01]  /*15320*/  LDL R2, [R1+0x4] ;  /* 0x0000040001027983 */ /* 0x000ea20000100800 */
[----:B------:R-:W-:Y:S01]  /*15330*/  BSSY B2, `(.L_x_2705) ;  /* 0x0000005000027945 */ /* 0x000fe20003800000 */
[----:B--2---:R-:W-:Y:S01]  /*15340*/  IMAD R3, R4, 0x8, R2 ;  /* 0x0000000804037824 */ /* 0x004fe200078e0202 */
[----:B------:R-:W-:-:S04]  /*15350*/  SHF.L.U32 R2, R5, 0x1f, RZ ;  /* 0x0000001f05027819 */ /* 0x000fc800000006ff */
[----:B------:R-:W2:Y:S02]  /*15360*/  SYNCS.PHASECHK.TRANS64.TRYWAIT P0, [R3+URZ+0x38840], R2 ;  /* 0x03884002030075a7 */ /* 0x000ea4000800017f */
[----:B--2---:R-:W-:Y:S05]  /*15370*/  @!P0 BRA `(.L_x_2706) ;  /* 0x0000004000e88947 */ /* 0x004fea0003800000 */
.L_x_2807:
[----:B------:R-:W-:Y:S05]  /*15380*/  BSYNC B2 ;  /* 0x0000000000027941 */ /* 0x000fea0003800000 */
.L_x_2705:
        /* <DEDUP_REMOVED lines=12> */
.L_x_2708:
[----:B------:R-:W-:Y:S05]  /*15450*/  BSYNC B2 ;  /* 0x0000000000027941 */ /* 0x000fea0003800000 */
.L_x_2707:
        /* <DEDUP_REMOVED lines=13> */
.L_x_2709:
        /* <DEDUP_REMOVED lines=16> */
.L_x_2710:
        /* <DEDUP_REMOVED lines=16> */
.L_x_2711:
        /* <DEDUP_REMOVED lines=16> */
.L_x_2712:
        /* <DEDUP_REMOVED lines=17> */
.L_x_2808:
[----:B------:R-:W-:Y:S05]  /*15940*/  BSYNC B2 ;  /* 0x0000000000027941 */ /* 0x000fea0003800000 */
.L_x_2713:
        /* <DEDUP_REMOVED lines=11> */
.L_x_2716:
[----:B------:R-:W-:Y:S05]  /*15a00*/  BSYNC B2 ;  /* 0x0000000000027941 */ /* 0x000fea0003800000 */
.L_x_2715:
        /* <DEDUP_REMOVED lines=14> */
.L_x_2717:
        /* <DEDUP_REMOVED lines=16> */
.L_x_2718:
        /* <DEDUP_REMOVED lines=16> */
.L_x_2719:
        /* <DEDUP_REMOVED lines=16> */
.L_x_2720:
        /* <DEDUP_REMOVED lines=13> */
.L_x_2703:
[----:B------:R-:W-:Y:S05]  /*15ec0*/  BSYNC B1 ;  /* 0x0000000000017941 */ /* 0x000fea0003800000 */
.L_x_2702:
        /* <DEDUP_REMOVED lines=36> */
.L_x_2723:
[----:B------:R-:W3:Y:S01]  /*16110*/  LDL R2, [R1+0x4] ;  /* 0x0000040001027983 */ /* 0x000ee20000100800 */
[----:B------:R-:W-:Y:S01]  /*16120*/  SHF.L.U32 R3, R10, 0x1f, RZ ;  /* 0x0000001f0a037819 */ /* 0x000fe200000006ff */
[----:B------:R-:W-:Y:S01]  /*16130*/  BSSY B2, `(.L_x_2724) ;  /* 0x0000004000027945 */ /* 0x000fe20003800000 */
[----:B---3--:R-:W-:-:S04]  /*16140*/  IMAD R2, R11, 0x8, R2 ;  /* 0x000000080b027824 */ /* 0x008fc800078e0202 */
[----:B------:R-:W3:Y:S02]  /*16150*/  SYNCS.PHASECHK.TRANS64.TRYWAIT P0, [R2+URZ+0x38840], R3 ;  /* 0x03884003020075a7 */ /* 0x000ee4000800017f */
[----:B---3--:R-:W-:Y:S05]  /*16160*/  @!P0 BRA `(.L_x_2725) ;  /* 0x0000003400948947 */ /* 0x008fea0003800000 */
.L_x_2809:
[----:B------:R-:W-:Y:S05]  /*16170*/  BSYNC B2 ;  /* 0x0000000000027941 */ /* 0x000fea0003800000 */
.L_x_2724:
        /* <DEDUP_REMOVED lines=12> */
.L_x_2727:
[----:B------:R-:W-:Y:S05]  /*16240*/  BSYNC B2 ;  /* 0x0000000000027941 */ /* 0x000fea0003800000 */
.L_x_2726:
        /* <DEDUP_REMOVED lines=15> */
.L_x_2728:
        /* <DEDUP_REMOVED lines=16> */
.L_x_2729:
        /* <DEDUP_REMOVED lines=16> */
.L_x_2730:
        /* <DEDUP_REMOVED lines=16> */
.L_x_2731:
        /* <DEDUP_REMOVED lines=15> */
.L_x_2810:
[----:B------:R-:W-:Y:S05]  /*16730*/  BSYNC B2 ;  /* 0x0000000000027941 */ /* 0x000fea0003800000 */
.L_x_2732:
        /* <DEDUP_REMOVED lines=11> */
.L_x_2735:
[----:B------:R-:W-:Y:S05]  /*167f0*/  BSYNC B2 ;  /* 0x0000000000027941 */ /* 0x000fea0003800000 */
.L_x_2734:
        /* <DEDUP_REMOVED lines=13> */
.L_x_2736:
        /* <DEDUP_REMOVED lines=16> */
.L_x_2737:
        /* <DEDUP_REMOVED lines=16> */
.L_x_2738:
        /* <DEDUP_REMOVED lines=16> */
.L_x_2739:
        /* <DEDUP_REMOVED lines=13> */
.L_x_2722:
[----:B------:R-:W-:Y:S05]  /*16ca0*/  BSYNC B1 ;  /* 0x0000000000017941 */ /* 0x000fea0003800000 */
.L_x_2721:
[C---:B------:R-:W-:Y:S01]  /*16cb0*/  ISETP.GT.AND P0, PT, R0.reuse, 0x1, PT ;  /* 0x000000010000780c */ /* 0x040fe20003f04270 */
[----:B------:R-:W-:-:S12]  /*16cc0*/  VIADD R0, R0, 0xfffffffe ;  /* 0xfffffffe00007836 */ /* 0x000fd80000000000 */
[----:B------:R-:W-:Y:S05]  /*16cd0*/  @P0 BRA `(.L_x_2740) ;  /* 0xffffffe000fc0947 */ /* 0x000fea000383ffff */
.L_x_2680:
[----:B------:R-:W-:Y:S05]  /*16ce0*/  BSYNC B0 ;  /* 0x0000000000007941 */ /* 0x000fea0003800000 */
.L_x_2679:
[----:B------:R-:W4:Y:S01]  /*16cf0*/  S2R R2, SR_TID.X ;  /* 0x0000000000027919 */ /* 0x000f220000002100 */
[----:B------:R-:W-:Y:S01]  /*16d00*/  BSSY B0, `(.L_x_2741) ;  /* 0x0000011000007945 */ /* 0x000fe20003800000 */
[----:B----4-:R-:W-:-:S04]  /*16d10*/  LOP3.LUT R3, R2, 0x7f, RZ, 0xc0, !PT ;  /* 0x0000007f02037812 */ /* 0x010fc800078ec0ff */
[----:B------:R-:W-:-:S13]  /*16d20*/  ISETP.NE.AND P0, PT, R3, RZ, PT ;  /* 0x000000ff0300720c */ /* 0x000fda0003f05270 */
[----:B------:R-:W-:Y:S05]  /*16d30*/  @P0 BRA `(.L_x_2742) ;  /* 0x0000000000340947 */ /* 0x000fea0003800000 */
[----:B------:R-:W4:Y:S01]  /*16d40*/  S2R R2, SR_LANEID ;  /* 0x0000000000027919 */ /* 0x000f220000000000 */
[----:B------:R-:W-:Y:S01]  /*16d50*/  VOTEU.ANY UR4, UPT, PT ;  /* 0x0000000000047886 */ /* 0x000fe200038e0100 */
[----:B0-----:R-:W0:Y:S01]  /*16d60*/  LDC.64 R4, c[0x0][0xc60] ;  /* 0x00031800ff047b82 */ /* 0x001e220000000a00 */
[----:B------:R-:W4:Y:S01]  /*16d70*/  FLO.U32 R0, UR4 ;  /* 0x0000000400007d00 */ /* 0x000f2200080e0000 */
[----:B------:R-:W-:Y:S01]  /*16d80*/  ULDC.64 UR6, c[0x0][0x208] ;  /* 0x0000820000067ab9 */ /* 0x000fe20000000a00 */
[----:B----4-:R-:W-:-:S06]  /*16d90*/  ISETP.EQ.U32.AND P0, PT, R0, R2, PT ;  /* 0x000000020000720c */ /* 0x010fcc0003f02070 */
[----:B------:R-:W0:Y:S07]  /*16da0*/  POPC R2, UR4 ;  /* 0x0000000400027d09 */ /* 0x000e2e0008000000 */
[----:B0-----:R-:W4:Y:S04]  /*16db0*/  @P0 ATOMG.E.ADD.STRONG.GPU PT, R2, desc[UR6][R4.64], R2 ;  /* 0x00000002040209a8 */ /* 0x001f2800081ee1c6 */
[----:B----4-:R0:W4:Y:S02]  /*16dc0*/  SHFL.IDX PT, R2, R2, R0, 0x1f ;  /* 0x00001f0002027589 */ /* 0x01012400000e0000 */
[----:B0-----:R-:W0:Y:S02]  /*16dd0*/  S2R R0, SR_LTMASK ;  /* 0x0000000000007919 */ /* 0x001e240000003900 */
[----:B0-----:R-:W-:-:S06]  /*16de0*/  LOP3.LUT R0, R0, UR4, RZ, 0xc0, !PT ;  /* 0x0000000400007c12 */ /* 0x001fcc000f8ec0ff */
[----:B------:R-:W4:Y:S02]  /*16df0*/  POPC R0, R0 ;  /* 0x0000000000007309 */ /* 0x000f240000000000 */
[----:B----4-:R-:W-:-:S07]  /*16e00*/  IADD3 R16, R2, UR38, R0 ;  /* 0x0000002602107c10 */ /* 0x010fce000fffe000 */
.L_x_2742:
[----:B------:R-:W-:Y:S05]  /*16e10*/  BSYNC B0 ;  /* 0x0000000000007941 */ /* 0x000fea0003800000 */
.L_x_2741:
        /* <DEDUP_REMOVED lines=13> */
.L_x_2811:
[----:B------:R-:W-:Y:S05]  /*16ef0*/  BSYNC B1 ;  /* 0x0000000000017941 */ /* 0x000fea0003800000 */
.L_x_2745:
        /* <DEDUP_REMOVED lines=9> */
.L_x_2748:
[----:B------:R-:W-:Y:S05]  /*16f90*/  BSYNC B1 ;  /* 0x0000000000017941 */ /* 0x000fea0003800000 */
.L_x_2747:
[----:B0-----:R-:W4:Y:S04]  /*16fa0*/  LDL.LU R5, [R1+0x18] ;  /* 0x0000180001057983 */ /* 0x001f280000300800 */
[----:B------:R-:W4:Y:S04]  /*16fb0*/  LDL.LU R3, [R1+0xc] ;  /* 0x00000c0001037983 */ /* 0x000f280000300800 */
[----:B------:R-:W3:Y:S04]  /*16fc0*/  LDL R4, [R1+0x4] ;  /* 0x0000040001047983 */ /* 0x000ee80000100800 */
[----:B--2---:R-:W3:Y:S01]  /*16fd0*/  LDL R2, [R1+0x8] ;  /* 0x0000080001027983 */ /* 0x004ee20000100800 */
        /* <DEDUP_REMOVED lines=8> */
[----:B---3--:R-:W-:-:S04]  /*17060*/  IMAD R2, R2, 0xa000, R4 ;  /* 0x0000a00002027824 */ /* 0x008fc800078e0204 */
[----:B------:R-:W-:-:S07]  /*17070*/  VIADD R4, R2, 0x400 ;  /* 0x0000040002047836 */ /* 0x000fce0000000000 */
.L_x_2749:
        /* <DEDUP_REMOVED lines=11> */
[----:B------:R-:W-:Y:S01]  /*17130*/  PLOP3.LUT P0, PT, PT, PT, PT, 0x80, 0x0 ;  /* 0x000000000000781c */ /* 0x000fe20003f0f070 */
[----:B------:R-:W-:Y:S01]  /*17140*/  VIADD R4, R2, 0x2c00 ;  /* 0x00002c0002047836 */ /* 0x000fe20000000000 */
[----:B------:R-:W-:Y:S01]  /*17150*/  UMOV UR6, 0x0 ;  /* 0x0000000000067882 */ /* 0x000fe20000000000 */
[----:B------:R-:W-:Y:S01]  /*17160*/  UMOV UR7, 0x14f00000 ;  /* 0x14f0000000077882 */ /* 0x000fe20000000000 */
[----:B------:R-:W-:-:S09]  /*17170*/  UMOV UR10, 0x40 ;  /* 0x00000040000a7882 */ /* 0x000fd20000000000 */
.L_x_2750:
        /* <DEDUP_REMOVED lines=16> */
.L_x_2751:
        /* <DEDUP_REMOVED lines=16> */
.L_x_2752:
        /* <DEDUP_REMOVED lines=11> */
.L_x_2744:
[----:B------:R-:W-:Y:S05]  /*17430*/  BSYNC B0 ;  /* 0x0000000000007941 */ /* 0x000fea0003800000 */
.L_x_2743:
[----:B0-----:R-:W4:Y:S04]  /*17440*/  LDL.LU R5, [R1+0x8] ;  /* 0x0000080001057983 */ /* 0x001f280000300800 */
        /* <DEDUP_REMOVED lines=8> */
.L_x_2659:
[----:B------:R-:W-:Y:S05]  /*174d0*/  BSYNC B7 ;  /* 0x0000000000077941 */ /* 0x000fea0003800000 */
.L_x_2657:
[----:B0-----:R-:W4:Y:S02]  /*174e0*/  LDL R0, [R1+0x50] ;  /* 0x0000500001007983 */ /* 0x001f240000100800 */
[----:B----4-:R-:W-:-:S13]  /*174f0*/  ISETP.NE.AND P0, PT, R0, RZ, PT ;  /* 0x000000ff0000720c */ /* 0x010fda0003f05270 */
[----:B------:R-:W-:Y:S05]  /*17500*/  @!P0 BRA `(.L_x_2753) ;  /* 0x0000000000288947 */ /* 0x000fea0003800000 */
[----:B------:R-:W-:Y:S05]  /*17510*/  WARPSYNC.ALL ;  /* 0x0000000000007948 */ /* 0x000fea0003800000 */
[----:B------:R-:W0:Y:S08]  /*17520*/  S2UR UR5, SR_CgaCtaId ;  /* 0x00000000000579c3 */ /* 0x000e300000008800 */
[----:B------:R-:W-:Y:S06]  /*17530*/  BAR.SYNC.DEFER_BLOCKING 0x5, 0x180 ;  /* 0x0146000000007b1d */ /* 0x000fec0000010000 */
[----:B------:R-:W-:-:S02]  /*17540*/  UMOV UR4, 0x400 ;  /* 0x0000040000047882 */ /* 0x000fc40000000000 */
[----:B0-----:R-:W-:-:S06]  /*17550*/  ULEA UR4, UR5, UR4, 0x18 ;  /* 0x0000000405047291 */ /* 0x001fcc000f8ec03f */
[----:B------:R-:W-:-:S05]  /*17560*/  IMAD.U32 R0, RZ, RZ, UR4 ;  /* 0x00000004ff007e24 */ /* 0x000fca000f8e00ff */
[----:B------:R4:W0:Y:S04]  /*17570*/  LDS.128 R16, [R0+0x388d0] ;  /* 0x0388d00000107984 */ /* 0x0008280000000c00 */
[----:B------:R4:W-:Y:S01]  /*17580*/  STL [R1+0x4], R0 ;  /* 0x0000040001007387 */ /* 0x0009e20000100800 */
[----:B------:R-:W-:Y:S06]  /*17590*/  BAR.ARV 0x4, 0x180 ;  /* 0x0106000000007b1d */ /* 0x000fec0000002000 */
[----:B------:R-:W-:Y:S05]  /*175a0*/  BRA `(.L_x_2754) ;  /* 0x0000000800e47947 */ /* 0x000fea0003800000 */
.L_x_2753:
[----:B------:R-:W0:Y:S01]  /*175b0*/  S2R R0, SR_TID.X ;  /* 0x0000000000007919 */ /* 0x000e220000002100 */
[----:B------:R-:W-:Y:S01]  /*175c0*/  UMOV UR4, 0xffffffff ;  /* 0xffffffff00047882 */ /* 0x000fe20000000000 */
[----:B0-----:R-:W-:-:S04]  /*175d0*/  LOP3.LUT R6, R0, 0x1f, RZ, 0xc0, !PT ;  /* 0x0000001f00067812 */ /* 0x001fc800078ec0ff */
[----:B------:R-:W-:Y:S01]  /*175e0*/  ISETP.NE.AND P0, PT, R6, 0x1f, PT ;  /* 0x0000001f0600780c */ /* 0x000fe20003f05270 */
[----:B------:R-:W-:-:S12]  /*175f0*/  BRA.DIV UR4, `(.L_x_2755) ;  /* 0x0000002204ac7947 */ /* 0x000fd8000b800000 */
[----:B------:R-:W-:Y:S01]  /*17600*/  IMAD.IADD R5, R19, 0x1, R6 ;  /* 0x0000000113057824 */ /* 0x000fe200078e0206 */
[----:B------:R-:W-:Y:S01]  /*17610*/  ULDC UR4, c[0x0][0xc3c] ;  /* 0x00030f0000047ab9 */ /* 0x000fe20000000800 */
[----:B------:R-:W-:-:S03]  /*17620*/  ULDC.64 UR6, c[0x0][0x208] ;  /* 0x0000820000067ab9 */ /* 0x000fc60000000a00 */
[----:B------:R-:W-:-:S13]  /*17630*/  ISETP.GE.OR P1, PT, R5, UR4, !P0 ;  /* 0x0000000405007c0c */ /* 0x000fda000c726670 */
[----:B------:R-:W0:Y:S02]  /*17640*/  @!P1 LDC.64 R2, c[0x0][0xc80] ;  /* 0x00032000ff029b82 */ /* 0x000e240000000a00 */
[----:B0-----:R-:W-:-:S06]  /*17650*/  @!P1 IMAD.WIDE R2, R5, 0x4, R2 ;  /* 0x0000000405029825 */ /* 0x001fcc00078e0202 */
[----:B------:R0:W4:Y:S01]  /*17660*/  @!P1 LDG.E R3, desc[UR6][R2.64] ;  /* 0x0000000602039981 */ /* 0x000122000c1e1900 */
[C---:B------:R-:W-:Y:S02]  /*17670*/  ISETP.GE.U32.AND P2, PT, R6.reuse, 0x2, PT ;  /* 0x000000020600780c */ /* 0x040fe40003f46070 */
[C---:B------:R-:W-:Y:S01]  /*17680*/  ISETP.GE.U32.AND P3, PT, R6.reuse, 0x4, PT ;  /* 0x000000040600780c */ /* 0x040fe20003f66070 */
[----:B------:R-:W-:Y:S01]  /*17690*/  SHFL.IDX PT, R0, R16, RZ, 0x1f ;  /* 0x00001fff10007589 */ /* 0x000fe200000e0000 */
[C---:B------:R-:W-:Y:S02]  /*176a0*/  ISETP.GE.U32.AND P4, PT, R6.reuse, 0x8, PT ;  /* 0x000000080600780c */ /* 0x040fe40003f86070 */
[C---:B------:R-:W-:Y:S01]  /*176b0*/  ISETP.GE.U32.AND P5, PT, R6.reuse, 0x10, PT ;  /* 0x000000100600780c */ /* 0x040fe20003fa6070 */
[----:B0-----:R-:W-:Y:S02]  /*176c0*/  IMAD.MOV.U32 R2, RZ, RZ, RZ ;  /* 0x000000ffff027224 */ /* 0x001fe400078e00ff */
[----:B----4-:R-:W-:Y:S01]  /*176d0*/  @!P1 IMAD.MOV.U32 R2, RZ, RZ, R3 ;  /* 0x000000ffff029224 */ /* 0x010fe200078e0003 */
[----:B------:R-:W-:-:S04]  /*176e0*/  ISETP.NE.AND P1, PT, R6, RZ, PT ;  /* 0x000000ff0600720c */ /* 0x000fc80003f25270 */
[----:B------:R-:W0:Y:S02]  /*176f0*/  SHFL.UP PT, R3, R2, 0x1, RZ ;  /* 0x0420000002037989 */ /* 0x000e2400000e00ff */
[----:B0-----:R-:W-:-:S05]  /*17700*/  SEL R5, R3, RZ, P1 ;  /* 0x000000ff03057207 */ /* 0x001fca0000800000 */
[----:B------:R-:W-:Y:S02]  /*17710*/  IMAD.IADD R3, R2, 0x1, R5 ;  /* 0x0000000102037824 */ /* 0x000fe400078e0205 */
[----:B------:R-:W-:Y:S04]  /*17720*/  SHFL.IDX PT, R5, R16, 0x1, 0x1f ;  /* 0x00201f0010057f89 */ /* 0x000fe800000e0000 */
        /* <DEDUP_REMOVED lines=12> */
[----:B------:R0:W4:Y:S02]  /*177f0*/  SHFL.IDX PT, R16, R3, 0x1f, 0x1f ;  /* 0x03e01f0003107f89 */ /* 0x00012400000e0000 */
.L_x_2821:
[----:B------:R-:W-:Y:S02]  /*17800*/  ULDC UR4, c[0x0][0xc38] ;  /* 0x00030e0000047ab9 */ /* 0x000fe40000000800 */
[----:B------:R-:W-:-:S04]  /*17810*/  IMAD.U32 R4, RZ, RZ, UR4 ;  /* 0x00000004ff047e24 */ /* 0x000fc8000f8e00ff */
[----:B----4-:R-:W-:-:S04]  /*17820*/  IMAD R16, R16, R4, RZ ;  /* 0x0000000410107224 */ /* 0x010fc800078e02ff */
[----:B------:R-:W-:-:S05]  /*17830*/  IMAD.IADD R5, R5, 0x1, R16 ;  /* 0x0000000105057824 */ /* 0x000fca00078e0210 */
[----:B------:R-:W-:-:S13]  /*17840*/  ISETP.GT.AND P6, PT, R5, R0, PT ;  /* 0x000000000500720c */ /* 0x000fda0003fc4270 */
[----:B------:R-:W-:Y:S05]  /*17850*/  @P6 BRA `(.L_x_2756) ;  /* 0x0000000000a06947 */ /* 0x000fea0003800000 */
.L_x_2761:
[----:B0-----:R-:W0:Y:S01]  /*17860*/  LDC R3, c[0x0][0xc3c] ;  /* 0x00030f00ff037b82 */ /* 0x001e220000000800 */
[----:B------:R-:W-:-:S05]  /*17870*/  VIADD R19, R19, 0x1f ;  /* 0x0000001f13137836 */ /* 0x000fca0000000000 */
[----:B0-----:R-:W-:-:S13]  /*17880*/  ISETP.GE.AND P6, PT, R19, R3, PT ;  /* 0x000000031300720c */ /* 0x001fda0003fc6270 */
[----:B------:R-:W-:Y:S05]  /*17890*/  @P6 BRA `(.L_x_2757) ;  /* 0x0000000400dc6947 */ /* 0x000fea0003800000 */
[----:B------:R-:W0:Y:S01]  /*178a0*/  S2R R2, SR_TID.X ;  /* 0x0000000000027919 */ /* 0x000e220000002100 */
[----:B------:R-:W-:Y:S01]  /*178b0*/  BSSY B0, `(.L_x_2758) ;  /* 0x000000a000007945 */ /* 0x000fe20003800000 */
[----:B0-----:R-:W-:-:S05]  /*178c0*/  LOP3.LUT R2, R2, 0x1f, RZ, 0xc0, !PT ;  /* 0x0000001f02027812 */ /* 0x001fca00078ec0ff */
[----:B------:R-:W-:Y:S02]  /*178d0*/  IMAD.IADD R4, R19, 0x1, R2 ;  /* 0x0000000113047824 */ /* 0x000fe400078e0202 */
[----:B------:R-:W-:-:S03]  /*178e0*/  IMAD.MOV.U32 R2, RZ, RZ, RZ ;  /* 0x000000ffff027224 */ /* 0x000fc600078e00ff */
[----:B------:R-:W-:-:S13]  /*178f0*/  ISETP.GE.OR P6, PT, R4, R3, !P0 ;  /* 0x000000030400720c */ /* 0x000fda00047c6670 */
[----:B------:R-:W-:Y:S05]  /*17900*/  @P6 BRA `(.L_x_2759) ;  /* 0x0000000000106947 */ /* 0x000fea0003800000 */
[----:B------:R-:W0:Y:S01]  /*17910*/  LDC.64 R2, c[0x0][0xc80] ;  /* 0x00032000ff027b82 */ /* 0x000e220000000a00 */
[----:B------:R-:W-:Y:S01]  /*17920*/  ULDC.64 UR4, c[0x0][0x208] ;  /* 0x0000820000047ab9 */ /* 0x000fe20000000a00 */
[----:B0-----:R-:W-:-:S06]  /*17930*/  IMAD.WIDE R2, R4, 0x4, R2 ;  /* 0x0000000404027825 */ /* 0x001fcc00078e0202 */
[----:B------:R0:W5:Y:S02]  /*17940*/  LDG.E R2, desc[UR4][R2.64] ;  /* 0x0000000402027981 */ /* 0x000164000c1e1900 */
.L_x_2759:
[----:B------:R-:W-:Y:S05]  /*17950*/  BSYNC B0 ;  /* 0x0000000000007941 */ /* 0x000fea0003800000 */
.L_x_2758:
[----:B------:R-:W-:-:S03]  /*17960*/  UMOV UR4, 0xffffffff ;  /* 0xffffffff00047882 */ /* 0x000fc60000000000 */
[----:B------:R-:W-:Y:S05]  /*17970*/  BRA.DIV UR4, `(.L_x_2760) ;  /* 0x00000026040c7947 */ /* 0x000fea000b800000 */
[----:B-----5:R-:W0:Y:S02]  /*17980*/  SHFL.UP PT, R14, R2, 0x1, RZ ;  /* 0x04200000020e7989 */ /* 0x020e2400000e00ff */
        /* <DEDUP_REMOVED lines=15> */
.L_x_2829:
[----:B------:R-:W-:Y:S02]  /*17a80*/  ULDC UR4, c[0x0][0xc38] ;  /* 0x00030e0000047ab9 */ /* 0x000fe40000000800 */
[----:B------:R-:W-:-:S04]  /*17a90*/  IMAD.U32 R4, RZ, RZ, UR4 ;  /* 0x00000004ff047e24 */ /* 0x000fc8000f8e00ff */
[----:B----4-:R-:W-:-:S04]  /*17aa0*/  IMAD R16, R16, R4, RZ ;  /* 0x0000000410107224 */ /* 0x010fc800078e02ff */
[----:B------:R-:W-:-:S05]  /*17ab0*/  IMAD.IADD R5, R16, 0x1, R5 ;  /* 0x0000000110057824 */ /* 0x000fca00078e0205 */
[----:B------:R-:W-:-:S13]  /*17ac0*/  ISETP.GT.AND P6, PT, R5, R0, PT ;  /* 0x000000000500720c */ /* 0x000fda0003fc4270 */
[----:B------:R-:W-:Y:S05]  /*17ad0*/  @!P6 BRA `(.L_x_2761) ;  /* 0xfffffffc0060e947 */ /* 0x000fea000383ffff */
.L_x_2756:
        /* <DEDUP_REMOVED lines=8> */
.L_x_2833:
[----:B------:R-:W-:Y:S01]  /*17b60*/  ISETP.NE.AND P0, PT, R5, RZ, PT ;  /* 0x000000ff0500720c */ /* 0x000fe20003f05270 */
[----:B------:R-:W-:-:S12]  /*17b70*/  IMAD.MOV.U32 R5, RZ, RZ, RZ ;  /* 0x000000ffff057224 */ /* 0x000fd800078e00ff */
[----:B------:R-:W-:Y:S05]  /*17b80*/  @!P0 BRA `(.L_x_2763) ;  /* 0x0000000000148947 */ /* 0x000fea0003800000 */
[----:B------:R-:W-:Y:S01]  /*17b90*/  UMOV UR4, 0xffffffff ;  /* 0xffffffff00047882 */ /* 0x000fe20000000000 */
[----:B------:R-:W-:Y:S02]  /*17ba0*/  VIADD R12, R6, 0xffffffff ;  /* 0xffffffff060c7836 */ /* 0x000fe40000000000 */
[----:B------:R-:W-:Y:S05]  /*17bb0*/  BRA.DIV UR4, `(.L_x_2764) ;  /* 0x0000002604987947 */ /* 0x000fea000b800000 */
[----:B0-----:R0:W0:Y:S02]  /*17bc0*/  SHFL.IDX PT, R3, R3, R12, 0x1f ;  /* 0x00001f0c03037589 */ /* 0x00102400000e0000 */
.L_x_2836:
[----:B0-----:R-:W-:-:S07]  /*17bd0*/  IMAD.MOV.U32 R5, RZ, RZ, R3 ;  /* 0x000000ffff057224 */ /* 0x001fce00078e0003 */
.L_x_2763:
[----:B0---4-:R-:W0:Y:S01]  /*17be0*/  LDC.64 R2, c[0x0][0xc90] ;  /* 0x00032400ff027b82 */ /* 0x011e220000000a00 */
[----:B------:R-:W-:Y:S01]  /*17bf0*/  IMAD.IADD R19, R6, 0x1, R19 ;  /* 0x0000000106137824 */ /* 0x000fe200078e0213 */
[----:B------:R-:W-:-:S03]  /*17c00*/  ULDC.64 UR4, c[0x0][0x208] ;  /* 0x0000820000047ab9 */ /* 0x000fc60000000a00 */
[----:B0-----:R-:W-:-:S05]  /*17c10*/  IMAD.WIDE R2, R19, 0x4, R2 ;  /* 0x0000000413027825 */ /* 0x001fca00078e0202 */
[----:B-1-3--:R-:W3:Y:S01]  /*17c20*/  LDG.E R7, desc[UR4][R2.64] ;  /* 0x0000000402077981 */ /* 0x00aee2000c1e1900 */
[----:B------:R-:W-:-:S04]  /*17c30*/  IMAD R16, R5, R4, R16 ;  /* 0x0000000405107224 */ /* 0x000fc800078e0210 */
[----:B------:R-:W-:Y:S02]  /*17c40*/  IMAD.IADD R0, R0, 0x1, -R16 ;  /* 0x0000000100007824 */ /* 0x000fe400078e0a10 */
[----:B---3--:R-:W-:-:S05]  /*17c50*/  IMAD R6, R17, R7, RZ ;  /* 0x0000000711067224 */ /* 0x008fca00078e02ff */
[----:B-----5:R-:W-:-:S04]  /*17c60*/  IABS R8, R6 ;  /* 0x0000000600087213 */ /* 0x020fc80000000000 */
        /* <DEDUP_REMOVED lines=58> */
.L_x_2757:
[----:B------:R-:W-:Y:S01]  /*18010*/  UMOV UR4, URZ ;  /* 0x0000003f00047c82 */ /* 0x000fe20008000000 */
[----:B------:R-:W-:Y:S01]  /*18020*/  UMOV UR5, URZ ;  /* 0x0000003f00057c82 */ /* 0x000fe20008000000 */
[----:B------:R-:W-:Y:S01]  /*18030*/  ULDC UR6, c[0x0][0xc3c] ;  /* 0x00030f0000067ab9 */ /* 0x000fe20000000800 */
[----:B------:R-:W-:Y:S02]  /*18040*/  IMAD.MOV.U32 R16, RZ, RZ, R0 ;  /* 0x000000ffff107224 */ /* 0x000fe400078e0000 */
[----:B------:R-:W-:Y:S02]  /*18050*/  IMAD.U32 R17, RZ, RZ, UR4 ;  /* 0x00000004ff117e24 */ /* 0x000fe4000f8e00ff */
[----:B------:R-:W-:Y:S02]  /*18060*/  IMAD.U32 R18, RZ, RZ, UR5 ;  /* 0x00000005ff127e24 */ /* 0x000fe4000f8e00ff */
[----:B------:R-:W-:-:S07]  /*18070*/  IMAD.U32 R19, RZ, RZ, UR6 ;  /* 0x00000006ff137e24 */ /* 0x000fce000f8e00ff */
.L_x_2765:
[----:B------:R0:W4:Y:S01]  /*18080*/  LDL R3, [R1+0x4] ;  /* 0x0000040001037983 */ /* 0x0001220000100800 */
[----:B------:R-:W1:Y:S01]  /*18090*/  S2R R0, SR_TID.X ;  /* 0x0000000000007919 */ /* 0x000e620000002100 */
[----:B------:R-:W-:Y:S05]  /*180a0*/  WARPSYNC.ALL ;  /* 0x0000000000007948 */ /* 0x000fea0003800000 */
[----:B-1----:R-:W-:Y:S01]  /*180b0*/  LOP3.LUT R0, R0, 0x1f, RZ, 0xc0, !PT ;  /* 0x0000001f00007812 */ /* 0x002fe200078ec0ff */
        /* <DEDUP_REMOVED lines=8> */
.L_x_2754:
[----:B------:R-:W-:Y:S02]  /*18140*/  ULDC UR4, c[0x0][0xc3c] ;  /* 0x00030f0000047ab9 */ /* 0x000fe40000000800 */
[----:B0-----:R-:W-:-:S13]  /*18150*/  ISETP.GE.AND P0, PT, R19, UR4, PT ;  /* 0x0000000413007c0c */ /* 0x001fda000bf06270 */
[----:B------:R-:W-:Y:S05]  /*18160*/  @!P0 BRA `(.L_x_2766) ;  /* 0xffffff9c00808947 */ /* 0x000fea000383ffff */
[----:B------:R-:W-:Y:S05]  /*18170*/  BSYNC B8 ;  /* 0x0000000000087941 */ /* 0x000fea0003800000 */
.L_x_2653:
[----:B----4-:R-:W4:Y:S01]  /*18180*/  LDL.LU R0, [R1+0x48] ;  /* 0x0000480001007983 */ /* 0x010f220000300800 */
[----:B------:R-:W-:Y:S01]  /*18190*/  BSSY B0, `(.L_x_2767) ;  /* 0x000000b000007945 */ /* 0x000fe20003800000 */
[----:B------:R-:W0:Y:S01]  /*181a0*/  S2R R5, SR_CgaCtaId ;  /* 0x0000000000057919 */ /* 0x000e220000008800 */
[----:B----4-:R-:W-:-:S05]  /*181b0*/  VIADD R0, R0, 0x1 ;  /* 0x0000000100007836 */ /* 0x010fca0000000000 */
[----:B------:R-:W-:-:S04]  /*181c0*/  LEA.HI R2, R0, R0, RZ, 0x1 ;  /* 0x0000000000027211 */ /* 0x000fc800078f08ff */
[----:B------:R-:W-:-:S05]  /*181d0*/  LOP3.LUT R3, R2, 0xfffffffe, RZ, 0xc0, !PT ;  /* 0xfffffffe02037812 */ /* 0x000fca00078ec0ff */
[----:B------:R-:W-:Y:S01]  /*181e0*/  IMAD.IADD R3, R0, 0x1, -R3 ;  /* 0x0000000100037824 */ /* 0x000fe200078e0a03 */
[----:B------:R-:W-:-:S04]  /*181f0*/  MOV R0, 0x400 ;  /* 0x0000040000007802 */ /* 0x000fc80000000f00 */
[----:B0-----:R-:W-:Y:S02]  /*18200*/  LEA R0, R5, R0, 0x18 ;  /* 0x0000000005007211 */ /* 0x001fe400078ec0ff */
[----:B------:R-:W-:-:S04]  /*18210*/  SHF.L.U32 R3, R3, 0x1f, RZ ;  /* 0x0000001f03037819 */ /* 0x000fc800000006ff */
[----:B------:R-:W0:Y:S02]  /*18220*/  SYNCS.PHASECHK.TRANS64.TRYWAIT P0, [R0+URZ+0x38820], R3 ;  /* 0x03882003000075a7 */ /* 0x000e24000800017f */
[----:B0-----:R-:W-:Y:S05]  /*18230*/  @!P0 BRA `(.L_x_2768) ;  /* 0x0000002000208947 */ /* 0x001fea0003800000 */
.L_x_2837:
[----:B------:R-:W-:Y:S05]  /*18240*/  BSYNC B0 ;  /* 0x0000000000007941 */ /* 0x000fea0003800000 */
.L_x_2767:
[----:B------:R-:W-:-:S03]  /*18250*/  UMOV UR4, 0xffffffff ;  /* 0xffffffff00047882 */ /* 0x000fc60000000000 */
[----:B------:R-:W-:Y:S05]  /*18260*/  BRA.DIV UR4, `(.L_x_2769) ;  /* 0x0000002204287947 */ /* 0x000fea000b800000 */
[----:B------:R-:W4:Y:S02]  /*18270*/  S2R R2, SR_TID.X ;  /* 0x0000000000027919 */ /* 0x000f240000002100 */
[----:B----4-:R-:W-:-:S04]  /*18280*/  SHF.R.U32.HI R2, RZ, 0x5, R2 ;  /* 0x00000005ff027819 */ /* 0x010fc80000011602 */
[----:B------:R-:W-:-:S05]  /*18290*/  LOP3.LUT R2, R2, 0x3, RZ, 0xc0, !PT ;  /* 0x0000000302027812 */ /* 0x000fca00078ec0ff */
[----:B------:R4:W0:Y:S02]  /*182a0*/  SHFL.IDX PT, R14, R2, RZ, 0x1f ;  /* 0x00001fff020e7589 */ /* 0x00082400000e0000 */
.L_x_2840:
[----:B0-----:R-:W-:Y:S01]  /*182b0*/  ISETP.NE.AND P0, PT, R14, RZ, PT ;  /* 0x000000ff0e00720c */ /* 0x001fe20003f05270 */
[----:B------:R-:W-:-:S12]  /*182c0*/  BSSY B0, `(.L_x_2770) ;  /* 0x0000029000007945 */ /* 0x000fd80003800000 */
[----:B------:R-:W-:Y:S05]  /*182d0*/  @P0 BRA `(.L_x_2771) ;  /* 0x00000000009c0947 */ /* 0x000fea0003800000 */
[----:B------:R-:W-:-:S03]  /*182e0*/  UMOV UR4, 0xffffffff ;  /* 0xffffffff00047882 */ /* 0x000fc60000000000 */
[----:B------:R-:W-:Y:S05]  /*182f0*/  BRA.DIV UR4, `(.L_x_2772) ;  /* 0x0000002204387947 */ /* 0x000fea000b800000 */
[----:B------:R-:W-:-:S13]  /*18300*/  ELECT P6, URZ, PT ;  /* 0x00000000003f782f */ /* 0x000fda00038c0000 */
.L_x_2843:
[----:B------:R-:W-:Y:S05]  /*18310*/  @!P6 BRA `(.L_x_2771) ;  /* 0x00000000008ce947 */ /* 0x000fea0003800000 */
[----:B----4-:R-:W4:Y:S02]  /*18320*/  LDL R2, [R1+0x54] ;  /* 0x0000540001027983 */ /* 0x010f240000100800 */
[----:B----4-:R-:W-:-:S13]  /*18330*/  R2UR UR4, R2 ;  /* 0x00000000020472ca */ /* 0x010fda00000e0000 */
[----:B------:R-:W-:-:S06]  /*18340*/  ULOP3.LUT UR4, UR4, 0x2, URZ, 0xfc, !UPT ;  /* 0x0000000204047892 */ /* 0x000fcc000f8efc3f */
[----:B------:R-:W-:-:S05]  /*18350*/  IMAD.U32 R2, RZ, RZ, UR4 ;  /* 0x00000004ff027e24 */ /* 0x000fca000f8e00ff */
[----:B------:R-:W-:-:S13]  /*18360*/  ISETP.NE.AND P2, PT, R2, 0x3, PT ;  /* 0x000000030200780c */ /* 0x000fda0003f45270 */
[----:B------:R-:W-:Y:S05]  /*18370*/  @!P2 BRA `(.L_x_2773) ;  /* 0x000000000004a947 */ /* 0x000fea0003800000 */
[----:B------:R-:W-:Y:S01]  /*18380*/  BPT.TRAP 0x1 ;  /* 0x000000040000795c */ /* 0x000fe20000300000 */
.L_x_2773:
[----:B------:R-:W4:Y:S04]  /*18390*/  LDL R3, [R1+0x8] ;  /* 0x0000080001037983 */ /* 0x000f280000100800 */
[----:B-1-3--:R-:W3:Y:S01]  /*183a0*/  LDL.LU R7, [R1+0x14] ;  /* 0x0000140001077983 */ /* 0x00aee20000300800 */
[----:B------:R-:W-:-:S04]  /*183b0*/  VIADD R2, R0, 0x38840 ;  /* 0x0003884000027836 */ /* 0x000fc80000000000 */
[C---:B----4-:R-:W-:Y:S02]  /*183c0*/  IMAD R6, R3.reuse, 0x8, R2 ;  /* 0x0000000803067824 */ /* 0x050fe400078e0202 */
[----:B------:R-:W-:Y:S01]  /*183d0*/  VIADD R3, R3, 0x1 ;  /* 0x0000000103037836 */ /* 0x000fe20000000000 */
[----:B---3--:R-:W-:-:S04]  /*183e0*/  SHF.L.U32 R5, R7, 0x1f, RZ ;  /* 0x0000001f07057819 */ /* 0x008fc800000006ff */
        /* <DEDUP_REMOVED lines=8> */
.L_x_2844:
[----:B------:R-:W1:Y:S02]  /*18470*/  SYNCS.PHASECHK.TRANS64.TRYWAIT P0, [R7+URZ], R2 ;  /* 0x00000002070075a7 */ /* 0x000e64000800017f */
[----:B-1----:R-:W-:Y:S05]  /*18480*/  @!P0 BRA `(.L_x_2775) ;  /* 0x0000002000088947 */ /* 0x002fea0003800000 */
.L_x_2845:
[----:B------:R-:W-:Y:S05]  /*18490*/  @!P2 BRA `(.L_x_2776) ;  /* 0x000000000004a947 */ /* 0x000fea0003800000 */
[----:B------:R-:W-:Y:S01]  /*184a0*/  BPT.TRAP 0x1 ;  /* 0x000000040000795c */ /* 0x000fe20000300000 */
.L_x_2776:
[----:B------:R-:W3:Y:S01]  /*184b0*/  LDL.LU R4, [R1+0x8] ;  /* 0x0000080001047983 */ /* 0x000ee20000300800 */
[----:B------:R-:W-:-:S04]  /*184c0*/  VIADD R0, R0, 0x38860 ;  /* 0x0003886000007836 */ /* 0x000fc80000000000 */
[----:B---3--:R-:W-:-:S04]  /*184d0*/  IMAD R4, R4, 0x8, R0 ;  /* 0x0000000804047824 */ /* 0x008fc800078e0200 */
[----:B------:R-:W3:Y:S02]  /*184e0*/  SYNCS.PHASECHK.TRANS64.TRYWAIT P0, [R4+URZ], R5 ;  /* 0x00000005040075a7 */ /* 0x000ee4000800017f */
[----:B---3--:R-:W-:Y:S05]  /*184f0*/  @!P0 BRA `(.L_x_2777) ;  /* 0x0000002000008947 */ /* 0x008fea0003800000 */
.L_x_2846:
[----:B------:R-:W-:-:S07]  /*18500*/  IMAD R3, R3, 0x8, R0 ;  /* 0x0000000803037824 */ /* 0x000fce00078e0200 */
.L_x_2778:
[----:B----4-:R4:W0:Y:S02]  /*18510*/  SYNCS.PHASECHK.TRANS64.TRYWAIT P0, [R3+URZ], R2 ;  /* 0x00000002030075a7 */ /* 0x010824000800017f */
[----:B0-----:R-:W-:Y:S05]  /*18520*/  @!P0 NANOSLEEP.SYNCS 0x989680 ;  /* 0x009896800000895d */ /* 0x001fea0003900000 */
[----:B------:R-:W0:Y:S02]  /*18530*/  @!P0 SYNCS.PHASECHK.TRANS64 P0, [R3+URZ], R2 ;  /* 0x00000002030085a7 */ /* 0x000e24000800007f */
[----:B0-----:R-:W-:Y:S05]  /*18540*/  @!P0 BRA `(.L_x_2778) ;  /* 0xfffffffc00f08947 */ /* 0x001fea000383ffff */
.L_x_2771:
[----:B------:R-:W-:Y:S05]  /*18550*/  BSYNC B0 ;  /* 0x0000000000007941 */ /* 0x000fea0003800000 */
.L_x_2770:
[----:B------:R-:W-:Y:S05]  /*18560*/  EXIT ;  /* 0x000000000000794d */ /* 0x000fea0003800000 */
.L_x_2595:
[----:B------:R-:W-:-:S13]  /*18570*/  R2UR UR4, R17 ;  /* 0x00000000110472ca */ /* 0x000fda00000e0000 */
[----:B0-----:R-:W-:-:S04]  /*18580*/  IMAD.U32 R3, RZ, RZ, UR4 ;  /* 0x00000004ff037e24 */ /* 0x001fc8000f8e00ff */
[----:B------:R0:W1:Y:S03]  /*18590*/  SYNCS.PHASECHK.TRANS64.TRYWAIT P1, [R3+URZ+0x38800], R0 ;  /* 0x03880000030075a7 */ /* 0x000066000802017f */
[----:B-1----:R-:W-:Y:S05]  /*185a0*/  @!P1 NANOSLEEP.SYNCS 0x989680 ;  /* 0x009896800000995d */ /* 0x002fea0003900000 */
[----:B------:R-:W1:Y:S02]  /*185b0*/  @!P1 SYNCS.PHASECHK.TRANS64 P1, [R3+URZ+0x38800], R0 ;  /* 0x03880000030095a7 */ /* 0x000e64000802007f */
[----:B-1----:R-:W-:Y:S05]  /*185c0*/  @!P1 BRA `(.L_x_2595) ;  /* 0xfffffffc00e89947 */ /* 0x002fea000383ffff */
[----:B------:R-:W-:Y:S05]  /*185d0*/  BRA `(.L_x_2779) ;  /* 0xfffffe9400a07947 */ /* 0x000fea000383ffff */
.L_x_2599:
[----:B-1----:R1:W2:Y:S02]  /*185e0*/  SYNCS.PHASECHK.TRANS64.TRYWAIT P2, [R0+URZ+0x38830], R3 ;  /* 0x03883003000075a7 */ /* 0x0022a4000804017f */
[----:B--2---:R-:W-:Y:S05]  /*185f0*/  @!P2 NANOSLEEP.SYNCS 0x989680 ;  /* 0x009896800000a95d */ /* 0x004fea0003900000 */
[----:B------:R-:W2:Y:S02]  /*18600*/  @!P2 SYNCS.PHASECHK.TRANS64 P2, [R0+URZ+0x38830], R3 ;  /* 0x038830030000a5a7 */ /* 0x000ea4000804007f */
[----:B--2---:R-:W-:Y:S05]  /*18610*/  @!P2 BRA `(.L_x_2599) ;  /* 0xfffffffc00f0a947 */ /* 0x004fea000383ffff */
[----:B------:R-:W-:Y:S05]  /*18620*/  BRA `(.L_x_2598) ;  /* 0xfffffe9400cc7947 */ /* 0x000fea000383ffff */
.L_x_2604:
[----:B------:R-:W-:-:S13]  /*18630*/  R2UR UR4, R3 ;  /* 0x00000000030472ca */ /* 0x000fda00000e0000 */
[----:B-1----:R-:W-:-:S04]  /*18640*/  IMAD.U32 R153, RZ, RZ, UR4 ;  /* 0x00000004ff997e24 */ /* 0x002fc8000f8e00ff */
[----:B------:R1:W2:Y:S03]  /*18650*/  SYNCS.PHASECHK.TRANS64.TRYWAIT P3, [R153+URZ+0x38830], R4 ;  /* 0x03883004990075a7 */ /* 0x0002a6000806017f */
[----:B--2---:R-:W-:Y:S05]  /*18660*/  @!P3 NANOSLEEP.SYNCS 0x989680 ;  /* 0x009896800000b95d */ /* 0x004fea0003900000 */
[----:B------:R-:W2:Y:S02]  /*18670*/  @!P3 SYNCS.PHASECHK.TRANS64 P3, [R153+URZ+0x38830], R4 ;  /* 0x038830049900b5a7 */ /* 0x000ea4000806007f */
[----:B--2---:R-:W-:Y:S05]  /*18680*/  @!P3 BRA `(.L_x_2604) ;  /* 0xfffffffc00e8b947 */ /* 0x004fea000383ffff */
[----:B------:R-:W-:Y:S05]  /*18690*/  BRA `(.L_x_2603) ;  /* 0xfffffed000247947 */ /* 0x000fea000383ffff */
.L_x_2608:
[----:B--2---:R-:W-:-:S04]  /*186a0*/  IMAD.U32 R233, RZ, RZ, UR4 ;  /* 0x00000004ffe97e24 */ /* 0x004fc8000f8e00ff */
[----:B------:R2:W3:Y:S03]  /*186b0*/  SYNCS.PHASECHK.TRANS64.TRYWAIT P3, [R233+URZ+0x38850], R0 ;  /* 0x03885000e90075a7 */ /* 0x0004e6000806017f */
[----:B---3--:R-:W-:Y:S05]  /*186c0*/  @!P3 NANOSLEEP.SYNCS 0x989680 ;  /* 0x009896800000b95d */ /* 0x008fea0003900000 */
[----:B------:R-:W3:Y:S02]  /*186d0*/  @!P3 SYNCS.PHASECHK.TRANS64 P3, [R233+URZ+0x38850], R0 ;  /* 0x03885000e900b5a7 */ /* 0x000ee4000806007f */
[----:B---3--:R-:W-:Y:S05]  /*186e0*/  @!P3 BRA `(.L_x_2608) ;  /* 0xfffffffc00ecb947 */ /* 0x008fea000383ffff */
[----:B------:R-:W-:Y:S05]  /*186f0*/  BRA `(.L_x_2607) ;  /* 0xfffffef4004c7947 */ /* 0x000fea000383ffff */
.L_x_2614:
[----:B-1----:R-:W-:-:S04]  /*18700*/  IMAD.U32 R4, RZ, RZ, UR4 ;  /* 0x00000004ff047e24 */ /* 0x002fc8000f8e00ff */
[----:B------:R1:W2:Y:S03]  /*18710*/  SYNCS.PHASECHK.TRANS64.TRYWAIT P2, [R4+URZ+0x38830], R3 ;  /* 0x03883003040075a7 */ /* 0x0002a6000804017f */
[----:B--2---:R-:W-:Y:S05]  /*18720*/  @!P2 NANOSLEEP.SYNCS 0x989680 ;  /* 0x009896800000a95d */ /* 0x004fea0003900000 */
[----:B------:R-:W2:Y:S02]  /*18730*/  @!P2 SYNCS.PHASECHK.TRANS64 P2, [R4+URZ+0x38830], R3 ;  /* 0x038830030400a5a7 */ /* 0x000ea4000804007f */
[----:B--2---:R-:W-:Y:S05]  /*18740*/  @!P2 BRA `(.L_x_2614) ;  /* 0xfffffffc00eca947 */ /* 0x004fea000383ffff */
[----:B------:R-:W-:Y:S05]  /*18750*/  BRA `(.L_x_2613) ;  /* 0xffffff0c00387947 */ /* 0x000fea000383ffff */
.L_x_2618:
[----:B01----:R-:W-:-:S04]  /*18760*/  IMAD.U32 R3, RZ, RZ, UR4 ;  /* 0x00000004ff037e24 */ /* 0x003fc8000f8e00ff */
[----:B------:R0:W1:Y:S03]  /*18770*/  SYNCS.PHASECHK.TRANS64.TRYWAIT P2, [R3+URZ+0x38850], R0 ;  /* 0x03885000030075a7 */ /* 0x000066000804017f */
[----:B-1----:R-:W-:Y:S05]  /*18780*/  @!P2 NANOSLEEP.SYNCS 0x989680 ;  /* 0x009896800000a95d */ /* 0x002fea0003900000 */
[----:B------:R-:W1:Y:S02]  /*18790*/  @!P2 SYNCS.PHASECHK.TRANS64 P2, [R3+URZ+0x38850], R0 ;  /* 0x038850000300a5a7 */ /* 0x000e64000804007f */
[----:B-1----:R-:W-:Y:S05]  /*187a0*/  @!P2 BRA `(.L_x_2618) ;  /* 0xfffffffc00eca947 */ /* 0x002fea000383ffff */
[----:B------:R-:W-:Y:S05]  /*187b0*/  BRA `(.L_x_2617) ;  /* 0xffffff34005c7947 */ /* 0x000fea000383ffff */
.L_x_2623:
[----:B-1----:R-:W-:-:S04]  /*187c0*/  IMAD.U32 R7, RZ, RZ, UR7 ;  /* 0x00000007ff077e24 */ /* 0x002fc8000f8e00ff */
[----:B------:R1:W2:Y:S03]  /*187d0*/  SYNCS.PHASECHK.TRANS64.TRYWAIT P0, [R7+URZ+0x38850], R0 ;  /* 0x03885000070075a7 */ /* 0x0002a6000800017f */
[----:B--2---:R-:W-:Y:S05]  /*187e0*/  @!P0 NANOSLEEP.SYNCS 0x989680 ;  /* 0x009896800000895d */ /* 0x004fea0003900000 */
[----:B------:R-:W2:Y:S02]  /*187f0*/  @!P0 SYNCS.PHASECHK.TRANS64 P0, [R7+URZ+0x38850], R0 ;  /* 0x03885000070085a7 */ /* 0x000ea4000800007f */
[----:B--2---:R-:W-:Y:S05]  /*18800*/  @!P0 BRA `(.L_x_2623) ;  /* 0xfffffffc00ec8947 */ /* 0x004fea000383ffff */
[----:B------:R-:W-:Y:S05]  /*18810*/  BRA `(.L_x_2622) ;  /* 0xffffff4c005c7947 */ /* 0x000fea000383ffff */
.L_x_2665:
        /* <DEDUP_REMOVED lines=11> */
.L_x_2781:
[----:B------:R-:W-:Y:S05]  /*188d0*/  BSYNC B0 ;  /* 0x0000000000007941 */ /* 0x000fea0003800000 */
.L_x_2780:
[----:B------:R-:W-:Y:S05]  /*188e0*/  BRA `(.L_x_2782) ;  /* 0xffffffa000d07947 */ /* 0x000fea000383ffff */
.L_x_2667:
[----:B------:R-:W-:Y:S01]  /*188f0*/  BSSY B0, `(.L_x_2783) ;  /* 0x0000006000007945 */ /* 0x000fe20003800000 */
[----:B------:R-:W-:-:S07]  /*18900*/  IMAD.MOV.U32 R15, RZ, RZ, -0x1 ;  /* 0xffffffffff0f7424 */ /* 0x000fce00078e00ff */
[----:B012---:R-:W-:Y:S05]  /*18910*/  WARPSYNC.COLLECTIVE R15, `(.L_x_2784) ;  /* 0x000000000f0c7348 */ /* 0x007fea0003c00000 */
[----:B------:R-:W-:Y:S02]  /*18920*/  ELECT P6, UR62, PT ;  /* 0x00000000003e782f */ /* 0x000fe400038c0000 */
[----:B------:R-:W-:Y:S01]  /*18930*/  MOV R14, UR62 ;  /* 0x0000003e000e7c02 */ /* 0x000fe20008000f00 */
[----:B012---:R-:W-:Y:S10]  /*18940*/  ENDCOLLECTIVE ;  /* 0x000000000000791b */ /* 0x007ff40003800000 */
.L_x_2784:
[----:B------:R-:W-:Y:S05]  /*18950*/  BSYNC B0 ;  /* 0x0000000000007941 */ /* 0x000fea0003800000 */
.L_x_2783:
[----:B------:R-:W-:Y:S05]  /*18960*/  BRA `(.L_x_2785) ;  /* 0xffffffa000d87947 */ /* 0x000fea000383ffff */
.L_x_2669:
[----:B--2---:R2:W3:Y:S02]  /*18970*/  SYNCS.PHASECHK.TRANS64.TRYWAIT P0, [R0+URZ+0x38840], R2 ;  /* 0x03884002000075a7 */ /* 0x0044e4000800017f */
[----:B---3--:R-:W-:Y:S05]  /*18980*/  @!P0 NANOSLEEP.SYNCS 0x989680 ;  /* 0x009896800000895d */ /* 0x008fea0003900000 */
[----:B------:R-:W3:Y:S02]  /*18990*/  @!P0 SYNCS.PHASECHK.TRANS64 P0, [R0+URZ+0x38840], R2 ;  /* 0x03884002000085a7 */ /* 0x000ee4000800007f */
[----:B---3--:R-:W-:Y:S05]  /*189a0*/  @!P0 BRA `(.L_x_2669) ;  /* 0xfffffffc00f08947 */ /* 0x008fea000383ffff */
[----:B------:R-:W-:Y:S05]  /*189b0*/  BRA `(.L_x_2786) ;  /* 0xffffffa400487947 */ /* 0x000fea000383ffff */
.L_x_2673:
[----:B------:R-:W2:Y:S01]  /*189c0*/  LDL.LU R11, [R1+0x34] ;  /* 0x00003400010b7983 */ /* 0x000ea20000300800 */
[----:B------:R-:W-:Y:S02]  /*189d0*/  IMAD.MOV.U32 R13, RZ, RZ, R0 ;  /* 0x000000ffff0d7224 */ /* 0x000fe400078e0000 */
[----:B------:R-:W-:Y:S02]  /*189e0*/  IMAD.MOV.U32 R12, RZ, RZ, RZ ;  /* 0x000000ffff0c7224 */ /* 0x000fe400078e00ff */
[----:B------:R-:W-:Y:S02]  /*189f0*/  IMAD.MOV.U32 R15, RZ, RZ, -0x1 ;  /* 0xffffffffff0f7424 */ /* 0x000fe400078e00ff */
[----:B------:R-:W-:Y:S02]  /*18a00*/  IMAD R17, R17, 0x80, R10 ;  /* 0x0000008011117824 */ /* 0x000fe400078e020a */
[----:B--2---:R-:W-:Y:S02]  /*18a10*/  IMAD R2, R11, R7, RZ ;  /* 0x000000070b027224 */ /* 0x004fe400078e02ff */
[----:B------:R-:W-:-:S02]  /*18a20*/  IMAD.MOV.U32 R11, RZ, RZ, 0x181f ;  /* 0x0000181fff0b7424 */ /* 0x000fc400078e00ff */
[C---:B------:R-:W-:Y:S01]  /*18a30*/  VIADD R7, R17.reuse, 0x60 ;  /* 0x0000006011077836 */ /* 0x040fe20000000000 */
[----:B------:R-:W-:-:S13]  /*18a40*/  ISETP.GE.AND P5, PT, R17, R2, PT ;  /* 0x000000021100720c */ /* 0x000fda0003fa6270 */
[----:B-----5:R-:W-:Y:S05]  /*18a50*/  WARPSYNC.COLLECTIVE R15, `(.L_x_2787) ;  /* 0x000000000f087348 */ /* 0x020fea0003c00000 */
[----:B------:R0:W1:Y:S02]  /*18a60*/  SHFL.IDX P6, R14, R13, R12, R11 ;  /* 0x0000000c0d0e7389 */ /* 0x00006400000c000b */
[----:B01---5:R-:W-:Y:S01]  /*18a70*/  ENDCOLLECTIVE ;  /* 0x000000000000791b */ /* 0x023fe20003800000 */
.L_x_2787:
[----:B------:R-:W-:Y:S02]  /*18a80*/  IMAD.MOV.U32 R13, RZ, RZ, R3 ;  /* 0x000000ffff0d7224 */ /* 0x000fe400078e0003 */
[----:B------:R-:W-:-:S07]  /*18a90*/  IMAD.MOV.U32 R4, RZ, RZ, R14 ;  /* 0x000000ffff047224 */ /* 0x000fce00078e000e */
[----:B------:R-:W-:Y:S05]  /*18aa0*/  WARPSYNC.COLLECTIVE R15, `(.L_x_2788) ;  /* 0x000000000f087348 */ /* 0x000fea0003c00000 */
[----:B------:R0:W1:Y:S02]  /*18ab0*/  SHFL.IDX P6, R14, R13, R12, R11 ;  /* 0x0000000c0d0e7389 */ /* 0x00006400000c000b */
[----:B01----:R-:W-:Y:S01]  /*18ac0*/  ENDCOLLECTIVE ;  /* 0x000000000000791b */ /* 0x003fe20003800000 */
.L_x_2788:
        /* <DEDUP_REMOVED lines=19> */
.L_x_2789:
[----:B------:R-:W-:-:S05]  /*18c00*/  VIADD R4, R17, 0x10 ;  /* 0x0000001011047836 */ /* 0x000fca0000000000 */
[----:B------:R-:W-:Y:S01]  /*18c10*/  ISETP.GE.AND P5, PT, R4, R2, PT ;  /* 0x000000020400720c */ /* 0x000fe20003fa6270 */
[----:B------:R-:W-:Y:S02]  /*18c20*/  IMAD.MOV.U32 R13, RZ, RZ, R3 ;  /* 0x000000ffff0d7224 */ /* 0x000fe400078e0003 */
[----:B------:R-:W-:-:S10]  /*18c30*/  IMAD.MOV.U32 R4, RZ, RZ, R14 ;  /* 0x000000ffff047224 */ /* 0x000fd400078e000e */
[----:B------:R-:W-:Y:S05]  /*18c40*/  WARPSYNC.COLLECTIVE R15, `(.L_x_2790) ;  /* 0x000000000f087348 */ /* 0x000fea0003c00000 */
[----:B------:R0:W1:Y:S02]  /*18c50*/  SHFL.IDX P6, R14, R13, R12, R11 ;  /* 0x0000000c0d0e7389 */ /* 0x00006400000c000b */
[----:B01----:R-:W-:Y:S01]  /*18c60*/  ENDCOLLECTIVE ;  /* 0x000000000000791b */ /* 0x003fe20003800000 */
.L_x_2790:
        /* <DEDUP_REMOVED lines=19> */
.L_x_2791:
[----:B------:R-:W-:-:S05]  /*18da0*/  VIADD R4, R17, 0x20 ;  /* 0x0000002011047836 */ /* 0x000fca0000000000 */
[----:B------:R-:W-:Y:S01]  /*18db0*/  ISETP.GE.AND P5, PT, R4, R2, PT ;  /* 0x000000020400720c */ /* 0x000fe20003fa6270 */
[----:B------:R-:W-:Y:S02]  /*18dc0*/  IMAD.MOV.U32 R13, RZ, RZ, R3 ;  /* 0x000000ffff0d7224 */ /* 0x000fe400078e0003 */
[----:B------:R-:W-:-:S10]  /*18dd0*/  IMAD.MOV.U32 R4, RZ, RZ, R14 ;  /* 0x000000ffff047224 */ /* 0x000fd400078e000e */
[----:B------:R-:W-:Y:S05]  /*18de0*/  WARPSYNC.COLLECTIVE R15, `(.L_x_2792) ;  /* 0x000000000f087348 */ /* 0x000fea0003c00000 */
[----:B------:R0:W1:Y:S02]  /*18df0*/  SHFL.IDX P6, R14, R13, R12, R11 ;  /* 0x0000000c0d0e7389 */ /* 0x00006400000c000b */
[----:B01----:R-:W-:Y:S01]  /*18e00*/  ENDCOLLECTIVE ;  /* 0x000000000000791b */ /* 0x003fe20003800000 */
.L_x_2792:
        /* <DEDUP_REMOVED lines=19> */
.L_x_2793:
[----:B------:R-:W-:-:S05]  /*18f40*/  VIADD R4, R17, 0x30 ;  /* 0x0000003011047836 */ /* 0x000fca0000000000 */
[----:B------:R-:W-:Y:S01]  /*18f50*/  ISETP.GE.AND P5, PT, R4, R2, PT ;  /* 0x000000020400720c */ /* 0x000fe20003fa6270 */
[----:B------:R-:W-:Y:S02]  /*18f60*/  IMAD.MOV.U32 R13, RZ, RZ, R3 ;  /* 0x000000ffff0d7224 */ /* 0x000fe400078e0003 */
[----:B------:R-:W-:-:S10]  /*18f70*/  IMAD.MOV.U32 R4, RZ, RZ, R14 ;  /* 0x000000ffff047224 */ /* 0x000fd400078e000e */
[----:B------:R-:W-:Y:S05]  /*18f80*/  WARPSYNC.COLLECTIVE R15, `(.L_x_2794) ;  /* 0x000000000f087348 */ /* 0x000fea0003c00000 */
[----:B------:R0:W1:Y:S02]  /*18f90*/  SHFL.IDX P6, R14, R13, R12, R11 ;  /* 0x0000000c0d0e7389 */ /* 0x00006400000c000b */
[----:B01----:R-:W-:Y:S01]  /*18fa0*/  ENDCOLLECTIVE ;  /* 0x000000000000791b */ /* 0x003fe20003800000 */
.L_x_2794:
        /* <DEDUP_REMOVED lines=19> */
.L_x_2795:
[----:B------:R-:W-:-:S05]  /*190e0*/  VIADD R4, R17, 0x40 ;  /* 0x0000004011047836 */ /* 0x000fca0000000000 */
[----:B------:R-:W-:Y:S01]  /*190f0*/  ISETP.GE.AND P5, PT, R4, R2, PT ;  /* 0x000000020400720c */ /* 0x000fe20003fa6270 */
[----:B------:R-:W-:Y:S02]  /*19100*/  IMAD.MOV.U32 R13, RZ, RZ, R3 ;  /* 0x000000ffff0d7224 */ /* 0x000fe400078e0003 */
[----:B------:R-:W-:-:S10]  /*19110*/  IMAD.MOV.U32 R4, RZ, RZ, R14 ;  /* 0x000000ffff047224 */ /* 0x000fd400078e000e */
[----:B------:R-:W-:Y:S05]  /*19120*/  WARPSYNC.COLLECTIVE R15, `(.L_x_2796) ;  /* 0x000000000f087348 */ /* 0x000fea0003c00000 */
[----:B------:R0:W1:Y:S02]  /*19130*/  SHFL.IDX P6, R14, R13, R12, R11 ;  /* 0x0000000c0d0e7389 */ /* 0x00006400000c000b */
[----:B01----:R-:W-:Y:S01]  /*19140*/  ENDCOLLECTIVE ;  /* 0x000000000000791b */ /* 0x003fe20003800000 */
.L_x_2796:
        /* <DEDUP_REMOVED lines=19> */
.L_x_2797:
[----:B------:R-:W-:-:S05]  /*19280*/  VIADD R4, R17, 0x50 ;  /* 0x0000005011047836 */ /* 0x000fca0000000000 */
[----:B------:R-:W-:Y:S01]  /*19290*/  ISETP.GE.AND P5, PT, R4, R2, PT ;  /* 0x000000020400720c */ /* 0x000fe20003fa6270 */
[----:B------:R-:W-:Y:S02]  /*192a0*/  IMAD.MOV.U32 R13, RZ, RZ, R3 ;  /* 0x000000ffff0d7224 */ /* 0x000fe400078e0003 */
[----:B------:R-:W-:-:S10]  /*192b0*/  IMAD.MOV.U32 R4, RZ, RZ, R14 ;  /* 0x000000ffff047224 */ /* 0x000fd400078e000e */
[----:B------:R-:W-:Y:S05]  /*192c0*/  WARPSYNC.COLLECTIVE R15, `(.L_x_2798) ;  /* 0x000000000f087348 */ /* 0x000fea0003c00000 */
[----:B------:R0:W1:Y:S02]  /*192d0*/  SHFL.IDX P6, R14, R13, R12, R11 ;  /* 0x0000000c0d0e7389 */ /* 0x00006400000c000b */
[----:B01----:R-:W-:Y:S01]  /*192e0*/  ENDCOLLECTIVE ;  /* 0x000000000000791b */ /* 0x003fe20003800000 */
.L_x_2798:
        /* <DEDUP_REMOVED lines=20> */
.L_x_2799:
[----:B------:R-:W-:Y:S02]  /*19430*/  IMAD.MOV.U32 R13, RZ, RZ, R3 ;  /* 0x000000ffff0d7224 */ /* 0x000fe400078e0003 */
[----:B------:R-:W-:-:S07]  /*19440*/  IMAD.MOV.U32 R6, RZ, RZ, R14 ;  /* 0x000000ffff067224 */ /* 0x000fce00078e000e */
[----:B------:R-:W-:Y:S05]  /*19450*/  WARPSYNC.COLLECTIVE R15, `(.L_x_2800) ;  /* 0x000000000f087348 */ /* 0x000fea0003c00000 */
[----:B------:R0:W1:Y:S02]  /*19460*/  SHFL.IDX P6, R14, R13, R12, R11 ;  /* 0x0000000c0d0e7389 */ /* 0x00006400000c000b */
[----:B01----:R-:W-:Y:S01]  /*19470*/  ENDCOLLECTIVE ;  /* 0x000000000000791b */ /* 0x003fe20003800000 */
.L_x_2800:
        /* <DEDUP_REMOVED lines=19> */
.L_x_2801:
[----:B------:R-:W-:Y:S02]  /*195b0*/  IMAD.MOV.U32 R13, RZ, RZ, R3 ;  /* 0x000000ffff0d7224 */ /* 0x000fe400078e0003 */
[----:B------:R-:W-:-:S07]  /*195c0*/  IMAD.MOV.U32 R6, RZ, RZ, R14 ;  /* 0x000000ffff067224 */ /* 0x000fce00078e000e */
[----:B------:R-:W-:Y:S05]  /*195d0*/  WARPSYNC.COLLECTIVE R15, `(.L_x_2802) ;  /* 0x000000000f087348 */ /* 0x000fea0003c00000 */
[----:B------:R0:W1:Y:S02]  /*195e0*/  SHFL.IDX P6, R14, R13, R12, R11 ;  /* 0x0000000c0d0e7389 */ /* 0x00006400000c000b */
[----:B01----:R-:W-:Y:S01]  /*195f0*/  ENDCOLLECTIVE ;  /* 0x000000000000791b */ /* 0x003fe20003800000 */
.L_x_2802:
[----:B------:R-:W-:Y:S01]  /*19600*/  IMAD.MOV.U32 R3, RZ, RZ, R14 ;  /* 0x000000ffff037224 */ /* 0x000fe200078e000e */
[----:B------:R-:W-:Y:S06]  /*19610*/  BRA `(.L_x_2803) ;  /* 0xffffffa800347947 */ /* 0x000fec000383ffff */
.L_x_2678:
[----:B0-----:R-:W2:Y:S02]  /*19620*/  LDL R2, [R1+0x4] ;  /* 0x0000040001027983 */ /* 0x001ea40000100800 */
[----:B--2---:R0:W1:Y:S02]  /*19630*/  SYNCS.PHASECHK.TRANS64.TRYWAIT P0, [R2+URZ+0x38820], R0 ;  /* 0x03882000020075a7 */ /* 0x004064000800017f */
[----:B-1----:R-:W-:Y:S05]  /*19640*/  @!P0 NANOSLEEP.SYNCS 0x989680 ;  /* 0x009896800000895d */ /* 0x002fea0003900000 */
[----:B------:R-:W1:Y:S02]  /*19650*/  @!P0 SYNCS.PHASECHK.TRANS64 P0, [R2+URZ+0x38820], R0 ;  /* 0x03882000020085a7 */ /* 0x000e64000800007f */
[----:B-1----:R-:W-:Y:S05]  /*19660*/  @!P0 BRA `(.L_x_2678) ;  /* 0xfffffffc00ec8947 */ /* 0x002fea000383ffff */
[----:B------:R-:W-:Y:S05]  /*19670*/  BRA `(.L_x_2804) ;  /* 0xffffffa800b47947 */ /* 0x000fea000383ffff */
.L_x_2687:
[----:B-1----:R1:W2:Y:S02]  /*19680*/  SYNCS.PHASECHK.TRANS64.TRYWAIT P0, [R2+URZ+0x38840], R0 ;  /* 0x03884000020075a7 */ /* 0x0022a4000800017f */
[----:B--2---:R-:W-:Y:S05]  /*19690*/  @!P0 NANOSLEEP.SYNCS 0x989680 ;  /* 0x009896800000895d */ /* 0x004fea0003900000 */
[----:B------:R-:W2:Y:S02]  /*196a0*/  @!P0 SYNCS.PHASECHK.TRANS64 P0, [R2+URZ+0x38840], R0 ;  /* 0x03884000020085a7 */ /* 0x000ea4000800007f */
[----:B--2---:R-:W-:Y:S05]  /*196b0*/  @!P0 BRA `(.L_x_2687) ;  /* 0xfffffffc00f08947 */ /* 0x004fea000383ffff */
[----:B------:R-:W-:Y:S05]  /*196c0*/  BRA `(.L_x_2805) ;  /* 0xffffffac007c7947 */ /* 0x000fea000383ffff */
.L_x_2695:
[----:B0-----:R0:W1:Y:S02]  /*196d0*/  SYNCS.PHASECHK.TRANS64.TRYWAIT P0, [R2+URZ+0x60], R0 ;  /* 0x00006000020075a7 */ /* 0x001064000800017f */
[----:B-1----:R-:W-:Y:S05]  /*196e0*/  @!P0 NANOSLEEP.SYNCS 0x989680 ;  /* 0x009896800000895d */ /* 0x002fea0003900000 */
[----:B------:R-:W1:Y:S02]  /*196f0*/  @!P0 SYNCS.PHASECHK.TRANS64 P0, [R2+URZ+0x60], R0 ;  /* 0x00006000020085a7 */ /* 0x000e64000800007f */
[----:B-1----:R-:W-:Y:S05]  /*19700*/  @!P0 BRA `(.L_x_2695) ;  /* 0xfffffffc00f08947 */ /* 0x002fea000383ffff */
[----:B------:R-:W-:Y:S05]  /*19710*/  BRA `(.L_x_2806) ;  /* 0xffffffb000d87947 */ /* 0x000fea000383ffff */
.L_x_2706:
[----:B--2---:R2:W3:Y:S02]  /*19720*/  SYNCS.PHASECHK.TRANS64.TRYWAIT P0, [R3+URZ+0x38840], R2 ;  /* 0x03884002030075a7 */ /* 0x0044e4000800017f */
[----:B---3--:R-:W-:Y:S05]  /*19730*/  @!P0 NANOSLEEP.SYNCS 0x989680 ;  /* 0x009896800000895d */ /* 0x008fea0003900000 */
[----:B------:R-:W3:Y:S02]  /*19740*/  @!P0 SYNCS.PHASECHK.TRANS64 P0, [R3+URZ+0x38840], R2 ;  /* 0x03884002030085a7 */ /* 0x000ee4000800007f */
[----:B---3--:R-:W-:Y:S05]  /*19750*/  @!P0 BRA `(.L_x_2706) ;  /* 0xfffffffc00f08947 */ /* 0x008fea000383ffff */
[----:B------:R-:W-:Y:S05]  /*19760*/  BRA `(.L_x_2807) ;  /* 0xffffffbc00047947 */ /* 0x000fea000383ffff */
.L_x_2714:
[----:B-1----:R1:W2:Y:S02]  /*19770*/  SYNCS.PHASECHK.TRANS64.TRYWAIT P0, [R2+URZ+0x60], R3 ;  /* 0x00006003020075a7 */ /* 0x0022a4000800017f */
[----:B--2---:R-:W-:Y:S05]  /*19780*/  @!P0 NANOSLEEP.SYNCS 0x989680 ;  /* 0x009896800000895d */ /* 0x004fea0003900000 */
[----:B------:R-:W2:Y:S02]  /*19790*/  @!P0 SYNCS.PHASECHK.TRANS64 P0, [R2+URZ+0x60], R3 ;  /* 0x00006003020085a7 */ /* 0x000ea4000800007f */
[----:B--2---:R-:W-:Y:S05]  /*197a0*/  @!P0 BRA `(.L_x_2714) ;  /* 0xfffffffc00f08947 */ /* 0x004fea000383ffff */
[----:B------:R-:W-:Y:S05]  /*197b0*/  BRA `(.L_x_2808) ;  /* 0xffffffc000607947 */ /* 0x000fea000383ffff */
.L_x_2725:
[----:B---3--:R3:W4:Y:S02]  /*197c0*/  SYNCS.PHASECHK.TRANS64.TRYWAIT P0, [R2+URZ+0x38840], R3 ;  /* 0x03884003020075a7 */ /* 0x008724000800017f */
[----:B----4-:R-:W-:Y:S05]  /*197d0*/  @!P0 NANOSLEEP.SYNCS 0x989680 ;  /* 0x009896800000895d */ /* 0x010fea0003900000 */
[----:B------:R-:W4:Y:S02]  /*197e0*/  @!P0 SYNCS.PHASECHK.TRANS64 P0, [R2+URZ+0x38840], R3 ;  /* 0x03884003020085a7 */ /* 0x000f24000800007f */
[----:B----4-:R-:W-:Y:S05]  /*197f0*/  @!P0 BRA `(.L_x_2725) ;  /* 0xfffffffc00f08947 */ /* 0x010fea000383ffff */
[----:B------:R-:W-:Y:S05]  /*19800*/  BRA `(.L_x_2809) ;  /* 0xffffffc800587947 */ /* 0x000fea000383ffff */
.L_x_2733:
[----:B-1----:R1:W2:Y:S02]  /*19810*/  SYNCS.PHASECHK.TRANS64.TRYWAIT P0, [R2+URZ+0x60], R5 ;  /* 0x00006005020075a7 */ /* 0x0022a4000800017f */
[----:B--2---:R-:W-:Y:S05]  /*19820*/  @!P0 NANOSLEEP.SYNCS 0x989680 ;  /* 0x009896800000895d */ /* 0x004fea0003900000 */
[----:B------:R-:W2:Y:S02]  /*19830*/  @!P0 SYNCS.PHASECHK.TRANS64 P0, [R2+URZ+0x60], R5 ;  /* 0x00006005020085a7 */ /* 0x000ea4000800007f */
[----:B--2---:R-:W-:Y:S05]  /*19840*/  @!P0 BRA `(.L_x_2733) ;  /* 0xfffffffc00f08947 */ /* 0x004fea000383ffff */
[----:B------:R-:W-:Y:S05]  /*19850*/  BRA `(.L_x_2810) ;  /* 0xffffffcc00b47947 */ /* 0x000fea000383ffff */
.L_x_2746:
[----:B--2---:R2:W4:Y:S02]  /*19860*/  SYNCS.PHASECHK.TRANS64.TRYWAIT P0, [R0+URZ+0x38860], R2 ;  /* 0x03886002000075a7 */ /* 0x004524000800017f */
[----:B----4-:R-:W-:Y:S05]  /*19870*/  @!P0 NANOSLEEP.SYNCS 0x989680 ;  /* 0x009896800000895d */ /* 0x010fea0003900000 */
[----:B------:R-:W4:Y:S02]  /*19880*/  @!P0 SYNCS.PHASECHK.TRANS64 P0, [R0+URZ+0x38860], R2 ;  /* 0x03886002000085a7 */ /* 0x000f24000800007f */
[----:B----4-:R-:W-:Y:S05]  /*19890*/  @!P0 BRA `(.L_x_2746) ;  /* 0xfffffffc00f08947 */ /* 0x010fea000383ffff */
[----:B------:R-:W-:Y:S05]  /*198a0*/  BRA `(.L_x_2811) ;  /* 0xffffffd400907947 */ /* 0x000fea000383ffff */
.L_x_2755:
[----:B------:R-:W-:Y:S01]  /*198b0*/  BSSY B0, `(.L_x_2812) ;  /* 0x0000008000007945 */ /* 0x000fe20003800000 */
[----:B------:R-:W-:Y:S02]  /*198c0*/  IMAD.MOV.U32 R13, RZ, RZ, R16 ;  /* 0x000000ffff0d7224 */ /* 0x000fe400078e0010 */
[----:B------:R-:W-:Y:S02]  /*198d0*/  IMAD.MOV.U32 R12, RZ, RZ, RZ ;  /* 0x000000ffff0c7224 */ /* 0x000fe400078e00ff */
[----:B------:R-:W-:Y:S02]  /*198e0*/  IMAD.MOV.U32 R11, RZ, RZ, 0x1f ;  /* 0x0000001fff0b7424 */ /* 0x000fe400078e00ff */
[----:B------:R-:W-:-:S07]  /*198f0*/  IMAD.MOV.U32 R15, RZ, RZ, -0x1 ;  /* 0xffffffffff0f7424 */ /* 0x000fce00078e00ff */
[----:B-123-5:R-:W-:Y:S05]  /*19900*/  WARPSYNC.COLLECTIVE R15, `(.L_x_2813) ;  /* 0x000000000f087348 */ /* 0x02efea0003c00000 */
[----:B------:R0:W4:Y:S02]  /*19910*/  SHFL.IDX P6, R14, R13, R12, R11 ;  /* 0x0000000c0d0e7389 */ /* 0x00012400000c000b */
[----:B012345:R-:W-:Y:S01]  /*19920*/  ENDCOLLECTIVE ;  /* 0x000000000000791b */ /* 0x03ffe20003800000 */
.L_x_2813:
[----:B------:R-:W-:Y:S05]  /*19930*/  BSYNC B0 ;  /* 0x0000000000007941 */ /* 0x000fea0003800000 */
.L_x_2812:
        /* <DEDUP_REMOVED lines=9> */
.L_x_2814:
        /* <DEDUP_REMOVED lines=19> */
.L_x_2815:
        /* <DEDUP_REMOVED lines=8> */
.L_x_2816:
        /* <DEDUP_REMOVED lines=8> */
.L_x_2817:
        /* <DEDUP_REMOVED lines=8> */
.L_x_2818:
        /* <DEDUP_REMOVED lines=8> */
.L_x_2819:
        /* <DEDUP_REMOVED lines=9> */
.L_x_2820:
[----:B------:R-:W-:Y:S01]  /*19d90*/  IMAD.MOV.U32 R16, RZ, RZ, R14 ;  /* 0x000000ffff107224 */ /* 0x000fe200078e000e */
[----:B------:R-:W-:Y:S06]  /*19da0*/  BRA `(.L_x_2821) ;  /* 0xffffffd800947947 */ /* 0x000fec000383ffff */
.L_x_2760:
[----:B------:R-:W-:Y:S01]  /*19db0*/  BSSY B0, `(.L_x_2822) ;  /* 0x0000008000007945 */ /* 0x000fe20003800000 */
[----:B-----5:R-:W-:Y:S02]  /*19dc0*/  IMAD.MOV.U32 R13, RZ, RZ, R2 ;  /* 0x000000ffff0d7224 */ /* 0x020fe400078e0002 */
[----:B------:R-:W-:Y:S02]  /*19dd0*/  IMAD.MOV.U32 R12, RZ, RZ, 0x1 ;  /* 0x00000001ff0c7424 */ /* 0x000fe400078e00ff */
[----:B------:R-:W-:Y:S02]  /*19de0*/  IMAD.MOV.U32 R11, RZ, RZ, RZ ;  /* 0x000000ffff0b7224 */ /* 0x000fe400078e00ff */
[----:B------:R-:W-:-:S07]  /*19df0*/  IMAD.MOV.U32 R15, RZ, RZ, -0x1 ;  /* 0xffffffffff0f7424 */ /* 0x000fce00078e00ff */
[----:B0123--:R-:W-:Y:S05]  /*19e00*/  WARPSYNC.COLLECTIVE R15, `(.L_x_2823) ;  /* 0x000000000f087348 */ /* 0x00ffea0003c00000 */
[----:B------:R4:W0:Y:S02]  /*19e10*/  SHFL.UP P6, R14, R13, R12, R11 ;  /* 0x0400000c0d0e7389 */ /* 0x00082400000c000b */
[----:B01234-:R-:W-:Y:S01]  /*19e20*/  ENDCOLLECTIVE ;  /* 0x000000000000791b */ /* 0x01ffe20003800000 */
.L_x_2823:
[----:B------:R-:W-:Y:S05]  /*19e30*/  BSYNC B0 ;  /* 0x0000000000007941 */ /* 0x000fea0003800000 */
.L_x_2822:
        /* <DEDUP_REMOVED lines=9> */
.L_x_2824:
        /* <DEDUP_REMOVED lines=8> */
.L_x_2825:
        /* <DEDUP_REMOVED lines=8> */
.L_x_2826:
        /* <DEDUP_REMOVED lines=8> */
.L_x_2827:
        /* <DEDUP_REMOVED lines=9> */
.L_x_2828:
[----:B------:R-:W-:Y:S01]  /*1a0e0*/  IMAD.MOV.U32 R16, RZ, RZ, R14 ;  /* 0x000000ffff107224 */ /* 0x000fe200078e000e */
[----:B------:R-:W-:Y:S06]  /*1a0f0*/  BRA `(.L_x_2829) ;  /* 0xffffffd800607947 */ /* 0x000fec000383ffff */
.L_x_2762:
[----:B------:R-:W-:Y:S01]  /*1a100*/  BSSY B0, `(.L_x_2830) ;  /* 0x0000006000007945 */ /* 0x000fe20003800000 */
[----:B------:R-:W-:Y:S01]  /*1a110*/  PLOP3.LUT P6, PT, P6, PT, PT, 0x8, 0x0 ;  /* 0x000000000000781c */ /* 0x000fe200037ce170 */
[----:B------:R-:W-:-:S12]  /*1a120*/  IMAD.MOV.U32 R15, RZ, RZ, -0x1 ;  /* 0xffffffffff0f7424 */ /* 0x000fd800078e00ff */
[----:B0123-5:R-:W-:Y:S05]  /*1a130*/  WARPSYNC.COLLECTIVE R15, `(.L_x_2831) ;  /* 0x000000000f087348 */ /* 0x02ffea0003c00000 */
[----:B------:R-:W-:Y:S01]  /*1a140*/  VOTE.ANY R14, PT, P6 ;  /* 0x00000000000e7806 */ /* 0x000fe200030e0100 */
[----:B0123-5:R-:W-:Y:S06]  /*1a150*/  ENDCOLLECTIVE ;  /* 0x000000000000791b */ /* 0x02ffec0003800000 */
.L_x_2831:
[----:B------:R-:W-:Y:S05]  /*1a160*/  BSYNC B0 ;  /* 0x0000000000007941 */ /* 0x000fea0003800000 */
.L_x_2830:
        /* <DEDUP_REMOVED lines=9> */
.L_x_2832:
[----:B------:R-:W-:Y:S01]  /*1a200*/  IMAD.MOV.U32 R17, RZ, RZ, R14 ;  /* 0x000000ffff117224 */ /* 0x000fe200078e000e */
[----:B------:R-:W-:Y:S06]  /*1a210*/  BRA `(.L_x_2833) ;  /* 0xffffffd800507947 */ /* 0x000fec000383ffff */
.L_x_2764:
[----:B------:R-:W-:Y:S01]  /*1a220*/  BSSY B0, `(.L_x_2834) ;  /* 0x0000007000007945 */ /* 0x000fe20003800000 */
[----:B------:R-:W-:Y:S02]  /*1a230*/  IMAD.MOV.U32 R13, RZ, RZ, R3 ;  /* 0x000000ffff0d7224 */ /* 0x000fe400078e0003 */
[----:B------:R-:W-:Y:S02]  /*1a240*/  IMAD.MOV.U32 R11, RZ, RZ, 0x1f ;  /* 0x0000001fff0b7424 */ /* 0x000fe400078e00ff */
[----:B------:R-:W-:-:S07]  /*1a250*/  IMAD.MOV.U32 R15, RZ, RZ, -0x1 ;  /* 0xffffffffff0f7424 */ /* 0x000fce00078e00ff */
[----:B012345:R-:W-:Y:S05]  /*1a260*/  WARPSYNC.COLLECTIVE R15, `(.L_x_2835) ;  /* 0x000000000f087348 */ /* 0x03ffea0003c00000 */
[----:B------:R0:W0:Y:S02]  /*1a270*/  SHFL.IDX P6, R14, R13, R12, R11 ;  /* 0x0000000c0d0e7389 */ /* 0x00002400000c000b */
[----:B012345:R-:W-:Y:S01]  /*1a280*/  ENDCOLLECTIVE ;  /* 0x000000000000791b */ /* 0x03ffe20003800000 */
.L_x_2835:
[----:B------:R-:W-:Y:S05]  /*1a290*/  BSYNC B0 ;  /* 0x0000000000007941 */ /* 0x000fea0003800000 */
.L_x_2834:
[----:B------:R-:W-:Y:S01]  /*1a2a0*/  IMAD.MOV.U32 R3, RZ, RZ, R14 ;  /* 0x000000ffff037224 */ /* 0x000fe200078e000e */
[----:B------:R-:W-:Y:S06]  /*1a2b0*/  BRA `(.L_x_2836) ;  /* 0xffffffd800447947 */ /* 0x000fec000383ffff */
.L_x_2768:
[----:B0-----:R0:W4:Y:S02]  /*1a2c0*/  SYNCS.PHASECHK.TRANS64.TRYWAIT P0, [R0+URZ+0x38820], R3 ;  /* 0x03882003000075a7 */ /* 0x001124000800017f */
[----:B----4-:R-:W-:Y:S05]  /*1a2d0*/  @!P0 NANOSLEEP.SYNCS 0x989680 ;  /* 0x009896800000895d */ /* 0x010fea0003900000 */
[----:B------:R-:W4:Y:S02]  /*1a2e0*/  @!P0 SYNCS.PHASECHK.TRANS64 P0, [R0+URZ+0x38820], R3 ;  /* 0x03882003000085a7 */ /* 0x000f24000800007f */
[----:B----4-:R-:W-:Y:S05]  /*1a2f0*/  @!P0 BRA `(.L_x_2768) ;  /* 0xfffffffc00f08947 */ /* 0x010fea000383ffff */
[----:B------:R-:W-:Y:S05]  /*1a300*/  BRA `(.L_x_2837) ;  /* 0xffffffdc00cc7947 */ /* 0x000fea000383ffff */
.L_x_2769:
[----:B------:R-:W4:Y:S01]  /*1a310*/  S2R R2, SR_TID.X ;  /* 0x0000000000027919 */ /* 0x000f220000002100 */
[----:B------:R-:W-:Y:S01]  /*1a320*/  BSSY B0, `(.L_x_2838) ;  /* 0x000000a000007945 */ /* 0x000fe20003800000 */
[----:B------:R-:W-:Y:S02]  /*1a330*/  IMAD.MOV.U32 R12, RZ, RZ, RZ ;  /* 0x000000ffff0c7224 */ /* 0x000fe400078e00ff */
[----:B------:R-:W-:Y:S02]  /*1a340*/  IMAD.MOV.U32 R11, RZ, RZ, 0x1f ;  /* 0x0000001fff0b7424 */ /* 0x000fe400078e00ff */
[----:B------:R-:W-:Y:S01]  /*1a350*/  IMAD.MOV.U32 R15, RZ, RZ, -0x1 ;  /* 0xffffffffff0f7424 */ /* 0x000fe200078e00ff */
[----:B----4-:R-:W-:-:S04]  /*1a360*/  SHF.R.U32.HI R2, RZ, 0x5, R2 ;  /* 0x00000005ff027819 */ /* 0x010fc80000011602 */
[----:B------:R-:W-:-:S05]  /*1a370*/  LOP3.LUT R2, R2, 0x3, RZ, 0xc0, !PT ;  /* 0x0000000302027812 */ /* 0x000fca00078ec0ff */
[----:B------:R-:W-:-:S07]  /*1a380*/  IMAD.MOV.U32 R13, RZ, RZ, R2 ;  /* 0x000000ffff0d7224 */ /* 0x000fce00078e0002 */
[----:B0123-5:R-:W-:Y:S05]  /*1a390*/  WARPSYNC.COLLECTIVE R15, `(.L_x_2839) ;  /* 0x000000000f087348 */ /* 0x02ffea0003c00000 */
[----:B------:R4:W0:Y:S02]  /*1a3a0*/  SHFL.IDX P6, R14, R13, R12, R11 ;  /* 0x0000000c0d0e7389 */ /* 0x00082400000c000b */
[----:B012345:R-:W-:Y:S01]  /*1a3b0*/  ENDCOLLECTIVE ;  /* 0x000000000000791b */ /* 0x03ffe20003800000 */
.L_x_2839:
[----:B------:R-:W-:Y:S05]  /*1a3c0*/  BSYNC B0 ;  /* 0x0000000000007941 */ /* 0x000fea0003800000 */
.L_x_2838:
[----:B------:R-:W-:Y:S05]  /*1a3d0*/  BRA `(.L_x_2840) ;  /* 0xffffffdc00b47947 */ /* 0x000fea000383ffff */
.L_x_2772:
[----:B------:R-:W-:Y:S01]  /*1a3e0*/  BSSY B1, `(.L_x_2841) ;  /* 0x0000006000017945 */ /* 0x000fe20003800000 */
[----:B------:R-:W-:-:S07]  /*1a3f0*/  IMAD.MOV.U32 R15, RZ, RZ, -0x1 ;  /* 0xffffffffff0f7424 */ /* 0x000fce00078e00ff */
[----:B-12345:R-:W-:Y:S05]  /*1a400*/  WARPSYNC.COLLECTIVE R15, `(.L_x_2842) ;  /* 0x000000000f0c7348 */ /* 0x03efea0003c00000 */
[----:B------:R-:W-:Y:S02]  /*1a410*/  ELECT P6, UR62, PT ;  /* 0x00000000003e782f */ /* 0x000fe400038c0000 */
[----:B------:R-:W-:Y:S01]  /*1a420*/  MOV R14, UR62 ;  /* 0x0000003e000e7c02 */ /* 0x000fe20008000f00 */
[----:B-12345:R-:W-:Y:S10]  /*1a430*/  ENDCOLLECTIVE ;  /* 0x000000000000791b */ /* 0x03eff40003800000 */
.L_x_2842:
[----:B------:R-:W-:Y:S05]  /*1a440*/  BSYNC B1 ;  /* 0x0000000000017941 */ /* 0x000fea0003800000 */
.L_x_2841:
[----:B------:R-:W-:Y:S05]  /*1a450*/  BRA `(.L_x_2843) ;  /* 0xffffffdc00ac7947 */ /* 0x000fea000383ffff */
.L_x_2774:
[----:B0-----:R0:W1:Y:S02]  /*1a460*/  SYNCS.PHASECHK.TRANS64.TRYWAIT P0, [R6+URZ], R5 ;  /* 0x00000005060075a7 */ /* 0x001064000800017f */
[----:B-1----:R-:W-:Y:S05]  /*1a470*/  @!P0 NANOSLEEP.SYNCS 0x989680 ;  /* 0x009896800000895d */ /* 0x002fea0003900000 */
[----:B------:R-:W1:Y:S02]  /*1a480*/  @!P0 SYNCS.PHASECHK.TRANS64 P0, [R6+URZ], R5 ;  /* 0x00000005060085a7 */ /* 0x000e64000800007f */
[----:B-1----:R-:W-:Y:S05]  /*1a490*/  @!P0 BRA `(.L_x_2774) ;  /* 0xfffffffc00f08947 */ /* 0x002fea000383ffff */
[----:B------:R-:W-:Y:S05]  /*1a4a0*/  BRA `(.L_x_2844) ;  /* 0xffffffdc00f07947 */ /* 0x000fea000383ffff */
.L_x_2775:
[----:B-1----:R1:W3:Y:S02]  /*1a4b0*/  SYNCS.PHASECHK.TRANS64.TRYWAIT P0, [R7+URZ], R2 ;  /* 0x00000002070075a7 */ /* 0x0022e4000800017f */
[----:B---3--:R-:W-:Y:S05]  /*1a4c0*/  @!P0 NANOSLEEP.SYNCS 0x989680 ;  /* 0x009896800000895d */ /* 0x008fea0003900000 */
[----:B------:R-:W3:Y:S02]  /*1a4d0*/  @!P0 SYNCS.PHASECHK.TRANS64 P0, [R7+URZ], R2 ;  /* 0x00000002070085a7 */ /* 0x000ee4000800007f */
[----:B---3--:R-:W-:Y:S05]  /*1a4e0*/  @!P0 BRA `(.L_x_2775) ;  /* 0xfffffffc00f08947 */ /* 0x008fea000383ffff */
[----:B------:R-:W-:Y:S05]  /*1a4f0*/  BRA `(.L_x_2845) ;  /* 0xffffffdc00e47947 */ /* 0x000fea000383ffff */
.L_x_2777:
[----:B---3--:R3:W4:Y:S02]  /*1a500*/  SYNCS.PHASECHK.TRANS64.TRYWAIT P0, [R4+URZ], R5 ;  /* 0x00000005040075a7 */ /* 0x008724000800017f */
[----:B----4-:R-:W-:Y:S05]  /*1a510*/  @!P0 NANOSLEEP.SYNCS 0x989680 ;  /* 0x009896800000895d */ /* 0x010fea0003900000 */
[----:B------:R-:W4:Y:S02]  /*1a520*/  @!P0 SYNCS.PHASECHK.TRANS64 P0, [R4+URZ], R5 ;  /* 0x00000005040085a7 */ /* 0x000f24000800007f */
[----:B----4-:R-:W-:Y:S05]  /*1a530*/  @!P0 BRA `(.L_x_2777) ;  /* 0xfffffffc00f08947 */ /* 0x010fea000383ffff */
[----:B------:R-:W-:Y:S05]  /*1a540*/  BRA `(.L_x_2846) ;  /* 0xffffffdc00ec7947 */ /* 0x000fea000383ffff */
.L_x_2847:
        /* <DEDUP_REMOVED lines=11> */
.L_x_3432:


//--------------------- .text._ZN7cutlass13device_kernelIN5flash11enable_sm90INS1_16FlashAttnFwdSm90INS1_25CollectiveMainloopFwdSm90ILi2EN4cute5tupleIJNS5_1CILi1EEES8_S8_EEENS6_IJNS7_ILi128EEENS7_ILi80EEENS7_ILi256EEEEEELi256ENS_6half_tEfNS_4arch4Sm90ELb1ELb0ELb0ELb1ELb0ELb1ELb0ELb1ELb1ELb1ELb0ELb0EEENS1_21CollectiveEpilogueFwdINS6_IJSA_SC_SB_EEES9_SE_SG_Li256ELb1ELb1ELb0ELb0EEENS1_36VarlenDynamicPersistentTileSchedulerILi128ELi80ELi256ELi128ELb0ELb1ELb1ELb1ELb1ELb1EEEEEEEEEvNT_6ParamsE --------------------------
	.section	.text._ZN7cutlass13device_kernelIN5flash11enable_sm90INS1_16FlashAttnFwdSm90INS1_25CollectiveMainloopFwdSm90ILi2EN4cute5tupleIJNS5_1CILi1EEES8_S8_EEENS6_IJNS7_ILi128EEENS7_ILi80EEENS7_ILi256EEEEEELi256ENS_6half_tEfNS_4arch4Sm90ELb1ELb0ELb0ELb1ELb0ELb1ELb0ELb1ELb1ELb1ELb0ELb0EEENS1_21CollectiveEpilogueFwdINS6_IJSA_SC_SB_EEES9_SE_SG_Li256ELb1ELb1ELb0ELb0EEENS1_36VarlenDynamicPersistentTileSchedulerILi128ELi80ELi256ELi128ELb0ELb1ELb1ELb1ELb1ELb1EEEEEEEEEvNT_6ParamsE,"ax",@progbits
	.align	128
.text._ZN7cutlass13device_kernelIN5flash11enable_sm90INS1_16FlashAttnFwdSm90INS1_25CollectiveMainloopFwdSm90ILi2EN4cute5tupleIJNS5_1CILi1EEES8_S8_EEENS6_IJNS7_ILi128EEENS7_ILi80EEENS7_ILi256EEEEEELi256ENS_6half_tEfNS_4arch4Sm90ELb1ELb0ELb0ELb1ELb0ELb1ELb0ELb1ELb1ELb1ELb0ELb0EEENS1_21CollectiveEpilogueFwdINS6_IJSA_SC_SB_EEES9_SE_SG_Li256ELb1ELb1ELb0ELb0EEENS1_36VarlenDynamicPersistentTileSchedulerILi128ELi80ELi256ELi128ELb0ELb1ELb1ELb1ELb1ELb1EEEEEEEEEvNT_6ParamsE:
        .type           _ZN7cutlass13device_kernelIN5flash11enable_sm90INS1_16FlashAttnFwdSm90INS1_25CollectiveMainloopFwdSm90ILi2EN4cute5tupleIJNS5_1CILi1EEES8_S8_EEENS6_IJNS7_ILi128EEENS7_ILi80EEENS7_ILi256EEEEEELi256ENS_6half_tEfNS_4arch4Sm90ELb1ELb0ELb0ELb1ELb0ELb1ELb0ELb1ELb1ELb1ELb0ELb0EEENS1_21CollectiveEpilogueFwdINS6_IJSA_SC_SB_EEES9_SE_SG_Li256ELb1ELb1ELb0ELb0EEENS1_36VarlenDynamicPersistentTileSchedulerILi128ELi80ELi256ELi128ELb0ELb1ELb1ELb1ELb1ELb1EEEEEEEEEvNT_6ParamsE,@function
        .size           _ZN7cutlass13device_kernelIN5flash11enable_sm90INS1_16FlashAttnFwdSm90INS1_25CollectiveMainloopFwdSm90ILi2EN4cute5tupleIJNS5_1CILi1EEES8_S8_EEENS6_IJNS7_ILi128EEENS7_ILi80EEENS7_ILi256EEEEEELi256ENS_6half_tEfNS_4arch4Sm90ELb1ELb0ELb0ELb1ELb0ELb1ELb0ELb1ELb1ELb1ELb0ELb0EEENS1_21CollectiveEpilogueFwdINS6_IJSA_SC_SB_EEES9_SE_SG_Li256ELb1ELb1ELb0ELb0EEENS1_36VarlenDynamicPersistentTileSchedulerILi128ELi80ELi256ELi128ELb0ELb1ELb1ELb1ELb1ELb1EEEEEEEEEvNT_6ParamsE,(.L_x_3433 - _ZN7cutlass13device_kernelIN5flash11enable_sm90INS1_16FlashAttnFwdSm90INS1_25CollectiveMainloopFwdSm90ILi2EN4cute5tupleIJNS5_1CILi1EEES8_S8_EEENS6_IJNS7_ILi128EEENS7_ILi80EEENS7_ILi256EEEEEELi256ENS_6half_tEfNS_4arch4Sm90ELb1ELb0ELb0ELb1ELb0ELb1ELb0ELb1ELb1ELb1ELb0ELb0EEENS1_21CollectiveEpilogueFwdINS6_IJSA_SC_SB_EEES9_SE_SG_Li256ELb1ELb1ELb0ELb0EEENS1_36VarlenDynamicPersistentTileSchedulerILi128ELi80ELi256ELi128ELb0ELb1ELb1ELb1ELb1ELb1EEEEEEEEEvNT_6ParamsE)
        .other          _ZN7cutlass13device_kernelIN5flash11enable_sm90INS1_16FlashAttnFwdSm90INS1_25CollectiveMainloopFwdSm90ILi2EN4cute5tupleIJNS5_1CILi1EEES8_S8_EEENS6_IJNS7_ILi128EEENS7_ILi80EEENS7_ILi256EEEEEELi256ENS_6half_tEfNS_4arch4Sm90ELb1ELb0ELb0ELb1ELb0ELb1ELb0ELb1ELb1ELb1ELb0ELb0EEENS1_21CollectiveEpilogueFwdINS6_IJSA_SC_SB_EEES9_SE_SG_Li256ELb1ELb1ELb0ELb0EEENS1_36VarlenDynamicPersistentTileSchedulerILi128ELi80ELi256ELi128ELb0ELb1ELb1ELb1ELb1ELb1EEEEEEEEEvNT_6ParamsE,@"STO_CUDA_ENTRY STV_DEFAULT"
_ZN7cutlass13device_kernelIN5flash11enable_sm90INS1_16FlashAttnFwdSm90INS1_25CollectiveMainloopFwdSm90ILi2EN4cute5tupleIJNS5_1CILi1EEES8_S8_EEENS6_IJNS7_ILi128EEENS7_ILi80EEENS7_ILi256EEEEEELi256ENS_6half_tEfNS_4arch4Sm90ELb1ELb0ELb0ELb1ELb0ELb1ELb0ELb1ELb1ELb1ELb0ELb0EEENS1_21CollectiveEpilogueFwdINS6_IJSA_SC_SB_EEES9_SE_SG_Li256ELb1ELb1ELb0ELb0EEENS1_36VarlenDynamicPersistentTileSchedulerILi128ELi80ELi256ELi128ELb0ELb1ELb1ELb1ELb1ELb1EEEEEEEEEvNT_6ParamsE:
        /* <DEDUP_REMOVED lines=24> */
.L_x_2849:
[----:B------:R-:W-:Y:S05]  /*0180*/  BSYNC B0 ;  /* 0x0000000000007941 */ /* 0x000fea0003800000 */
.L_x_2848:
        /* <DEDUP_REMOVED lines=41> */
.L_x_2850:
        /* <DEDUP_REMOVED lines=22> */
.L_x_2851:
        /* <DEDUP_REMOVED lines=18> */
.L_x_2852:
        /* <DEDUP_REMOVED lines=22> */
.L_x_2853:
        /* <DEDUP_REMOVED lines=22> */
.L_x_2854:
        /* <DEDUP_REMOVED lines=9> */
.L_x_2857:
        /* <DEDUP_REMOVED lines=16> */
[----:B------:R-:W-:Y:S01]  /*0af0*/  VIADD R4, R4, 0xffffff80 ;  /* 0xffffff8004047836 */ /* 0x000fe20000000000 */
[----:B------:R-:W-:Y:S02]  /*0b00*/  R2UR UR4, R18 ;  /* 0x00000000120472ca */ /* 0x000fe400000e0000 */
[----:B------:R-:W-:Y:S02]  /*0b10*/  CS2R R218, SRZ ;  /* 0x0000000000da7805 */ /* 0x000fe4000001ff00 */
[----:B------:R-:W-:Y:S01]  /*0b20*/  MOV R19, RZ ;  /* 0x000000ff00137202 */ /* 0x000fe20000000f00 */
[----:B------:R-:W-:Y:S01]  /*0b30*/  IMAD.MOV.U32 R217, RZ, RZ, RZ ;  /* 0x000000ffffd97224 */ /* 0x000fe200078e00ff */
[----:B------:R-:W-:-:S04]  /*0b40*/  SHF.R.S32.HI R3, RZ, 0x1f, R4 ;  /* 0x0000001fff037819 */ /* 0x000fc80000011404 */
[CC--:B------:R-:W-:Y:S02]  /*0b50*/  LEA.HI R8, R3.reuse, R4.reuse, RZ, 0x2 ;  /* 0x0000000403087211 */ /* 0x0c0fe400078f10ff */
[CC--:B------:R-:W-:Y:S02]  /*0b60*/  LEA.HI R5, R3.reuse, R4.reuse, RZ, 0x5 ;  /* 0x0000000403057211 */ /* 0x0c0fe400078f28ff */
[----:B------:R-:W-:Y:S01]  /*0b70*/  LOP3.LUT R11, R8, 0xfffffffc, RZ, 0xc0, !PT ;  /* 0xfffffffc080b7812 */ /* 0x000fe200078ec0ff */
[----:B------:R-:W-:Y:S01]  /*0b80*/  UIADD3 UR4, UR4, 0x14400, URZ ;  /* 0x0001440004047890 */ /* 0x000fe2000fffe03f */
[-C--:B0-----:R-:W-:Y:S01]  /*0b90*/  LEA.HI R2, R3, R4.reuse, RZ, 0x4 ;  /* 0x0000000403027211 */ /* 0x081fe200078f20ff */
[----:B------:R-:W-:Y:S01]  /*0ba0*/  IMAD.SHL.U32 R6, R5, 0x20, RZ ;  /* 0x0000002005067824 */ /* 0x000fe200078e00ff */
[----:B------:R-:W-:Y:S01]  /*0bb0*/  LEA.HI R212, R3, R4, RZ, 0x3 ;  /* 0x0000000403d47211 */ /* 0x000fe200078f18ff */
[----:B------:R-:W-:Y:S01]  /*0bc0*/  IMAD.IADD R11, R4, 0x1, -R11 ;  /* 0x00000001040b7824 */ /* 0x000fe200078e0a0b */
[----:B------:R-:W-:-:S02]  /*0bd0*/  SHF.R.S32.HI R5, RZ, 0x4, R2 ;  /* 0x00000004ff057819 */ /* 0x000fc40000011402 */
[----:B------:R-:W-:Y:S02]  /*0be0*/  LEA.HI R12, R3, R4, RZ, 0x6 ;  /* 0x00000004030c7211 */ /* 0x000fe400078f30ff */
[----:B------:R-:W-:Y:S02]  /*0bf0*/  LOP3.LUT R237, R212, 0xfffffff8, RZ, 0xc0, !PT ;  /* 0xfffffff8d4ed7812 */ /* 0x000fe400078ec0ff */
[----:B------:R-:W-:Y:S01]  /*0c00*/  LOP3.LUT R6, R6, 0xfffffc00, RZ, 0xc0, !PT ;  /* 0xfffffc0006067812 */ /* 0x000fe200078ec0ff */
[----:B------:R-:W-:Y:S01]  /*0c10*/  IMAD.SHL.U32 R12, R12, 0x8, RZ ;  /* 0x000000080c0c7824 */ /* 0x000fe200078e00ff */
[----:B------:R-:W-:Y:S01]  /*0c20*/  SHF.R.S32.HI R212, RZ, 0x3, R212 ;  /* 0x00000003ffd47819 */ /* 0x000fe200000114d4 */
[----:B------:R-:W-:-:S03]  /*0c30*/  IMAD.IADD R237, R4, 0x1, -R237 ;  /* 0x0000000104ed7824 */ /* 0x000fc600078e0aed */
[----:B------:R-:W-:Y:S01]  /*0c40*/  LOP3.LUT R228, R12, 0xfffffe00, RZ, 0xc0, !PT ;  /* 0xfffffe000ce47812 */ /* 0x000fe200078ec0ff */
[C---:B------:R-:W-:Y:S02]  /*0c50*/  IMAD.SHL.U32 R22, R237.reuse, 0x4, RZ ;  /* 0x00000004ed167824 */ /* 0x040fe400078e00ff */
[----:B------:R-:W-:Y:S02]  /*0c60*/  IMAD.SHL.U32 R16, R237, 0x8, RZ ;  /* 0x00000008ed107824 */ /* 0x000fe400078e00ff */
[C---:B------:R-:W-:Y:S01]  /*0c70*/  VIADD R215, R22.reuse, 0x20 ;  /* 0x0000002016d77836 */ /* 0x040fe20000000000 */
[C---:B------:R-:W-:Y:S01]  /*0c80*/  IADD3 R214, R22.reuse, 0x40, RZ ;  /* 0x0000004016d67810 */ /* 0x040fe20007ffe0ff */
[----:B------:R-:W-:Y:S01]  /*0c90*/  VIADD R216, R22, 0x60 ;  /* 0x0000006016d87836 */ /* 0x000fe20000000000 */
[C---:B------:R-:W-:Y:S01]  /*0ca0*/  IADD3 R221, R16.reuse, 0xc0, RZ ;  /* 0x000000c010dd7810 */ /* 0x040fe20007ffe0ff */
[----:B------:R-:W-:Y:S02]  /*0cb0*/  VIADD R220, R16, 0x80 ;  /* 0x0000008010dc7836 */ /* 0x000fe40000000000 */
[----:B------:R-:W-:Y:S01]  /*0cc0*/  IMAD.IADD R213, R22, 0x1, R214 ;  /* 0x0000000116d57824 */ /* 0x000fe200078e02d6 */
[----:B--2---:R-:W-:-:S02]  /*0cd0*/  R2UR UR5, R0 ;  /* 0x00000000000572ca */ /* 0x004fc400000e0000 */
[----:B------:R-:W-:Y:S02]  /*0ce0*/  LEA.HI R0, R3, R4, RZ, 0x7 ;  /* 0x0000000403007211 */ /* 0x000fe400078f38ff */
[----:B------:R-:W-:Y:S02]  /*0cf0*/  LOP3.LUT R3, R2, 0x3fffff0, RZ, 0xc0, !PT ;  /* 0x03fffff002037812 */ /* 0x000fe400078ec0ff */
[----:B------:R-:W-:Y:S02]  /*0d00*/  LOP3.LUT R7, R0, 0xffffff80, RZ, 0xc0, !PT ;  /* 0xffffff8000077812 */ /* 0x000fe400078ec0ff */
[----:B------:R-:W-:Y:S01]  /*0d10*/  LEA.HI R2, R2, R5, RZ, 0x1 ;  /* 0x0000000502027211 */ /* 0x000fe200078f08ff */
[C---:B------:R-:W-:Y:S01]  /*0d20*/  IMAD.IADD R3, R4.reuse, 0x1, -R3 ;  /* 0x0000000104037824 */ /* 0x040fe200078e0a03 */
[----:B------:R-:W-:Y:S02]  /*0d30*/  IADD3 R13, R4, -R7, RZ ;  /* 0x80000007040d7210 */ /* 0x000fe40007ffe0ff */
[----:B------:R-:W-:Y:S01]  /*0d40*/  SHF.R.S32.HI R14, RZ, 0x7, R0 ;  /* 0x00000007ff0e7819 */ /* 0x000fe20000011400 */
[----:B------:R-:W-:Y:S01]  /*0d50*/  ULOP3.LUT UR5, UR5, 0x1, URZ, 0xfc, !UPT ;  /* 0x0000000105057892 */ /* 0x000fe2000f8efc3f */
[----:B------:R-:W-:Y:S01]  /*0d60*/  SHF.R.S32.HI R7, RZ, 0x1f, R13 ;  /* 0x0000001fff077819 */ /* 0x000fe2000001140d */
[----:B------:R-:W-:Y:S01]  /*0d70*/  STL [R1+0x6c], R13 ;  /* 0x00006c0d01007387 */ /* 0x000fe20000100800 */
[----:B------:R-:W-:-:S02]  /*0d80*/  LOP3.LUT R2, R2, 0x1ffffffe, RZ, 0xc0, !PT ;  /* 0x1ffffffe02027812 */ /* 0x000fc400078ec0ff */
[CC--:B------:R-:W-:Y:S01]  /*0d90*/  LEA.HI R8, R7.reuse, R13.reuse, RZ, 0x2 ;  /* 0x0000000d07087211 */ /* 0x0c0fe200078f10ff */
[----:B------:R0:W-:Y:S01]  /*0da0*/  STL [R1+0x7c], R14 ;  /* 0x00007c0e01007387 */ /* 0x0001e20000100800 */
[----:B------:R-:W-:Y:S01]  /*0db0*/  LEA.HI R7, R7, R13, RZ, 0x5 ;  /* 0x0000000d07077211 */ /* 0x000fe200078f28ff */
[----:B------:R-:W-:Y:S01]  /*0dc0*/  IMAD.IADD R2, R5, 0x1, -R2 ;  /* 0x0000000105027824 */ /* 0x000fe200078e0a02 */
[--C-:B------:R-:W-:Y:S02]  /*0dd0*/  SHF.R.S32.HI R9, RZ, 0x2, R8.reuse ;  /* 0x00000002ff097819 */ /* 0x100fe40000011408 */
[----:B------:R-:W-:Y:S02]  /*0de0*/  SHF.R.S32.HI R10, RZ, 0x1f, R8 ;  /* 0x0000001fff0a7819 */ /* 0x000fe40000011408 */
[----:B------:R-:W-:Y:S02]  /*0df0*/  LEA.HI R0, R0, R14, RZ, 0x1 ;  /* 0x0000000e00007211 */ /* 0x000fe400078f08ff */
[----:B------:R-:W-:-:S02]  /*0e00*/  LEA.HI R10, R10, R9, RZ, 0x3 ;  /* 0x000000090a0a7211 */ /* 0x000fc400078f18ff */
[----:B------:R-:W-:Y:S01]  /*0e10*/  LEA R3, R3, R6, 0x6 ;  /* 0x0000000603037211 */ /* 0x000fe200078e30ff */
[----:B------:R-:W-:Y:S01]  /*0e20*/  VIADD R6, R212, 0x60 ;  /* 0x00000060d4067836 */ /* 0x000fe20000000000 */
[----:B------:R-:W-:Y:S02]  /*0e30*/  LOP3.LUT R10, R10, 0xfffffff8, RZ, 0xc0, !PT ;  /* 0xfffffff80a0a7812 */ /* 0x000fe400078ec0ff */
[----:B------:R-:W-:Y:S01]  /*0e40*/  SHF.R.S32.HI R7, RZ, 0x5, R7 ;  /* 0x00000005ff077819 */ /* 0x000fe20000011407 */
[----:B------:R-:W-:Y:S01]  /*0e50*/  IMAD R2, R2, 0x8, R3 ;  /* 0x0000000802027824 */ /* 0x000fe200078e0203 */
[----:B------:R-:W-:Y:S01]  /*0e60*/  LOP3.LUT R0, R0, 0x3fffffe, RZ, 0xc0, !PT ;  /* 0x03fffffe00007812 */ /* 0x000fe200078ec0ff */
[----:B------:R-:W-:Y:S01]  /*0e70*/  IMAD.IADD R10, R9, 0x1, -R10 ;  /* 0x00000001090a7824 */ /* 0x000fe200078e0a0a */
[----:B------:R-:W-:Y:S02]  /*0e80*/  SHF.R.S32.HI R5, RZ, 0x1f, R6 ;  /* 0x0000001fff057819 */ /* 0x000fe40000011406 */
[----:B------:R-:W-:Y:S01]  /*0e90*/  IADD3 R0, R14, -R0, RZ ;  /* 0x800000000e007210 */ /* 0x000fe20007ffe0ff */
[----:B------:R-:W-:Y:S01]  /*0ea0*/  IMAD R7, R7, 0x10, R10 ;  /* 0x0000001007077824 */ /* 0x000fe200078e020a */
[----:B------:R-:W-:Y:S01]  /*0eb0*/  IADD3 R10, R212, 0x40, RZ ;  /* 0x00000040d40a7810 */ /* 0x000fe20007ffe0ff */
[----:B------:R1:W-:Y:S01]  /*0ec0*/  STL [R1+0x84], R2 ;  /* 0x0000840201007387 */ /* 0x0003e20000100800 */
[----:B------:R-:W-:Y:S01]  /*0ed0*/  LEA.HI R5, R5, R6, RZ, 0x3 ;  /* 0x0000000605057211 */ /* 0x000fe200078f18ff */
[----:B------:R-:W-:Y:S01]  /*0ee0*/  IMAD R9, R0, 0x40, R7 ;  /* 0x0000004000097824 */ /* 0x000fe200078e0207 */
[----:B------:R-:W-:Y:S01]  /*0ef0*/  SHF.R.S32.HI R0, RZ, 0x1f, R10 ;  /* 0x0000001fff007819 */ /* 0x000fe2000001140a */
[----:B------:R-:W-:Y:S01]  /*0f00*/  IMAD.SHL.U32 R224, R10, 0x40, RZ ;  /* 0x000000400ae07824 */ /* 0x000fe200078e00ff */
[----:B------:R-:W-:Y:S01]  /*0f10*/  LEA.HI R4, R11, R11, RZ, 0x1 ;  /* 0x0000000b0b047211 */ /* 0x000fe200078f08ff */
[----:B0-----:R-:W-:Y:S01]  /*0f20*/  IMAD.SHL.U32 R14, R212, 0x40, RZ ;  /* 0x00000040d40e7824 */ /* 0x001fe200078e00ff */
[----:B------:R-:W-:Y:S01]  /*0f30*/  LEA.HI R0, R0, R10, RZ, 0x3 ;  /* 0x0000000a00007211 */ /* 0x000fe200078f18ff */
[----:B------:R-:W-:Y:S01]  /*0f40*/  STL [R1+0x80], R9 ;  /* 0x0000800901007387 */ /* 0x000fe20000100800 */
[----:B------:R-:W-:Y:S01]  /*0f50*/  LOP3.LUT R4, R4, 0x1ffffffe, RZ, 0xc0, !PT ;  /* 0x1ffffffe04047812 */ /* 0x000fe200078ec0ff */
[----:B-1----:R-:W-:Y:S01]  /*0f60*/  IMAD.SHL.U32 R2, R6, 0x40, RZ ;  /* 0x0000004006027824 */ /* 0x002fe200078e00ff */
[----:B------:R-:W-:Y:S01]  /*0f70*/  LOP3.LUT R224, R224, 0x1c0, RZ, 0xc0, !PT ;  /* 0x000001c0e0e07812 */ /* 0x000fe200078ec0ff */
[----:B------:R-:W-:Y:S01]  /*0f80*/  IMAD.SHL.U32 R0, R0, 0x40, RZ ;  /* 0x0000004000007824 */ /* 0x000fe200078e00ff */
[----:B------:R-:W-:Y:S01]  /*0f90*/  LOP3.LUT R3, R14, 0x1c0, RZ, 0xc0, !PT ;  /* 0x000001c00e037812 */ /* 0x000fe200078ec0ff */
[----:B------:R-:W-:Y:S01]  /*0fa0*/  IMAD.SHL.U32 R6, R5, 0x40, RZ ;  /* 0x0000004005067824 */ /* 0x000fe200078e00ff */
[----:B------:R-:W-:Y:S01]  /*0fb0*/  LOP3.LUT R12, R2, 0x1c0, RZ, 0xc0, !PT ;  /* 0x000001c0020c7812 */ /* 0x000fe200078ec0ff */
[----:B------:R-:W-:Y:S01]  /*0fc0*/  IMAD.IADD R4, R11, 0x1, -R4 ;  /* 0x000000010b047824 */ /* 0x000fe200078e0a04 */
[----:B------:R-:W-:-:S02]  /*0fd0*/  SHF.R.S32.HI R2, RZ, 0x1f, R213 ;  /* 0x0000001fff027819 */ /* 0x000fc400000114d5 */
[----:B------:R-:W-:Y:S01]  /*0fe0*/  LOP3.LUT R227, R0, 0xfffffe00, RZ, 0xc0, !PT ;  /* 0xfffffe0000e37812 */ /* 0x000fe200078ec0ff */
[----:B------:R-:W-:Y:S01]  /*0ff0*/  IMAD R235, R4, 0x8, R9 ;  /* 0x0000000804eb7824 */ /* 0x000fe200078e0209 */
[CC--:B------:R-:W-:Y:S02]  /*1000*/  LEA.HI R5, R2.reuse, R213.reuse, RZ, 0x3 ;  /* 0x000000d502057211 */ /* 0x0c0fe400078f18ff */
[----:B------:R-:W-:Y:S02]  /*1010*/  LEA.HI R2, R2, R213, RZ, 0x6 ;  /* 0x000000d502027211 */ /* 0x000fe400078f30ff */
[----:B------:R-:W-:Y:S02]  /*1020*/  LOP3.LUT R0, R5, 0x38, RZ, 0xc0, !PT ;  /* 0x0000003805007812 */ /* 0x000fe400078ec0ff */
[----:B------:R-:W-:Y:S01]  /*1030*/  LOP3.LUT R10, R6, 0xfffffe00, RZ, 0xc0, !PT ;  /* 0xfffffe00060a7812 */ /* 0x000fe200078ec0ff */
[----:B------:R-:W-:Y:S01]  /*1040*/  IMAD.SHL.U32 R2, R2, 0x80, RZ ;  /* 0x0000008002027824 */ /* 0x000fe200078e00ff */
[----:B------:R-:W-:-:S02]  /*1050*/  LOP3.LUT R6, R224, 0x38, R5, 0xf8, !PT ;  /* 0x00000038e0067812 */ /* 0x000fc400078ef805 */
[----:B------:R-:W-:Y:S01]  /*1060*/  SHF.R.U32.HI R7, RZ, 0x3, R12 ;  /* 0x00000003ff077819 */ /* 0x000fe2000001160c */
[----:B------:R-:W-:Y:S01]  /*1070*/  STL [R1+0x68], R10 ;  /* 0x0000680a01007387 */ /* 0x000fe20000100800 */
[----:B------:R-:W-:Y:S02]  /*1080*/  LOP3.LUT R5, R12, 0x38, R5, 0xf8, !PT ;  /* 0x000000380c057812 */ /* 0x000fe400078ef805 */
[----:B------:R-:W-:Y:S01]  /*1090*/  SHF.R.U32.HI R229, RZ, 0x3, R3 ;  /* 0x00000003ffe57819 */ /* 0x000fe20000011603 */
[----:B------:R-:W-:Y:S01]  /*10a0*/  STL [R1+0x60], RZ ;  /* 0x000060ff01007387 */ /* 0x000fe20000100800 */
[----:B------:R-:W-:Y:S02]  /*10b0*/  SHF.R.U32.HI R11, RZ, 0x3, R224 ;  /* 0x00000003ff0b7819 */ /* 0x000fe400000116e0 */
[----:B------:R-:W-:Y:S02]  /*10c0*/  LOP3.LUT R0, R0, 0x1c0, R14, 0xf8, !PT ;  /* 0x000001c000007812 */ /* 0x000fe400078ef80e */
[----:B------:R-:W-:-:S02]  /*10d0*/  LOP3.LUT R7, R5, R7, RZ, 0x3c, !PT ;  /* 0x0000000705077212 */ /* 0x000fc400078e3cff */
[----:B------:R-:W-:Y:S02]  /*10e0*/  LOP3.LUT R2, R2, 0xffffe000, RZ, 0xc0, !PT ;  /* 0xffffe00002027812 */ /* 0x000fe400078ec0ff */
[----:B------:R-:W-:Y:S01]  /*10f0*/  LOP3.LUT R6, R6, R11, RZ, 0x3c, !PT ;  /* 0x0000000b06067212 */ /* 0x000fe200078e3cff */
[----:B------:R-:W-:Y:S01]  /*1100*/  IMAD.U32 R11, RZ, RZ, UR4 ;  /* 0x00000004ff0b7e24 */ /* 0x000fe2000f8e00ff */
[----:B------:R-:W-:Y:S01]  /*1110*/  LOP3.LUT R5, R0, R229, RZ, 0x3c, !PT ;  /* 0x000000e500057212 */ /* 0x000fe200078e3cff */
[----:B------:R-:W-:Y:S01]  /*1120*/  IMAD.U32 R0, RZ, RZ, UR5 ;  /* 0x00000005ff007e24 */ /* 0x000fe2000f8e00ff */
[-C--:B------:R-:W-:Y:S02]  /*1130*/  IADD3 R6, R6, R2.reuse, R227 ;  /* 0x0000000206067210 */ /* 0x080fe40007ffe0e3 */
[-C--:B------:R-:W-:Y:S02]  /*1140*/  IADD3 R7, R7, R2.reuse, R10 ;  /* 0x0000000207077210 */ /* 0x080fe40007ffe00a */
[----:B------:R-:W-:Y:S01]  /*1150*/  IADD3 R5, R5, R2, R228 ;  /* 0x0000000205057210 */ /* 0x000fe20007ffe0e4 */
[----:B------:R-:W-:Y:S01]  /*1160*/  VIADD R2, R212, 0x20 ;  /* 0x00000020d4027836 */ /* 0x000fe20000000000 */
[----:B------:R0:W-:Y:S01]  /*1170*/  STL [R1+0x58], R0 ;  /* 0x0000580001007387 */ /* 0x0001e20000100800 */
[----:B------:R-:W-:-:S02]  /*1180*/  LOP3.LUT R233, R3, 0x38, R16, 0xf8, !PT ;  /* 0x0000003803e97812 */ /* 0x000fc400078ef810 */
[----:B------:R-:W-:Y:S01]  /*1190*/  LEA R3, R6, UR4, 0x1 ;  /* 0x0000000406037c11 */ /* 0x000fe2000f8e08ff */
[----:B------:R1:W-:Y:S01]  /*11a0*/  STL [R1+0x64], R11 ;  /* 0x0000640b01007387 */ /* 0x0003e20000100800 */
[----:B------:R-:W-:Y:S02]  /*11b0*/  SHF.L.U32 R223, R2, 0x6, RZ ;  /* 0x0000000602df7819 */ /* 0x000fe400000006ff */
[----:B------:R-:W-:Y:S01]  /*11c0*/  LOP3.LUT R234, R8, 0x7ffffffc, RZ, 0xc0, !PT ;  /* 0x7ffffffc08ea7812 */ /* 0x000fe200078ec0ff */
[----:B------:R1:W-:Y:S01]  /*11d0*/  STL [R1+0x74], R3 ;  /* 0x0000740301007387 */ /* 0x0003e20000100800 */
[----:B------:R-:W-:Y:S02]  /*11e0*/  LOP3.LUT R223, R223, 0x1c0, RZ, 0xc0, !PT ;  /* 0x000001c0dfdf7812 */ /* 0x000fe400078ec0ff */
[----:B0-----:R-:W-:Y:S01]  /*11f0*/  SHF.R.S32.HI R0, RZ, 0x1f, R2 ;  /* 0x0000001fff007819 */ /* 0x001fe20000011402 */
[----:B------:R-:W-:Y:S01]  /*1200*/  IMAD.IADD R234, R13, 0x1, -R234 ;  /* 0x000000010dea7824 */ /* 0x000fe200078e0aea */
[----:B------:R-:W-:-:S02]  /*1210*/  SHF.R.S32.HI R10, RZ, 0x1f, R212 ;  /* 0x0000001fff0a7819 */ /* 0x000fc400000114d4 */
[----:B------:R-:W-:Y:S02]  /*1220*/  LEA.HI R0, R0, R2, RZ, 0x3 ;  /* 0x0000000200007211 */ /* 0x000fe400078f18ff */
[----:B------:R-:W-:Y:S02]  /*1230*/  SHF.R.U32.HI R2, RZ, 0x3, R223 ;  /* 0x00000003ff027819 */ /* 0x000fe400000116df */
[----:B------:R-:W-:Y:S01]  /*1240*/  LEA R2, R7, UR4, 0x1 ;  /* 0x0000000407027c11 */ /* 0x000fe2000f8e08ff */
[----:B------:R-:W-:Y:S01]  /*1250*/  IMAD.SHL.U32 R0, R0, 0x40, RZ ;  /* 0x0000004000007824 */ /* 0x000fe200078e00ff */
[----:B------:R-:W-:-:S04]  /*1260*/  LOP3.LUT R233, R228, R233, R229, 0xf6, !PT ;  /* 0x000000e9e4e97212 */ /* 0x000fc800078ef6e5 */
[----:B------:R-:W-:Y:S02]  /*1270*/  LOP3.LUT R226, R0, 0xfffffe00, RZ, 0xc0, !PT ;  /* 0xfffffe0000e27812 */ /* 0x000fe400078ec0ff */
[----:B------:R-:W-:-:S05]  /*1280*/  LEA R0, R5, UR4, 0x1 ;  /* 0x0000000405007c11 */ /* 0x000fca000f8e08ff */
[----:B------:R1:W-:Y:S04]  /*1290*/  STL [R1+0x78], R0 ;  /* 0x0000780001007387 */ /* 0x0003e80000100800 */
[----:B------:R1:W-:Y:S02]  /*12a0*/  STL [R1+0x70], R2 ;  /* 0x0000700201007387 */ /* 0x0003e40000100800 */
.L_x_3114:
[----:B01-34-:R-:W0:Y:S01]  /*12b0*/  LDC.64 R2, c[0x0][0xc88] ;  /* 0x00032200ff027b82 */ /* 0x01be220000000a00 */
[----:B------:R-:W-:Y:S01]  /*12c0*/  ULDC.64 UR10, c[0x0][0x208] ;  /* 0x00008200000a7ab9 */ /* 0x000fe20000000a00 */
[----:B------:R-:W-:Y:S01]  /*12d0*/  ULDC.64 UR4, c[0x0][0xa28] ;  /* 0x00028a0000047ab9 */ /* 0x000fe20000000a00 */
[----:B------:R-:W-:Y:S01]  /*12e0*/  ULDC.64 UR8, c[0x0][0xa18] ;  /* 0x0002860000087ab9 */ /* 0x000fe20000000a00 */
[----:B------:R-:W-:Y:S01]  /*12f0*/  ULDC.64 UR6, c[0x0][0xa08] ;  /* 0x0002820000067ab9 */ /* 0x000fe20000000a00 */
[----:B0-----:R-:W-:-:S05]  /*1300*/  IMAD.WIDE R2, R55, 0x4, R2 ;  /* 0x0000000437027825 */ /* 0x001fca00078e0202 */
[----:B--2---:R-:W2:Y:S01]  /*1310*/  LDG.E R236, desc[UR10][R2.64] ;  /* 0x0000000a02ec7981 */ /* 0x004ea2000c1e1900 */
[----:B------:R-:W-:Y:S01]  /*1320*/  ISETP.NE.U32.AND P2, PT, RZ, UR4, PT ;  /* 0x00000004ff007c0c */ /* 0x000fe2000bf45070 */
[----:B------:R-:W-:Y:S01]  /*1330*/  IMAD.MOV.U32 R26, RZ, RZ, RZ ;  /* 0x000000ffff1a7224 */ /* 0x000fe200078e00ff */
[----:B------:R-:W-:Y:S02]  /*1340*/  ISETP.NE.U32.AND P1, PT, RZ, UR8, PT ;  /* 0x00000008ff007c0c */ /* 0x000fe4000bf25070 */
[----:B------:R-:W-:Y:S02]  /*1350*/  ISETP.NE.AND.EX P2, PT, RZ, UR5, PT, P2 ;  /* 0x00000005ff007c0c */ /* 0x000fe4000bf45320 */
[----:B------:R-:W-:Y:S01]  /*1360*/  ISETP.NE.AND.EX P1, PT, RZ, UR9, PT, P1 ;  /* 0x00000009ff007c0c */ /* 0x000fe2000bf25310 */
[----:B------:R0:W-:Y:S01]  /*1370*/  STL [R1+0x5c], R54 ;  /* 0x00005c3601007387 */ /* 0x0001e20000100800 */
[----:B------:R-:W-:Y:S02]  /*1380*/  ISETP.NE.U32.AND P0, PT, RZ, UR6, PT ;  /* 0x00000006ff007c0c */ /* 0x000fe4000bf05070 */
[----:B------:R-:W-:-:S02]  /*1390*/  MOV R0, RZ ;  /* 0x000000ff00007202 */ /* 0x000fc40000000f00 */
[----:B------:R-:W-:Y:S02]  /*13a0*/  ISETP.NE.AND.EX P0, PT, RZ, UR7, PT, P0 ;  /* 0x00000007ff007c0c */ /* 0x000fe4000bf05300 */
[----:B--2---:R-:W-:Y:S01]  /*13b0*/  SHF.R.S32.HI R5, RZ, 0x1f, R236 ;  /* 0x0000001fff057819 */ /* 0x004fe200000114ec */
[C---:B------:R-:W-:Y:S02]  /*13c0*/  IMAD.SHL.U32 R28, R236.reuse, 0x4, RZ ;  /* 0x00000004ec1c7824 */ /* 0x040fe400078e00ff */
[C---:B------:R-:W-:Y:S01]  /*13d0*/  @P2 LEA R2, P3, R236.reuse, UR4, 0x2 ;  /* 0x00000004ec022c11 */ /* 0x040fe2000f8610ff */
[----:B------:R-:W-:Y:S01]  /*13e0*/  ULDC UR4, c[0x0][0x288] ;  /* 0x0000a20000047ab9 */ /* 0x000fe20000000800 */
[C-C-:B------:R-:W-:Y:S01]  /*13f0*/  SHF.L.U64.HI R29, R236.reuse, 0x2, R5.reuse ;  /* 0x00000002ec1d7819 */ /* 0x140fe20000010205 */
[----:B------:R-:W-:Y:S01]  /*1400*/  IMAD.U32 R231, RZ, RZ, UR4 ;  /* 0x00000004ffe77e24 */ /* 0x000fe2000f8e00ff */
[----:B------:R-:W-:Y:S01]  /*1410*/  @P2 LEA.HI.X R3, R236, UR5, R5, 0x2, P3 ;  /* 0x00000005ec032c11 */ /* 0x000fe200098f1405 */
[----:B------:R-:W-:Y:S01]  /*1420*/  ULDC.64 UR4, c[0x0][0x418] ;  /* 0x0001060000047ab9 */ /* 0x000fe20000000a00 */
[----:B------:R-:W-:Y:S01]  /*1430*/  IADD3 R6, P4, R28, UR6, RZ ;  /* 0x000000061c067c10 */ /* 0x000fe2000ff9e0ff */
[----:B------:R-:W-:-:S02]  /*1440*/  UISETP.NE.U32.AND UP0, UPT, UR4, URZ, UPT ;  /* 0x0000003f0400728c */ /* 0x000fc4000bf05070 */
[----:B------:R0:W5:Y:S01]  /*1450*/  @P2 LDG.E R0, desc[UR10][R2.64] ;  /* 0x0000000a02002981 */ /* 0x000162000c1e1900 */
[----:B------:R-:W-:Y:S01]  /*1460*/  @P1 IADD3 R4, P2, R28, UR8, RZ ;  /* 0x000000081c041c10 */ /* 0x000fe2000ff5e0ff */
[----:B------:R-:W-:Y:S01]  /*1470*/  UISETP.NE.AND.EX UP0, UPT, UR5, URZ, UPT, UP0 ;  /* 0x0000003f0500728c */ /* 0x000fe2000bf05300 */
[C---:B------:R-:W-:Y:S01]  /*1480*/  IADD3.X R7, R29.reuse, UR7, RZ, P4, !PT ;  /* 0x000000071d077c10 */ /* 0x040fe2000a7fe4ff */
[----:B------:R-:W-:Y:S01]  /*1490*/  ULDC UR4, c[0x0][0x424] ;  /* 0x0001090000047ab9 */ /* 0x000fe20000000800 */
[----:B------:R-:W-:Y:S01]  /*14a0*/  ULDC.64 UR6, c[0x0][0xa20] ;  /* 0x0002880000067ab9 */ /* 0x000fe20000000a00 */
[----:B------:R-:W-:Y:S01]  /*14b0*/  @P1 IADD3.X R5, R29, UR9, RZ, P2, !PT ;  /* 0x000000091d051c10 */ /* 0x000fe200097fe4ff */
[----:B------:R-:W-:Y:S01]  /*14c0*/  USEL UR4, UR4, 0x1, UP0 ;  /* 0x0000000104047887 */ /* 0x000fe20008000000 */
[----:B------:R-:W-:Y:S01]  /*14d0*/  ISETP.NE.U32.AND P2, PT, RZ, UR6, PT ;  /* 0x00000006ff007c0c */ /* 0x000fe2000bf45070 */
[----:B------:R-:W-:Y:S01]  /*14e0*/  ULDC UR5, c[0x0][0x2f0] ;  /* 0x0000bc0000057ab9 */ /* 0x000fe20000000800 */
[----:B------:R0:W5:Y:S01]  /*14f0*/  @P0 LDG.E R26, desc[UR10][R6.64] ;  /* 0x0000000a061a0981 */ /* 0x000162000c1e1900 */
[----:B------:R-:W-:Y:S01]  /*1500*/  UIMAD UR4, UR4, UR5, URZ ;  /* 0x00000005040472a4 */ /* 0x000fe2000f8e023f */
[----:B------:R-:W-:-:S02]  /*1510*/  ISETP.NE.AND.EX P2, PT, RZ, UR7, PT, P2 ;  /* 0x00000007ff007c0c */ /* 0x000fc4000bf45320 */
        /* <DEDUP_REMOVED lines=14> */
.L_x_2859:
        /* <DEDUP_REMOVED lines=8> */
.L_x_2860:
[----:B------:R-:W-:Y:S05]  /*1680*/  @!P0 BRA `(.L_x_2861) ;  /* 0x0000000000108947 */ /* 0x000fea0003800000 */
[----:B------:R-:W-:Y:S02]  /*1690*/  ULDC.64 UR4, c[0x0][0x208] ;  /* 0x0000820000047ab9 */ /* 0x000fe40000000a00 */
[----:B------:R-:W2:Y:S04]  /*16a0*/  LDG.E R4, desc[UR4][R6.64] ;  /* 0x0000000406047981 */ /* 0x000ea8000c1e1900 */
[----:B------:R-:W2:Y:S02]  /*16b0*/  LDG.E R27, desc[UR4][R6.64+0x4] ;  /* 0x00000404061b7981 */ /* 0x000ea4000c1e1900 */
[----:B--2---:R-:W-:-:S07]  /*16c0*/  IMAD.IADD R27, R27, 0x1, -R4 ;  /* 0x000000011b1b7824 */ /* 0x004fce00078e0a04 */
.L_x_2861:
[----:B------:R-:W-:Y:S01]  /*16d0*/  ULDC.64 UR4, c[0x0][0xa10] ;  /* 0x0002840000047ab9 */ /* 0x000fe20000000a00 */
[----:B------:R-:W-:Y:S01]  /*16e0*/  ULDC.64 UR6, c[0x0][0x208] ;  /* 0x0000820000067ab9 */ /* 0x000fe20000000a00 */
[----:B------:R-:W-:Y:S01]  /*16f0*/  ISETP.NE.U32.AND P0, PT, RZ, UR4, PT ;  /* 0x00000004ff007c0c */ /* 0x000fe2000bf05070 */
[----:B------:R-:W1:Y:S03]  /*1700*/  LDC R9, c[0x0][0x448] ;  /* 0x00011200ff097b82 */ /* 0x000e660000000800 */
[----:B------:R-:W-:Y:S01]  /*1710*/  ISETP.NE.AND.EX P0, PT, RZ, UR5, PT, P0 ;  /* 0x00000005ff007c0c */ /* 0x000fe2000bf05300 */
[----:B------:R-:W-:-:S12]  /*1720*/  ULDC.64 UR4, c[0x0][0xa30] ;  /* 0x00028c0000047ab9 */ /* 0x000fd80000000a00 */
[----:B0-----:R-:W0:Y:S02]  /*1730*/  @P0 LDC.64 R4, c[0x0][0xa10] ;  /* 0x00028400ff040b82 */ /* 0x001e240000000a00 */
[----:B0-----:R-:W-:-:S05]  /*1740*/  @P0 IMAD.WIDE R4, R25, 0x4, R4 ;  /* 0x0000000419040825 */ /* 0x001fca00078e0204 */
[----:B------:R-:W2:Y:S04]  /*1750*/  @P0 LDG.E R3, desc[UR6][R4.64] ;  /* 0x0000000604030981 */ /* 0x000ea8000c1e1900 */
[----:B------:R0:W2:Y:S01]  /*1760*/  @P0 LDG.E R8, desc[UR6][R4.64+0x4] ;  /* 0x0000040604080981 */ /* 0x0000a2000c1e1900 */
[----:B------:R-:W-:Y:S01]  /*1770*/  ISETP.NE.U32.AND P1, PT, RZ, UR4, PT ;  /* 0x00000004ff007c0c */ /* 0x000fe2000bf25070 */
[----:B-----5:R-:W-:-:S03]  /*1780*/  IMAD.MOV.U32 R144, RZ, RZ, R27 ;  /* 0x000000ffff907224 */ /* 0x020fc600078e001b */
[----:B------:R-:W-:-:S13]  /*1790*/  ISETP.NE.AND.EX P1, PT, RZ, UR5, PT, P1 ;  /* 0x00000005ff007c0c */ /* 0x000fda000bf25310 */
[----:B------:R-:W-:-:S04]  /*17a0*/  @P1 IADD3 R6, P2, R28, UR4, RZ ;  /* 0x000000041c061c10 */ /* 0x000fc8000ff5e0ff */
[----:B------:R-:W-:-:S05]  /*17b0*/  @P1 IADD3.X R7, R29, UR5, RZ, P2, !PT ;  /* 0x000000051d071c10 */ /* 0x000fca00097fe4ff */
[----:B------:R3:W5:Y:S01]  /*17c0*/  @P1 LDG.E R144, desc[UR6][R6.64] ;  /* 0x0000000606901981 */ /* 0x000762000c1e1900 */
[----:B-1----:R-:W-:Y:S01]  /*17d0*/  ISETP.NE.AND P1, PT, R9, 0x1, PT ;  /* 0x000000010900780c */ /* 0x002fe20003f25270 */
[----:B------:R-:W-:Y:S01]  /*17e0*/  IMAD.SHL.U32 R230, R53, 0x80, RZ ;  /* 0x0000008035e67824 */ /* 0x000fe200078e00ff */
[----:B------:R-:W-:-:S04]  /*17f0*/  PLOP3.LUT P2, PT, PT, PT, PT, 0x80, 0x0 ;  /* 0x000000000000781c */ /* 0x000fc80003f4f070 */
[----:B0-----:R-:W-:-:S07]  /*1800*/  IADD3 R4, R230, 0x7f, RZ ;  /* 0x0000007fe6047810 */ /* 0x001fce0007ffe0ff */
[----:B------:R-:W0:Y:S08]  /*1810*/  @P1 LDC R9, c[0x0][0x44c] ;  /* 0x00011300ff091b82 */ /* 0x000e300000000800 */
[----:B------:R-:W1:Y:S01]  /*1820*/  @P1 LDC R5, c[0x0][0x450] ;  /* 0x00011400ff051b82 */ /* 0x000e620000000800 */
[----:B--2---:R-:W-:Y:S02]  /*1830*/  @P0 IMAD.IADD R2, R8, 0x1, -R3 ;  /* 0x0000000108020824 */ /* 0x004fe400078e0a03 */
[----:B------:R-:W-:-:S02]  /*1840*/  IMAD.IADD R8, R27, 0x1, -R0 ;  /* 0x000000011b087824 */ /* 0x000fc400078e0a00 */
[----:B0-----:R-:W-:-:S04]  /*1850*/  @P1 IMAD.HI.U32 R0, R4, R9, RZ ;  /* 0x0000000904001227 */ /* 0x001fc800078e00ff */
[----:B------:R-:W-:Y:S01]  /*1860*/  IMAD.IADD R232, R8, 0x1, R2 ;  /* 0x0000000108e87824 */ /* 0x000fe200078e0202 */
[----:B-1----:R-:W-:Y:S01]  /*1870*/  @P1 SHF.R.U32.HI R4, RZ, R5, R0 ;  /* 0x00000005ff041219 */ /* 0x002fe20000011600 */
[----:B------:R-:W-:Y:S02]  /*1880*/  IMAD.MOV R120, RZ, RZ, -R8 ;  /* 0x000000ffff787224 */ /* 0x000fe400078e0a08 */
[C---:B------:R-:W-:Y:S01]  /*1890*/  VIADD R0, R232.reuse, 0x4f ;  /* 0x0000004fe8007836 */ /* 0x040fe20000000000 */
[----:B------:R-:W-:Y:S02]  /*18a0*/  IADD3 R149, R232, 0x50, -R231 ;  /* 0x00000050e8957810 */ /* 0x000fe40007ffe8e7 */
[----:B------:R-:W-:Y:S01]  /*18b0*/  VIMNMX R120, RZ, R120, !PT ;  /* 0x00000078ff787248 */ /* 0x000fe20007fe0100 */
[----:B------:R-:W-:Y:S01]  /*18c0*/  IMAD.HI R0, R0, 0x66666667, RZ ;  /* 0x6666666700007827 */ /* 0x000fe200078e02ff */
[----:B------:R-:W-:-:S04]  /*18d0*/  IADD3 R4, R149, R4, RZ ;  /* 0x0000000495047210 */ /* 0x000fc80007ffe0ff */
[----:B------:R-:W-:Y:S01]  /*18e0*/  SHF.R.U32.HI R3, RZ, 0x1f, R0 ;  /* 0x0000001fff037819 */ /* 0x000fe20000011600 */
[----:B------:R-:W-:-:S03]  /*18f0*/  IMAD.HI R4, R4, 0x66666667, RZ ;  /* 0x6666666704047827 */ /* 0x000fc600078e02ff */
[----:B------:R-:W-:Y:S02]  /*1900*/  LEA.HI.SX32 R150, R0, R3, 0x1b ;  /* 0x0000000300967211 */ /* 0x000fe400078fdaff */
[----:B------:R-:W-:-:S04]  /*1910*/  SHF.R.U32.HI R5, RZ, 0x1f, R4 ;  /* 0x0000001fff057819 */ /* 0x000fc80000011604 */
[----:B------:R-:W-:-:S04]  /*1920*/  LEA.HI.SX32 R5, R4, R5, 0x1b ;  /* 0x0000000504057211 */ /* 0x000fc800078fdaff */
[----:B------:R-:W-:-:S05]  /*1930*/  VIMNMX R5, R150, R5, PT ;  /* 0x0000000596057248 */ /* 0x000fca0003fe0100 */
        /* <DEDUP_REMOVED lines=11> */
[----:B---3--:R-:W-:Y:S05]  /*19f0*/  @!P0 BRA `(.L_x_2862) ;  /* 0x0000009000188947 */ /* 0x008fea0003800000 */
        /* <DEDUP_REMOVED lines=20> */
.L_x_2864:
[----:B------:R-:W-:Y:S05]  /*1b40*/  BSYNC B6 ;  /* 0x0000000000067941 */ /* 0x000fea0003800000 */
.L_x_2863:
        /* <DEDUP_REMOVED lines=20> */
.L_x_2866:
[----:B------:R-:W-:Y:S05]  /*1c90*/  BSYNC B6 ;  /* 0x0000000000067941 */ /* 0x000fea0003800000 */
.L_x_2865:
[----:B------:R-:W-:Y:S01]  /*1ca0*/  ULDC.64 UR4, c[0x0][0x9f8] ;  /* 0x00027e0000047ab9 */ /* 0x000fe20000000a00 */
[----:B------:R-:W-:Y:S01]  /*1cb0*/  ULDC.64 UR6, c[0x0][0x208] ;  /* 0x0000820000067ab9 */ /* 0x000fe20000000a00 */
[----:B------:R-:W-:Y:S01]  /*1cc0*/  ISETP.NE.U32.AND P0, PT, RZ, UR4, PT ;  /* 0x00000004ff007c0c */ /* 0x000fe2000bf05070 */
[----:B------:R-:W0:Y:S01]  /*1cd0*/  LDC.64 R98, c[0x0][0x300] ;  /* 0x0000c000ff627b82 */ /* 0x000e220000000a00 */
[----:B------:R-:W-:Y:S01]  /*1ce0*/  SHF.R.S32.HI R8, RZ, 0x1f, R54 ;  /* 0x0000001fff087819 */ /* 0x000fe20000011436 */
[----:B------:R-:W-:Y:S01]  /*1cf0*/  IMAD.IADD R113, R26, 0x1, R27 ;  /* 0x000000011a717824 */ /* 0x000fe200078e021b */
[----:B------:R-:W-:Y:S01]  /*1d00*/  ISETP.NE.AND.EX P0, PT, RZ, UR5, PT, P0 ;  /* 0x00000005ff007c0c */ /* 0x000fe2000bf05300 */
[----:B------:R-:W-:Y:S01]  /*1d10*/  ULDC.64 UR8, c[0x0][0xa08] ;  /* 0x0002820000087ab9 */ /* 0x000fe20000000a00 */
[----:B------:R-:W-:-:S03]  /*1d20*/  SHF.R.S32.HI R17, RZ, 0x1f, R16 ;  /* 0x0000001fff117819 */ /* 0x000fc60000011410 */
[----:B------:R-:W1:Y:S08]  /*1d30*/  LDC R117, c[0x0][0x3f4] ;  /* 0x0000fd00ff757b82 */ /* 0x000e700000000800 */
[----:B------:R-:W-:Y:S01]  /*1d40*/  @P0 IADD3 R4, P1, R28, UR4, RZ ;  /* 0x000000041c040c10 */ /* 0x000fe2000ff3e0ff */
[----:B------:R-:W2:Y:S03]  /*1d50*/  LDC.64 R104, c[0x0][0x408] ;  /* 0x00010200ff687b82 */ /* 0x000ea60000000a00 */
[----:B------:R-:W-:Y:S01]  /*1d60*/  @P0 IADD3.X R5, R29, UR5, RZ, P1, !PT ;  /* 0x000000051d050c10 */ /* 0x000fe20008ffe4ff */
[----:B------:R-:W-:-:S04]  /*1d70*/  ULDC.64 UR4, c[0x0][0x330] ;  /* 0x0000cc0000047ab9 */ /* 0x000fc80000000a00 */
[----:B------:R3:W4:Y:S01]  /*1d80*/  @P0 LDG.E R25, desc[UR6][R4.64] ;  /* 0x0000000604190981 */ /* 0x000722000c1e1900 */
[----:B------:R-:W-:Y:S01]  /*1d90*/  ULDC UR6, c[0x0][0x2f4] ;  /* 0x0000bd0000067ab9 */ /* 0x000fe20000000800 */
[----:B------:R-:W-:Y:S01]  /*1da0*/  IMAD R3, R8, UR4, RZ ;  /* 0x0000000408037c24 */ /* 0x000fe2000f8e02ff */
[----:B------:R-:W-:Y:S01]  /*1db0*/  SHF.R.S32.HI R11, RZ, 0x1f, R113 ;  /* 0x0000001fff0b7819 */ /* 0x000fe20000011471 */
[----:B------:R-:W-:Y:S01]  /*1dc0*/  IMAD.WIDE.U32 R6, R54, UR4, R16 ;  /* 0x0000000436067c25 */ /* 0x000fe2000f8e0010 */
[----:B------:R-:W-:Y:S01]  /*1dd0*/  ISETP.GE.AND P1, PT, R213, UR6, PT ;  /* 0x00000006d5007c0c */ /* 0x000fe2000bf26270 */
[----:B------:R-:W1:Y:S01]  /*1de0*/  LDC.64 R110, c[0x0][0x3f8] ;  /* 0x0000fe00ff6e7b82 */ /* 0x000e620000000a00 */
[----:B------:R-:W-:Y:S01]  /*1df0*/  ISETP.GE.AND P0, PT, R16, UR6, PT ;  /* 0x0000000610007c0c */ /* 0x000fe2000bf06270 */
[----:B------:R-:W-:Y:S01]  /*1e00*/  IMAD R13, R54, UR5, R3 ;  /* 0x00000005360d7c24 */ /* 0x000fe2000f8e0203 */
[----:B------:R-:W-:Y:S01]  /*1e10*/  SEL R3, RZ, 0xffffffff, P1 ;  /* 0xffffffffff037807 */ /* 0x000fe20000800000 */
[-C--:B0-----:R-:W-:Y:S01]  /*1e20*/  IMAD R0, R11, R98.reuse, RZ ;  /* 0x000000620b007224 */ /* 0x081fe200078e02ff */
[----:B------:R-:W-:Y:S01]  /*1e30*/  ULDC.64 UR4, c[0x0][0x308] ;  /* 0x0000c20000047ab9 */ /* 0x000fe20000000a00 */
[----:B---3--:R-:W-:Y:S01]  /*1e40*/  IMAD.WIDE.U32 R4, R113, R98, RZ ;  /* 0x0000006271047225 */ /* 0x008fe200078e00ff */
[----:B------:R-:W-:Y:S01]  /*1e50*/  ISETP.GE.AND P1, PT, R220, UR6, PT ;  /* 0x00000006dc007c0c */ /* 0x000fe2000bf26270 */
[----:B------:R-:W0:Y:S01]  /*1e60*/  S2R R151, SR_TID.X ;  /* 0x0000000000977919 */ /* 0x000e220000002100 */
[----:B------:R-:W-:Y:S01]  /*1e70*/  IADD3 R7, R7, R13, RZ ;  /* 0x0000000d07077210 */ /* 0x000fe20007ffe0ff */
[----:B------:R-:W-:Y:S01]  /*1e80*/  IMAD R9, R113, R99, R0 ;  /* 0x0000006371097224 */ /* 0x000fe200078e0200 */
[----:B------:R-:W-:Y:S01]  /*1e90*/  SEL R0, RZ, 0x1, P0 ;  /* 0x00000001ff007807 */ /* 0x000fe20000000000 */
[----:B------:R-:W-:Y:S01]  /*1ea0*/  IMAD.SHL.U32 R3, R3, 0x2, RZ ;  /* 0x0000000203037824 */ /* 0x000fe200078e00ff */
[----:B------:R-:W-:Y:S01]  /*1eb0*/  ISETP.NE.U32.AND P0, PT, RZ, UR8, PT ;  /* 0x00000008ff007c0c */ /* 0x000fe2000bf05070 */
[----:B------:R-:W-:Y:S01]  /*1ec0*/  IMAD.IADD R5, R5, 0x1, R9 ;  /* 0x0000000105057824 */ /* 0x000fe200078e0209 */
[----:B------:R-:W-:Y:S01]  /*1ed0*/  SHF.R.S32.HI R20, RZ, 0x1f, R212 ;  /* 0x0000001fff147819 */ /* 0x000fe200000114d4 */
[----:B--2---:R-:W-:Y:S01]  /*1ee0*/  IMAD.WIDE.U32 R102, R212, R104, R16 ;  /* 0x00000068d4667225 */ /* 0x004fe200078e0010 */
[----:B------:R-:W-:-:S02]  /*1ef0*/  LOP3.LUT R0, R3, 0x2, R0, 0xe2, !PT ;  /* 0x0000000203007812 */ /* 0x000fc400078ee200 */
[----:B------:R-:W-:Y:S01]  /*1f00*/  ISETP.NE.AND.EX P0, PT, RZ, UR9, PT, P0 ;  /* 0x00000009ff007c0c */ /* 0x000fe2000bf05300 */
[----:B------:R-:W-:Y:S01]  /*1f10*/  IMAD R3, R8, UR4, RZ ;  /* 0x0000000408037c24 */ /* 0x000fe2000f8e02ff */
[----:B------:R-:W-:Y:S01]  /*1f20*/  ULDC.64 UR8, c[0x0][0x338] ;  /* 0x0000ce0000087ab9 */ /* 0x000fe20000000a00 */
[C---:B------:R-:W-:Y:S01]  /*1f30*/  IMAD.WIDE.U32 R4, R54.reuse, UR4, R4 ;  /* 0x0000000436047c25 */ /* 0x040fe2000f8e0004 */
[--C-:B------:R-:W-:Y:S02]  /*1f40*/  SHF.R.S32.HI R23, RZ, 0x1f, R22.reuse ;  /* 0x0000001fff177819 */ /* 0x100fe40000011416 */
[----:B------:R-:W-:Y:S01]  /*1f50*/  SHF.R.U32.HI R30, RZ, 0x3, R223 ;  /* 0x00000003ff1e7819 */ /* 0x000fe200000116df */
[----:B------:R-:W-:Y:S01]  /*1f60*/  IMAD R9, R54, UR5, R3 ;  /* 0x0000000536097c24 */ /* 0x000fe2000f8e0203 */
[----:B------:R-:W-:Y:S01]  /*1f70*/  SEL R3, RZ, 0x4, P1 ;  /* 0x00000004ff037807 */ /* 0x000fe20000800000 */
[----:B------:R-:W-:Y:S01]  /*1f80*/  ULDC.64 UR4, c[0x0][0x310] ;  /* 0x0000c40000047ab9 */ /* 0x000fe20000000a00 */
[----:B------:R-:W-:Y:S01]  /*1f90*/  IMAD.WIDE.U32 R100, R212, R104, R22 ;  /* 0x00000068d4647225 */ /* 0x000fe200078e0016 */
[----:B------:R-:W-:-:S02]  /*1fa0*/  SHF.R.U32.HI R21, RZ, 0x3, R224 ;  /* 0x00000003ff157819 */ /* 0x000fc400000116e0 */
[----:B------:R-:W-:Y:S01]  /*1fb0*/  LOP3.LUT R3, R0, R3, RZ, 0xfc, !PT ;  /* 0x0000000300037212 */ /* 0x000fe200078efcff */
[----:B------:R-:W-:Y:S01]  /*1fc0*/  IMAD.IADD R5, R5, 0x1, R9 ;  /* 0x0000000105057824 */ /* 0x000fe200078e0209 */
[----:B------:R-:W-:Y:S01]  /*1fd0*/  ISETP.GE.AND P2, PT, R221, UR6, PT ;  /* 0x00000006dd007c0c */ /* 0x000fe2000bf46270 */
[CC--:B-1----:R-:W-:Y:S01]  /*1fe0*/  IMAD.WIDE.U32 R106, R212.reuse, R110.reuse, R22 ;  /* 0x0000006ed46a7225 */ /* 0x0c2fe200078e0016 */
[----:B------:R-:W-:Y:S02]  /*1ff0*/  IADD3 R112, P3, R212, R113, RZ ;  /* 0x00000071d4707210 */ /* 0x000fe40007f7e0ff */
[----:B------:R-:W-:Y:S01]  /*2000*/  SHF.L.U64.HI R29, R110, 0x6, R111 ;  /* 0x000000066e1d7819 */ /* 0x000fe2000001026f */
[----:B------:R-:W-:Y:S01]  /*2010*/  IMAD.WIDE.U32 R108, R212, R110, R16 ;  /* 0x0000006ed46c7225 */ /* 0x000fe200078e0010 */
[C-C-:B------:R-:W-:Y:S02]  /*2020*/  SHF.L.U64.HI R128, R98.reuse, 0x5, R99.reuse ;  /* 0x0000000562807819 */ /* 0x140fe40000010263 */
[----:B------:R-:W-:Y:S01]  /*2030*/  SHF.L.U64.HI R130, R98, 0x6, R99 ;  /* 0x0000000662827819 */ /* 0x000fe20000010263 */
[----:B------:R-:W-:Y:S01]  /*2040*/  IMAD.SHL.U32 R31, R212, 0x40, RZ ;  /* 0x00000040d41f7824 */ /* 0x000fe200078e00ff */
[--C-:B------:R-:W-:Y:S01]  /*2050*/  SHF.L.U64.HI R34, R104, 0x5, R105.reuse ;  /* 0x0000000568227819 */ /* 0x100fe20000010269 */
[----:B------:R-:W-:Y:S01]  /*2060*/  IMAD.SHL.U32 R28, R110, 0x20, RZ ;  /* 0x000000206e1c7824 */ /* 0x000fe200078e00ff */
[----:B------:R-:W-:Y:S01]  /*2070*/  SHF.L.U64.HI R33, R104, 0x6, R105 ;  /* 0x0000000668217819 */ /* 0x000fe20000010269 */
[----:B------:R-:W-:Y:S01]  /*2080*/  IMAD.SHL.U32 R27, R110, 0x40, RZ ;  /* 0x000000406e1b7824 */ /* 0x000fe200078e00ff */
[----:B------:R-:W-:Y:S01]  /*2090*/  SHF.L.U32 R32, R104, 0x5, RZ ;  /* 0x0000000568207819 */ /* 0x000fe200000006ff */
[----:B------:R-:W-:Y:S01]  /*20a0*/  VIADD R10, R212, 0x20 ;  /* 0x00000020d40a7836 */ /* 0x000fe20000000000 */
[----:B0-----:R-:W-:Y:S01]  /*20b0*/  LEA.HI R151, R151, 0x8, RZ, 0x19 ;  /* 0x0000000897977811 */ /* 0x001fe200078fc8ff */
[----:B------:R-:W-:Y:S01]  /*20c0*/  IMAD R121, R99, 0x50, RZ ;  /* 0x0000005063797824 */ /* 0x000fe200078e02ff */
[----:B------:R-:W-:Y:S01]  /*20d0*/  LOP3.LUT R26, R3, 0x1, RZ, 0xc0, !PT ;  /* 0x00000001031a7812 */ /* 0x000fe200078ec0ff */
[C---:B------:R-:W-:Y:S01]  /*20e0*/  IMAD.SHL.U32 R129, R98.reuse, 0x20, RZ ;  /* 0x0000002062817824 */ /* 0x040fe200078e00ff */
[----:B------:R-:W-:Y:S01]  /*20f0*/  SHF.R.S32.HI R148, RZ, 0x1f, R10 ;  /* 0x0000001fff947819 */ /* 0x000fe2000001140a */
[----:B------:R-:W-:-:S02]  /*2100*/  IMAD.SHL.U32 R131, R98, 0x40, RZ ;  /* 0x0000004062837824 */ /* 0x000fc400078e00ff */
[----:B------:R-:W-:Y:S02]  /*2110*/  IMAD R123, R105, 0x50, RZ ;  /* 0x00000050697b7824 */ /* 0x000fe400078e02ff */
[----:B------:R-:W-:Y:S01]  /*2120*/  IMAD.X R113, R20, 0x1, R11, P3 ;  /* 0x0000000114717824 */ /* 0x000fe200018e060b */
[----:B----4-:R-:W-:Y:S02]  /*2130*/  SHF.R.S32.HI R8, RZ, 0x1f, R25 ;  /* 0x0000001fff087819 */ /* 0x010fe40000011419 */
        /* <DEDUP_REMOVED lines=9> */
[-C--:B------:R-:W-:Y:S02]  /*21d0*/  IMAD R6, R20, R98.reuse, RZ ;  /* 0x0000006214067224 */ /* 0x080fe400078e02ff */
[----:B------:R-:W-:-:S04]  /*21e0*/  IMAD.WIDE.U32 R4, R212, R98, R16 ;  /* 0x00000062d4047225 */ /* 0x000fc800078e0010 */
[----:B------:R-:W-:Y:S01]  /*21f0*/  IMAD R35, R212, R99, R6 ;  /* 0x00000063d4237224 */ /* 0x000fe200078e0206 */
[----:B------:R-:W-:Y:S01]  /*2200*/  IADD3 R37, P1, R96, R4, RZ ;  /* 0x0000000460257210 */ /* 0x000fe20007f3e0ff */
[----:B------:R-:W-:Y:S02]  /*2210*/  IMAD.IADD R36, R97, 0x1, R9 ;  /* 0x0000000161247824 */ /* 0x000fe400078e0209 */
[----:B------:R-:W-:Y:S02]  /*2220*/  IMAD R0, R20, R104, RZ ;  /* 0x0000006814007224 */ /* 0x000fe400078e02ff */
[----:B------:R-:W-:Y:S01]  /*2230*/  IMAD.WIDE.U32 R98, R98, 0x50, RZ ;  /* 0x0000005062627825 */ /* 0x000fe200078e00ff */
[----:B------:R-:W-:Y:S02]  /*2240*/  IADD3.X R35, R36, R5, R35, P1, !PT ;  /* 0x0000000524237210 */ /* 0x000fe40000ffe423 */
[----:B------:R-:W-:Y:S01]  /*2250*/  SEL R5, R117, RZ, P0 ;  /* 0x000000ff75057207 */ /* 0x000fe20000000000 */
[----:B------:R-:W-:Y:S01]  /*2260*/  IMAD R7, R212, R105, R0 ;  /* 0x00000069d4077224 */ /* 0x000fe200078e0200 */
[----:B------:R-:W-:Y:S01]  /*2270*/  ISETP.GE.AND P1, PT, R213, R117, PT ;  /* 0x00000075d500720c */ /* 0x000fe20003f26270 */
[----:B------:R-:W-:-:S02]  /*2280*/  IMAD R0, R20, R110, RZ ;  /* 0x0000006e14007224 */ /* 0x000fc400078e02ff */
[----:B------:R-:W-:Y:S01]  /*2290*/  IMAD.IADD R5, R16, 0x1, R5 ;  /* 0x0000000110057824 */ /* 0x000fe200078e0205 */
[----:B------:R-:W-:Y:S01]  /*22a0*/  IADD3 R101, R101, R7, RZ ;  /* 0x0000000765657210 */ /* 0x000fe20007ffe0ff */
[----:B------:R-:W-:Y:S01]  /*22b0*/  IMAD.IADD R103, R7, 0x1, R103 ;  /* 0x0000000107677824 */ /* 0x000fe200078e0267 */
[----:B------:R-:W-:Y:S01]  /*22c0*/  SEL R4, R117, RZ, P1 ;  /* 0x000000ff75047207 */ /* 0x000fe20000800000 */
[----:B------:R-:W-:Y:S01]  /*22d0*/  IMAD R7, R212, R111, R0 ;  /* 0x0000006fd4077224 */ /* 0x000fe200078e0200 */
[----:B------:R-:W-:Y:S01]  /*22e0*/  SHF.R.S32.HI R0, RZ, 0x1f, R5 ;  /* 0x0000001fff007819 */ /* 0x000fe20000011405 */
[----:B-----5:R-:W-:Y:S01]  /*22f0*/  IMAD.WIDE.U32 R100, R144, R104, R100 ;  /* 0x0000006890647225 */ /* 0x020fe200078e0064 */
[----:B------:R-:W-:Y:S02]  /*2300*/  IADD3 R4, R213, R4, RZ ;  /* 0x00000004d5047210 */ /* 0x000fe40007ffe0ff */
[CC--:B------:R-:W-:Y:S01]  /*2310*/  LEA.HI R13, R0.reuse, R5.reuse, RZ, 0x3 ;  /* 0x00000005000d7211 */ /* 0x0c0fe200078f18ff */
[----:B------:R-:W-:Y:S01]  /*2320*/  IMAD.IADD R107, R107, 0x1, R7 ;  /* 0x000000016b6b7824 */ /* 0x000fe200078e0207 */
[----:B------:R-:W-:Y:S01]  /*2330*/  LEA.HI R0, R0, R5, RZ, 0x6 ;  /* 0x0000000500007211 */ /* 0x000fe200078f30ff */
[----:B------:R-:W-:Y:S01]  /*2340*/  IMAD.IADD R109, R7, 0x1, R109 ;  /* 0x00000001076d7824 */ /* 0x000fe200078e026d */
[----:B------:R-:W-:Y:S01]  /*2350*/  SHF.R.S32.HI R7, RZ, 0x1f, R4 ;  /* 0x0000001fff077819 */ /* 0x000fe20000011404 */
[----:B------:R-:W-:Y:S01]  /*2360*/  IMAD.WIDE.U32 R106, R144, R110, R106 ;  /* 0x0000006e906a7225 */ /* 0x000fe200078e006a */
[----:B------:R-:W-:-:S02]  /*2370*/  SHF.R.S32.HI R5, RZ, 0x6, R0 ;  /* 0x00000006ff057819 */ /* 0x000fc40000011400 */
[----:B------:R-:W-:Y:S01]  /*2380*/  LOP3.LUT R0, R223, 0x38, R13, 0xf8, !PT ;  /* 0x00000038df007812 */ /* 0x000fe200078ef80d */
[----:B------:R-:W-:Y:S01]  /*2390*/  IMAD.WIDE.U32 R108, R144, R110, R108 ;  /* 0x0000006e906c7225 */ /* 0x000fe200078e006c */
[----:B------:R-:W-:Y:S02]  /*23a0*/  LOP3.LUT R8, R224, 0x38, R13, 0xf8, !PT ;  /* 0x00000038e0087812 */ /* 0x000fe400078ef80d */
        /* <DEDUP_REMOVED lines=17> */
[----:B------:R-:W-:Y:S01]  /*24c0*/  LOP3.LUT R0, R0, R229, RZ, 0x3c, !PT ;  /* 0x000000e500007212 */ /* 0x000fe200078e3cff */
[----:B------:R-:W-:Y:S01]  /*24d0*/  IMAD.SHL.U32 R31, R104, 0x40, RZ ;  /* 0x00000040681f7824 */ /* 0x000fe200078e00ff */
[----:B------:R-:W-:Y:S01]  /*24e0*/  LOP3.LUT R9, R224, 0x38, R4, 0xf8, !PT ;  /* 0x00000038e0097812 */ /* 0x000fe200078ef804 */
[----:B------:R-:W-:Y:S01]  /*24f0*/  IMAD.IADD R136, R136, 0x1, R5 ;  /* 0x0000000188887824 */ /* 0x000fe200078e0205 */
[----:B------:R-:W-:Y:S01]  /*2500*/  SHF.R.S32.HI R5, RZ, 0x1f, R144 ;  /* 0x0000001fff057819 */ /* 0x000fe20000011490 */
[----:B------:R-:W-:Y:S01]  /*2510*/  IMAD.IADD R137, R137, 0x1, R0 ;  /* 0x0000000189897824 */ /* 0x000fe200078e0200 */
[-C--:B------:R-:W-:Y:S01]  /*2520*/  LOP3.LUT R8, R8, R21.reuse, RZ, 0x3c, !PT ;  /* 0x0000001508087212 */ /* 0x080fe200078e3cff */
[----:B------:R-:W-:Y:S01]  /*2530*/  IMAD.SHL.U32 R117, R117, 0x2, RZ ;  /* 0x0000000275757824 */ /* 0x000fe200078e00ff */
[----:B------:R-:W-:Y:S01]  /*2540*/  LOP3.LUT R9, R9, R21, RZ, 0x3c, !PT ;  /* 0x0000001509097212 */ /* 0x000fe200078e3cff */
[----:B------:R-:W-:Y:S01]  /*2550*/  IMAD R0, R5, R104, RZ ;  /* 0x0000006805007224 */ /* 0x000fe200078e02ff */
[----:B------:R-:W-:Y:S01]  /*2560*/  SHF.R.S32.HI R14, RZ, 0x3, R13 ;  /* 0x00000003ff0e7819 */ /* 0x000fe2000001140d */
[----:B------:R-:W-:Y:S01]  /*2570*/  IMAD.IADD R133, R133, 0x1, R8 ;  /* 0x0000000185857824 */ /* 0x000fe200078e0208 */
[----:B------:R-:W-:Y:S01]  /*2580*/  LOP3.LUT R8, R223, 0x38, R4, 0xf8, !PT ;  /* 0x00000038df087812 */ /* 0x000fe200078ef804 */
[----:B------:R-:W-:Y:S01]  /*2590*/  IMAD R21, R144, R105, R0 ;  /* 0x0000006990157224 */ /* 0x000fe200078e0200 */
[----:B------:R-:W-:Y:S01]  /*25a0*/  LOP3.LUT R13, R13, 0xfffffff8, RZ, 0xc0, !PT ;  /* 0xfffffff80d0d7812 */ /* 0x000fe200078ec0ff */
[----:B------:R-:W-:Y:S01]  /*25b0*/  IMAD R0, R5, R110, RZ ;  /* 0x0000006e05007224 */ /* 0x000fe200078e02ff */
[----:B------:R-:W-:Y:S01]  /*25c0*/  LOP3.LUT R7, R8, R30, RZ, 0x3c, !PT ;  /* 0x0000001e08077212 */ /* 0x000fe200078e3cff */
[----:B------:R-:W-:Y:S01]  /*25d0*/  IMAD R5, R111, 0x50, RZ ;  /* 0x000000506f057824 */ /* 0x000fe200078e02ff */
[----:B------:R-:W-:Y:S01]  /*25e0*/  SHF.L.U64.HI R30, R110, 0x5, R111 ;  /* 0x000000056e1e7819 */ /* 0x000fe2000001026f */
[----:B------:R-:W-:Y:S01]  /*25f0*/  IMAD R15, R144, R111, R0 ;  /* 0x0000006f900f7224 */ /* 0x000fe200078e0200 */
[----:B------:R-:W-:Y:S01]  /*2600*/  SEL R0, RZ, 0x8, P2 ;  /* 0x00000008ff007807 */ /* 0x000fe20001000000 */
[----:B------:R-:W-:Y:S01]  /*2610*/  IMAD.WIDE.U32 R110, R110, 0x50, RZ ;  /* 0x000000506e6e7825 */ /* 0x000fe200078e00ff */
[----:B------:R-:W-:-:S02]  /*2620*/  IADD3 R8, R212, 0x40, RZ ;  /* 0x00000040d4087810 */ /* 0x000fc40007ffe0ff */
[----:B------:R-:W-:Y:S01]  /*2630*/  LOP3.LUT R0, R3, R0, RZ, 0xfc, !PT ;  /* 0x0000000003007212 */ /* 0x000fe200078efcff */
[----:B------:R-:W-:Y:S01]  /*2640*/  IMAD.WIDE.U32 R104, R104, 0x50, RZ ;  /* 0x0000005068687825 */ /* 0x000fe200078e00ff */
[----:B------:R-:W-:Y:S02]  /*2650*/  LOP3.LUT R11, R4, 0xfffffff8, RZ, 0xc0, !PT ;  /* 0xfffffff8040b7812 */ /* 0x000fe400078ec0ff */
[----:B------:R-:W-:Y:S01]  /*2660*/  IADD3 R132, R132, R9, RZ ;  /* 0x0000000984847210 */ /* 0x000fe20007ffe0ff */
[----:B------:R-:W-:Y:S01]  /*2670*/  IMAD.IADD R134, R134, 0x1, R7 ;  /* 0x0000000186867824 */ /* 0x000fe200078e0207 */
[----:B------:R-:W-:Y:S01]  /*2680*/  SHF.R.S32.HI R146, RZ, 0x1f, R8 ;  /* 0x0000001fff927819 */ /* 0x000fe20000011408 */
[----:B------:R-:W-:Y:S01]  /*2690*/  IMAD.IADD R25, R101, 0x1, R21 ;  /* 0x0000000165197824 */ /* 0x000fe200078e0215 */
[----:B------:R-:W-:Y:S01]  /*26a0*/  IADD3 R122, R111, R5, RZ ;  /* 0x000000056f7a7210 */ /* 0x000fe20007ffe0ff */
[----:B------:R-:W-:Y:S01]  /*26b0*/  IMAD.IADD R20, R107, 0x1, R15 ;  /* 0x000000016b147824 */ /* 0x000fe200078e020f */
[----:B------:R-:W-:Y:S01]  /*26c0*/  SHF.R.S32.HI R12, RZ, 0x3, R4 ;  /* 0x00000003ff0c7819 */ /* 0x000fe20000011404 */
[----:B------:R-:W-:Y:S01]  /*26d0*/  IMAD.IADD R121, R99, 0x1, R121 ;  /* 0x0000000163797824 */ /* 0x000fe200078e0279 */
[C---:B------:R-:W-:Y:S01]  /*26e0*/  LOP3.LUT R10, R0.reuse, 0x2, RZ, 0xc0, !PT ;  /* 0x00000002000a7812 */ /* 0x040fe200078ec0ff */
[----:B------:R-:W-:Y:S01]  /*26f0*/  IMAD.IADD R123, R105, 0x1, R123 ;  /* 0x00000001697b7824 */ /* 0x000fe200078e027b */
[C---:B------:R-:W-:Y:S01]  /*2700*/  LOP3.LUT R9, R0.reuse, 0x4, RZ, 0xc0, !PT ;  /* 0x0000000400097812 */ /* 0x040fe200078ec0ff */
[----:B------:R-:W-:Y:S01]  /*2710*/  IMAD.IADD R21, R21, 0x1, R103 ;  /* 0x0000000115157824 */ /* 0x000fe200078e0267 */
[----:B------:R-:W-:Y:S01]  /*2720*/  LOP3.LUT R8, R0, 0x8, RZ, 0xc0, !PT ;  /* 0x0000000800087812 */ /* 0x000fe200078ec0ff */
[----:B------:R-:W-:Y:S01]  /*2730*/  IMAD.IADD R15, R15, 0x1, R109 ;  /* 0x000000010f0f7824 */ /* 0x000fe200078e026d */
[----:B------:R-:W-:-:S02]  /*2740*/  SHF.R.S32.HI R7, RZ, 0x1f, R13 ;  /* 0x0000001fff077819 */ /* 0x000fc4000001140d */
[----:B------:R-:W-:Y:S02]  /*2750*/  SHF.R.S32.HI R6, RZ, 0x1f, R11 ;  /* 0x0000001fff067819 */ /* 0x000fe4000001140b */
[----:B------:R-:W-:-:S07]  /*2760*/  IADD3 R5, R39, R41, RZ ;  /* 0x0000002927057210 */ /* 0x000fce0007ffe0ff */
.L_x_2974:
[----:B------:R-:W0:Y:S01]  /*2770*/  LDC.64 R118, c[0x0][0x2e8] ;  /* 0x0000ba00ff767b82 */ /* 0x000e220000000a00 */
[----:B------:R-:W-:Y:S01]  /*2780*/  VIADD R45, R24, 0xffffffff ;  /* 0xffffffff182d7836 */ /* 0x000fe20000000000 */
[----:B------:R-:W-:Y:S05]  /*2790*/  YIELD ;  /* 0x0000000000007946 */ /* 0x000fea0003800000 */
[----:B--2---:R-:W-:Y:S01]  /*27a0*/  SHF.R.S32.HI R42, RZ, 0x1f, R45 ;  /* 0x0000001fff2a7819 */ /* 0x004fe2000001142d */
[----:B------:R-:W1:Y:S01]  /*27b0*/  LDC R116, c[0x0][0x3f4] ;  /* 0x0000fd00ff747b82 */ /* 0x000e620000000800 */
[-C--:B------:R-:W-:Y:S01]  /*27c0*/  IMAD R3, R121, R45.reuse, RZ ;  /* 0x0000002d79037224 */ /* 0x080fe200078e02ff */
[----:B------:R-:W-:Y:S01]  /*27d0*/  BSSY B0, `(.L_x_2867) ;  /* 0x0000799000007945 */ /* 0x000fe20003800000 */
[----:B------:R-:W-:-:S04]  /*27e0*/  IMAD.WIDE.U32 R126, R98, R45, RZ ;  /* 0x0000002d627e7225 */ /* 0x000fc800078e00ff */
[----:B------:R-:W-:Y:S01]  /*27f0*/  IMAD R3, R42, R98, R3 ;  /* 0x000000622a037224 */ /* 0x000fe200078e0203 */
[CC--:B------:R-:W-:Y:S02]  /*2800*/  IADD3 R40, P2, R37.reuse, R126.reuse, RZ ;  /* 0x0000007e25287210 */ /* 0x0c0fe40007f5e0ff */
[-C--:B------:R-:W-:Y:S01]  /*2810*/  IADD3 R0, P3, P4, R37, R126.reuse, R131 ;  /* 0x0000007e25007210 */ /* 0x080fe20007c7e083 */
[----:B------:R-:W-:Y:S01]  /*2820*/  IMAD.IADD R92, R127, 0x1, R3 ;  /* 0x000000017f5c7824 */ /* 0x000fe200078e0203 */
[----:B------:R-:W-:-:S03]  /*2830*/  IADD3 R4, P5, P6, R37, R126, R129 ;  /* 0x0000007e25047210 */ /* 0x000fc60007ebe081 */
[----:B------:R-:W-:Y:S01]  /*2840*/  IMAD.X R41, R92, 0x1, R35, P2 ;  /* 0x000000015c297824 */ /* 0x000fe200010e0623 */
[C---:B0-----:R-:W-:Y:S02]  /*2850*/  LEA R52, P2, R0.reuse, R118, 0x1 ;  /* 0x0000007600347211 */ /* 0x041fe400078408ff */
[CC--:B------:R-:W-:Y:S02]  /*2860*/  IADD3.X R3, R35.reuse, R92.reuse, R130, P3, P4 ;  /* 0x0000005c23037210 */ /* 0x0c0fe40001fe8482 */
[----:B------:R-:W-:Y:S02]  /*2870*/  IADD3.X R24, R35, R92, R128, P5, P6 ;  /* 0x0000005c23187210 */ /* 0x000fe40002fec480 */
[----:B------:R-:W-:Y:S01]  /*2880*/  LEA.HI.X R53, R0, R119, R3, 0x1, P2 ;  /* 0x0000007700357211 */ /* 0x000fe200010f0c03 */
[----:B------:R-:W-:Y:S01]  /*2890*/  IMAD R3, R19, 0x5000, R233 ;  /* 0x0000500013037824 */ /* 0x000fe200078e02e9 */
[----:B-1----:R-:W-:Y:S02]  /*28a0*/  ISETP.GE.AND P2, PT, R116, 0x1, PT ;  /* 0x000000017400780c */ /* 0x002fe40003f46270 */
[----:B------:R-:W-:-:S02]  /*28b0*/  LEA R54, P5, R4, R118, 0x1 ;  /* 0x0000007604367211 */ /* 0x000fc400078a08ff */
[----:B------:R-:W-:Y:S02]  /*28c0*/  LEA R60, P6, R40, R118, 0x1 ;  /* 0x00000076283c7211 */ /* 0x000fe400078c08ff */
[----:B------:R-:W-:Y:S02]  /*28d0*/  ISETP.GT.AND P3, PT, R45, R120, PT ;  /* 0x000000782d00720c */ /* 0x000fe40003f64270 */
[-C--:B------:R-:W-:Y:S01]  /*28e0*/  LEA.HI.X R55, R4, R119.reuse, R24, 0x1, P5 ;  /* 0x0000007704377211 */ /* 0x080fe200028f0c18 */
[----:B------:R-:W-:Y:S01]  /*28f0*/  IMAD R4, R3, 0x2, R18 ;  /* 0x0000000203047824 */ /* 0x000fe200078e0212 */
[----:B------:R-:W-:Y:S02]  /*2900*/  LEA.HI.X R61, R40, R119, R41, 0x1, P6 ;  /* 0x00000077283d7211 */ /* 0x000fe400030f0c29 */
[----:B------:R-:W-:Y:S02]  /*2910*/  P2R R114, PR, RZ, 0x8 ;  /* 0x00000008ff727803 */ /* 0x000fe40000000000 */
[----:B------:R-:W-:Y:S01]  /*2920*/  MOV R24, R45 ;  /* 0x0000002d00187202 */ /* 0x000fe20000000f00 */
[----:B------:R-:W-:Y:S06]  /*2930*/  @!P2 BRA `(.L_x_2868) ;  /* 0x000000740004a947 */ /* 0x000fec0003800000 */
[----:B------:R-:W-:Y:S01]  /*2940*/  ULDC.U8 UR4, c[0x0][0x410] ;  /* 0x0001040000047ab9 */ /* 0x000fe20000000000 */
[-C--:B------:R-:W-:Y:S01]  /*2950*/  IMAD R3, R122, R45.reuse, RZ ;  /* 0x0000002d7a037224 */ /* 0x080fe200078e02ff */
[----:B------:R-:W-:Y:S01]  /*2960*/  ISETP.NE.AND P2, PT, RZ, UR4, PT ;  /* 0x00000004ff007c0c */ /* 0x000fe2000bf45270 */
[-C--:B------:R-:W-:Y:S02]  /*2970*/  IMAD R43, R123, R45.reuse, RZ ;  /* 0x0000002d7b2b7224 */ /* 0x080fe400078e02ff */
        /* <DEDUP_REMOVED lines=25> */
[-C--:B------:R-:W-:Y:S01]  /*2b10*/  ISETP.GE.AND P5, PT, R22, R116.reuse, PT ;  /* 0x000000741600720c */ /* 0x080fe20003fa6270 */
[----:B------:R-:W-:Y:S01]  /*2b20*/  IMAD.X R42, R0, 0x1, R20, P2 ;  /* 0x00000001002a7824 */ /* 0x000fe200010e0614 */
[----:B------:R-:W-:Y:S01]  /*2b30*/  LEA R40, P2, R41, UR4, 0x1 ;  /* 0x0000000429287c11 */ /* 0x000fe2000f8408ff */
[----:B------:R-:W-:Y:S01]  /*2b40*/  IMAD.X R44, R115, 0x1, R25, P4 ;  /* 0x00000001732c7824 */ /* 0x000fe200020e0619 */
[----:B------:R-:W-:Y:S01]  /*2b50*/  CS2R R126, SRZ ;  /* 0x00000000007e7805 */ /* 0x000fe2000001ff00 */
[----:B------:R-:W-:Y:S01]  /*2b60*/  ULDC.64 UR6, c[0x0][0x208] ;  /* 0x0000820000067ab9 */ /* 0x000fe20000000a00 */
[----:B------:R-:W-:Y:S01]  /*2b70*/  LEA.HI.X R41, R41, UR5, R42, 0x1, P2 ;  /* 0x0000000529297c11 */ /* 0x000fe200090f0c2a */
[----:B------:R-:W-:Y:S01]  /*2b80*/  ULDC.64 UR4, c[0x0][0x400] ;  /* 0x0001000000047ab9 */ /* 0x000fe20000000a00 */
[----:B------:R-:W-:-:S02]  /*2b90*/  ISETP.GE.AND P4, PT, R215, R116, PT ;  /* 0x00000074d700720c */ /* 0x000fc40003f86270 */
[----:B------:R-:W-:-:S03]  /*2ba0*/  LEA R42, P2, R43, UR4, 0x1 ;  /* 0x000000042b2a7c11 */ /* 0x000fc6000f8408ff */
[----:B------:R0:W5:Y:S01]  /*2bb0*/  @!P5 LDG.E.64 R124, desc[UR6][R40.64] ;  /* 0x00000006287cd981 */ /* 0x000162000c1e1b00 */
[----:B------:R-:W-:Y:S02]  /*2bc0*/  LEA.HI.X R43, R43, UR5, R44, 0x1, P2 ;  /* 0x000000052b2b7c11 */ /* 0x000fe400090f0c2c */
        /* <DEDUP_REMOVED lines=15> */
.L_x_2871:
[----:B------:R-:W-:Y:S05]  /*2cc0*/  BSYNC B1 ;  /* 0x0000000000017941 */ /* 0x000fea0003800000 */
.L_x_2870:
[----:B0----5:R-:W-:Y:S01]  /*2cd0*/  IMAD.MOV.U32 R41, RZ, RZ, R83 ;  /* 0x000000ffff297224 */ /* 0x021fe200078e0053 */
[----:B------:R-:W-:Y:S01]  /*2ce0*/  MOV R40, R82 ;  /* 0x0000005200287202 */ /* 0x000fe20000000f00 */
[----:B------:R-:W-:Y:S01]  /*2cf0*/  IMAD.MOV.U32 R42, RZ, RZ, R86 ;  /* 0x000000ffff2a7224 */ /* 0x000fe200078e0056 */
[----:B------:R-:W-:Y:S01]  /*2d00*/  IADD3 R43, R212, 0x20, RZ ;  /* 0x00000020d42b7810 */ /* 0x000fe20007ffe0ff */
[----:B------:R-:W-:Y:S01]  /*2d10*/  BSSY B1, `(.L_x_2872) ;  /* 0x000003e000017945 */ /* 0x000fe20003800000 */
[----:B------:R-:W-:Y:S01]  /*2d20*/  PRMT R163, R41, 0x5410, R40 ;  /* 0x0000541029a37816 */ /* 0x000fe20000000028 */
[----:B------:R-:W-:Y:S01]  /*2d30*/  IMAD.MOV.U32 R40, RZ, RZ, R87 ;  /* 0x000000ffff287224 */ /* 0x000fe200078e0057 */
[----:B------:R-:W-:Y:S01]  /*2d40*/  ISETP.GE.AND P4, PT, R43, R3, PT ;  /* 0x000000032b00720c */ /* 0x000fe20003f86270 */
[----:B------:R-:W-:Y:S01]  /*2d50*/  IMAD.MOV.U32 R41, RZ, RZ, R94 ;  /* 0x000000ffff297224 */ /* 0x000fe200078e005e */
[----:B------:R-:W-:Y:S02]  /*2d60*/  CS2R R70, SRZ ;  /* 0x0000000000467805 */ /* 0x000fe4000001ff00 */
[----:B------:R-:W-:-:S02]  /*2d70*/  CS2R R74, SRZ ;  /* 0x00000000004a7805 */ /* 0x000fc4000001ff00 */
[----:B------:R-:W-:Y:S01]  /*2d80*/  PRMT R165, R42, 0x5410, R40 ;  /* 0x000054102aa57816 */ /* 0x000fe20000000028 */
[----:B------:R-:W-:Y:S01]  /*2d90*/  IMAD.MOV.U32 R42, RZ, RZ, R124 ;  /* 0x000000ffff2a7224 */ /* 0x000fe200078e007c */
[----:B------:R-:W-:Y:S02]  /*2da0*/  MOV R40, R95 ;  /* 0x0000005f00287202 */ /* 0x000fe40000000f00 */
        /* <DEDUP_REMOVED lines=8> */
[----:B------:R-:W-:Y:S01]  /*2e30*/  PRMT R157, R42, 0x5410, R41 ;  /* 0x000054102a9d7816 */ /* 0x000fe20000000029 */
[----:B------:R-:W-:Y:S01]  /*2e40*/  IMAD.MOV.U32 R41, RZ, RZ, R85 ;  /* 0x000000ffff297224 */ /* 0x000fe200078e0055 */
[----:B------:R-:W-:-:S04]  /*2e50*/  MOV R42, R92 ;  /* 0x0000005c002a7202 */ /* 0x000fc80000000f00 */
[----:B------:R-:W-:Y:S01]  /*2e60*/  PRMT R164, R40, 0x5410, R41 ;  /* 0x0000541028a47816 */ /* 0x000fe20000000029 */
[----:B------:R-:W-:Y:S02]  /*2e70*/  IMAD.MOV.U32 R40, RZ, RZ, R93 ;  /* 0x000000ffff287224 */ /* 0x000fe400078e005d */
[----:B------:R-:W-:-:S03]  /*2e80*/  IMAD.MOV.U32 R41, RZ, RZ, R118 ;  /* 0x000000ffff297224 */ /* 0x000fc600078e0076 */
[----:B------:R-:W-:Y:S01]  /*2e90*/  PRMT R167, R42, 0x5410, R40 ;  /* 0x000054102aa77816 */ /* 0x000fe20000000028 */
[----:B------:R-:W-:Y:S02]  /*2ea0*/  IMAD.MOV.U32 R40, RZ, RZ, R119 ;  /* 0x000000ffff287224 */ /* 0x000fe400078e0077 */
[----:B------:R-:W-:-:S03]  /*2eb0*/  IMAD.MOV.U32 R42, RZ, RZ, R126 ;  /* 0x000000ffff2a7224 */ /* 0x000fc600078e007e */
[----:B------:R-:W-:Y:S01]  /*2ec0*/  PRMT R168, R41, 0x5410, R40 ;  /* 0x0000541029a87816 */ /* 0x000fe20000000028 */
[----:B------:R-:W-:-:S05]  /*2ed0*/  IMAD.MOV.U32 R41, RZ, RZ, R127 ;  /* 0x000000ffff297224 */ /* 0x000fca00078e007f */
        /* <DEDUP_REMOVED lines=33> */
.L_x_2873:
[----:B------:R-:W-:Y:S05]  /*30f0*/  BSYNC B1 ;  /* 0x0000000000017941 */ /* 0x000fea0003800000 */
.L_x_2872:
        /* <DEDUP_REMOVED lines=9> */
[----:B------:R-:W-:Y:S01]  /*3190*/  CS2R R58, SRZ ;  /* 0x00000000003a7805 */ /* 0x000fe2000001ff00 */
[----:B-----5:R-:W-:Y:S01]  /*31a0*/  IMAD.MOV.U32 R138, RZ, RZ, R66 ;  /* 0x000000ffff8a7224 */ /* 0x020fe200078e0042 */
        /* <DEDUP_REMOVED lines=33> */
.L_x_2875:
[----:B------:R-:W-:Y:S05]  /*33c0*/  BSYNC B1 ;  /* 0x0000000000017941 */ /* 0x000fea0003800000 */
.L_x_2874:
[----:B------:R-:W2:Y:S01]  /*33d0*/  LDL R0, [R1+0x58] ;  /* 0x0000580001007983 */ /* 0x000ea20000100800 */
[----:B0-----:R-:W-:Y:S01]  /*33e0*/  IMAD.MOV.U32 R41, RZ, RZ, R71 ;  /* 0x000000ffff297224 */ /* 0x001fe200078e0047 */
[----:B------:R-:W-:Y:S01]  /*33f0*/  MOV R40, R70 ;  /* 0x0000004600287202 */ /* 0x000fe20000000f00 */
[----:B------:R-:W-:Y:S01]  /*3400*/  IMAD.MOV.U32 R42, RZ, RZ, R74 ;  /* 0x000000ffff2a7224 */ /* 0x000fe200078e004a */
[----:B------:R-:W-:Y:S02]  /*3410*/  PRMT R141, R138, 0x7610, R141 ;  /* 0x000076108a8d7816 */ /* 0x000fe4000000008d */
        /* <DEDUP_REMOVED lines=14> */
[----:B------:R-:W-:Y:S02]  /*3500*/  IMAD.MOV.U32 R41, RZ, RZ, R80 ;  /* 0x000000ffff297224 */ /* 0x000fe400078e0050 */
[----:B------:R-:W-:Y:S01]  /*3510*/  IMAD.MOV.U32 R42, RZ, RZ, R81 ;  /* 0x000000ffff2a7224 */ /* 0x000fe200078e0051 */
[----:B------:R-:W-:Y:S01]  /*3520*/  PRMT R158, R158, 0x5410, R40 ;  /* 0x000054109e9e7816 */ /* 0x000fe20000000028 */
[----:B-----5:R-:W-:Y:S01]  /*3530*/  IMAD.MOV.U32 R40, RZ, RZ, R51 ;  /* 0x000000ffff287224 */ /* 0x020fe200078e0033 */
[----:B------:R-:W-:Y:S01]  /*3540*/  PRMT R162, R41, 0x7610, R162 ;  /* 0x0000761029a27816 */ /* 0x000fe200000000a2 */
[----:B------:R-:W-:Y:S01]  /*3550*/  IMAD.MOV.U32 R41, RZ, RZ, R50 ;  /* 0x000000ffff297224 */ /* 0x000fe200078e0032 */
[----:B------:R-:W-:-:S02]  /*3560*/  PRMT R161, R161, 0x5410, R42 ;  /* 0x00005410a1a17816 */ /* 0x000fc4000000002a */
[----:B------:R-:W-:Y:S02]  /*3570*/  MOV R42, R45 ;  /* 0x0000002d002a7202 */ /* 0x000fe40000000f00 */
[----:B------:R-:W-:Y:S01]  /*3580*/  PRMT R90, R41, 0x5410, R40 ;  /* 0x00005410295a7816 */ /* 0x000fe20000000028 */
[----:B------:R-:W-:Y:S01]  /*3590*/  IMAD.MOV.U32 R40, RZ, RZ, R63 ;  /* 0x000000ffff287224 */ /* 0x000fe200078e003f */
[----:B------:R-:W-:-:S04]  /*35a0*/  MOV R41, R62 ;  /* 0x0000003e00297202 */ /* 0x000fc80000000f00 */
[----:B------:R-:W-:Y:S01]  /*35b0*/  PRMT R140, R41, 0x5410, R40 ;  /* 0x00005410298c7816 */ /* 0x000fe20000000028 */
[----:B------:R-:W-:Y:S02]  /*35c0*/  IMAD.MOV.U32 R41, RZ, RZ, R47 ;  /* 0x000000ffff297224 */ /* 0x000fe400078e002f */
[----:B------:R-:W-:Y:S01]  /*35d0*/  IMAD.MOV.U32 R40, RZ, RZ, R48 ;  /* 0x000000ffff287224 */ /* 0x000fe200078e0030 */
[----:B--2---:R-:W-:Y:S01]  /*35e0*/  R2UR UR4, R0 ;  /* 0x00000000000472ca */ /* 0x004fe200000e0000 */
[----:B------:R-:W-:-:S05]  /*35f0*/  IMAD.MOV.U32 R0, RZ, RZ, R67 ;  /* 0x000000ffff007224 */ /* 0x000fca00078e0043 */
[----:B------:R-:W-:Y:S01]  /*3600*/  PRMT R141, R141, 0x5410, R0 ;  /* 0x000054108d8d7816 */ /* 0x000fe20000000000 */
[----:B------:R-:W-:-:S05]  /*3610*/  IMAD.MOV.U32 R0, RZ, RZ, R75 ;  /* 0x000000ffff007224 */ /* 0x000fca00078e004b */
[----:B------:R-:W-:Y:S01]  /*3620*/  PRMT R153, R153, 0x5410, R0 ;  /* 0x0000541099997816 */ /* 0x000fe20000000000 */
[----:B------:R-:W-:Y:S01]  /*3630*/  IMAD.MOV.U32 R0, RZ, RZ, R69 ;  /* 0x000000ffff007224 */ /* 0x000fe200078e0045 */
[----:B------:R-:W-:-:S04]  /*3640*/  UISETP.NE.AND UP0, UPT, UR4, 0x3, UPT ;  /* 0x000000030400788c */ /* 0x000fc8000bf05270 */
[----:B------:R-:W-:Y:S01]  /*3650*/  PRMT R142, R142, 0x5410, R0 ;  /* 0x000054108e8e7816 */ /* 0x000fe20000000000 */
[----:B------:R-:W-:Y:S01]  /*3660*/  IMAD.MOV.U32 R0, RZ, RZ, R44 ;  /* 0x000000ffff007224 */ /* 0x000fe200078e002c */
[----:B------:R-:W-:-:S04]  /*3670*/  PLOP3.LUT P2, PT, PT, PT, UP0, 0x80, 0x0 ;  /* 0x000000000000781c */ /* 0x000fc80003f4f008 */
[----:B------:R-:W-:Y:S01]  /*3680*/  PRMT R88, R0, 0x7610, R88 ;  /* 0x0000761000587816 */ /* 0x000fe20000000058 */
[----:B------:R-:W-:-:S03]  /*3690*/  IMAD.MOV.U32 R0, RZ, RZ, R56 ;  /* 0x000000ffff007224 */ /* 0x000fc600078e0038 */
[----:B------:R-:W-:Y:S01]  /*36a0*/  PRMT R88, R88, 0x5410, R42 ;  /* 0x0000541058587816 */ /* 0x000fe2000000002a */
[----:B------:R-:W-:Y:S01]  /*36b0*/  IMAD.MOV.U32 R42, RZ, RZ, R57 ;  /* 0x000000ffff2a7224 */ /* 0x000fe200078e0039 */
[----:B------:R-:W-:Y:S01]  /*36c0*/  PRMT R138, R0, 0x7610, R138 ;  /* 0x00007610008a7816 */ /* 0x000fe2000000008a */
[----:B------:R-:W-:-:S03]  /*36d0*/  IMAD.MOV.U32 R0, RZ, RZ, R46 ;  /* 0x000000ffff007224 */ /* 0x000fc600078e002e */
[----:B------:R-:W-:Y:S01]  /*36e0*/  PRMT R138, R138, 0x5410, R42 ;  /* 0x000054108a8a7816 */ /* 0x000fe2000000002a */
[----:B------:R-:W-:Y:S01]  /*36f0*/  IMAD.MOV.U32 R42, RZ, RZ, R58 ;  /* 0x000000ffff2a7224 */ /* 0x000fe200078e003a */
[----:B------:R-:W-:Y:S02]  /*3700*/  PRMT R89, R0, 0x7610, R89 ;  /* 0x0000761000597816 */ /* 0x000fe40000000059 */
[----:B------:R-:W-:Y:S02]  /*3710*/  MOV R0, R49 ;  /* 0x0000003100007202 */ /* 0x000fe40000000f00 */
[----:B------:R-:W-:Y:S01]  /*3720*/  PRMT R89, R89, 0x5410, R41 ;  /* 0x0000541059597816 */ /* 0x000fe20000000029 */
[----:B------:R-:W-:Y:S01]  /*3730*/  IMAD.MOV.U32 R41, RZ, RZ, R59 ;  /* 0x000000ffff297224 */ /* 0x000fe200078e003b */
[----:B------:R-:W-:Y:S01]  /*3740*/  PRMT R91, R40, 0x5410, R0 ;  /* 0x00005410285b7816 */ /* 0x000fe20000000000 */
[----:B------:R-:W-:Y:S02]  /*3750*/  IMAD.MOV.U32 R40, RZ, RZ, R64 ;  /* 0x000000ffff287224 */ /* 0x000fe400078e0040 */
[----:B------:R-:W-:Y:S01]  /*3760*/  IMAD.MOV.U32 R0, RZ, RZ, R65 ;  /* 0x000000ffff007224 */ /* 0x000fe200078e0041 */
[----:B------:R-:W-:-:S04]  /*3770*/  PRMT R139, R42, 0x5410, R41 ;  /* 0x000054102a8b7816 */ /* 0x000fc80000000029 */
[----:B------:R-:W-:Y:S01]  /*3780*/  PRMT R160, R40, 0x5410, R0 ;  /* 0x0000541028a07816 */ /* 0x000fe20000000000 */
[----:B------:R-:W-:Y:S06]  /*3790*/  @!P2 BRA `(.L_x_2876) ;  /* 0x000000000004a947 */ /* 0x000fec0003800000 */
[----:B------:R-:W-:Y:S01]  /*37a0*/  BPT.TRAP 0x1 ;  /* 0x000000040000795c */ /* 0x000fe20000300000 */
.L_x_2876:
[----:B------:R-:W-:Y:S01]  /*37b0*/  LEA R0, R19, R18, 0x3 ;  /* 0x0000001213007211 */ /* 0x000fe200078e18ff */
[----:B------:R-:W-:Y:S01]  /*37c0*/  BSSY B1, `(.L_x_2877) ;  /* 0x0000004000017945 */ /* 0x000fe20003800000 */
[----:B------:R-:W-:-:S04]  /*37d0*/  SHF.L.U32 R115, R219, 0x1f, RZ ;  /* 0x0000001fdb737819 */ /* 0x000fc800000006ff */
[----:B------:R-:W0:Y:S02]  /*37e0*/  SYNCS.PHASECHK.TRANS64.TRYWAIT P6, [R0+URZ+0x38890], R115 ;  /* 0x03889073000075a7 */ /* 0x000e2400080c017f */
[----:B0-----:R-:W-:Y:S05]  /*37f0*/  @!P6 BRA `(.L_x_2878) ;  /* 0x000002c000b8e947 */ /* 0x001fea0003800000 */
.L_x_3292:
[----:B------:R-:W-:Y:S05]  /*3800*/  BSYNC B1 ;  /* 0x0000000000017941 */ /* 0x000fea0003800000 */
.L_x_2877:
        /* <DEDUP_REMOVED lines=14> */
[--C-:B------:R-:W-:Y:S01]  /*38f0*/  HADD2.F32 R126, -RZ, R43.reuse.H1_H1 ;  /* 0x3000002bff7e7230 */ /* 0x100fe20000004100 */
[----:B------:R-:W-:Y:S01]  /*3900*/  SHF.R.U32.HI R127, RZ, 0x10, R127 ;  /* 0x00000010ff7f7819 */ /* 0x000fe2000001167f */
[----:B------:R-:W-:Y:S02]  /*3910*/  HADD2.F32 R154, -RZ, R43.H0_H0 ;  /* 0x2000002bff9a7230 */ /* 0x000fe40000004100 */
[----:B------:R-:W-:Y:S02]  /*3920*/  HADD2.F32 R155, -RZ, R125.H0_H0 ;  /* 0x2000007dff9b7230 */ /* 0x000fe40000004100 */
[----:B------:R-:W-:-:S02]  /*3930*/  HADD2.F32 R127, -RZ, R127.H0_H0 ;  /* 0x2000007fff7f7230 */ /* 0x000fc40000004100 */
[----:B------:R-:W-:Y:S02]  /*3940*/  HADD2.F32 R143, -RZ, R143.H0_H0 ;  /* 0x2000008fff8f7230 */ /* 0x000fe40000004100 */
[----:B------:R-:W-:Y:S01]  /*3950*/  FMUL.FTZ R41, R152, R155 ;  /* 0x0000009b98297220 */ /* 0x000fe20000410000 */
[----:B------:R-:W-:Y:S02]  /*3960*/  HADD2.F32 R125, -RZ, R124.H0_H0 ;  /* 0x2000007cff7d7230 */ /* 0x000fe40000004100 */
[----:B------:R-:W-:Y:S01]  /*3970*/  FMUL.FTZ R43, R126, R127 ;  /* 0x0000007f7e2b7220 */ /* 0x000fe20000410000 */
[----:B------:R-:W-:Y:S01]  /*3980*/  FMUL.FTZ R155, R156, R155 ;  /* 0x0000009b9c9b7220 */ /* 0x000fe20000410000 */
[----:B------:R-:W-:Y:S01]  /*3990*/  FMUL.FTZ R127, R154, R127 ;  /* 0x0000007f9a7f7220 */ /* 0x000fe20000410000 */
[----:B------:R-:W-:Y:S01]  /*39a0*/  FFMA.FTZ R41, R156, R143, -R41 ;  /* 0x0000008f9c297223 */ /* 0x000fe20000010829 */
[----:B------:R-:W-:Y:S01]  /*39b0*/  FFMA.FTZ R43, R154, R125, -R43 ;  /* 0x0000007d9a2b7223 */ /* 0x000fe2000001082b */
[----:B------:R-:W-:Y:S01]  /*39c0*/  FFMA.FTZ R124, R152, R143, R155 ;  /* 0x0000008f987c7223 */ /* 0x000fe2000001009b */
[----:B------:R-:W-:Y:S01]  /*39d0*/  FFMA.FTZ R126, R126, R125, R127 ;  /* 0x0000007d7e7e7223 */ /* 0x000fe2000001007f */
[----:B------:R-:W-:-:S02]  /*39e0*/  HADD2.F32 R127, -RZ, R159.H0_H0 ;  /* 0x2000009fff7f7230 */ /* 0x000fc40000004100 */
[--C-:B------:R-:W-:Y:S01]  /*39f0*/  HADD2.F32 R152, -RZ, R40.reuse.H1_H1 ;  /* 0x30000028ff987230 */ /* 0x100fe20000004100 */
[----:B------:R-:W-:Y:S01]  /*3a00*/  F2FP.F16.F32.PACK_AB R41, R124, R41 ;  /* 0x000000297c29723e */ /* 0x000fe200000000ff */
[----:B------:R-:W-:Y:S01]  /*3a10*/  HADD2.F32 R154, -RZ, R40.H0_H0 ;  /* 0x20000028ff9a7230 */ /* 0x000fe20000004100 */
[----:B------:R-:W-:Y:S01]  /*3a20*/  F2FP.F16.F32.PACK_AB R43, R126, R43 ;  /* 0x0000002b7e2b723e */ /* 0x000fe200000000ff */
[----:B------:R-:W-:Y:S02]  /*3a30*/  HADD2.F32 R125, -RZ, R159.H1_H1 ;  /* 0x3000009fff7d7230 */ /* 0x000fe40000004100 */
[-C--:B------:R-:W-:Y:S01]  /*3a40*/  FMUL.FTZ R155, R152, R127.reuse ;  /* 0x0000007f989b7220 */ /* 0x080fe20000410000 */
[----:B------:R-:W-:Y:S02]  /*3a50*/  HADD2.F32 R40, -RZ, R42.H1_H1 ;  /* 0x3000002aff287230 */ /* 0x000fe40000004100 */
[----:B------:R-:W-:Y:S01]  /*3a60*/  FMUL.FTZ R159, R154, R127 ;  /* 0x0000007f9a9f7220 */ /* 0x000fe20000410000 */
[----:B------:R-:W-:-:S02]  /*3a70*/  HADD2.F32 R143, -RZ, R157.H0_H0 ;  /* 0x2000009dff8f7230 */ /* 0x000fc40000004100 */
[----:B------:R-:W-:Y:S02]  /*3a80*/  HADD2.F32 R42, -RZ, R42.H0_H0 ;  /* 0x2000002aff2a7230 */ /* 0x000fe40000004100 */
[----:B------:R-:W-:Y:S01]  /*3a90*/  FMUL.FTZ R127, R40, R125 ;  /* 0x0000007d287f7220 */ /* 0x000fe20000410000 */
[----:B------:R-:W-:Y:S02]  /*3aa0*/  HADD2.F32 R157, -RZ, R157.H1_H1 ;  /* 0x3000009dff9d7230 */ /* 0x000fe40000004100 */
        /* <DEDUP_REMOVED lines=8> */
.L_x_2884:
[----:B------:R-:W-:Y:S05]  /*3b30*/  BSYNC B3 ;  /* 0x0000000000037941 */ /* 0x000fea0003800000 */
.L_x_2883:
[----:B------:R-:W-:Y:S02]  /*3b40*/  ULDC.64 UR4, c[0x0][0x208] ;  /* 0x0000820000047ab9 */ /* 0x000fe40000000a00 */
[----:B--2---:R1:W-:Y:S03]  /*3b50*/  STG.E.128 desc[UR4][R60.64], R40 ;  /* 0x000000283c007986 */ /* 0x0043e6000c101d04 */
.L_x_2882:
[----:B------:R-:W-:Y:S05]  /*3b60*/  BSYNC B2 ;  /* 0x0000000000027941 */ /* 0x000fea0003800000 */
.L_x_2881:
        /* <DEDUP_REMOVED lines=48> */
.L_x_2888:
[----:B------:R-:W-:Y:S05]  /*3e70*/  BSYNC B3 ;  /* 0x0000000000037941 */ /* 0x000fea0003800000 */
.L_x_2887:
[----:B------:R-:W-:Y:S02]  /*3e80*/  ULDC.64 UR4, c[0x0][0x208] ;  /* 0x0000820000047ab9 */ /* 0x000fe40000000a00 */
[----:B--2---:R2:W-:Y:S03]  /*3e90*/  STG.E.128 desc[UR4][R60.64+0x80], R40 ;  /* 0x000080283c007986 */ /* 0x0045e6000c101d04 */
.L_x_2886:
[----:B------:R-:W-:Y:S05]  /*3ea0*/  BSYNC B2 ;  /* 0x0000000000027941 */ /* 0x000fea0003800000 */
.L_x_2885:
        /* <DEDUP_REMOVED lines=48> */
.L_x_2892:
[----:B------:R-:W-:Y:S05]  /*41b0*/  BSYNC B3 ;  /* 0x0000000000037941 */ /* 0x000fea0003800000 */
.L_x_2891:
[----:B------:R-:W-:Y:S02]  /*41c0*/  ULDC.64 UR4, c[0x0][0x208] ;  /* 0x0000820000047ab9 */ /* 0x000fe40000000a00 */
[----:B--2---:R3:W-:Y:S03]  /*41d0*/  STG.E.128 desc[UR4][R60.64+0x100], R40 ;  /* 0x000100283c007986 */ /* 0x0047e6000c101d04 */
.L_x_2890:
[----:B------:R-:W-:Y:S05]  /*41e0*/  BSYNC B2 ;  /* 0x0000000000027941 */ /* 0x000fea0003800000 */
.L_x_2889:
[----:B------:R-:W-:-:S13]  /*41f0*/  ISETP.NE.AND P3, PT, R8, RZ, PT ;  /* 0x000000ff0800720c */ /* 0x000fda0003f65270 */
[----:B------:R-:W-:Y:S05]  /*4200*/  @!P3 BRA `(.L_x_2880) ;  /* 0x0000000000c0b947 */ /* 0x000fea0003800000 */
[----:B-123--:R1:W2:Y:S01]  /*4210*/  LDS.128 R40, [R4+0x2bc00] ;  /* 0x02bc000004287984 */ /* 0x00e2a20000000c00 */
[----:B------:R-:W-:Y:S01]  /*4220*/  ISETP.GE.AND P3, PT, R216, R116, PT ;  /* 0x00000074d800720c */ /* 0x000fe20003f66270 */
[----:B------:R-:W-:-:S12]  /*4230*/  BSSY B2, `(.L_x_2893) ;  /* 0x000002b000027945 */ /* 0x000fd80003800000 */
[----:B-1----:R-:W-:Y:S05]  /*4240*/  @P3 BRA `(.L_x_2894) ;  /* 0x0000000000a43947 */ /* 0x002fea0003800000 */
[--C-:B------:R-:W-:Y:S01]  /*4250*/  SHF.R.U64 R84, R84, 0x10, R85.reuse ;  /* 0x0000001054547819 */ /* 0x100fe20000001255 */
[----:B--2---:R-:W-:Y:S01]  /*4260*/  HADD2.F32 R87, -RZ, R41.H1_H1 ;  /* 0x30000029ff577230 */ /* 0x004fe20000004100 */
[----:B------:R-:W-:Y:S01]  /*4270*/  SHF.R.U32.HI R85, RZ, 0x10, R85 ;  /* 0x00000010ff557819 */ /* 0x000fe20000011655 */
[----:B------:R-:W-:Y:S01]  /*4280*/  HADD2.F32 R86, -RZ, R43.H1_H1 ;  /* 0x3000002bff567230 */ /* 0x000fe20000004100 */
[--C-:B------:R-:W-:Y:S01]  /*4290*/  SHF.R.U64 R82, R82, 0x10, R83.reuse ;  /* 0x0000001052527819 */ /* 0x100fe20000001253 */
[----:B------:R-:W-:Y:S01]  /*42a0*/  HADD2.F32 R84, -RZ, R84.H0_H0 ;  /* 0x20000054ff547230 */ /* 0x000fe20000004100 */
[----:B------:R-:W-:Y:S01]  /*42b0*/  SHF.R.U32.HI R83, RZ, 0x10, R83 ;  /* 0x00000010ff537819 */ /* 0x000fe20000011653 */
[----:B------:R-:W-:Y:S02]  /*42c0*/  HADD2.F32 R85, -RZ, R85.H0_H0 ;  /* 0x20000055ff557230 */ /* 0x000fe40000004100 */
[----:B------:R-:W-:Y:S02]  /*42d0*/  HADD2.F32 R41, -RZ, R41.H0_H0 ;  /* 0x20000029ff297230 */ /* 0x000fe40000004100 */
[----:B------:R-:W-:Y:S01]  /*42e0*/  FMUL.FTZ R94, R87, R84 ;  /* 0x00000054575e7220 */ /* 0x000fe20000410000 */
[----:B------:R-:W-:-:S02]  /*42f0*/  HADD2.F32 R92, -RZ, R43.H0_H0 ;  /* 0x2000002bff5c7230 */ /* 0x000fc40000004100 */
[-C--:B------:R-:W-:Y:S01]  /*4300*/  FMUL.FTZ R43, R86, R85.reuse ;  /* 0x00000055562b7220 */ /* 0x080fe20000410000 */
[----:B------:R-:W-:Y:S02]  /*4310*/  HADD2.F32 R82, -RZ, R82.H0_H0 ;  /* 0x20000052ff527230 */ /* 0x000fe40000004100 */
[C---:B------:R-:W-:Y:S01]  /*4320*/  FMUL.FTZ R84, R41.reuse, R84 ;  /* 0x0000005429547220 */ /* 0x040fe20000410000 */
[----:B------:R-:W-:Y:S02]  /*4330*/  HADD2.F32 R83, -RZ, R83.H0_H0 ;  /* 0x20000053ff537230 */ /* 0x000fe40000004100 */
[----:B------:R-:W-:Y:S01]  /*4340*/  FMUL.FTZ R85, R92, R85 ;  /* 0x000000555c557220 */ /* 0x000fe20000410000 */
[-C--:B------:R-:W-:Y:S01]  /*4350*/  FFMA.FTZ R94, R41, R82.reuse, -R94 ;  /* 0x00000052295e7223 */ /* 0x080fe2000001085e */
[----:B------:R-:W-:Y:S02]  /*4360*/  FFMA.FTZ R87, R87, R82, R84 ;  /* 0x0000005257577223 */ /* 0x000fe40000010054 */
[----:B------:R-:W-:Y:S01]  /*4370*/  FFMA.FTZ R86, R86, R83, R85 ;  /* 0x0000005356567223 */ /* 0x000fe20000010055 */
[----:B------:R-:W-:-:S02]  /*4380*/  HADD2.F32 R85, -RZ, R164.H0_H0 ;  /* 0x200000a4ff557230 */ /* 0x000fc40000004100 */
[----:B------:R-:W-:Y:S01]  /*4390*/  FFMA.FTZ R43, R92, R83, -R43 ;  /* 0x000000535c2b7223 */ /* 0x000fe2000001082b */
[--C-:B------:R-:W-:Y:S02]  /*43a0*/  HADD2.F32 R82, -RZ, R40.reuse.H1_H1 ;  /* 0x30000028ff527230 */ /* 0x100fe40000004100 */
[----:B------:R-:W-:Y:S02]  /*43b0*/  HADD2.F32 R84, -RZ, R40.H0_H0 ;  /* 0x20000028ff547230 */ /* 0x000fe40000004100 */
[----:B------:R-:W-:Y:S02]  /*43c0*/  HADD2.F32 R83, -RZ, R164.H1_H1 ;  /* 0x300000a4ff537230 */ /* 0x000fe40000004100 */
[-C--:B------:R-:W-:Y:S01]  /*43d0*/  FMUL.FTZ R93, R82, R85.reuse ;  /* 0x00000055525d7220 */ /* 0x080fe20000410000 */
[--C-:B------:R-:W-:Y:S02]  /*43e0*/  HADD2.F32 R40, -RZ, R42.reuse.H1_H1 ;  /* 0x3000002aff287230 */ /* 0x100fe40000004100 */
[----:B------:R-:W-:Y:S01]  /*43f0*/  FMUL.FTZ R85, R84, R85 ;  /* 0x0000005554557220 */ /* 0x000fe20000410000 */
[----:B------:R-:W-:Y:S01]  /*4400*/  HADD2.F32 R41, -RZ, R163.H1_H1 ;  /* 0x300000a3ff297230 */ /* 0x000fe20000004100 */
[----:B------:R-:W-:Y:S01]  /*4410*/  F2FP.F16.F32.PACK_AB R43, R86, R43 ;  /* 0x0000002b562b723e */ /* 0x000fe200000000ff */
[----:B------:R-:W-:-:S02]  /*4420*/  HADD2.F32 R42, -RZ, R42.H0_H0 ;  /* 0x2000002aff2a7230 */ /* 0x000fc40000004100 */
[----:B------:R-:W-:Y:S01]  /*4430*/  FMUL.FTZ R95, R40, R83 ;  /* 0x00000053285f7220 */ /* 0x000fe20000410000 */
[----:B------:R-:W-:Y:S02]  /*4440*/  HADD2.F32 R163, -RZ, R163.H0_H0 ;  /* 0x200000a3ffa37230 */ /* 0x000fe40000004100 */
[-C--:B------:R-:W-:Y:S01]  /*4450*/  FFMA.FTZ R84, R84, R41.reuse, -R93 ;  /* 0x0000002954547223 */ /* 0x080fe2000001085d */
[----:B------:R-:W-:Y:S01]  /*4460*/  FFMA.FTZ R85, R82, R41, R85 ;  /* 0x0000002952557223 */ /* 0x000fe20000010055 */
[C---:B------:R-:W-:Y:S01]  /*4470*/  FMUL.FTZ R83, R42.reuse, R83 ;  /* 0x000000532a537220 */ /* 0x040fe20000410000 */
[----:B------:R-:W-:Y:S01]  /*4480*/  F2FP.F16.F32.PACK_AB R41, R87, R94 ;  /* 0x0000005e5729723e */ /* 0x000fe200000000ff */
[-C--:B------:R-:W-:Y:S02]  /*4490*/  FFMA.FTZ R95, R42, R163.reuse, -R95 ;  /* 0x000000a32a5f7223 */ /* 0x080fe4000001085f */
[----:B------:R-:W-:Y:S01]  /*44a0*/  FFMA.FTZ R40, R40, R163, R83 ;  /* 0x000000a328287223 */ /* 0x000fe20000010053 */
[----:B------:R-:W-:-:S04]  /*44b0*/  F2FP.F16.F32.PACK_AB R84, R85, R84 ;  /* 0x000000545554723e */ /* 0x000fc800000000ff */
[----:B------:R-:W-:Y:S01]  /*44c0*/  F2FP.F16.F32.PACK_AB R42, R40, R95 ;  /* 0x0000005f282a723e */ /* 0x000fe200000000ff */
[----:B------:R-:W-:-:S07]  /*44d0*/  IMAD.MOV.U32 R40, RZ, RZ, R84 ;  /* 0x000000ffff287224 */ /* 0x000fce00078e0054 */
.L_x_2894:
[----:B------:R-:W-:Y:S05]  /*44e0*/  BSYNC B2 ;  /* 0x0000000000027941 */ /* 0x000fea0003800000 */
.L_x_2893:
[----:B------:R-:W-:Y:S02]  /*44f0*/  ULDC.64 UR4, c[0x0][0x208] ;  /* 0x0000820000047ab9 */ /* 0x000fe40000000a00 */
[----:B--2---:R4:W-:Y:S03]  /*4500*/  STG.E.128 desc[UR4][R60.64+0x180], R40 ;  /* 0x000180283c007986 */ /* 0x0049e6000c101d04 */
.L_x_2880:
[----:B------:R-:W-:Y:S05]  /*4510*/  BSYNC B1 ;  /* 0x0000000000017941 */ /* 0x000fea0003800000 */
.L_x_2879:
        /* <DEDUP_REMOVED lines=9> */
[----:B------:R-:W-:Y:S01]  /*45b0*/  SHF.R.U64 R84, R78, 0x10, R79 ;  /* 0x000000104e547819 */ /* 0x000fe2000000124f */
[----:B--2---:R-:W-:Y:S01]  /*45c0*/  IMAD.MOV.U32 R61, RZ, RZ, R43 ;  /* 0x000000ffff3d7224 */ /* 0x004fe200078e002b */
[--C-:B------:R-:W-:Y:S01]  /*45d0*/  SHF.R.U64 R78, R80, 0x10, R81.reuse ;  /* 0x00000010504e7819 */ /* 0x100fe20000001251 */
[--C-:B------:R-:W-:Y:S01]  /*45e0*/  HADD2.F32 R43, -RZ, R41.reuse.H1_H1 ;  /* 0x30000029ff2b7230 */ /* 0x100fe20000004100 */
[----:B------:R-:W-:Y:S02]  /*45f0*/  SHF.R.U32.HI R82, RZ, 0x10, R81 ;  /* 0x00000010ff527819 */ /* 0x000fe40000011651 */
[----:B------:R-:W-:Y:S01]  /*4600*/  MOV R60, R40 ;  /* 0x00000028003c7202 */ /* 0x000fe20000000f00 */
[----:B------:R-:W-:Y:S01]  /*4610*/  HADD2.F32 R81, -RZ, R78.H0_H0 ;  /* 0x2000004eff517230 */ /* 0x000fe20000004100 */
[----:B------:R-:W-:Y:S01]  /*4620*/  SHF.R.U32.HI R83, RZ, 0x10, R79 ;  /* 0x00000010ff537819 */ /* 0x000fe2000001164f */
[----:B------:R-:W-:Y:S02]  /*4630*/  HADD2.F32 R40, -RZ, R41.H0_H0 ;  /* 0x20000029ff287230 */ /* 0x000fe40000004100 */
[----:B------:R-:W-:-:S02]  /*4640*/  HADD2.F32 R82, -RZ, R82.H0_H0 ;  /* 0x20000052ff527230 */ /* 0x000fc40000004100 */
[-C--:B------:R-:W-:Y:S01]  /*4650*/  FMUL.FTZ R41, R43, R81.reuse ;  /* 0x000000512b297220 */ /* 0x080fe20000410000 */
[--C-:B------:R-:W-:Y:S02]  /*4660*/  HADD2.F32 R78, -RZ, R61.reuse.H1_H1 ;  /* 0x3000003dff4e7230 */ /* 0x100fe40000004100 */
[----:B------:R-:W-:Y:S02]  /*4670*/  HADD2.F32 R61, -RZ, R61.H0_H0 ;  /* 0x2000003dff3d7230 */ /* 0x000fe40000004100 */
[----:B------:R-:W-:Y:S02]  /*4680*/  HADD2.F32 R79, -RZ, R84.H0_H0 ;  /* 0x20000054ff4f7230 */ /* 0x000fe40000004100 */
[----:B------:R-:W-:Y:S01]  /*4690*/  FMUL.FTZ R84, R40, R81 ;  /* 0x0000005128547220 */ /* 0x000fe20000410000 */
[----:B------:R-:W-:Y:S02]  /*46a0*/  HADD2.F32 R80, -RZ, R83.H0_H0 ;  /* 0x20000053ff507230 */ /* 0x000fe40000004100 */
[-C--:B------:R-:W-:Y:S01]  /*46b0*/  FMUL.FTZ R86, R78, R82.reuse ;  /* 0x000000524e567220 */ /* 0x080fe20000410000 */
[----:B------:R-:W-:Y:S01]  /*46c0*/  FMUL.FTZ R81, R61, R82 ;  /* 0x000000523d517220 */ /* 0x000fe20000410000 */
[-C--:B------:R-:W-:Y:S01]  /*46d0*/  FFMA.FTZ R40, R40, R79.reuse, -R41 ;  /* 0x0000004f28287223 */ /* 0x080fe20000010829 */
[----:B------:R-:W-:Y:S01]  /*46e0*/  FFMA.FTZ R41, R43, R79, R84 ;  /* 0x0000004f2b297223 */ /* 0x000fe20000010054 */
[-C--:B------:R-:W-:Y:S01]  /*46f0*/  FFMA.FTZ R43, R61, R80.reuse, -R86 ;  /* 0x000000503d2b7223 */ /* 0x080fe20000010856 */
[----:B------:R-:W-:Y:S01]  /*4700*/  FFMA.FTZ R80, R78, R80, R81 ;  /* 0x000000504e507223 */ /* 0x000fe20000010051 */
[----:B------:R-:W-:-:S02]  /*4710*/  HADD2.F32 R79, -RZ, R162.H1_H1 ;  /* 0x300000a2ff4f7230 */ /* 0x000fc40000004100 */
[----:B------:R-:W-:Y:S01]  /*4720*/  HADD2.F32 R162, -RZ, R162.H0_H0 ;  /* 0x200000a2ffa27230 */ /* 0x000fe20000004100 */
[----:B------:R-:W-:Y:S01]  /*4730*/  F2FP.F16.F32.PACK_AB R41, R41, R40 ;  /* 0x000000282929723e */ /* 0x000fe200000000ff */
[----:B------:R-:W-:Y:S01]  /*4740*/  HADD2.F32 R81, -RZ, R161.H1_H1 ;  /* 0x300000a1ff517230 */ /* 0x000fe20000004100 */
[----:B------:R-:W-:Y:S01]  /*4750*/  F2FP.F16.F32.PACK_AB R43, R80, R43 ;  /* 0x0000002b502b723e */ /* 0x000fe200000000ff */
[----:B------:R-:W-:Y:S02]  /*4760*/  HADD2.F32 R61, -RZ, R60.H1_H1 ;  /* 0x3000003cff3d7230 */ /* 0x000fe40000004100 */
[----:B------:R-:W-:Y:S02]  /*4770*/  HADD2.F32 R78, -RZ, R42.H1_H1 ;  /* 0x3000002aff4e7230 */ /* 0x000fe40000004100 */
[----:B------:R-:W-:Y:S02]  /*4780*/  HADD2.F32 R60, -RZ, R60.H0_H0 ;  /* 0x2000003cff3c7230 */ /* 0x000fe40000004100 */
[----:B------:R-:W-:Y:S01]  /*4790*/  FMUL.FTZ R83, R61, R162 ;  /* 0x000000a23d537220 */ /* 0x000fe20000410000 */
[----:B------:R-:W-:-:S02]  /*47a0*/  HADD2.F32 R42, -RZ, R42.H0_H0 ;  /* 0x2000002aff2a7230 */ /* 0x000fc40000004100 */
[----:B------:R-:W-:Y:S01]  /*47b0*/  FMUL.FTZ R85, R78, R81 ;  /* 0x000000514e557220 */ /* 0x000fe20000410000 */
[----:B------:R-:W-:Y:S02]  /*47c0*/  HADD2.F32 R161, -RZ, R161.H0_H0 ;  /* 0x200000a1ffa17230 */ /* 0x000fe40000004100 */
[C---:B------:R-:W-:Y:S01]  /*47d0*/  FMUL.FTZ R162, R60.reuse, R162 ;  /* 0x000000a23ca27220 */ /* 0x040fe20000410000 */
[----:B------:R-:W-:Y:S01]  /*47e0*/  FFMA.FTZ R83, R60, R79, -R83 ;  /* 0x0000004f3c537223 */ /* 0x000fe20000010853 */
[C---:B------:R-:W-:Y:S02]  /*47f0*/  FMUL.FTZ R81, R42.reuse, R81 ;  /* 0x000000512a517220 */ /* 0x040fe40000410000 */
[----:B------:R-:W-:Y:S01]  /*4800*/  FFMA.FTZ R162, R61, R79, R162 ;  /* 0x0000004f3da27223 */ /* 0x000fe200000100a2 */
[-C--:B------:R-:W-:Y:S01]  /*4810*/  FFMA.FTZ R85, R42, R161.reuse, -R85 ;  /* 0x000000a12a557223 */ /* 0x080fe20000010855 */
[----:B------:R-:W-:-:S03]  /*4820*/  FFMA.FTZ R78, R78, R161, R81 ;  /* 0x000000a14e4e7223 */ /* 0x000fc60000010051 */
[----:B------:R-:W-:Y:S02]  /*4830*/  F2FP.F16.F32.PACK_AB R40, R162, R83 ;  /* 0x00000053a228723e */ /* 0x000fe400000000ff */
[----:B------:R-:W-:-:S07]  /*4840*/  F2FP.F16.F32.PACK_AB R42, R78, R85 ;  /* 0x000000554e2a723e */ /* 0x000fce00000000ff */
.L_x_2900:
[----:B------:R-:W-:Y:S05]  /*4850*/  BSYNC B3 ;  /* 0x0000000000037941 */ /* 0x000fea0003800000 */
.L_x_2899:
[----:B------:R-:W-:Y:S02]  /*4860*/  ULDC.64 UR4, c[0x0][0x208] ;  /* 0x0000820000047ab9 */ /* 0x000fe40000000a00 */
[----:B--2---:R1:W-:Y:S03]  /*4870*/  STG.E.128 desc[UR4][R54.64], R40 ;  /* 0x0000002836007986 */ /* 0x0043e6000c101d04 */
.L_x_2898:
[----:B------:R-:W-:Y:S05]  /*4880*/  BSYNC B2 ;  /* 0x0000000000027941 */ /* 0x000fea0003800000 */
.L_x_2897:
        /* <DEDUP_REMOVED lines=36> */
[--C-:B------:R-:W-:Y:S02]  /*4ad0*/  HADD2.F32 R43, -RZ, R153.reuse.H0_H0 ;  /* 0x20000099ff2b7230 */ /* 0x100fe40000004100 */
[-C--:B------:R-:W-:Y:S01]  /*4ae0*/  FMUL.FTZ R61, R42, R75.reuse ;  /* 0x0000004b2a3d7220 */ /* 0x080fe20000410000 */
        /* <DEDUP_REMOVED lines=10> */
.L_x_2904:
[----:B------:R-:W-:Y:S05]  /*4b90*/  BSYNC B3 ;  /* 0x0000000000037941 */ /* 0x000fea0003800000 */
.L_x_2903:
[----:B------:R-:W-:Y:S02]  /*4ba0*/  ULDC.64 UR4, c[0x0][0x208] ;  /* 0x0000820000047ab9 */ /* 0x000fe40000000a00 */
[----:B--2---:R1:W-:Y:S03]  /*4bb0*/  STG.E.128 desc[UR4][R54.64+0x80], R40 ;  /* 0x0000802836007986 */ /* 0x0043e6000c101d04 */
.L_x_2902:
[----:B------:R-:W-:Y:S05]  /*4bc0*/  BSYNC B2 ;  /* 0x0000000000027941 */ /* 0x000fea0003800000 */
.L_x_2901:
        /* <DEDUP_REMOVED lines=28> */
[--C-:B------:R-:W-:Y:S02]  /*4d90*/  HADD2.F32 R61, -RZ, R147.reuse.H0_H0 ;  /* 0x20000093ff3d7230 */ /* 0x100fe40000004100 */
        /* <DEDUP_REMOVED lines=19> */
.L_x_2908:
[----:B------:R-:W-:Y:S05]  /*4ed0*/  BSYNC B3 ;  /* 0x0000000000037941 */ /* 0x000fea0003800000 */
.L_x_2907:
[----:B------:R-:W-:Y:S02]  /*4ee0*/  ULDC.64 UR4, c[0x0][0x208] ;  /* 0x0000820000047ab9 */ /* 0x000fe40000000a00 */
[----:B--2---:R1:W-:Y:S03]  /*4ef0*/  STG.E.128 desc[UR4][R54.64+0x100], R40 ;  /* 0x0001002836007986 */ /* 0x0043e6000c101d04 */
.L_x_2906:
[----:B------:R-:W-:Y:S05]  /*4f00*/  BSYNC B2 ;  /* 0x0000000000027941 */ /* 0x000fea0003800000 */
.L_x_2905:
        /* <DEDUP_REMOVED lines=47> */
.L_x_2910:
[----:B------:R-:W-:Y:S05]  /*5200*/  BSYNC B2 ;  /* 0x0000000000027941 */ /* 0x000fea0003800000 */
.L_x_2909:
[----:B------:R-:W-:Y:S02]  /*5210*/  ULDC.64 UR4, c[0x0][0x208] ;  /* 0x0000820000047ab9 */ /* 0x000fe40000000a00 */
[----:B--2---:R1:W-:Y:S03]  /*5220*/  STG.E.128 desc[UR4][R54.64+0x180], R40 ;  /* 0x0001802836007986 */ /* 0x0043e6000c101d04 */
.L_x_2896:
[----:B------:R-:W-:Y:S05]  /*5230*/  BSYNC B1 ;  /* 0x0000000000017941 */ /* 0x000fea0003800000 */
.L_x_2895:
        /* <DEDUP_REMOVED lines=9> */
[----:B--2---:R-:W-:Y:S01]  /*52d0*/  HADD2.F32 R55, -RZ, R43.H1_H1 ;  /* 0x3000002bff377230 */ /* 0x004fe20000004100 */
[----:B------:R-:W-:Y:S01]  /*52e0*/  MOV R54, R42 ;  /* 0x0000002a00367202 */ /* 0x000fe20000000f00 */
[----:B------:R-:W-:Y:S01]  /*52f0*/  HADD2.F32 R42, -RZ, R41.H1_H1 ;  /* 0x30000029ff2a7230 */ /* 0x000fe20000004100 */
[----:B------:R-:W-:Y:S01]  /*5300*/  SHF.R.U64 R60, R62, 0x10, R63 ;  /* 0x000000103e3c7819 */ /* 0x000fe2000000123f */
[----:B------:R-:W-:Y:S01]  /*5310*/  HADD2.F32 R61, -RZ, R61.H0_H0 ;  /* 0x2000003dff3d7230 */ /* 0x000fe20000004100 */
[----:B------:R-:W-:Y:S01]  /*5320*/  SHF.R.U32.HI R64, RZ, 0x10, R65 ;  /* 0x00000010ff407819 */ /* 0x000fe20000011641 */
[----:B------:R-:W-:Y:S01]  /*5330*/  HADD2.F32 R41, -RZ, R41.H0_H0 ;  /* 0x20000029ff297230 */ /* 0x000fe20000004100 */
[----:B------:R-:W-:Y:S01]  /*5340*/  SHF.R.U32.HI R62, RZ, 0x10, R63 ;  /* 0x00000010ff3e7819 */ /* 0x000fe2000001163f */
[----:B------:R-:W-:Y:S02]  /*5350*/  HADD2.F32 R60, -RZ, R60.H0_H0 ;  /* 0x2000003cff3c7230 */ /* 0x000fe40000004100 */
[----:B------:R-:W-:Y:S01]  /*5360*/  FMUL.FTZ R66, R42, R61 ;  /* 0x0000003d2a427220 */ /* 0x000fe20000410000 */
[----:B------:R-:W-:-:S02]  /*5370*/  HADD2.F32 R64, -RZ, R64.H0_H0 ;  /* 0x20000040ff407230 */ /* 0x000fc40000004100 */
[C---:B------:R-:W-:Y:S01]  /*5380*/  FMUL.FTZ R61, R41.reuse, R61 ;  /* 0x0000003d293d7220 */ /* 0x040fe20000410000 */
[----:B------:R-:W-:Y:S02]  /*5390*/  HADD2.F32 R43, -RZ, R43.H0_H0 ;  /* 0x2000002bff2b7230 */ /* 0x000fe40000004100 */
[----:B------:R-:W-:Y:S01]  /*53a0*/  FFMA.FTZ R66, R41, R60, -R66 ;  /* 0x0000003c29427223 */ /* 0x000fe20000010842 */
[----:B------:R-:W-:Y:S02]  /*53b0*/  HADD2.F32 R62, -RZ, R62.H0_H0 ;  /* 0x2000003eff3e7230 */ /* 0x000fe40000004100 */
[----:B------:R-:W-:Y:S01]  /*53c0*/  FMUL.FTZ R68, R55, R64 ;  /* 0x0000004037447220 */ /* 0x000fe20000410000 */
[----:B------:R-:W-:Y:S01]  /*53d0*/  FFMA.FTZ R65, R42, R60, R61 ;  /* 0x0000003c2a417223 */ /* 0x000fe2000001003d */
[C---:B------:R-:W-:Y:S01]  /*53e0*/  FMUL.FTZ R64, R43.reuse, R64 ;  /* 0x000000402b407220 */ /* 0x040fe20000410000 */
[--C-:B------:R-:W-:Y:S02]  /*53f0*/  HADD2.F32 R60, -RZ, R160.reuse.H0_H0 ;  /* 0x200000a0ff3c7230 */ /* 0x100fe40000004100 */
[----:B------:R-:W-:Y:S01]  /*5400*/  FFMA.FTZ R68, R43, R62, -R68 ;  /* 0x0000003e2b447223 */ /* 0x000fe20000010844 */
[----:B------:R-:W-:-:S02]  /*5410*/  HADD2.F32 R61, -RZ, R160.H1_H1 ;  /* 0x300000a0ff3d7230 */ /* 0x000fc40000004100 */
[----:B------:R-:W-:Y:S01]  /*5420*/  FFMA.FTZ R69, R55, R62, R64 ;  /* 0x0000003e37457223 */ /* 0x000fe20000010040 */
[----:B------:R-:W-:Y:S02]  /*5430*/  HADD2.F32 R41, -RZ, R40.H1_H1 ;  /* 0x30000028ff297230 */ /* 0x000fe40000004100 */
[----:B------:R-:W-:Y:S02]  /*5440*/  HADD2.F32 R42, -RZ, R54.H1_H1 ;  /* 0x30000036ff2a7230 */ /* 0x000fe40000004100 */
[----:B------:R-:W-:Y:S02]  /*5450*/  HADD2.F32 R40, -RZ, R40.H0_H0 ;  /* 0x20000028ff287230 */ /* 0x000fe40000004100 */
[----:B------:R-:W-:Y:S01]  /*5460*/  FMUL.FTZ R63, R41, R60 ;  /* 0x0000003c293f7220 */ /* 0x000fe20000410000 */
[----:B------:R-:W-:Y:S02]  /*5470*/  HADD2.F32 R54, -RZ, R54.H0_H0 ;  /* 0x20000036ff367230 */ /* 0x000fe40000004100 */
[----:B------:R-:W-:Y:S01]  /*5480*/  FMUL.FTZ R67, R42, R61 ;  /* 0x0000003d2a437220 */ /* 0x000fe20000410000 */
[----:B------:R-:W-:-:S02]  /*5490*/  HADD2.F32 R43, -RZ, R140.H0_H0 ;  /* 0x2000008cff2b7230 */ /* 0x000fc40000004100 */
[----:B------:R-:W-:Y:S01]  /*54a0*/  FMUL.FTZ R60, R40, R60 ;  /* 0x0000003c283c7220 */ /* 0x000fe20000410000 */
[----:B------:R-:W-:Y:S02]  /*54b0*/  HADD2.F32 R55, -RZ, R140.H1_H1 ;  /* 0x3000008cff377230 */ /* 0x000fe40000004100 */
        /* <DEDUP_REMOVED lines=9> */
.L_x_2915:
[----:B------:R-:W-:Y:S05]  /*5550*/  BSYNC B2 ;  /* 0x0000000000027941 */ /* 0x000fea0003800000 */
.L_x_2914:
[----:B------:R-:W-:Y:S02]  /*5560*/  ULDC.64 UR4, c[0x0][0x208] ;  /* 0x0000820000047ab9 */ /* 0x000fe40000000a00 */
[----:B--2---:R1:W-:Y:S03]  /*5570*/  STG.E.128 desc[UR4][R52.64], R40 ;  /* 0x0000002834007986 */ /* 0x0043e6000c101d04 */
.L_x_2913:
[----:B------:R-:W-:Y:S05]  /*5580*/  BSYNC B1 ;  /* 0x0000000000017941 */ /* 0x000fea0003800000 */
.L_x_2912:
        /* <DEDUP_REMOVED lines=48> */
.L_x_2919:
[----:B------:R-:W-:Y:S05]  /*5890*/  BSYNC B2 ;  /* 0x0000000000027941 */ /* 0x000fea0003800000 */
.L_x_2918:
[----:B------:R-:W-:Y:S02]  /*58a0*/  ULDC.64 UR4, c[0x0][0x208] ;  /* 0x0000820000047ab9 */ /* 0x000fe40000000a00 */
[----:B--2---:R1:W-:Y:S03]  /*58b0*/  STG.E.128 desc[UR4][R52.64+0x80], R40 ;  /* 0x0000802834007986 */ /* 0x0043e6000c101d04 */
.L_x_2917:
[----:B------:R-:W-:Y:S05]  /*58c0*/  BSYNC B1 ;  /* 0x0000000000017941 */ /* 0x000fea0003800000 */
.L_x_2916:
        /* <DEDUP_REMOVED lines=48> */
.L_x_2923:
[----:B------:R-:W-:Y:S05]  /*5bd0*/  BSYNC B2 ;  /* 0x0000000000027941 */ /* 0x000fea0003800000 */
.L_x_2922:
[----:B------:R-:W-:Y:S02]  /*5be0*/  ULDC.64 UR4, c[0x0][0x208] ;  /* 0x0000820000047ab9 */ /* 0x000fe40000000a00 */
[----:B--2---:R1:W-:Y:S03]  /*5bf0*/  STG.E.128 desc[UR4][R52.64+0x100], R40 ;  /* 0x0001002834007986 */ /* 0x0043e6000c101d04 */
.L_x_2921:
[----:B------:R-:W-:Y:S05]  /*5c00*/  BSYNC B1 ;  /* 0x0000000000017941 */ /* 0x000fea0003800000 */
.L_x_2920:
        /* <DEDUP_REMOVED lines=47> */
.L_x_2925:
[----:B------:R-:W-:Y:S05]  /*5f00*/  BSYNC B1 ;  /* 0x0000000000017941 */ /* 0x000fea0003800000 */
.L_x_2924:
[----:B------:R-:W-:Y:S02]  /*5f10*/  ULDC.64 UR4, c[0x0][0x208] ;  /* 0x0000820000047ab9 */ /* 0x000fe40000000a00 */
[----:B--2---:R1:W-:Y:S01]  /*5f20*/  STG.E.128 desc[UR4][R52.64+0x180], R40 ;  /* 0x0001802834007986 */ /* 0x0043e2000c101d04 */
[----:B------:R-:W-:Y:S05]  /*5f30*/  BRA `(.L_x_2911) ;  /* 0x0000004000887947 */ /* 0x000fea0003800000 */
.L_x_2869:
        /* <DEDUP_REMOVED lines=18> */
[----:B------:R-:W-:Y:S02]  /*6060*/  IADD3.X R41, R115, R21, RZ, P4, !PT ;  /* 0x0000001573297210 */ /* 0x000fe400027fe4ff */
[----:B------:R-:W-:Y:S02]  /*6070*/  CS2R R46, SRZ ;  /* 0x00000000002e7805 */ /* 0x000fe4000001ff00 */
[----:B------:R-:W-:-:S02]  /*6080*/  ISETP.GE.AND P4, PT, R213, R116, PT ;  /* 0x00000074d500720c */ /* 0x000fc40003f86270 */
[----:B------:R-:W-:Y:S02]  /*6090*/  CS2R R44, SRZ ;  /* 0x00000000002c7805 */ /* 0x000fe4000001ff00 */
[----:B------:R-:W-:Y:S02]  /*60a0*/  LEA.HI.X R57, R42, UR5, R43, 0x1, P3 ;  /* 0x000000052a397c11 */ /* 0x000fe400098f0c2b */
[----:B------:R-:W-:Y:S02]  /*60b0*/  CS2R R42, SRZ ;  /* 0x00000000002a7805 */ /* 0x000fe4000001ff00 */
[----:B------:R-:W-:Y:S02]  /*60c0*/  ISETP.GE.AND P3, PT, R16, R116, PT ;  /* 0x000000741000720c */ /* 0x000fe40003f66270 */
[----:B------:R-:W-:Y:S02]  /*60d0*/  CS2R R54, SRZ ;  /* 0x0000000000367805 */ /* 0x000fe4000001ff00 */
[----:B------:R-:W-:-:S02]  /*60e0*/  LEA R60, P2, R40, UR6, 0x1 ;  /* 0x00000006283c7c11 */ /* 0x000fc4000f8408ff */
[----:B------:R-:W-:Y:S02]  /*60f0*/  CS2R R52, SRZ ;  /* 0x0000000000347805 */ /* 0x000fe4000001ff00 */
[----:B------:R-:W-:Y:S02]  /*6100*/  CS2R R50, SRZ ;  /* 0x0000000000327805 */ /* 0x000fe4000001ff00 */
[----:B------:R-:W-:Y:S02]  /*6110*/  CS2R R48, SRZ ;  /* 0x0000000000307805 */ /* 0x000fe4000001ff00 */
[----:B------:R-:W-:Y:S02]  /*6120*/  LEA.HI.X R61, R40, UR7, R41, 0x1, P2 ;  /* 0x00000007283d7c11 */ /* 0x000fe400090f0c29 */
[----:B------:R-:W-:Y:S01]  /*6130*/  CS2R R40, SRZ ;  /* 0x0000000000287805 */ /* 0x000fe2000001ff00 */
[----:B------:R-:W-:Y:S02]  /*6140*/  ULDC.64 UR8, c[0x0][0x208] ;  /* 0x0000820000087ab9 */ /* 0x000fe40000000a00 */
[----:B------:R0:W5:Y:S04]  /*6150*/  @!P4 LDG.E.128 R48, desc[UR8][R60.64+0x80] ;  /* 0x000080083c30c981 */ /* 0x000168000c1e1d00 */
[----:B------:R0:W5:Y:S04]  /*6160*/  @!P3 LDG.E.128 R44, desc[UR8][R56.64] ;  /* 0x00000008382cb981 */ /* 0x000168000c1e1d00 */
[----:B------:R0:W5:Y:S04]  /*6170*/  @!P4 LDG.E.128 R40, desc[UR8][R56.64+0x80] ;  /* 0x000080083828c981 */ /* 0x000168000c1e1d00 */
[----:B------:R0:W5:Y:S02]  /*6180*/  @!P3 LDG.E.128 R52, desc[UR8][R60.64] ;  /* 0x000000083c34b981 */ /* 0x000164000c1e1d00 */
.L_x_2927:
[----:B------:R-:W-:Y:S05]  /*6190*/  BSYNC B1 ;  /* 0x0000000000017941 */ /* 0x000fea0003800000 */
.L_x_2926:
[----:B0----5:R-:W-:Y:S01]  /*61a0*/  IMAD.MOV.U32 R56, RZ, RZ, R42 ;  /* 0x000000ffff387224 */ /* 0x021fe200078e002a */
[----:B------:R-:W-:Y:S01]  /*61b0*/  BSSY B1, `(.L_x_2928) ;  /* 0x0000041000017945 */ /* 0x000fe20003800000 */
[----:B------:R-:W-:Y:S01]  /*61c0*/  IMAD.MOV.U32 R60, RZ, RZ, R40 ;  /* 0x000000ffff3c7224 */ /* 0x000fe200078e0028 */
[----:B------:R-:W-:Y:S01]  /*61d0*/  CS2R R62, SRZ ;  /* 0x00000000003e7805 */ /* 0x000fe2000001ff00 */
[----:B------:R-:W-:Y:S01]  /*61e0*/  IMAD.MOV.U32 R57, RZ, RZ, R43 ;  /* 0x000000ffff397224 */ /* 0x000fe200078e002b */
[----:B------:R-:W-:Y:S01]  /*61f0*/  PRMT R176, R176, 0x5410, R56 ;  /* 0x00005410b0b07816 */ /* 0x000fe20000000038 */
[----:B------:R-:W-:Y:S01]  /*6200*/  IMAD.MOV.U32 R56, RZ, RZ, R41 ;  /* 0x000000ffff387224 */ /* 0x000fe200078e0029 */
[----:B------:R-:W-:Y:S01]  /*6210*/  PRMT R177, R177, 0x5410, R60 ;  /* 0x00005410b1b17816 */ /* 0x000fe2000000003c */
[----:B------:R-:W-:Y:S01]  /*6220*/  IMAD.MOV.U32 R60, RZ, RZ, R44 ;  /* 0x000000ffff3c7224 */ /* 0x000fe200078e002c */
[----:B------:R-:W-:Y:S01]  /*6230*/  PRMT R178, R178, 0x5410, R57 ;  /* 0x00005410b2b27816 */ /* 0x000fe20000000039 */
[----:B------:R-:W-:Y:S01]  /*6240*/  VIADD R61, R212, 0x20 ;  /* 0x00000020d43d7836 */ /* 0x000fe20000000000 */
[----:B------:R-:W-:-:S02]  /*6250*/  MOV R57, R46 ;  /* 0x0000002e00397202 */ /* 0x000fc40000000f00 */
[----:B------:R-:W-:Y:S02]  /*6260*/  CS2R R66, SRZ ;  /* 0x0000000000427805 */ /* 0x000fe4000001ff00 */
[----:B------:R-:W-:Y:S01]  /*6270*/  PRMT R179, R56, 0x7610, R179 ;  /* 0x0000761038b37816 */ /* 0x000fe200000000b3 */
[----:B------:R-:W-:Y:S01]  /*6280*/  IMAD.MOV.U32 R56, RZ, RZ, R47 ;  /* 0x000000ffff387224 */ /* 0x000fe200078e002f */
[----:B------:R-:W-:Y:S01]  /*6290*/  PRMT R180, R57, 0x5410, R60 ;  /* 0x0000541039b47816 */ /* 0x000fe2000000003c */
[----:B------:R-:W-:Y:S01]  /*62a0*/  IMAD.MOV.U32 R57, RZ, RZ, R45 ;  /* 0x000000ffff397224 */ /* 0x000fe200078e002d */
[----:B------:R-:W-:Y:S01]  /*62b0*/  ISETP.GE.AND P3, PT, R61, R3, PT ;  /* 0x000000033d00720c */ /* 0x000fe20003f66270 */
[----:B------:R-:W-:Y:S01]  /*62c0*/  IMAD.MOV.U32 R60, RZ, RZ, R48 ;  /* 0x000000ffff3c7224 */ /* 0x000fe200078e0030 */
[----:B------:R-:W-:Y:S01]  /*62d0*/  PRMT R163, R56, 0x7610, R163 ;  /* 0x0000761038a37816 */ /* 0x000fe200000000a3 */
[----:B------:R-:W-:Y:S01]  /*62e0*/  IMAD.MOV.U32 R56, RZ, RZ, R50 ;  /* 0x000000ffff387224 */ /* 0x000fe200078e0032 */
[----:B------:R-:W-:-:S02]  /*62f0*/  PRMT R158, R57, 0x7610, R158 ;  /* 0x00007610399e7816 */ /* 0x000fc4000000009e */
[----:B------:R-:W-:Y:S02]  /*6300*/  CS2R R64, SRZ ;  /* 0x0000000000407805 */ /* 0x000fe4000001ff00 */
[----:B------:R-:W-:Y:S02]  /*6310*/  MOV R57, R51 ;  /* 0x0000003300397202 */ /* 0x000fe40000000f00 */
[----:B------:R-:W-:Y:S02]  /*6320*/  CS2R R70, SRZ ;  /* 0x0000000000467805 */ /* 0x000fe4000001ff00 */
        /* <DEDUP_REMOVED lines=10> */
[----:B------:R-:W-:Y:S01]  /*63d0*/  IMAD.MOV.U32 R57, RZ, RZ, R53 ;  /* 0x000000ffff397224 */ /* 0x000fe200078e0035 */
[----:B------:R-:W-:Y:S02]  /*63e0*/  CS2R R60, SRZ ;  /* 0x00000000003c7805 */ /* 0x000fe4000001ff00 */
        /* <DEDUP_REMOVED lines=29> */
.L_x_2929:
[----:B------:R-:W-:Y:S05]  /*65c0*/  BSYNC B1 ;  /* 0x0000000000017941 */ /* 0x000fea0003800000 */
.L_x_2928:
        /* <DEDUP_REMOVED lines=34> */
.L_x_2931:
[----:B------:R-:W-:Y:S05]  /*67f0*/  BSYNC B1 ;  /* 0x0000000000017941 */ /* 0x000fea0003800000 */
.L_x_2930:
[----:B------:R-:W2:Y:S01]  /*6800*/  LDL R0, [R1+0x58] ;  /* 0x0000580001007983 */ /* 0x000ea20000100800 */
[----:B------:R-:W-:Y:S01]  /*6810*/  PRMT R169, R169, 0x5410, R93 ;  /* 0x00005410a9a97816 */ /* 0x000fe2000000005d */
[----:B0-----:R-:W-:Y:S02]  /*6820*/  IMAD.MOV.U32 R88, RZ, RZ, R56 ;  /* 0x000000ffff587224 */ /* 0x001fe400078e0038 */
[----:B------:R-:W-:Y:S02]  /*6830*/  IMAD.MOV.U32 R89, RZ, RZ, R57 ;  /* 0x000000ffff597224 */ /* 0x000fe400078e0039 */
[----:B------:R-:W-:-:S03]  /*6840*/  IMAD.MOV.U32 R90, RZ, RZ, R62 ;  /* 0x000000ffff5a7224 */ /* 0x000fc600078e003e */
[----:B------:R-:W-:Y:S01]  /*6850*/  PRMT R168, R89, 0x5410, R88 ;  /* 0x0000541059a87816 */ /* 0x000fe20000000058 */
[----:B------:R-:W-:Y:S01]  /*6860*/  IMAD.MOV.U32 R89, RZ, RZ, R61 ;  /* 0x000000ffff597224 */ /* 0x000fe200078e003d */
[----:B------:R-:W-:Y:S01]  /*6870*/  PRMT R173, R173, 0x5410, R90 ;  /* 0x00005410adad7816 */ /* 0x000fe2000000005a */
[----:B------:R-:W-:Y:S01]  /*6880*/  IMAD.MOV.U32 R90, RZ, RZ, R66 ;  /* 0x000000ffff5a7224 */ /* 0x000fe200078e0042 */
[----:B------:R-:W-:Y:S02]  /*6890*/  MOV R88, R60 ;  /* 0x0000003c00587202 */ /* 0x000fe40000000f00 */
[----:B------:R-:W-:Y:S02]  /*68a0*/  PRMT R174, R89, 0x7610, R174 ;  /* 0x0000761059ae7816 */ /* 0x000fe400000000ae */
[----:B------:R-:W-:Y:S01]  /*68b0*/  PRMT R170, R90, 0x7610, R170 ;  /* 0x000076105aaa7816 */ /* 0x000fe200000000aa */
[----:B------:R-:W-:Y:S01]  /*68c0*/  IMAD.MOV.U32 R90, RZ, RZ, R70 ;  /* 0x000000ffff5a7224 */ /* 0x000fe200078e0046 */
[----:B------:R-:W-:-:S04]  /*68d0*/  MOV R89, R65 ;  /* 0x0000004100597202 */ /* 0x000fc80000000f00 */
[----:B------:R-:W-:Y:S02]  /*68e0*/  PRMT R175, R175, 0x5410, R90 ;  /* 0x00005410afaf7816 */ /* 0x000fe4000000005a */
[----:B-----5:R-:W-:-:S04]  /*68f0*/  MOV R90, R74 ;  /* 0x0000004a005a7202 */ /* 0x020fc80000000f00 */
[----:B------:R-:W-:Y:S01]  /*6900*/  PRMT R152, R90, 0x7610, R152 ;  /* 0x000076105a987816 */ /* 0x000fe20000000098 */
[----:B------:R-:W-:-:S05]  /*6910*/  IMAD.MOV.U32 R90, RZ, RZ, R75 ;  /* 0x000000ffff5a7224 */ /* 0x000fca00078e004b */
[----:B------:R-:W-:Y:S02]  /*6920*/  PRMT R152, R152, 0x5410, R90 ;  /* 0x0000541098987816 */ /* 0x000fe4000000005a */
[----:B------:R-:W-:Y:S02]  /*6930*/  MOV R90, R79 ;  /* 0x0000004f005a7202 */ /* 0x000fe40000000f00 */
[----:B--2---:R-:W-:Y:S02]  /*6940*/  R2UR UR4, R0 ;  /* 0x00000000000472ca */ /* 0x004fe400000e0000 */
[----:B------:R-:W-:-:S04]  /*6950*/  MOV R0, R59 ;  /* 0x0000003b00007202 */ /* 0x000fc80000000f00 */
[----:B------:R-:W-:Y:S01]  /*6960*/  PRMT R169, R0, 0x7610, R169 ;  /* 0x0000761000a97816 */ /* 0x000fe200000000a9 */
[----:B------:R-:W-:-:S05]  /*6970*/  IMAD.MOV.U32 R0, RZ, RZ, R63 ;  /* 0x000000ffff007224 */ /* 0x000fca00078e003f */
[----:B------:R-:W-:Y:S01]  /*6980*/  PRMT R172, R88, 0x5410, R0 ;  /* 0x0000541058ac7816 */ /* 0x000fe20000000000 */
[----:B------:R-:W-:Y:S01]  /*6990*/  IMAD.MOV.U32 R0, RZ, RZ, R67 ;  /* 0x000000ffff007224 */ /* 0x000fe200078e0043 */
[----:B------:R-:W-:Y:S01]  /*69a0*/  UISETP.NE.AND UP0, UPT, UR4, 0x3, UPT ;  /* 0x000000030400788c */ /* 0x000fe2000bf05270 */
[----:B------:R-:W-:-:S03]  /*69b0*/  IMAD.MOV.U32 R88, RZ, RZ, R64 ;  /* 0x000000ffff587224 */ /* 0x000fc600078e0040 */
[----:B------:R-:W-:Y:S01]  /*69c0*/  PRMT R170, R170, 0x5410, R0 ;  /* 0x00005410aaaa7816 */ /* 0x000fe20000000000 */
[----:B------:R-:W-:Y:S01]  /*69d0*/  IMAD.MOV.U32 R0, RZ, RZ, R71 ;  /* 0x000000ffff007224 */ /* 0x000fe200078e0047 */
[----:B------:R-:W-:Y:S01]  /*69e0*/  PRMT R171, R88, 0x5410, R89 ;  /* 0x0000541058ab7816 */ /* 0x000fe20000000059 */
[----:B------:R-:W-:Y:S01]  /*69f0*/  IMAD.MOV.U32 R88, RZ, RZ, R68 ;  /* 0x000000ffff587224 */ /* 0x000fe200078e0044 */
[----:B------:R-:W-:Y:S01]  /*6a00*/  PLOP3.LUT P2, PT, PT, PT, UP0, 0x80, 0x0 ;  /* 0x000000000000781c */ /* 0x000fe20003f4f008 */
        /* <DEDUP_REMOVED lines=8> */
[----:B------:R-:W-:-:S03]  /*6a90*/  IMAD.MOV.U32 R0, RZ, RZ, R82 ;  /* 0x000000ffff007224 */ /* 0x000fc600078e0052 */
[----:B------:R-:W-:Y:S01]  /*6aa0*/  PRMT R153, R89, 0x5410, R88 ;  /* 0x0000541059997816 */ /* 0x000fe20000000058 */
[----:B------:R-:W-:Y:S01]  /*6ab0*/  IMAD.MOV.U32 R89, RZ, RZ, R76 ;  /* 0x000000ffff597224 */ /* 0x000fe200078e004c */
[----:B------:R-:W-:Y:S01]  /*6ac0*/  PRMT R154, R0, 0x7610, R154 ;  /* 0x00007610009a7816 */ /* 0x000fe2000000009a */
[----:B------:R-:W-:Y:S01]  /*6ad0*/  IMAD.MOV.U32 R88, RZ, RZ, R77 ;  /* 0x000000ffff587224 */ /* 0x000fe200078e004d */
[----:B------:R-:W-:Y:S01]  /*6ae0*/  PRMT R156, R156, 0x5410, R90 ;  /* 0x000054109c9c7816 */ /* 0x000fe2000000005a */
[----:B------:R-:W-:Y:S02]  /*6af0*/  IMAD.MOV.U32 R0, RZ, RZ, R81 ;  /* 0x000000ffff007224 */ /* 0x000fe400078e0051 */
        /* <DEDUP_REMOVED lines=9> */
[----:B------:R-:W-:Y:S02]  /*6b90*/  PRMT R166, R90, 0x5410, R89 ;  /* 0x000054105aa67816 */ /* 0x000fe40000000059 */
[----:B------:R-:W-:Y:S01]  /*6ba0*/  PRMT R167, R88, 0x5410, R0 ;  /* 0x0000541058a77816 */ /* 0x000fe20000000000 */
[----:B------:R-:W-:Y:S06]  /*6bb0*/  @!P2 BRA `(.L_x_2932) ;  /* 0x000000000004a947 */ /* 0x000fec0003800000 */
[----:B------:R-:W-:Y:S01]  /*6bc0*/  BPT.TRAP 0x1 ;  /* 0x000000040000795c */ /* 0x000fe20000300000 */
.L_x_2932:
[----:B------:R-:W-:Y:S01]  /*6bd0*/  IMAD R0, R19, 0x8, R18 ;  /* 0x0000000813007824 */ /* 0x000fe200078e0212 */
[----:B------:R-:W-:Y:S01]  /*6be0*/  SHF.L.U32 R115, R219, 0x1f, RZ ;  /* 0x0000001fdb737819 */ /* 0x000fe200000006ff */
[----:B------:R-:W0:Y:S01]  /*6bf0*/  LDC R145, c[0x0][0x2f4] ;  /* 0x0000bd00ff917b82 */ /* 0x000e220000000800 */
[----:B------:R-:W-:Y:S02]  /*6c00*/  BSSY B1, `(.L_x_2933) ;  /* 0x0000004000017945 */ /* 0x000fe40003800000 */
[----:B------:R-:W1:Y:S05]  /*6c10*/  SYNCS.PHASECHK.TRANS64.TRYWAIT P6, [R0+URZ+0x38890], R115 ;  /* 0x03889073000075a7 */ /* 0x000e6a00080c017f */
[----:B------:R-:W2:Y:S01]  /*6c20*/  LDC.64 R124, c[0x0][0x300] ;  /* 0x0000c000ff7c7b82 */ /* 0x000ea20000000a00 */
[----:B-1----:R-:W-:Y:S05]  /*6c30*/  @!P6 BRA `(.L_x_2934) ;  /* 0x0000028c00bce947 */ /* 0x002fea0003800000 */
.L_x_3293:
[----:B------:R-:W-:Y:S05]  /*6c40*/  BSYNC B1 ;  /* 0x0000000000017941 */ /* 0x000fea0003800000 */
.L_x_2933:
        /* <DEDUP_REMOVED lines=20> */
[----:B------:R-:W-:-:S04]  /*6d90*/  LEA.HI.SX32 R88, R88, R14, 0x1c ;  /* 0x0000000e58587211 */ /* 0x000fc800078fe2ff */
[----:B------:R-:W-:-:S04]  /*6da0*/  SHF.L.U32 R89, R88, 0x3, RZ ;  /* 0x0000000358597819 */ /* 0x000fc800000006ff */
        /* <DEDUP_REMOVED lines=16> */
[----:B------:R-:W-:Y:S01]  /*6eb0*/  SHF.R.S32.HI R90, RZ, 0x3, R90 ;  /* 0x00000003ff5a7819 */ /* 0x000fe2000001145a */
[----:B------:R-:W-:-:S04]  /*6ec0*/  IMAD R88, R88, 0x2, R18 ;  /* 0x0000000258587824 */ /* 0x000fc800078e0212 */
[----:B------:R-:W-:-:S04]  /*6ed0*/  IMAD R90, R90, 0x1400, R228 ;  /* 0x000014005a5a7824 */ /* 0x000fc800078e02e4 */
[----:B------:R-:W-:-:S04]  /*6ee0*/  IMAD.IADD R89, R90, 0x1, R89 ;  /* 0x000000015a597824 */ /* 0x000fc800078e0259 */
[----:B------:R-:W-:Y:S02]  /*6ef0*/  IMAD R92, R19, 0x5000, R89 ;  /* 0x00005000135c7824 */ /* 0x000fe400078e0259 */
[----:B------:R-:W0:Y:S02]  /*6f00*/  LDS.128 R88, [R88+0x24400] ;  /* 0x0244000058587984 */ /* 0x000e240000000c00 */
[----:B------:R-:W-:-:S06]  /*6f10*/  IMAD R92, R92, 0x2, R18 ;  /* 0x000000025c5c7824 */ /* 0x000fcc00078e0212 */
[----:B------:R-:W2:Y:S01]  /*6f20*/  LDS.128 R92, [R92+0x24400] ;  /* 0x024400005c5c7984 */ /* 0x000ea20000000c00 */
[----:B------:R-:W-:Y:S05]  /*6f30*/  @P6 BRA `(.L_x_2940) ;  /* 0x0000000400646947 */ /* 0x000fea0003800000 */
[----:B------:R-:W-:Y:S01]  /*6f40*/  HADD2.F32 R161, -RZ, R161.H0_H0 ;  /* 0x200000a1ffa17230 */ /* 0x000fe20000004100 */
[----:B------:R-:W-:Y:S01]  /*6f50*/  SHF.R.U64 R44, R44, 0x10, R45 ;  /* 0x000000102c2c7819 */ /* 0x000fe2000000122d */
[----:B--2---:R-:W-:Y:S01]  /*6f60*/  HADD2.F32 R159, -RZ, R93.H0_H0 ;  /* 0x2000005dff9f7230 */ /* 0x004fe20000004100 */
[----:B------:R-:W-:Y:S01]  /*6f70*/  SHF.R.U64 R52, R52, 0x10, R53 ;  /* 0x0000001034347819 */ /* 0x000fe20000001235 */
[----:B0-----:R-:W-:Y:S01]  /*6f80*/  HADD2.F32 R160, -RZ, R89.H0_H0 ;  /* 0x20000059ffa07230 */ /* 0x001fe20000004100 */
[----:B------:R-:W-:Y:S01]  /*6f90*/  SHF.R.U64 R54, R54, 0x10, R55 ;  /* 0x0000001036367819 */ /* 0x000fe20000001237 */
[----:B------:R-:W-:Y:S02]  /*6fa0*/  HADD2.F32 R158, -RZ, R158.H0_H0 ;  /* 0x2000009eff9e7230 */ /* 0x000fe40000004100 */
[-C--:B------:R-:W-:Y:S01]  /*6fb0*/  FMUL.FTZ R162, R159, R161.reuse ;  /* 0x000000a19fa27220 */ /* 0x080fe20000410000 */
[----:B------:R-:W-:Y:S02]  /*6fc0*/  HADD2.F32 R93, -RZ, R93.H1_H1 ;  /* 0x3000005dff5d7230 */ /* 0x000fe40000004100 */
[----:B------:R-:W-:Y:S01]  /*6fd0*/  FMUL.FTZ R161, R160, R161 ;  /* 0x000000a1a0a17220 */ /* 0x000fe20000410000 */
[----:B------:R-:W-:-:S02]  /*6fe0*/  HADD2.F32 R164, -RZ, R164.H0_H0 ;  /* 0x200000a4ffa47230 */ /* 0x000fc40000004100 */
[-C--:B------:R-:W-:Y:S01]  /*6ff0*/  FFMA.FTZ R160, R160, R158.reuse, -R162 ;  /* 0x0000009ea0a07223 */ /* 0x080fe200000108a2 */
[----:B------:R-:W-:Y:S01]  /*7000*/  SHF.R.U32.HI R162, RZ, 0x10, R45 ;  /* 0x00000010ffa27819 */ /* 0x000fe2000001162d */
[----:B------:R-:W-:Y:S01]  /*7010*/  FFMA.FTZ R159, R159, R158, R161 ;  /* 0x0000009e9f9f7223 */ /* 0x000fe200000100a1 */
[----:B------:R-:W-:Y:S01]  /*7020*/  SHF.R.U32.HI R161, RZ, 0x10, R53 ;  /* 0x00000010ffa17819 */ /* 0x000fe20000011635 */
[----:B------:R-:W-:Y:S01]  /*7030*/  HADD2.F32 R158, -RZ, R89.H1_H1 ;  /* 0x30000059ff9e7230 */ /* 0x000fe20000004100 */
[--C-:B------:R-:W-:Y:S01]  /*7040*/  SHF.R.U64 R45, R46, 0x10, R47.reuse ;  /* 0x000000102e2d7819 */ /* 0x100fe2000000122f */
[----:B------:R-:W-:Y:S01]  /*7050*/  HADD2.F32 R89, -RZ, R162.H0_H0 ;  /* 0x200000a2ff597230 */ /* 0x000fe20000004100 */
[----:B------:R-:W-:Y:S01]  /*7060*/  SHF.R.U32.HI R46, RZ, 0x10, R47 ;  /* 0x00000010ff2e7819 */ /* 0x000fe2000001162f */
[----:B------:R-:W-:Y:S01]  /*7070*/  HADD2.F32 R161, -RZ, R161.H0_H0 ;  /* 0x200000a1ffa17230 */ /* 0x000fe20000004100 */
[----:B------:R-:W-:Y:S01]  /*7080*/  SHF.R.U32.HI R47, RZ, 0x10, R55 ;  /* 0x00000010ff2f7819 */ /* 0x000fe20000011637 */
[----:B------:R-:W-:-:S02]  /*7090*/  HADD2.F32 R44, -RZ, R44.H0_H0 ;  /* 0x2000002cff2c7230 */ /* 0x000fc40000004100 */
[----:B------:R-:W-:Y:S02]  /*70a0*/  HADD2.F32 R54, -RZ, R54.H0_H0 ;  /* 0x20000036ff367230 */ /* 0x000fe40000004100 */
[CC--:B------:R-:W-:Y:S01]  /*70b0*/  FMUL.FTZ R162, R93.reuse, R161.reuse ;  /* 0x000000a15da27220 */ /* 0x0c0fe20000410000 */
[C---:B------:R-:W-:Y:S01]  /*70c0*/  FMUL.FTZ R161, R158.reuse, R161 ;  /* 0x000000a19ea17220 */ /* 0x040fe20000410000 */
[----:B------:R-:W-:Y:S02]  /*70d0*/  HADD2.F32 R55, -RZ, R47.H0_H0 ;  /* 0x2000002fff377230 */ /* 0x000fe40000004100 */
[-C--:B------:R-:W-:Y:S01]  /*70e0*/  FFMA.FTZ R158, R158, R89.reuse, -R162 ;  /* 0x000000599e9e7223 */ /* 0x080fe200000108a2 */
[----:B------:R-:W-:Y:S01]  /*70f0*/  FFMA.FTZ R93, R93, R89, R161 ;  /* 0x000000595d5d7223 */ /* 0x000fe200000100a1 */
[----:B------:R-:W-:Y:S01]  /*7100*/  MOV R89, R95 ;  /* 0x0000005f00597202 */ /* 0x000fe20000000f00 */
[----:B------:R-:W-:Y:S02]  /*7110*/  HADD2.F32 R162, -RZ, R91.H0_H0 ;  /* 0x2000005bffa27230 */ /* 0x000fe40000004100 */
[----:B------:R-:W-:Y:S01]  /*7120*/  HADD2.F32 R161, -RZ, R163.H0_H0 ;  /* 0x200000a3ffa17230 */ /* 0x000fe20000004100 */
[----:B------:R-:W-:Y:S01]  /*7130*/  F2FP.F16.F32.PACK_AB R158, R158, R160 ;  /* 0x000000a09e9e723e */ /* 0x000fe200000000ff */
[--C-:B------:R-:W-:Y:S01]  /*7140*/  HADD2.F32 R95, -RZ, R89.reuse.H0_H0 ;  /* 0x20000059ff5f7230 */ /* 0x100fe20000004100 */
[----:B------:R-:W-:Y:S01]  /*7150*/  F2FP.F16.F32.PACK_AB R93, R93, R159 ;  /* 0x0000009f5d5d723e */ /* 0x000fe200000000ff */
[----:B------:R-:W-:-:S02]  /*7160*/  HADD2.F32 R53, -RZ, R89.H1_H1 ;  /* 0x30000059ff357230 */ /* 0x000fc40000004100 */
[----:B------:R-:W-:Y:S02]  /*7170*/  HADD2.F32 R91, -RZ, R91.H1_H1 ;  /* 0x3000005bff5b7230 */ /* 0x000fe40000004100 */
[CC--:B------:R-:W-:Y:S01]  /*7180*/  FMUL.FTZ R163, R95.reuse, R164.reuse ;  /* 0x000000a45fa37220 */ /* 0x0c0fe20000410000 */
[----:B------:R-:W-:Y:S01]  /*7190*/  FMUL.FTZ R164, R162, R164 ;  /* 0x000000a4a2a47220 */ /* 0x000fe20000410000 */
[----:B------:R-:W-:Y:S02]  /*71a0*/  IMAD.MOV.U32 R47, RZ, RZ, R90 ;  /* 0x000000ffff2f7224 */ /* 0x000fe400078e005a */
[----:B------:R-:W-:Y:S02]  /*71b0*/  HADD2.F32 R90, -RZ, R46.H0_H0 ;  /* 0x2000002eff5a7230 */ /* 0x000fe40000004100 */
[----:B------:R-:W-:Y:S01]  /*71c0*/  FFMA.FTZ R164, R95, R161, R164 ;  /* 0x000000a15fa47223 */ /* 0x000fe200000100a4 */
[-C--:B------:R-:W-:Y:S01]  /*71d0*/  FMUL.FTZ R46, R53, R55.reuse ;  /* 0x00000037352e7220 */ /* 0x080fe20000410000 */
[----:B------:R-:W-:Y:S01]  /*71e0*/  FMUL.FTZ R95, R91, R55 ;  /* 0x000000375b5f7220 */ /* 0x000fe20000410000 */
[----:B------:R-:W-:-:S02]  /*71f0*/  HADD2.F32 R55, -RZ, R181.H1_H1 ;  /* 0x300000b5ff377230 */ /* 0x000fc40000004100 */
[----:B------:R-:W-:Y:S01]  /*7200*/  FFMA.FTZ R163, R162, R161, -R163 ;  /* 0x000000a1a2a37223 */ /* 0x000fe200000108a3 */
[----:B------:R-:W-:Y:S02]  /*7210*/  HADD2.F32 R89, -RZ, R92.H0_H0 ;  /* 0x2000005cff597230 */ /* 0x000fe40000004100 */
[-C--:B------:R-:W-:Y:S01]  /*7220*/  FFMA.FTZ R46, R91, R90.reuse, -R46 ;  /* 0x0000005a5b2e7223 */ /* 0x080fe2000001082e */
[----:B------:R-:W-:Y:S01]  /*7230*/  FFMA.FTZ R53, R53, R90, R95 ;  /* 0x0000005a35357223 */ /* 0x000fe2000001005f */
[----:B------:R-:W-:Y:S02]  /*7240*/  HADD2.F32 R90, -RZ, R180.H1_H1 ;  /* 0x300000b4ff5a7230 */ /* 0x000fe40000004100 */
[----:B------:R-:W-:Y:S01]  /*7250*/  HADD2.F32 R91, -RZ, R88.H0_H0 ;  /* 0x20000058ff5b7230 */ /* 0x000fe20000004100 */
[----:B------:R-:W-:Y:S01]  /*7260*/  F2FP.F16.F32.PACK_AB R46, R46, R163 ;  /* 0x000000a32e2e723e */ /* 0x000fe200000000ff */
[----:B------:R-:W-:Y:S02]  /*7270*/  HADD2.F32 R95, -RZ, R52.H0_H0 ;  /* 0x20000034ff5f7230 */ /* 0x000fe40000004100 */
[----:B------:R-:W-:Y:S01]  /*7280*/  FMUL.FTZ R52, R89, R55 ;  /* 0x0000003759347220 */ /* 0x000fe20000410000 */
[----:B------:R-:W-:-:S02]  /*7290*/  HADD2.F32 R92, -RZ, R92.H1_H1 ;  /* 0x3000005cff5c7230 */ /* 0x000fc40000004100 */
[C---:B------:R-:W-:Y:S01]  /*72a0*/  FMUL.FTZ R55, R91.reuse, R55 ;  /* 0x000000375b377220 */ /* 0x040fe20000410000 */
[----:B------:R-:W-:Y:S02]  /*72b0*/  HADD2.F32 R88, -RZ, R88.H1_H1 ;  /* 0x30000058ff587230 */ /* 0x000fe40000004100 */
[----:B------:R-:W-:Y:S01]  /*72c0*/  FFMA.FTZ R52, R91, R90, -R52 ;  /* 0x0000005a5b347223 */ /* 0x000fe20000010834 */
[----:B------:R-:W-:Y:S01]  /*72d0*/  F2FP.F16.F32.PACK_AB R53, R53, R164 ;  /* 0x000000a43535723e */ /* 0x000fe200000000ff */
[-C--:B------:R-:W-:Y:S01]  /*72e0*/  FMUL.FTZ R91, R92, R95.reuse ;  /* 0x0000005f5c5b7220 */ /* 0x080fe20000410000 */
[----:B------:R-:W-:Y:S01]  /*72f0*/  FFMA.FTZ R55, R89, R90, R55 ;  /* 0x0000005a59377223 */ /* 0x000fe20000010037 */
[C---:B------:R-:W-:Y:S01]  /*7300*/  FMUL.FTZ R95, R88.reuse, R95 ;  /* 0x0000005f585f7220 */ /* 0x040fe20000410000 */
[----:B------:R-:W-:Y:S02]  /*7310*/  HADD2.F32 R90, -RZ, R94.H0_H0 ;  /* 0x2000005eff5a7230 */ /* 0x000fe40000004100 */
[----:B------:R-:W-:Y:S01]  /*7320*/  FFMA.FTZ R91, R88, R44, -R91 ;  /* 0x0000002c585b7223 */ /* 0x000fe2000001085b */
[----:B------:R-:W-:-:S02]  /*7330*/  HADD2.F32 R89, -RZ, R47.H0_H0 ;  /* 0x2000002fff597230 */ /* 0x000fc40000004100 */
[----:B------:R-:W-:Y:S01]  /*7340*/  FFMA.FTZ R95, R92, R44, R95 ;  /* 0x0000002c5c5f7223 */ /* 0x000fe2000001005f */
[----:B------:R-:W-:Y:S02]  /*7350*/  HADD2.F32 R44, -RZ, R181.H0_H0 ;  /* 0x200000b5ff2c7230 */ /* 0x000fe40000004100 */
[----:B------:R-:W-:Y:S01]  /*7360*/  HADD2.F32 R94, -RZ, R94.H1_H1 ;  /* 0x3000005eff5e7230 */ /* 0x000fe20000004100 */
[----:B------:R-:W-:Y:S01]  /*7370*/  F2FP.F16.F32.PACK_AB R52, R91, R52 ;  /* 0x000000345b34723e */ /* 0x000fe200000000ff */
[----:B------:R-:W-:Y:S02]  /*7380*/  HADD2.F32 R47, -RZ, R47.H1_H1 ;  /* 0x3000002fff2f7230 */ /* 0x000fe40000004100 */
[-C--:B------:R-:W-:Y:S01]  /*7390*/  FMUL.FTZ R161, R89, R44.reuse ;  /* 0x0000002c59a17220 */ /* 0x080fe20000410000 */
[----:B------:R-:W-:Y:S02]  /*73a0*/  HADD2.F32 R92, -RZ, R45.H0_H0 ;  /* 0x2000002dff5c7230 */ /* 0x000fe40000004100 */
[----:B------:R-:W-:Y:S01]  /*73b0*/  FMUL.FTZ R45, R90, R44 ;  /* 0x0000002c5a2d7220 */ /* 0x000fe20000410000 */
[----:B------:R-:W-:-:S02]  /*73c0*/  HADD2.F32 R88, -RZ, R180.H0_H0 ;  /* 0x200000b4ff587230 */ /* 0x000fc40000004100 */
[-C--:B------:R-:W-:Y:S01]  /*73d0*/  FMUL.FTZ R44, R94, R54.reuse ;  /* 0x000000365e2c7220 */ /* 0x080fe20000410000 */
[----:B------:R-:W-:Y:S01]  /*73e0*/  FMUL.FTZ R54, R47, R54 ;  /* 0x000000362f367220 */ /* 0x000fe20000410000 */
[----:B------:R-:W-:Y:S01]  /*73f0*/  F2FP.F16.F32.PACK_AB R55, R95, R55 ;  /* 0x000000375f37723e */ /* 0x000fe200000000ff */
[----:B------:R-:W-:Y:S02]  /*7400*/  IMAD.MOV.U32 R91, RZ, RZ, R46 ;  /* 0x000000ffff5b7224 */ /* 0x000fe400078e002e */
[----:B------:R-:W-:Y:S01]  /*7410*/  FFMA.FTZ R161, R90, R88, R161 ;  /* 0x000000585aa17223 */ /* 0x000fe200000100a1 */
[----:B------:R-:W-:Y:S01]  /*7420*/  FFMA.FTZ R54, R94, R92, R54 ;  /* 0x0000005c5e367223 */ /* 0x000fe20000010036 */
        /* <DEDUP_REMOVED lines=8> */
[----:B------:R-:W-:Y:S01]  /*74b0*/  MOV R90, R44 ;  /* 0x0000002c005a7202 */ /* 0x000fe20000000f00 */
[----:B------:R-:W-:-:S07]  /*74c0*/  IMAD.MOV.U32 R95, RZ, RZ, R53 ;  /* 0x000000ffff5f7224 */ /* 0x000fce00078e0035 */
.L_x_2940:
[----:B------:R-:W-:Y:S05]  /*74d0*/  BSYNC B3 ;  /* 0x0000000000037941 */ /* 0x000fea0003800000 */
.L_x_2939:
[----:B------:R-:W-:Y:S02]  /*74e0*/  ULDC.64 UR4, c[0x0][0x208] ;  /* 0x0000820000047ab9 */ /* 0x000fe40000000a00 */
[----:B0-----:R0:W-:Y:S04]  /*74f0*/  STG.E.128 desc[UR4][R140.64], R88 ;  /* 0x000000588c007986 */ /* 0x0011e8000c101d04 */
[----:B--2---:R0:W-:Y:S02]  /*7500*/  @!P5 STG.E.128 desc[UR4][R142.64], R92 ;  /* 0x0000005c8e00d986 */ /* 0x0041e4000c101d04 */
.L_x_2938:
[----:B------:R-:W-:Y:S05]  /*7510*/  BSYNC B2 ;  /* 0x0000000000027941 */ /* 0x000fea0003800000 */
.L_x_2937:
[----:B------:R-:W-:-:S13]  /*7520*/  ISETP.NE.AND P5, PT, R10, RZ, PT ;  /* 0x000000ff0a00720c */ /* 0x000fda0003fa5270 */
[----:B------:R-:W-:Y:S05]  /*7530*/  @!P5 BRA `(.L_x_2936) ;  /* 0x000000080004d947 */ /* 0x000fea0003800000 */
[----:B------:R-:W-:Y:S01]  /*7540*/  SEL R44, R117, R147, !P1 ;  /* 0x00000093752c7207 */ /* 0x000fe20004800000 */
[----:B------:R-:W-:Y:S01]  /*7550*/  BSSY B2, `(.L_x_2941) ;  /* 0x000007c000027945 */ /* 0x000fe20003800000 */
[----:B------:R-:W-:Y:S02]  /*7560*/  IADD3 R47, P5, P6, R96, R138, R11 ;  /* 0x0000008a602f7210 */ /* 0x000fe40007ebe00b */
[----:B------:R-:W-:Y:S02]  /*7570*/  SHF.R.S32.HI R45, RZ, 0x1f, R44 ;  /* 0x0000001fff2d7819 */ /* 0x000fe4000001142c */
[----:B------:R-:W-:Y:S02]  /*7580*/  IADD3.X R46, R36, R157, R6, P5, P6 ;  /* 0x0000009d242e7210 */ /* 0x000fe40002fec406 */
[----:B------:R-:W-:Y:S02]  /*7590*/  LEA.HI R45, R45, R44, RZ, 0x4 ;  /* 0x0000002c2d2d7211 */ /* 0x000fe400078f20ff */
[----:B------:R-:W-:-:S02]  /*75a0*/  P2R R52, PR, RZ, 0x1 ;  /* 0x00000001ff347803 */ /* 0x000fc40000000000 */
[----:B------:R-:W-:Y:S02]  /*75b0*/  LEA.HI.SX32 R45, R45, R12, 0x1c ;  /* 0x0000000c2d2d7211 */ /* 0x000fe400078fe2ff */
[----:B------:R-:W-:-:S03]  /*75c0*/  SHF.L.U32 R54, R212, 0x6, RZ ;  /* 0x00000006d4367819 */ /* 0x000fc600000006ff */
        /* <DEDUP_REMOVED lines=20> */
[----:B------:R-:W-:Y:S02]  /*7710*/  IMAD R52, R19, 0x5000, R46 ;  /* 0x0000500013347824 */ /* 0x000fe400078e022e */
[----:B------:R-:W-:-:S02]  /*7720*/  IMAD R44, R44, 0x2, R18 ;  /* 0x000000022c2c7824 */ /* 0x000fc400078e0212 */
[----:B------:R-:W-:-:S04]  /*7730*/  IMAD R52, R52, 0x2, R18 ;  /* 0x0000000234347824 */ /* 0x000fc800078e0212 */
[----:B------:R-:W0:Y:S04]  /*7740*/  LDS.128 R44, [R44+0x24400] ;  /* 0x024400002c2c7984 */ /* 0x000e280000000c00 */
[----:B------:R-:W2:Y:S01]  /*7750*/  LDS.128 R52, [R52+0x24400] ;  /* 0x0244000034347984 */ /* 0x000ea20000000c00 */
[----:B------:R-:W-:Y:S05]  /*7760*/  @P6 BRA `(.L_x_2942) ;  /* 0x0000000400686947 */ /* 0x000fea0003800000 */
[--C-:B------:R-:W-:Y:S01]  /*7770*/  SHF.R.U64 R40, R40, 0x10, R41.reuse ;  /* 0x0000001028287819 */ /* 0x100fe20000001229 */
[----:B------:R-:W-:Y:S01]  /*7780*/  HADD2.F32 R93, -RZ, R179.H0_H0 ;  /* 0x200000b3ff5d7230 */ /* 0x000fe20000004100 */
        /* <DEDUP_REMOVED lines=8> */
[----:B------:R-:W-:Y:S01]  /*7810*/  MOV R53, R55 ;  /* 0x0000003700357202 */ /* 0x000fe20000000f00 */
[----:B------:R-:W-:Y:S01]  /*7820*/  IMAD.MOV.U32 R55, RZ, RZ, R54 ;  /* 0x000000ffff377224 */ /* 0x000fe200078e0036 */
[--C-:B------:R-:W-:Y:S01]  /*7830*/  SHF.R.U64 R42, R42, 0x10, R43.reuse ;  /* 0x000000102a2a7819 */ /* 0x100fe2000000122b */
[----:B------:R-:W-:Y:S01]  /*7840*/  HADD2.F32 R54, -RZ, R179.H1_H1 ;  /* 0x300000b3ff367230 */ /* 0x000fe20000004100 */
        /* <DEDUP_REMOVED lines=76> */
.L_x_2942:
[----:B------:R-:W-:Y:S05]  /*7d10*/  BSYNC B2 ;  /* 0x0000000000027941 */ /* 0x000fea0003800000 */
.L_x_2941:
[----:B------:R-:W-:Y:S02]  /*7d20*/  ULDC.64 UR4, c[0x0][0x208] ;  /* 0x0000820000047ab9 */ /* 0x000fe40000000a00 */
[----:B0-----:R3:W-:Y:S04]  /*7d30*/  STG.E.128 desc[UR4][R88.64], R44 ;  /* 0x0000002c58007986 */ /* 0x0017e8000c101d04 */
[----:B--2---:R3:W-:Y:S02]  /*7d40*/  @!P5 STG.E.128 desc[UR4][R90.64], R52 ;  /* 0x000000345a00d986 */ /* 0x0047e4000c101d04 */
.L_x_2936:
[----:B------:R-:W-:Y:S05]  /*7d50*/  BSYNC B1 ;  /* 0x0000000000017941 */ /* 0x000fea0003800000 */
.L_x_2935:
[----:B------:R-:W-:Y:S04]  /*7d60*/  BSSY B1, `(.L_x_2943) ;  /* 0x00000fb000017945 */ /* 0x000fe80003800000 */
[----:B------:R-:W-:Y:S05]  /*7d70*/  @P3 BRA `(.L_x_2944) ;  /* 0x0000000c00e43947 */ /* 0x000fea0003800000 */
[----:B------:R-:W-:Y:S01]  /*7d80*/  ISETP.NE.AND P3, PT, R26, RZ, PT ;  /* 0x000000ff1a00720c */ /* 0x000fe20003f65270 */
[----:B------:R-:W-:Y:S01]  /*7d90*/  VIADD R41, R212, 0x20 ;  /* 0x00000020d4297836 */ /* 0x000fe20000000000 */
[----:B------:R-:W-:Y:S01]  /*7da0*/  BSSY B2, `(.L_x_2945) ;  /* 0x000007d000027945 */ /* 0x000fe20003800000 */
[-C--:B--2---:R-:W-:Y:S02]  /*7db0*/  IMAD R40, R148, R124.reuse, RZ ;  /* 0x0000007c94287224 */ /* 0x084fe400078e02ff */
[----:B------:R-:W-:-:S04]  /*7dc0*/  IMAD.WIDE.U32 R48, R41, R124, R126 ;  /* 0x0000007c29307225 */ /* 0x000fc800078e007e */
[----:B------:R-:W-:-:S05]  /*7dd0*/  IMAD R41, R41, R125, R40 ;  /* 0x0000007d29297224 */ /* 0x000fca00078e0228 */
[----:B---3--:R-:W-:Y:S01]  /*7de0*/  IADD3 R54, R49, R41, RZ ;  /* 0x0000002931367210 */ /* 0x008fe20007ffe0ff */
        /* <DEDUP_REMOVED lines=8> */
[----:B------:R-:W-:-:S05]  /*7e70*/  LEA.HI.SX32 R44, R41, R14, 0x1c ;  /* 0x0000000e292c7211 */ /* 0x000fca00078fe2ff */
[----:B------:R-:W-:-:S05]  /*7e80*/  IMAD.SHL.U32 R45, R44, 0x8, RZ ;  /* 0x000000082c2d7824 */ /* 0x000fca00078e00ff */
[----:B------:R-:W-:-:S13]  /*7e90*/  ISETP.GE.AND P3, PT, R45, R145, PT ;  /* 0x000000912d00720c */ /* 0x000fda0003f66270 */
[--C-:B------:R-:W-:Y:S02]  /*7ea0*/  @!P3 SHF.R.S32.HI R47, RZ, 0x1f, R45.reuse ;  /* 0x0000001fff2fb819 */ /* 0x100fe4000001142d */
[----:B------:R-:W-:-:S04]  /*7eb0*/  @!P3 IADD3 R41, P5, P6, R96, R48, R45 ;  /* 0x000000306029b210 */ /* 0x000fc80007ebe02d */
[----:B------:R-:W-:Y:S02]  /*7ec0*/  @!P3 IADD3.X R40, R36, R54, R47, P5, P6 ;  /* 0x000000362428b210 */ /* 0x000fe40002fec42f */
[----:B------:R-:W-:Y:S02]  /*7ed0*/  SHF.R.S32.HI R47, RZ, 0x1f, R44 ;  /* 0x0000001fff2f7819 */ /* 0x000fe4000001142c */
[----:B------:R-:W-:Y:S02]  /*7ee0*/  LEA R50, P5, R42, R118, 0x1 ;  /* 0x000000762a327211 */ /* 0x000fe400078a08ff */
[----:B------:R-:W-:Y:S02]  /*7ef0*/  LEA.HI R47, R47, R44, RZ, 0x3 ;  /* 0x0000002c2f2f7211 */ /* 0x000fe400078f18ff */
[----:B------:R-:W-:Y:S02]  /*7f00*/  LOP3.LUT R44, R223, 0x38, R45, 0xf8, !PT ;  /* 0x00000038df2c7812 */ /* 0x000fe400078ef82d */
[----:B------:R-:W-:-:S02]  /*7f10*/  SHF.R.S32.HI R47, RZ, 0x3, R47 ;  /* 0x00000003ff2f7819 */ /* 0x000fc4000001142f */
[----:B------:R-:W-:Y:S02]  /*7f20*/  LOP3.LUT R44, R44, R46, RZ, 0x3c, !PT ;  /* 0x0000002e2c2c7212 */ /* 0x000fe400078e3cff */
[----:B------:R-:W-:Y:S01]  /*7f30*/  LEA.HI.X R51, R42, R119, R43, 0x1, P5 ;  /* 0x000000772a337211 */ /* 0x000fe200028f0c2b */
[----:B------:R-:W-:Y:S01]  /*7f40*/  IMAD R45, R47, 0x1400, R226 ;  /* 0x000014002f2d7824 */ /* 0x000fe200078e02e2 */
[----:B------:R-:W-:-:S03]  /*7f50*/  @!P3 LEA R52, P5, R41, R118, 0x1 ;  /* 0x000000762934b211 */ /* 0x000fc600078a08ff */
[----:B------:R-:W-:Y:S01]  /*7f60*/  IMAD.IADD R44, R45, 0x1, R44 ;  /* 0x000000012d2c7824 */ /* 0x000fe200078e022c */
[----:B------:R-:W-:Y:S01]  /*7f70*/  @!P3 LEA.HI.X R53, R41, R119, R40, 0x1, P5 ;  /* 0x000000772935b211 */ /* 0x000fe200028f0c28 */
[C---:B------:R-:W-:Y:S01]  /*7f80*/  IMAD R45, R19.reuse, 0x5000, R135 ;  /* 0x00005000132d7824 */ /* 0x040fe200078e0287 */
[----:B------:R-:W-:Y:S01]  /*7f90*/  ISETP.GE.AND P5, PT, R16, R116, PT ;  /* 0x000000741000720c */ /* 0x000fe20003fa6270 */
[----:B------:R-:W-:Y:S02]  /*7fa0*/  IMAD R47, R19, 0x5000, R44 ;  /* 0x00005000132f7824 */ /* 0x000fe400078e022c */
[--C-:B------:R-:W-:Y:S02]  /*7fb0*/  IMAD R42, R45, 0x2, R18.reuse ;  /* 0x000000022d2a7824 */ /* 0x100fe400078e0212 */
[----:B------:R-:W-:-:S04]  /*7fc0*/  IMAD R47, R47, 0x2, R18 ;  /* 0x000000022f2f7824 */ /* 0x000fc800078e0212 */
[----:B------:R-:W2:Y:S04]  /*7fd0*/  LDS.128 R40, [R42+0x24400] ;  /* 0x024400002a287984 */ /* 0x000ea80000000c00 */
[----:B------:R-:W3:Y:S01]  /*7fe0*/  LDS.128 R44, [R47+0x24400] ;  /* 0x024400002f2c7984 */ /* 0x000ee20000000c00 */
        /* <DEDUP_REMOVED lines=19> */
[----:B------:R-:W-:Y:S01]  /*8120*/  FFMA.FTZ R92, R89, R71, R92 ;  /* 0x00000047595c7223 */ /* 0x000fe2000001005c */
[----:B------:R-:W-:Y:S01]  /*8130*/  SHF.R.U32.HI R63, RZ, 0x10, R63 ;  /* 0x00000010ff3f7819 */ /* 0x000fe2000001163f */
[----:B------:R-:W-:Y:S01]  /*8140*/  FMUL.FTZ R88, R90, R68 ;  /* 0x000000445a587220 */ /* 0x000fe20000410000 */
[----:B------:R-:W-:-:S02]  /*8150*/  HADD2.F32 R45, -RZ, R47.H0_H0 ;  /* 0x2000002fff2d7230 */ /* 0x000fc40000004100 */
[C---:B------:R-:W-:Y:S01]  /*8160*/  FMUL.FTZ R68, R41.reuse, R68 ;  /* 0x0000004429447220 */ /* 0x040fe20000410000 */
[----:B------:R-:W-:Y:S02]  /*8170*/  HADD2.F32 R71, -RZ, R47.H1_H1 ;  /* 0x3000002fff477230 */ /* 0x000fe40000004100 */
[-C--:B------:R-:W-:Y:S01]  /*8180*/  FFMA.FTZ R88, R41, R91.reuse, -R88 ;  /* 0x0000005b29587223 */ /* 0x080fe20000010858 */
[----:B------:R-:W-:Y:S02]  /*8190*/  HADD2.F32 R174, -RZ, R174.H1_H1 ;  /* 0x300000aeffae7230 */ /* 0x000fe40000004100 */
[----:B------:R-:W-:Y:S01]  /*81a0*/  FFMA.FTZ R68, R90, R91, R68 ;  /* 0x0000005b5a447223 */ /* 0x000fe20000010044 */
[--C-:B------:R-:W-:Y:S02]  /*81b0*/  HADD2.F32 R47, -RZ, R43.reuse.H0_H0 ;  /* 0x2000002bff2f7230 */ /* 0x100fe40000004100 */
[----:B------:R-:W-:Y:S02]  /*81c0*/  HADD2.F32 R70, -RZ, R70.H0_H0 ;  /* 0x20000046ff467230 */ /* 0x000fe40000004100 */
[----:B------:R-:W-:-:S02]  /*81d0*/  HADD2.F32 R43, -RZ, R43.H1_H1 ;  /* 0x3000002bff2b7230 */ /* 0x000fc40000004100 */
[----:B------:R-:W-:Y:S02]  /*81e0*/  HADD2.F32 R41, -RZ, R172.H1_H1 ;  /* 0x300000acff297230 */ /* 0x000fe40000004100 */
[----:B------:R-:W-:Y:S01]  /*81f0*/  FMUL.FTZ R90, R71, R70 ;  /* 0x00000046475a7220 */ /* 0x000fe20000410000 */
[----:B------:R-:W-:Y:S02]  /*8200*/  HADD2.F32 R89, -RZ, R63.H0_H0 ;  /* 0x2000003fff597230 */ /* 0x000fe40000004100 */
[----:B------:R-:W-:Y:S01]  /*8210*/  FMUL.FTZ R63, R45, R174 ;  /* 0x000000ae2d3f7220 */ /* 0x000fe20000410000 */
[----:B------:R-:W-:Y:S01]  /*8220*/  FMUL.FTZ R70, R43, R70 ;  /* 0x000000462b467220 */ /* 0x000fe20000410000 */
[C---:B------:R-:W-:Y:S01]  /*8230*/  FMUL.FTZ R174, R47.reuse, R174 ;  /* 0x000000ae2fae7220 */ /* 0x040fe20000410000 */
[----:B------:R-:W-:Y:S02]  /*8240*/  HADD2.F32 R60, -RZ, R60.H0_H0 ;  /* 0x2000003cff3c7230 */ /* 0x000fe40000004100 */
[----:B------:R-:W-:Y:S01]  /*8250*/  FFMA.FTZ R63, R47, R41, -R63 ;  /* 0x000000292f3f7223 */ /* 0x000fe2000001083f */
[-C--:B------:R-:W-:Y:S01]  /*8260*/  FFMA.FTZ R90, R43, R89.reuse, -R90 ;  /* 0x000000592b5a7223 */ /* 0x080fe2000001085a */
[----:B------:R-:W-:Y:S01]  /*8270*/  FFMA.FTZ R71, R71, R89, R70 ;  /* 0x0000005947477223 */ /* 0x000fe20000010046 */
[----:B------:R-:W-:-:S02]  /*8280*/  HADD2.F32 R47, -RZ, R44.H1_H1 ;  /* 0x3000002cff2f7230 */ /* 0x000fc40000004100 */
[----:B------:R-:W-:Y:S01]  /*8290*/  FFMA.FTZ R174, R45, R41, R174 ;  /* 0x000000292dae7223 */ /* 0x000fe200000100ae */
[----:B------:R-:W-:Y:S01]  /*82a0*/  HADD2.F32 R89, -RZ, R40.H1_H1 ;  /* 0x30000028ff597230 */ /* 0x000fe20000004100 */
[----:B------:R-:W-:Y:S01]  /*82b0*/  F2FP.F16.F32.PACK_AB R63, R90, R63 ;  /* 0x0000003f5a3f723e */ /* 0x000fe200000000ff */
[----:B------:R-:W-:Y:S02]  /*82c0*/  HADD2.F32 R45, -RZ, R44.H0_H0 ;  /* 0x2000002cff2d7230 */ /* 0x000fe40000004100 */
[-C--:B------:R-:W-:Y:S01]  /*82d0*/  FMUL.FTZ R70, R47, R60.reuse ;  /* 0x0000003c2f467220 */ /* 0x080fe20000410000 */
[----:B------:R-:W-:Y:S02]  /*82e0*/  HADD2.F32 R44, -RZ, R55.H0_H0 ;  /* 0x20000037ff2c7230 */ /* 0x000fe40000004100 */
[----:B------:R-:W-:Y:S01]  /*82f0*/  FMUL.FTZ R60, R89, R60 ;  /* 0x0000003c593c7220 */ /* 0x000fe20000410000 */
[----:B------:R-:W-:Y:S01]  /*8300*/  HADD2.F32 R41, -RZ, R173.H0_H0 ;  /* 0x200000adff297230 */ /* 0x000fe20000004100 */
[----:B------:R-:W-:Y:S01]  /*8310*/  F2FP.F16.F32.PACK_AB R71, R71, R174 ;  /* 0x000000ae4747723e */ /* 0x000fe200000000ff */
[----:B------:R-:W-:-:S02]  /*8320*/  HADD2.F32 R43, -RZ, R40.H0_H0 ;  /* 0x20000028ff2b7230 */ /* 0x000fc40000004100 */
[-C--:B------:R-:W-:Y:S01]  /*8330*/  FFMA.FTZ R89, R89, R44.reuse, -R70 ;  /* 0x0000002c59597223 */ /* 0x080fe20000010846 */
[----:B------:R-:W-:Y:S01]  /*8340*/  FFMA.FTZ R47, R47, R44, R60 ;  /* 0x0000002c2f2f7223 */ /* 0x000fe2000001003c */
[----:B------:R-:W-:Y:S02]  /*8350*/  HADD2.F32 R172, -RZ, R172.H0_H0 ;  /* 0x200000acffac7230 */ /* 0x000fe40000004100 */
[-C--:B------:R-:W-:Y:S01]  /*8360*/  FMUL.FTZ R40, R45, R41.reuse ;  /* 0x000000292d287220 */ /* 0x080fe20000410000 */
[----:B------:R-:W-:Y:S02]  /*8370*/  HADD2.F32 R44, -RZ, R46.H0_H0 ;  /* 0x2000002eff2c7230 */ /* 0x000fe40000004100 */
[C---:B------:R-:W-:Y:S01]  /*8380*/  FMUL.FTZ R94, R43.reuse, R41 ;  /* 0x000000292b5e7220 */ /* 0x040fe20000410000 */
[----:B------:R-:W-:Y:S02]  /*8390*/  HADD2.F32 R175, -RZ, R175.H1_H1 ;  /* 0x300000afffaf7230 */ /* 0x000fe40000004100 */
[----:B------:R-:W-:Y:S01]  /*83a0*/  FFMA.FTZ R40, R43, R172, -R40 ;  /* 0x000000ac2b287223 */ /* 0x000fe20000010828 */
[----:B------:R-:W-:-:S02]  /*83b0*/  HADD2.F32 R69, -RZ, R69.H0_H0 ;  /* 0x20000045ff457230 */ /* 0x000fc40000004100 */
[----:B------:R-:W-:Y:S01]  /*83c0*/  FFMA.FTZ R94, R45, R172, R94 ;  /* 0x000000ac2d5e7223 */ /* 0x000fe2000001005e */
[----:B------:R-:W-:Y:S02]  /*83d0*/  HADD2.F32 R60, -RZ, R42.H0_H0 ;  /* 0x2000002aff3c7230 */ /* 0x000fe40000004100 */
[-C--:B------:R-:W-:Y:S01]  /*83e0*/  FMUL.FTZ R45, R44, R175.reuse ;  /* 0x000000af2c2d7220 */ /* 0x080fe20000410000 */
[----:B------:R-:W-:Y:S01]  /*83f0*/  HADD2.F32 R46, -RZ, R46.H1_H1 ;  /* 0x3000002eff2e7230 */ /* 0x000fe20000004100 */
[----:B------:R-:W-:Y:S01]  /*8400*/  F2FP.F16.F32.PACK_AB R40, R89, R40 ;  /* 0x000000285928723e */ /* 0x000fe200000000ff */
        /* <DEDUP_REMOVED lines=16> */
[----:B------:R-:W-:-:S02]  /*8510*/  F2FP.F16.F32.PACK_AB R46, R69, R44 ;  /* 0x0000002c452e723e */ /* 0x000fc400000000ff */
[----:B------:R-:W-:-:S07]  /*8520*/  MOV R44, R94 ;  /* 0x0000005e002c7202 */ /* 0x000fce0000000f00 */
.L_x_2948:
[----:B------:R-:W-:Y:S05]  /*8530*/  BSYNC B3 ;  /* 0x0000000000037941 */ /* 0x000fea0003800000 */
.L_x_2947:
[----:B------:R-:W-:Y:S02]  /*8540*/  ULDC.64 UR4, c[0x0][0x208] ;  /* 0x0000820000047ab9 */ /* 0x000fe40000000a00 */
[----:B--2---:R2:W-:Y:S04]  /*8550*/  STG.E.128 desc[UR4][R50.64], R40 ;  /* 0x0000002832007986 */ /* 0x0045e8000c101d04 */
[----:B---3--:R2:W-:Y:S02]  /*8560*/  @!P3 STG.E.128 desc[UR4][R52.64], R44 ;  /* 0x0000002c3400b986 */ /* 0x0085e4000c101d04 */
.L_x_2946:
[----:B------:R-:W-:Y:S05]  /*8570*/  BSYNC B2 ;  /* 0x0000000000027941 */ /* 0x000fea0003800000 */
.L_x_2945:
        /* <DEDUP_REMOVED lines=35> */
[----:B------:R-:W-:Y:S01]  /*87b0*/  HADD2.F32 R62, -RZ, R168.H0_H0 ;  /* 0x200000a8ff3e7230 */ /* 0x000fe20000004100 */
[----:B------:R-:W-:Y:S01]  /*87c0*/  SHF.R.U32.HI R56, RZ, 0x10, R57 ;  /* 0x00000010ff387819 */ /* 0x000fe20000011639 */
[----:B---3--:R-:W-:Y:S01]  /*87d0*/  IMAD.MOV.U32 R57, RZ, RZ, R45 ;  /* 0x000000ffff397224 */ /* 0x008fe200078e002d */
[----:B------:R-:W-:Y:S01]  /*87e0*/  SHF.R.U32.HI R63, RZ, 0x10, R65 ;  /* 0x00000010ff3f7819 */ /* 0x000fe20000011641 */
[----:B--2---:R-:W-:Y:S01]  /*87f0*/  IMAD.MOV.U32 R45, RZ, RZ, R43 ;  /* 0x000000ffff2d7224 */ /* 0x004fe200078e002b */
[----:B------:R-:W-:Y:S01]  /*8800*/  SHF.R.U64 R54, R58, 0x10, R59 ;  /* 0x000000103a367819 */ /* 0x000fe2000000123b */
[----:B------:R-:W-:Y:S01]  /*8810*/  HADD2.F32 R43, -RZ, R41.H0_H0 ;  /* 0x20000029ff2b7230 */ /* 0x000fe20000004100 */
[----:B------:R-:W-:Y:S01]  /*8820*/  SHF.R.U64 R53, R64, 0x10, R65 ;  /* 0x0000001040357819 */ /* 0x000fe20000001241 */
[----:B------:R-:W-:Y:S01]  /*8830*/  HADD2.F32 R64, -RZ, R171.H1_H1 ;  /* 0x300000abff407230 */ /* 0x000fe20000004100 */
[----:B------:R-:W-:Y:S01]  /*8840*/  SHF.R.U32.HI R58, RZ, 0x10, R59 ;  /* 0x00000010ff3a7819 */ /* 0x000fe2000001163b */
[--C-:B------:R-:W-:Y:S01]  /*8850*/  HADD2.F32 R59, -RZ, R57.reuse.H0_H0 ;  /* 0x20000039ff3b7230 */ /* 0x100fe20000004100 */
[--C-:B------:R-:W-:Y:S01]  /*8860*/  SHF.R.U64 R55, R66, 0x10, R67.reuse ;  /* 0x0000001042377819 */ /* 0x100fe20000001243 */
[----:B------:R-:W-:Y:S01]  /*8870*/  HADD2.F32 R60, -RZ, R57.H1_H1 ;  /* 0x30000039ff3c7230 */ /* 0x000fe20000004100 */
[----:B------:R-:W-:Y:S01]  /*8880*/  SHF.R.U32.HI R66, RZ, 0x10, R67 ;  /* 0x00000010ff427819 */ /* 0x000fe20000011643 */
[----:B------:R-:W-:-:S02]  /*8890*/  HADD2.F32 R63, -RZ, R63.H0_H0 ;  /* 0x2000003fff3f7230 */ /* 0x000fc40000004100 */
[----:B------:R-:W-:Y:S02]  /*88a0*/  HADD2.F32 R61, -RZ, R56.H0_H0 ;  /* 0x20000038ff3d7230 */ /* 0x000fe40000004100 */
[-C--:B------:R-:W-:Y:S01]  /*88b0*/  FMUL.FTZ R56, R59, R64.reuse ;  /* 0x000000403b387220 */ /* 0x080fe20000410000 */
[----:B------:R-:W-:Y:S02]  /*88c0*/  HADD2.F32 R57, -RZ, R41.H1_H1 ;  /* 0x30000029ff397230 */ /* 0x000fe40000004100 */
[C---:B------:R-:W-:Y:S01]  /*88d0*/  FMUL.FTZ R64, R43.reuse, R64 ;  /* 0x000000402b407220 */ /* 0x040fe20000410000 */
[-C--:B------:R-:W-:Y:S01]  /*88e0*/  FMUL.FTZ R68, R60, R63.reuse ;  /* 0x0000003f3c447220 */ /* 0x080fe20000410000 */
[-C--:B------:R-:W-:Y:S01]  /*88f0*/  FFMA.FTZ R41, R43, R62.reuse, -R56 ;  /* 0x0000003e2b297223 */ /* 0x080fe20000010838 */
        /* <DEDUP_REMOVED lines=25> */
[----:B------:R-:W-:Y:S01]  /*8a90*/  HADD2.F32 R53, -RZ, R40.H0_H0 ;  /* 0x20000028ff357230 */ /* 0x000fe20000004100 */
[----:B------:R-:W-:Y:S01]  /*8aa0*/  F2FP.F16.F32.PACK_AB R45, R60, R43 ;  /* 0x0000002b3c2d723e */ /* 0x000fe200000000ff */
[----:B------:R-:W-:Y:S01]  /*8ab0*/  HADD2.F32 R61, -RZ, R44.H1_H1 ;  /* 0x3000002cff3d7230 */ /* 0x000fe20000004100 */
[----:B------:R-:W-:Y:S01]  /*8ac0*/  F2FP.F16.F32.PACK_AB R47, R62, R47 ;  /* 0x0000002f3e2f723e */ /* 0x000fe200000000ff */
[----:B------:R-:W-:Y:S02]  /*8ad0*/  HADD2.F32 R57, -RZ, R40.H1_H1 ;  /* 0x30000028ff397230 */ /* 0x000fe40000004100 */
[-C--:B------:R-:W-:Y:S01]  /*8ae0*/  FMUL.FTZ R40, R59, R64.reuse ;  /* 0x000000403b287220 */ /* 0x080fe20000410000 */
[----:B------:R-:W-:Y:S02]  /*8af0*/  HADD2.F32 R168, -RZ, R168.H1_H1 ;  /* 0x300000a8ffa87230 */ /* 0x000fe40000004100 */
[----:B------:R-:W-:Y:S01]  /*8b00*/  FMUL.FTZ R44, R53, R64 ;  /* 0x00000040352c7220 */ /* 0x000fe20000410000 */
[----:B------:R-:W-:-:S02]  /*8b10*/  HADD2.F32 R52, -RZ, R52.H0_H0 ;  /* 0x20000034ff347230 */ /* 0x000fc40000004100 */
        /* <DEDUP_REMOVED lines=12> */
[-C--:B------:R-:W-:Y:S01]  /*8be0*/  FMUL.FTZ R63, R53, R170.reuse ;  /* 0x000000aa353f7220 */ /* 0x080fe20000410000 */
[----:B------:R-:W-:Y:S02]  /*8bf0*/  HADD2.F32 R46, -RZ, R46.H1_H1 ;  /* 0x3000002eff2e7230 */ /* 0x000fe40000004100 */
[----:B------:R-:W-:Y:S02]  /*8c00*/  HADD2.F32 R42, -RZ, R42.H1_H1 ;  /* 0x3000002aff2a7230 */ /* 0x000fe40000004100 */
[----:B------:R-:W-:Y:S01]  /*8c10*/  FMUL.FTZ R170, R52, R170 ;  /* 0x000000aa34aa7220 */ /* 0x000fe20000410000 */
[----:B------:R-:W-:Y:S02]  /*8c20*/  HADD2.F32 R169, -RZ, R169.H1_H1 ;  /* 0x300000a9ffa97230 */ /* 0x000fe40000004100 */
[-C--:B------:R-:W-:Y:S01]  /*8c30*/  FMUL.FTZ R65, R46, R57.reuse ;  /* 0x000000392e417220 */ /* 0x080fe20000410000 */
[----:B------:R-:W-:Y:S02]  /*8c40*/  HADD2.F32 R55, -RZ, R54.H0_H0 ;  /* 0x20000036ff377230 */ /* 0x000fe40000004100 */
[----:B------:R-:W-:Y:S01]  /*8c50*/  FMUL.FTZ R57, R42, R57 ;  /* 0x000000392a397220 */ /* 0x000fe20000410000 */
[----:B------:R-:W-:-:S02]  /*8c60*/  IMAD.MOV.U32 R43, RZ, RZ, R58 ;  /* 0x000000ffff2b7224 */ /* 0x000fc400078e003a */
[-C--:B------:R-:W-:Y:S01]  /*8c70*/  FFMA.FTZ R63, R52, R169.reuse, -R63 ;  /* 0x000000a9343f7223 */ /* 0x080fe2000001083f */
[----:B------:R-:W-:Y:S01]  /*8c80*/  FFMA.FTZ R170, R53, R169, R170 ;  /* 0x000000a935aa7223 */ /* 0x000fe200000100aa */
[-C--:B------:R-:W-:Y:S01]  /*8c90*/  FFMA.FTZ R42, R42, R55.reuse, -R65 ;  /* 0x000000372a2a7223 */ /* 0x080fe20000010841 */
[----:B------:R-:W-:-:S04]  /*8ca0*/  FFMA.FTZ R57, R46, R55, R57 ;  /* 0x000000372e397223 */ /* 0x000fc80000010039 */
[----:B------:R-:W-:Y:S02]  /*8cb0*/  F2FP.F16.F32.PACK_AB R42, R42, R63 ;  /* 0x0000003f2a2a723e */ /* 0x000fe400000000ff */
[----:B------:R-:W-:-:S07]  /*8cc0*/  F2FP.F16.F32.PACK_AB R46, R57, R170 ;  /* 0x000000aa392e723e */ /* 0x000fce00000000ff */
.L_x_2950:
[----:B------:R-:W-:Y:S05]  /*8cd0*/  BSYNC B2 ;  /* 0x0000000000027941 */ /* 0x000fea0003800000 */
.L_x_2949:
[----:B------:R-:W-:Y:S02]  /*8ce0*/  ULDC.64 UR4, c[0x0][0x208] ;  /* 0x0000820000047ab9 */ /* 0x000fe40000000a00 */
[----:B--2---:R4:W-:Y:S04]  /*8cf0*/  STG.E.128 desc[UR4][R48.64], R40 ;  /* 0x0000002830007986 */ /* 0x0049e8000c101d04 */
[----:B---3--:R4:W-:Y:S02]  /*8d00*/  @!P3 STG.E.128 desc[UR4][R50.64], R44 ;  /* 0x0000002c3200b986 */ /* 0x0089e4000c101d04 */
.L_x_2944:
[----:B------:R-:W-:Y:S05]  /*8d10*/  BSYNC B1 ;  /* 0x0000000000017941 */ /* 0x000fea0003800000 */
.L_x_2943:
[----:B--2-4-:R-:W-:Y:S01]  /*8d20*/  IADD3 R41, R212, 0x40, RZ ;  /* 0x00000040d4297810 */ /* 0x014fe20007ffe0ff */
[----:B------:R-:W-:-:S04]  /*8d30*/  IMAD R40, R146, R124, RZ ;  /* 0x0000007c92287224 */ /* 0x000fc800078e02ff */
        /* <DEDUP_REMOVED lines=23> */
[C---:B------:R-:W-:Y:S01]  /*8eb0*/  LEA R48, P4, R42.reuse, R118, 0x1 ;  /* 0x000000762a307211 */ /* 0x040fe200078808ff */
[----:B------:R-:W-:Y:S01]  /*8ec0*/  IMAD.IADD R40, R41, 0x1, R40 ;  /* 0x0000000129287824 */ /* 0x000fe200078e0228 */
[----:B------:R-:W-:Y:S01]  /*8ed0*/  @!P3 SHF.R.S32.HI R52, RZ, 0x1f, R51 ;  /* 0x0000001fff34b819 */ /* 0x000fe20000011433 */
[C---:B------:R-:W-:Y:S01]  /*8ee0*/  IMAD R41, R19.reuse, 0x5000, R133 ;  /* 0x0000500013297824 */ /* 0x040fe200078e0285 */
[----:B------:R-:W-:Y:S01]  /*8ef0*/  LEA.HI.X R49, R42, R119, R43, 0x1, P4 ;  /* 0x000000772a317211 */ /* 0x000fe200020f0c2b */
[----:B------:R-:W-:Y:S01]  /*8f00*/  IMAD R43, R19, 0x5000, R40 ;  /* 0x00005000132b7824 */ /* 0x000fe200078e0228 */
[----:B------:R-:W-:Y:S01]  /*8f10*/  @!P3 IADD3 R51, P4, P5, R96, R126, R51 ;  /* 0x0000007e6033b210 */ /* 0x000fe20007d9e033 */
[----:B------:R-:W-:-:S03]  /*8f20*/  IMAD R41, R41, 0x2, R18 ;  /* 0x0000000229297824 */ /* 0x000fc600078e0212 */
[----:B------:R-:W-:Y:S02]  /*8f30*/  LEA R44, R43, R18, 0x1 ;  /* 0x000000122b2c7211 */ /* 0x000fe400078e08ff */
        /* <DEDUP_REMOVED lines=8> */
[----:B------:R-:W-:Y:S01]  /*8fc0*/  SHF.R.U32.HI R62, RZ, 0x10, R85 ;  /* 0x00000010ff3e7819 */ /* 0x000fe20000011655 */
[----:B---3--:R-:W-:Y:S01]  /*8fd0*/  IMAD.MOV.U32 R40, RZ, RZ, R45 ;  /* 0x000000ffff287224 */ /* 0x008fe200078e002d */
[----:B------:R-:W-:Y:S01]  /*8fe0*/  MOV R59, R47 ;  /* 0x0000002f003b7202 */ /* 0x000fe20000000f00 */
[----:B------:R-:W-:Y:S01]  /*8ff0*/  IMAD.MOV.U32 R58, RZ, RZ, R44 ;  /* 0x000000ffff3a7224 */ /* 0x000fe200078e002c */
[----:B------:R-:W-:Y:S01]  /*9000*/  SHF.R.U32.HI R60, RZ, 0x10, R77 ;  /* 0x00000010ff3c7819 */ /* 0x000fe2000001164d */
[----:B------:R-:W-:Y:S01]  /*9010*/  HADD2.F32 R63, -RZ, R167.H1_H1 ;  /* 0x300000a7ff3f7230 */ /* 0x000fe20000004100 */
[----:B------:R-:W-:Y:S01]  /*9020*/  SHF.R.U32.HI R66, RZ, 0x10, R87 ;  /* 0x00000010ff427819 */ /* 0x000fe20000011657 */
[--C-:B------:R-:W-:Y:S01]  /*9030*/  HADD2.F32 R44, -RZ, R40.reuse.H0_H0 ;  /* 0x20000028ff2c7230 */ /* 0x100fe20000004100 */
[--C-:B------:R-:W-:Y:S01]  /*9040*/  SHF.R.U64 R52, R78, 0x10, R79.reuse ;  /* 0x000000104e347819 */ /* 0x100fe2000000124f */
[----:B------:R-:W-:Y:S01]  /*9050*/  HADD2.F32 R47, -RZ, R40.H1_H1 ;  /* 0x30000028ff2f7230 */ /* 0x000fe20000004100 */
[----:B------:R-:W-:Y:S01]  /*9060*/  SHF.R.U32.HI R78, RZ, 0x10, R79 ;  /* 0x00000010ff4e7819 */ /* 0x000fe2000001164f */
[----:B------:R-:W-:Y:S01]  /*9070*/  IMAD.MOV.U32 R45, RZ, RZ, R43 ;  /* 0x000000ffff2d7224 */ /* 0x000fe200078e002b */
[----:B------:R-:W-:Y:S01]  /*9080*/  SHF.R.U64 R56, R84, 0x10, R85 ;  /* 0x0000001054387819 */ /* 0x000fe20000001255 */
        /* <DEDUP_REMOVED lines=16> */
[----:B------:R-:W-:Y:S01]  /*9190*/  HADD2.F32 R66, -RZ, R66.H0_H0 ;  /* 0x20000042ff427230 */ /* 0x000fe20000004100 */
[----:B------:R-:W-:Y:S01]  /*91a0*/  F2FP.F16.F32.PACK_AB R43, R43, R40 ;  /* 0x000000282b2b723e */ /* 0x000fe200000000ff */
[----:B------:R-:W-:Y:S02]  /*91b0*/  HADD2.F32 R63, -RZ, R166.H1_H1 ;  /* 0x300000a6ff3f7230 */ /* 0x000fe40000004100 */
[----:B------:R-:W-:Y:S02]  /*91c0*/  HADD2.F32 R60, -RZ, R59.H0_H0 ;  /* 0x2000003bff3c7230 */ /* 0x000fe40000004100 */
[----:B------:R-:W-:Y:S01]  /*91d0*/  FMUL.FTZ R70, R61, R66 ;  /* 0x000000423d467220 */ /* 0x000fe20000410000 */
[----:B------:R-:W-:Y:S02]  /*91e0*/  HADD2.F32 R59, -RZ, R45.H1_H1 ;  /* 0x3000002dff3b7230 */ /* 0x000fe40000004100 */
[----:B------:R-:W-:Y:S02]  /*91f0*/  HADD2.F32 R64, -RZ, R78.H0_H0 ;  /* 0x2000004eff407230 */ /* 0x000fe40000004100 */
[----:B------:R-:W-:Y:S01]  /*9200*/  FMUL.FTZ R68, R60, R63 ;  /* 0x0000003f3c447220 */ /* 0x000fe20000410000 */
[----:B------:R-:W-:-:S02]  /*9210*/  HADD2.F32 R62, -RZ, R156.H1_H1 ;  /* 0x3000009cff3e7230 */ /* 0x000fc40000004100 */
[C---:B------:R-:W-:Y:S01]  /*9220*/  FMUL.FTZ R66, R59.reuse, R66 ;  /* 0x000000423b427220 */ /* 0x040fe20000410000 */
[----:B------:R-:W-:Y:S02]  /*9230*/  HADD2.F32 R47, -RZ, R45.H0_H0 ;  /* 0x2000002dff2f7230 */ /* 0x000fe40000004100 */
[-C--:B------:R-:W-:Y:S01]  /*9240*/  FFMA.FTZ R70, R59, R64.reuse, -R70 ;  /* 0x000000403b467223 */ /* 0x080fe20000010846 */
[----:B------:R-:W-:Y:S02]  /*9250*/  HADD2.F32 R59, -RZ, R56.H0_H0 ;  /* 0x20000038ff3b7230 */ /* 0x000fe40000004100 */
[----:B------:R-:W-:Y:S01]  /*9260*/  FFMA.FTZ R66, R61, R64, R66 ;  /* 0x000000403d427223 */ /* 0x000fe20000010042 */
[----:B------:R-:W-:Y:S02]  /*9270*/  HADD2.F32 R56, -RZ, R58.H0_H0 ;  /* 0x2000003aff387230 */ /* 0x000fe40000004100 */
[C---:B------:R-:W-:Y:S01]  /*9280*/  FMUL.FTZ R63, R47.reuse, R63 ;  /* 0x0000003f2f3f7220 */ /* 0x040fe20000410000 */
[----:B------:R-:W-:Y:S01]  /*9290*/  FFMA.FTZ R45, R47, R62, -R68 ;  /* 0x0000003e2f2d7223 */ /* 0x000fe20000010844 */
[----:B------:R-:W-:-:S02]  /*92a0*/  HADD2.F32 R47, -RZ, R57.H0_H0 ;  /* 0x20000039ff2f7230 */ /* 0x000fc40000004100 */
[----:B------:R-:W-:Y:S02]  /*92b0*/  HADD2.F32 R58, -RZ, R58.H1_H1 ;  /* 0x3000003aff3a7230 */ /* 0x000fe40000004100 */
[----:B------:R-:W-:Y:S01]  /*92c0*/  FFMA.FTZ R65, R60, R62, R63 ;  /* 0x0000003e3c417223 */ /* 0x000fe2000001003f */
[----:B------:R-:W-:Y:S01]  /*92d0*/  HADD2.F32 R57, -RZ, R57.H1_H1 ;  /* 0x30000039ff397230 */ /* 0x000fe20000004100 */
[----:B------:R-:W-:Y:S01]  /*92e0*/  F2FP.F16.F32.PACK_AB R70, R70, R45 ;  /* 0x0000002d4646723e */ /* 0x000fe200000000ff */
[----:B------:R-:W-:Y:S02]  /*92f0*/  HADD2.F32 R167, -RZ, R167.H0_H0 ;  /* 0x200000a7ffa77230 */ /* 0x000fe40000004100 */
[-C--:B------:R-:W-:Y:S01]  /*9300*/  FMUL.FTZ R62, R58, R59.reuse ;  /* 0x0000003b3a3e7220 */ /* 0x080fe20000410000 */
[----:B------:R-:W-:Y:S02]  /*9310*/  HADD2.F32 R54, -RZ, R54.H0_H0 ;  /* 0x20000036ff367230 */ /* 0x000fe40000004100 */
[----:B------:R-:W-:Y:S01]  /*9320*/  FMUL.FTZ R61, R57, R59 ;  /* 0x0000003b393d7220 */ /* 0x000fe20000410000 */
[----:B------:R-:W-:-:S02]  /*9330*/  HADD2.F32 R165, -RZ, R165.H0_H0 ;  /* 0x200000a5ffa57230 */ /* 0x000fc40000004100 */
[-C--:B------:R-:W-:Y:S01]  /*9340*/  FMUL.FTZ R60, R56, R167.reuse ;  /* 0x000000a7383c7220 */ /* 0x080fe20000410000 */
[----:B------:R-:W-:Y:S01]  /*9350*/  FMUL.FTZ R167, R47, R167 ;  /* 0x000000a72fa77220 */ /* 0x000fe20000410000 */
[-C--:B------:R-:W-:Y:S01]  /*9360*/  FFMA.FTZ R59, R57, R54.reuse, -R62 ;  /* 0x00000036393b7223 */ /* 0x080fe2000001083e */
[----:B------:R-:W-:Y:S01]  /*9370*/  FFMA.FTZ R58, R58, R54, R61 ;  /* 0x000000363a3a7223 */ /* 0x000fe2000001003d */
[-C--:B------:R-:W-:Y:S01]  /*9380*/  FFMA.FTZ R60, R47, R165.reuse, -R60 ;  /* 0x000000a52f3c7223 */ /* 0x080fe2000001083c */
[----:B------:R-:W-:Y:S02]  /*9390*/  HADD2.F32 R54, -RZ, R46.H0_H0 ;  /* 0x2000002eff367230 */ /* 0x000fe40000004100 */
[----:B------:R-:W-:Y:S01]  /*93a0*/  FFMA.FTZ R167, R56, R165, R167 ;  /* 0x000000a538a77223 */ /* 0x000fe200000100a7 */
[----:B------:R-:W-:Y:S01]  /*93b0*/  HADD2.F32 R57, -RZ, R55.H0_H0 ;  /* 0x20000037ff397230 */ /* 0x000fe20000004100 */
[----:B------:R-:W-:Y:S01]  /*93c0*/  F2FP.F16.F32.PACK_AB R45, R44, R41 ;  /* 0x000000292c2d723e */ /* 0x000fe200000000ff */
[----:B------:R-:W-:Y:S01]  /*93d0*/  HADD2.F32 R47, -RZ, R42.H0_H0 ;  /* 0x2000002aff2f7230 */ /* 0x000fe20000004100 */
[----:B------:R-:W-:Y:S01]  /*93e0*/  F2FP.F16.F32.PACK_AB R40, R59, R60 ;  /* 0x0000003c3b28723e */ /* 0x000fe200000000ff */
[----:B------:R-:W-:Y:S01]  /*93f0*/  HADD2.F32 R46, -RZ, R46.H1_H1 ;  /* 0x3000002eff2e7230 */ /* 0x000fe20000004100 */
[----:B------:R-:W-:Y:S01]  /*9400*/  F2FP.F16.F32.PACK_AB R44, R58, R167 ;  /* 0x000000a73a2c723e */ /* 0x000fe200000000ff */
[----:B------:R-:W-:-:S02]  /*9410*/  HADD2.F32 R166, -RZ, R166.H0_H0 ;  /* 0x200000a6ffa67230 */ /* 0x000fc40000004100 */
[----:B------:R-:W-:Y:S02]  /*9420*/  HADD2.F32 R42, -RZ, R42.H1_H1 ;  /* 0x3000002aff2a7230 */ /* 0x000fe40000004100 */
[-C--:B------:R-:W-:Y:S01]  /*9430*/  FMUL.FTZ R63, R46, R57.reuse ;  /* 0x000000392e3f7220 */ /* 0x080fe20000410000 */
[----:B------:R-:W-:Y:S02]  /*9440*/  HADD2.F32 R156, -RZ, R156.H0_H0 ;  /* 0x2000009cff9c7230 */ /* 0x000fe40000004100 */
[-C--:B------:R-:W-:Y:S01]  /*9450*/  FMUL.FTZ R61, R47, R166.reuse ;  /* 0x000000a62f3d7220 */ /* 0x080fe20000410000 */
[----:B------:R-:W-:Y:S02]  /*9460*/  HADD2.F32 R55, -RZ, R52.H0_H0 ;  /* 0x20000034ff377230 */ /* 0x000fe40000004100 */
[----:B------:R-:W-:Y:S01]  /*9470*/  FMUL.FTZ R52, R54, R166 ;  /* 0x000000a636347220 */ /* 0x000fe20000410000 */
[----:B------:R-:W-:Y:S01]  /*9480*/  FMUL.FTZ R57, R42, R57 ;  /* 0x000000392a397220 */ /* 0x000fe20000410000 */
[----:B------:R-:W-:Y:S01]  /*9490*/  FFMA.FTZ R61, R54, R156, R61 ;  /* 0x0000009c363d7223 */ /* 0x000fe2000001003d */
[----:B------:R-:W-:-:S02]  /*94a0*/  IMAD.MOV.U32 R41, RZ, RZ, R43 ;  /* 0x000000ffff297224 */ /* 0x000fc400078e002b */
[----:B------:R-:W-:Y:S01]  /*94b0*/  FFMA.FTZ R52, R47, R156, -R52 ;  /* 0x0000009c2f347223 */ /* 0x000fe20000010834 */
[-C--:B------:R-:W-:Y:S01]  /*94c0*/  FFMA.FTZ R63, R42, R55.reuse, -R63 ;  /* 0x000000372a3f7223 */ /* 0x080fe2000001083f */
[----:B------:R-:W-:Y:S01]  /*94d0*/  FFMA.FTZ R46, R46, R55, R57 ;  /* 0x000000372e2e7223 */ /* 0x000fe20000010039 */
[----:B------:R-:W-:Y:S01]  /*94e0*/  F2FP.F16.F32.PACK_AB R47, R66, R65 ;  /* 0x00000041422f723e */ /* 0x000fe200000000ff */
[----:B------:R-:W-:Y:S02]  /*94f0*/  IMAD.MOV.U32 R43, RZ, RZ, R70 ;  /* 0x000000ffff2b7224 */ /* 0x000fe400078e0046 */
[----:B------:R-:W-:Y:S02]  /*9500*/  F2FP.F16.F32.PACK_AB R42, R63, R52 ;  /* 0x000000343f2a723e */ /* 0x000fe400000000ff */
[----:B------:R-:W-:-:S07]  /*9510*/  F2FP.F16.F32.PACK_AB R46, R46, R61 ;  /* 0x0000003d2e2e723e */ /* 0x000fce00000000ff */
.L_x_2954:
[----:B------:R-:W-:Y:S05]  /*9520*/  BSYNC B2 ;  /* 0x0000000000027941 */ /* 0x000fea0003800000 */
.L_x_2953:
[----:B------:R-:W-:Y:S02]  /*9530*/  ULDC.64 UR4, c[0x0][0x208] ;  /* 0x0000820000047ab9 */ /* 0x000fe40000000a00 */
[----:B--2---:R2:W-:Y:S04]  /*9540*/  STG.E.128 desc[UR4][R48.64], R40 ;  /* 0x0000002830007986 */ /* 0x0045e8000c101d04 */
[----:B---3--:R2:W-:Y:S02]  /*9550*/  @!P3 STG.E.128 desc[UR4][R50.64], R44 ;  /* 0x0000002c3200b986 */ /* 0x0085e4000c101d04 */
.L_x_2952:
[----:B------:R-:W-:Y:S05]  /*9560*/  BSYNC B1 ;  /* 0x0000000000017941 */ /* 0x000fea0003800000 */
.L_x_2951:
        /* <DEDUP_REMOVED lines=32> */
[----:B------:R-:W-:Y:S01]  /*9770*/  SHF.R.U64 R52, R82, 0x10, R83 ;  /* 0x0000001052347819 */ /* 0x000fe20000001253 */
[----:B--2---:R-:W-:Y:S01]  /*9780*/  IMAD.MOV.U32 R44, RZ, RZ, R43 ;  /* 0x000000ffff2c7224 */ /* 0x004fe200078e002b */
[----:B------:R-:W-:Y:S01]  /*9790*/  SHF.R.U32.HI R82, RZ, 0x10, R83 ;  /* 0x00000010ff527819 */ /* 0x000fe20000011653 */
[----:B------:R-:W-:Y:S01]  /*97a0*/  HADD2.F32 R57, -RZ, R155.H1_H1 ;  /* 0x3000009bff397230 */ /* 0x000fe20000004100 */
[--C-:B------:R-:W-:Y:S01]  /*97b0*/  SHF.R.U64 R50, R74, 0x10, R75.reuse ;  /* 0x000000104a327819 */ /* 0x100fe2000000124b */
[----:B------:R-:W-:Y:S01]  /*97c0*/  HADD2.F32 R46, -RZ, R45.H0_H0 ;  /* 0x2000002dff2e7230 */ /* 0x000fe20000004100 */
[----:B------:R-:W-:Y:S01]  /*97d0*/  SHF.R.U32.HI R74, RZ, 0x10, R75 ;  /* 0x00000010ff4a7819 */ /* 0x000fe2000001164b */
[----:B------:R-:W-:Y:S01]  /*97e0*/  HADD2.F32 R43, -RZ, R41.H0_H0 ;  /* 0x20000029ff2b7230 */ /* 0x000fe20000004100 */
[----:B------:R-:W-:Y:S01]  /*97f0*/  SHF.R.U64 R66, R80, 0x10, R81 ;  /* 0x0000001050427819 */ /* 0x000fe20000001251 */
[----:B------:R-:W-:-:S02]  /*9800*/  HADD2.F32 R45, -RZ, R45.H1_H1 ;  /* 0x3000002dff2d7230 */ /* 0x000fc40000004100 */
[-C--:B------:R-:W-:Y:S01]  /*9810*/  FMUL.FTZ R62, R46, R57.reuse ;  /* 0x000000392e3e7220 */ /* 0x080fe20000410000 */
[----:B------:R-:W-:Y:S02]  /*9820*/  HADD2.F32 R60, -RZ, R60.H0_H0 ;  /* 0x2000003cff3c7230 */ /* 0x000fe40000004100 */
[----:B------:R-:W-:Y:S01]  /*9830*/  FMUL.FTZ R57, R43, R57 ;  /* 0x000000392b397220 */ /* 0x000fe20000410000 */
[----:B------:R-:W-:Y:S01]  /*9840*/  HADD2.F32 R56, -RZ, R153.H1_H1 ;  /* 0x30000099ff387230 */ /* 0x000fe20000004100 */
[----:B------:R-:W-:Y:S01]  /*9850*/  SHF.R.U64 R67, R72, 0x10, R73 ;  /* 0x0000001048437819 */ /* 0x000fe20000001249 */
[----:B------:R-:W-:Y:S02]  /*9860*/  HADD2.F32 R41, -RZ, R41.H1_H1 ;  /* 0x30000029ff297230 */ /* 0x000fe40000004100 */
[----:B------:R-:W-:Y:S01]  /*9870*/  FMUL.FTZ R64, R45, R60 ;  /* 0x0000003c2d407220 */ /* 0x000fe20000410000 */
[----:B------:R-:W-:Y:S02]  /*9880*/  HADD2.F32 R58, -RZ, R58.H0_H0 ;  /* 0x2000003aff3a7230 */ /* 0x000fe40000004100 */
[-C--:B------:R-:W-:Y:S01]  /*9890*/  FFMA.FTZ R62, R43, R56.reuse, -R62 ;  /* 0x000000382b3e7223 */ /* 0x080fe2000001083e */
[----:B------:R-:W-:Y:S01]  /*98a0*/  FFMA.FTZ R59, R46, R56, R57 ;  /* 0x000000382e3b7223 */ /* 0x000fe20000010039 */
[----:B------:R-:W-:Y:S01]  /*98b0*/  FMUL.FTZ R60, R41, R60 ;  /* 0x0000003c293c7220 */ /* 0x000fe20000410000 */
[----:B------:R-:W-:-:S02]  /*98c0*/  HADD2.F32 R56, -RZ, R154.H1_H1 ;  /* 0x3000009aff387230 */ /* 0x000fc40000004100 */
[-C--:B------:R-:W-:Y:S01]  /*98d0*/  FFMA.FTZ R61, R41, R58.reuse, -R64 ;  /* 0x0000003a293d7223 */ /* 0x080fe20000010840 */
[----:B------:R-:W-:Y:S02]  /*98e0*/  HADD2.F32 R43, -RZ, R47.H0_H0 ;  /* 0x2000002fff2b7230 */ /* 0x000fe40000004100 */
[----:B------:R-:W-:Y:S01]  /*98f0*/  FFMA.FTZ R60, R45, R58, R60 ;  /* 0x0000003a2d3c7223 */ /* 0x000fe2000001003c */
[----:B------:R-:W-:Y:S02]  /*9900*/  HADD2.F32 R41, -RZ, R44.H0_H0 ;  /* 0x2000002cff297230 */ /* 0x000fe40000004100 */
[----:B------:R-:W-:Y:S02]  /*9910*/  HADD2.F32 R57, -RZ, R82.H0_H0 ;  /* 0x20000052ff397230 */ /* 0x000fe40000004100 */
[-C--:B------:R-:W-:Y:S01]  /*9920*/  FMUL.FTZ R58, R43, R56.reuse ;  /* 0x000000382b3a7220 */ /* 0x080fe20000410000 */
[----:B------:R-:W-:Y:S02]  /*9930*/  HADD2.F32 R44, -RZ, R44.H1_H1 ;  /* 0x3000002cff2c7230 */ /* 0x000fe40000004100 */
[----:B------:R-:W-:Y:S01]  /*9940*/  FMUL.FTZ R56, R41, R56 ;  /* 0x0000003829387220 */ /* 0x000fe20000410000 */
[----:B------:R-:W-:-:S02]  /*9950*/  HADD2.F32 R46, -RZ, R152.H1_H1 ;  /* 0x30000098ff2e7230 */ /* 0x000fc40000004100 */
[----:B------:R-:W-:Y:S02]  /*9960*/  HADD2.F32 R47, -RZ, R47.H1_H1 ;  /* 0x3000002fff2f7230 */ /* 0x000fe40000004100 */
[-C--:B------:R-:W-:Y:S01]  /*9970*/  FMUL.FTZ R64, R44, R57.reuse ;  /* 0x000000392c407220 */ /* 0x080fe20000410000 */
[----:B------:R-:W-:Y:S02]  /*9980*/  HADD2.F32 R45, -RZ, R74.H0_H0 ;  /* 0x2000004aff2d7230 */ /* 0x000fe40000004100 */
[-C--:B------:R-:W-:Y:S01]  /*9990*/  FFMA.FTZ R58, R41, R46.reuse, -R58 ;  /* 0x0000002e293a7223 */ /* 0x080fe2000001083a */
[----:B------:R-:W-:Y:S01]  /*99a0*/  FFMA.FTZ R63, R43, R46, R56 ;  /* 0x0000002e2b3f7223 */ /* 0x000fe20000010038 */
[C---:B------:R-:W-:Y:S01]  /*99b0*/  FMUL.FTZ R65, R47.reuse, R57 ;  /* 0x000000392f417220 */ /* 0x040fe20000410000 */
[----:B------:R-:W-:Y:S02]  /*99c0*/  HADD2.F32 R46, -RZ, R155.H0_H0 ;  /* 0x2000009bff2e7230 */ /* 0x000fe40000004100 */
[----:B------:R-:W-:Y:S01]  /*99d0*/  FFMA.FTZ R64, R47, R45, R64 ;  /* 0x0000002d2f407223 */ /* 0x000fe20000010040 */
[----:B------:R-:W-:-:S02]  /*99e0*/  HADD2.F32 R43, -RZ, R54.H0_H0 ;  /* 0x20000036ff2b7230 */ /* 0x000fc40000004100 */
[----:B------:R-:W-:Y:S01]  /*99f0*/  FFMA.FTZ R65, R44, R45, -R65 ;  /* 0x0000002d2c417223 */ /* 0x000fe20000010841 */
[----:B------:R-:W-:Y:S02]  /*9a00*/  HADD2.F32 R47, -RZ, R66.H0_H0 ;  /* 0x20000042ff2f7230 */ /* 0x000fe40000004100 */
[----:B------:R-:W-:Y:S02]  /*9a10*/  HADD2.F32 R54, -RZ, R54.H1_H1 ;  /* 0x30000036ff367230 */ /* 0x000fe40000004100 */
[----:B------:R-:W-:Y:S01]  /*9a20*/  FMUL.FTZ R56, R43, R46 ;  /* 0x0000002e2b387220 */ /* 0x000fe20000410000 */
[----:B------:R-:W-:Y:S01]  /*9a30*/  HADD2.F32 R44, -RZ, R153.H0_H0 ;  /* 0x20000099ff2c7230 */ /* 0x000fe20000004100 */
[----:B------:R-:W-:Y:S01]  /*9a40*/  F2FP.F16.F32.PACK_AB R63, R64, R63 ;  /* 0x0000003f403f723e */ /* 0x000fe200000000ff */
[--C-:B------:R-:W-:Y:S02]  /*9a50*/  HADD2.F32 R41, -RZ, R40.reuse.H0_H0 ;  /* 0x20000028ff297230 */ /* 0x100fe40000004100 */
[----:B------:R-:W-:Y:S01]  /*9a60*/  FMUL.FTZ R57, R54, R47 ;  /* 0x0000002f36397220 */ /* 0x000fe20000410000 */
[----:B------:R-:W-:Y:S01]  /*9a70*/  HADD2.F32 R40, -RZ, R40.H1_H1 ;  /* 0x30000028ff287230 */ /* 0x000fe20000004100 */
[----:B------:R-:W-:Y:S01]  /*9a80*/  F2FP.F16.F32.PACK_AB R58, R65, R58 ;  /* 0x0000003a413a723e */ /* 0x000fe200000000ff */
[----:B------:R-:W-:-:S02]  /*9a90*/  HADD2.F32 R45, -RZ, R67.H0_H0 ;  /* 0x20000043ff2d7230 */ /* 0x000fc40000004100 */
[C---:B------:R-:W-:Y:S01]  /*9aa0*/  FMUL.FTZ R46, R41.reuse, R46 ;  /* 0x0000002e292e7220 */ /* 0x040fe20000410000 */
[-C--:B------:R-:W-:Y:S01]  /*9ab0*/  FFMA.FTZ R56, R41, R44.reuse, -R56 ;  /* 0x0000002c29387223 */ /* 0x080fe20000010838 */
[C---:B------:R-:W-:Y:S01]  /*9ac0*/  FMUL.FTZ R47, R40.reuse, R47 ;  /* 0x0000002f282f7220 */ /* 0x040fe20000410000 */
[----:B------:R-:W-:Y:S02]  /*9ad0*/  HADD2.F32 R41, -RZ, R55.H0_H0 ;  /* 0x20000037ff297230 */ /* 0x000fe40000004100 */
[-C--:B------:R-:W-:Y:S01]  /*9ae0*/  FFMA.FTZ R57, R40, R45.reuse, -R57 ;  /* 0x0000002d28397223 */ /* 0x080fe20000010839 */
[----:B------:R-:W-:Y:S02]  /*9af0*/  HADD2.F32 R154, -RZ, R154.H0_H0 ;  /* 0x2000009aff9a7230 */ /* 0x000fe40000004100 */
[----:B------:R-:W-:Y:S01]  /*9b00*/  FFMA.FTZ R46, R43, R44, R46 ;  /* 0x0000002c2b2e7223 */ /* 0x000fe2000001002e */
[----:B------:R-:W-:Y:S02]  /*9b10*/  HADD2.F32 R52, -RZ, R52.H0_H0 ;  /* 0x20000034ff347230 */ /* 0x000fe40000004100 */
[----:B------:R-:W-:Y:S01]  /*9b20*/  FFMA.FTZ R47, R54, R45, R47 ;  /* 0x0000002d362f7223 */ /* 0x000fe2000001002f */
[----:B------:R-:W-:-:S02]  /*9b30*/  HADD2.F32 R40, -RZ, R42.H0_H0 ;  /* 0x2000002aff287230 */ /* 0x000fc40000004100 */
[-C--:B------:R-:W-:Y:S01]  /*9b40*/  FMUL.FTZ R43, R41, R154.reuse ;  /* 0x0000009a292b7220 */ /* 0x080fe20000410000 */
[----:B------:R-:W-:Y:S02]  /*9b50*/  HADD2.F32 R55, -RZ, R55.H1_H1 ;  /* 0x30000037ff377230 */ /* 0x000fe40000004100 */
[----:B------:R-:W-:Y:S02]  /*9b60*/  HADD2.F32 R42, -RZ, R42.H1_H1 ;  /* 0x3000002aff2a7230 */ /* 0x000fe40000004100 */
[----:B------:R-:W-:Y:S01]  /*9b70*/  FMUL.FTZ R154, R40, R154 ;  /* 0x0000009a289a7220 */ /* 0x000fe20000410000 */
[----:B------:R-:W-:Y:S02]  /*9b80*/  HADD2.F32 R152, -RZ, R152.H0_H0 ;  /* 0x20000098ff987230 */ /* 0x000fe40000004100 */
[-C--:B------:R-:W-:Y:S01]  /*9b90*/  FMUL.FTZ R45, R55, R52.reuse ;  /* 0x00000034372d7220 */ /* 0x080fe20000410000 */
[----:B------:R-:W-:Y:S02]  /*9ba0*/  HADD2.F32 R50, -RZ, R50.H0_H0 ;  /* 0x20000032ff327230 */ /* 0x000fe40000004100 */
        /* <DEDUP_REMOVED lines=8> */
[----:B------:R-:W-:-:S02]  /*9c30*/  F2FP.F16.F32.PACK_AB R45, R60, R59 ;  /* 0x0000003b3c2d723e */ /* 0x000fc400000000ff */
[----:B------:R-:W-:Y:S02]  /*9c40*/  F2FP.F16.F32.PACK_AB R42, R42, R43 ;  /* 0x0000002b2a2a723e */ /* 0x000fe400000000ff */
[----:B------:R-:W-:Y:S02]  /*9c50*/  F2FP.F16.F32.PACK_AB R40, R57, R56 ;  /* 0x000000383928723e */ /* 0x000fe400000000ff */
[----:B------:R-:W-:Y:S02]  /*9c60*/  F2FP.F16.F32.PACK_AB R46, R55, R154 ;  /* 0x0000009a372e723e */ /* 0x000fe400000000ff */
[----:B------:R-:W-:-:S07]  /*9c70*/  MOV R43, R58 ;  /* 0x0000003a002b7202 */ /* 0x000fce0000000f00 */
.L_x_2956:
[----:B------:R-:W-:Y:S05]  /*9c80*/  BSYNC B1 ;  /* 0x0000000000017941 */ /* 0x000fea0003800000 */
.L_x_2955:
        /* <DEDUP_REMOVED lines=12> */
.L_x_2868:
[----:B------:R-:W2:Y:S02]  /*9d50*/  LDL R40, [R1+0x58] ;  /* 0x0000580001287983 */ /* 0x000ea40000100800 */
[----:B--2---:R-:W-:-:S13]  /*9d60*/  R2UR UR4, R40 ;  /* 0x00000000280472ca */ /* 0x004fda00000e0000 */
[----:B------:R-:W-:-:S06]  /*9d70*/  UISETP.NE.AND UP0, UPT, UR4, 0x3, UPT ;  /* 0x000000030400788c */ /* 0x000fcc000bf05270 */
[----:B------:R-:W-:-:S13]  /*9d80*/  PLOP3.LUT P2, PT, PT, PT, UP0, 0x80, 0x0 ;  /* 0x000000000000781c */ /* 0x000fda0003f4f008 */
[----:B------:R-:W-:Y:S05]  /*9d90*/  @!P2 BRA `(.L_x_2957) ;  /* 0x000000000004a947 */ /* 0x000fea0003800000 */
[----:B------:R-:W-:Y:S01]  /*9da0*/  BPT.TRAP 0x1 ;  /* 0x000000040000795c */ /* 0x000fe20000300000 */
.L_x_2957:
        /* <DEDUP_REMOVED lines=8> */
.L_x_3294:
[----:B------:R-:W-:Y:S05]  /*9e30*/  BSYNC B1 ;  /* 0x0000000000017941 */ /* 0x000fea0003800000 */
.L_x_2958:
        /* <DEDUP_REMOVED lines=15> */
.L_x_2961:
[----:B------:R-:W-:Y:S05]  /*9f30*/  BSYNC B1 ;  /* 0x0000000000017941 */ /* 0x000fea0003800000 */
.L_x_2960:
[----:B-1----:R-:W-:Y:S01]  /*9f40*/  VIADD R40, R212, 0x20 ;  /* 0x00000020d4287836 */ /* 0x002fe20000000000 */
[----:B------:R-:W-:Y:S04]  /*9f50*/  BSSY B1, `(.L_x_2962) ;  /* 0x0000010000017945 */ /* 0x000fe80003800000 */
        /* <DEDUP_REMOVED lines=15> */
.L_x_2963:
[----:B------:R-:W-:Y:S05]  /*a050*/  BSYNC B1 ;  /* 0x0000000000017941 */ /* 0x000fea0003800000 */
.L_x_2962:
        /* <DEDUP_REMOVED lines=16> */
.L_x_2911:
[----:B------:R-:W-:Y:S05]  /*a160*/  BSYNC B0 ;  /* 0x0000000000007941 */ /* 0x000fea0003800000 */
.L_x_2867:
        /* <DEDUP_REMOVED lines=12> */
[----:B------:R-:W-:-:S04]  /*a230*/  @!P3 IADD3 R40, R0, 0x388a0, RZ ;  /* 0x000388a00028b810 */ /* 0x000fc80007ffe0ff */
[----:B------:R-:W-:-:S04]  /*a240*/  @!P3 PRMT R40, RZ, 0x654, R40 ;  /* 0x00000654ff28b816 */ /* 0x000fc80000000028 */
[----:B------:R1:W-:Y:S01]  /*a250*/  @!P3 SYNCS.ARRIVE.TRANS64.RED.A1T0 RZ, [R40+URZ], RZ ;  /* 0x000000ff28ffb9a7 */ /* 0x0003e2000810043f */
[----:B------:R-:W-:Y:S05]  /*a260*/  @!P2 BRA `(.L_x_2965) ;  /* 0x000000000004a947 */ /* 0x000fea0003800000 */
[----:B------:R-:W-:Y:S01]  /*a270*/  BPT.TRAP 0x1 ;  /* 0x000000040000795c */ /* 0x000fe20000300000 */
.L_x_2965:
[----:B------:R-:W-:Y:S05]  /*a280*/  BSYNC B0 ;  /* 0x0000000000007941 */ /* 0x000fea0003800000 */
.L_x_2964:
[----:B------:R-:W2:Y:S01]  /*a290*/  SYNCS.PHASECHK.TRANS64.TRYWAIT P2, [R0+URZ+0x388b0], R115 ;  /* 0x0388b073000075a7 */ /* 0x000ea2000804017f */
[----:B------:R-:W-:Y:S01]  /*a2a0*/  ULDC.64 UR4, c[0x0][0x318] ;  /* 0x0000c60000047ab9 */ /* 0x000fe20000000a00 */
[----:B------:R-:W-:Y:S01]  /*a2b0*/  ULDC.64 UR60, c[0x0][0x328] ;  /* 0x0000ca00003c7ab9 */ /* 0x000fe20000000a00 */
[----:B-1----:R-:W-:Y:S01]  /*a2c0*/  IMAD.U32 R40, RZ, RZ, UR5 ;  /* 0x00000005ff287e24 */ /* 0x002fe2000f8e00ff */
[----:B------:R-:W-:Y:S01]  /*a2d0*/  BSSY B0, `(.L_x_2966) ;  /* 0x0000007000007945 */ /* 0x000fe20003800000 */
[----:B------:R-:W-:Y:S01]  /*a2e0*/  IMAD.U32 R41, RZ, RZ, UR4 ;  /* 0x00000004ff297e24 */ /* 0x000fe2000f8e00ff */
[----:B------:R-:W-:Y:S01]  /*a2f0*/  ISETP.GE.AND P4, PT, R212, R3, PT ;  /* 0x00000003d400720c */ /* 0x000fe20003f86270 */
[----:B------:R-:W-:Y:S01]  /*a300*/  IMAD.WIDE R52, R24, 0x50, R112 ;  /* 0x0000005018347825 */ /* 0x000fe200078e0270 */
[----:B------:R1:W-:Y:S04]  /*a310*/  STL [R1+0x50], R40 ;  /* 0x0000502801007387 */ /* 0x0003e80000100800 */
[----:B------:R1:W-:Y:S02]  /*a320*/  STL [R1+0x54], R41 ;  /* 0x0000542901007387 */ /* 0x0003e40000100800 */
[----:B-12---:R-:W-:Y:S05]  /*a330*/  @!P2 BRA `(.L_x_2967) ;  /* 0x000002580024a947 */ /* 0x006fea0003800000 */
.L_x_3295:
[----:B------:R-:W-:Y:S05]  /*a340*/  BSYNC B0 ;  /* 0x0000000000007941 */ /* 0x000fea0003800000 */
.L_x_2966:
[----:B------:R-:W-:Y:S04]  /*a350*/  BSSY B0, `(.L_x_2968) ;  /* 0x000001c000007945 */ /* 0x000fe80003800000 */
[----:B------:R-:W-:Y:S05]  /*a360*/  @P4 BRA `(.L_x_2969) ;  /* 0x0000000000684947 */ /* 0x000fea0003800000 */
[----:B------:R-:W2:Y:S01]  /*a370*/  LDL R41, [R1+0x54] ;  /* 0x0000540001297983 */ /* 0x000ea20000100800 */
[----:B------:R-:W-:-:S03]  /*a380*/  ULDC UR6, c[0x0][0x2f4] ;  /* 0x0000bd0000067ab9 */ /* 0x000fc60000000800 */
[----:B------:R-:W3:Y:S01]  /*a390*/  LDL R40, [R1+0x50] ;  /* 0x0000500001287983 */ /* 0x000ee20000100800 */
[----:B------:R-:W-:Y:S01]  /*a3a0*/  ISETP.GE.AND P5, PT, R16, UR6, PT ;  /* 0x0000000610007c0c */ /* 0x000fe2000bfa6270 */
[----:B------:R-:W-:Y:S01]  /*a3b0*/  IMAD R47, R53, UR60, RZ ;  /* 0x0000003c352f7c24 */ /* 0x000fe2000f8e02ff */
[----:B------:R-:W-:Y:S01]  /*a3c0*/  ISETP.GE.AND P4, PT, R213, UR6, PT ;  /* 0x00000006d5007c0c */ /* 0x000fe2000bf86270 */
[----:B------:R-:W-:Y:S02]  /*a3d0*/  IMAD.MOV.U32 R44, RZ, RZ, R38 ;  /* 0x000000ffff2c7224 */ /* 0x000fe400078e0026 */
[----:B------:R-:W-:Y:S02]  /*a3e0*/  IMAD.MOV.U32 R45, RZ, RZ, R5 ;  /* 0x000000ffff2d7224 */ /* 0x000fe400078e0005 */
[C---:B------:R-:W-:Y:S02]  /*a3f0*/  IMAD R47, R52.reuse, UR61, R47 ;  /* 0x0000003d342f7c24 */ /* 0x040fe4000f8e022f */
[----:B------:R-:W-:-:S05]  /*a400*/  IMAD.WIDE.U32 R44, R52, UR60, R44 ;  /* 0x0000003c342c7c25 */ /* 0x000fca000f8e002c */
[----:B------:R-:W-:Y:S02]  /*a410*/  IADD3 R45, R45, R47, RZ ;  /* 0x0000002f2d2d7210 */ /* 0x000fe40007ffe0ff */
[----:B--2---:R-:W-:Y:S02]  /*a420*/  R2UR UR4, R41 ;  /* 0x00000000290472ca */ /* 0x004fe400000e0000 */
[----:B---3--:R-:W-:Y:S02]  /*a430*/  R2UR UR7, R40 ;  /* 0x00000000280772ca */ /* 0x008fe400000e0000 */
[----:B------:R-:W2:Y:S09]  /*a440*/  @!P5 LDS.128 R40, [R4+0x400] ;  /* 0x000400000428d984 */ /* 0x000eb20000000c00 */
[----:B------:R-:W-:Y:S01]  /*a450*/  LEA R54, P2, R44, UR4, 0x1 ;  /* 0x000000042c367c11 */ /* 0x000fe2000f8408ff */
[----:B------:R-:W-:-:S03]  /*a460*/  ULDC.64 UR4, c[0x0][0x208] ;  /* 0x0000820000047ab9 */ /* 0x000fc60000000a00 */
[----:B------:R-:W-:Y:S02]  /*a470*/  LEA.HI.X R55, R44, UR7, R45, 0x1, P2 ;  /* 0x000000072c377c11 */ /* 0x000fe400090f0c2d */
[----:B------:R-:W-:-:S13]  /*a480*/  ISETP.GE.AND P2, PT, R220, UR6, PT ;  /* 0x00000006dc007c0c */ /* 0x000fda000bf46270 */
[----:B------:R-:W3:Y:S04]  /*a490*/  @!P2 LDS.128 R44, [R4+0x5400] ;  /* 0x00540000042ca984 */ /* 0x000ee80000000c00 */
[----:B--2---:R-:W-:Y:S01]  /*a4a0*/  @!P5 STG.E.128 desc[UR4][R54.64], R40 ;  /* 0x000000283600d986 */ /* 0x004fe2000c101d04 */
[----:B------:R-:W-:-:S03]  /*a4b0*/  ISETP.GE.AND P5, PT, R221, UR6, PT ;  /* 0x00000006dd007c0c */ /* 0x000fc6000bfa6270 */
[----:B------:R-:W2:Y:S10]  /*a4c0*/  @!P4 LDS.128 R40, [R4+0x2c00] ;  /* 0x002c00000428c984 */ /* 0x000eb40000000c00 */
[----:B------:R-:W4:Y:S04]  /*a4d0*/  @!P5 LDS.128 R48, [R4+0x7c00] ;  /* 0x007c00000430d984 */ /* 0x000f280000000c00 */
[----:B---3--:R3:W-:Y:S04]  /*a4e0*/  @!P2 STG.E.128 desc[UR4][R54.64+0x100], R44 ;  /* 0x0001002c3600a986 */ /* 0x0087e8000c101d04 */
[----:B--2---:R3:W-:Y:S04]  /*a4f0*/  @!P4 STG.E.128 desc[UR4][R54.64+0x80], R40 ;  /* 0x000080283600c986 */ /* 0x0047e8000c101d04 */
[----:B----4-:R3:W-:Y:S02]  /*a500*/  @!P5 STG.E.128 desc[UR4][R54.64+0x180], R48 ;  /* 0x000180303600d986 */ /* 0x0107e4000c101d04 */
.L_x_2969:
[----:B------:R-:W-:Y:S05]  /*a510*/  BSYNC B0 ;  /* 0x0000000000007941 */ /* 0x000fea0003800000 */
.L_x_2968:
[----:B---3--:R-:W2:Y:S04]  /*a520*/  LDL R42, [R1+0x54] ;  /* 0x00005400012a7983 */ /* 0x008ea80000100800 */
[----:B------:R-:W3:Y:S01]  /*a530*/  LDL R41, [R1+0x50] ;  /* 0x0000500001297983 */ /* 0x000ee20000100800 */
[----:B------:R-:W-:Y:S01]  /*a540*/  VIADD R40, R212, 0x20 ;  /* 0x00000020d4287836 */ /* 0x000fe20000000000 */
[----:B------:R-:W-:Y:S04]  /*a550*/  BSSY B0, `(.L_x_2970) ;  /* 0x000001f000007945 */ /* 0x000fe80003800000 */
[----:B------:R-:W-:Y:S01]  /*a560*/  ISETP.GE.AND P2, PT, R40, R3, PT ;  /* 0x000000032800720c */ /* 0x000fe20003f46270 */
[----:B--2---:R-:W-:-:S02]  /*a570*/  IMAD.MOV.U32 R57, RZ, RZ, R42 ;  /* 0x000000ffff397224 */ /* 0x004fc400078e002a */
[----:B---3--:R-:W-:-:S10]  /*a580*/  IMAD.MOV.U32 R56, RZ, RZ, R41 ;  /* 0x000000ffff387224 */ /* 0x008fd400078e0029 */
[----:B------:R-:W-:Y:S05]  /*a590*/  @P2 BRA `(.L_x_2971) ;  /* 0x0000000000682947 */ /* 0x000fea0003800000 */
[----:B------:R-:W-:Y:S01]  /*a5a0*/  ULDC UR6, c[0x0][0x2f4] ;  /* 0x0000bd0000067ab9 */ /* 0x000fe20000000800 */
[----:B------:R-:W-:Y:S01]  /*a5b0*/  IADD3 R47, P4, R52, 0x20, RZ ;  /* 0x00000020342f7810 */ /* 0x000fe20007f9e0ff */
[----:B------:R-:W-:Y:S01]  /*a5c0*/  IMAD.MOV.U32 R45, RZ, RZ, R5 ;  /* 0x000000ffff2d7224 */ /* 0x000fe200078e0005 */
[----:B------:R-:W-:Y:S02]  /*a5d0*/  ISETP.GE.AND P2, PT, R16, UR6, PT ;  /* 0x0000000610007c0c */ /* 0x000fe4000bf46270 */
[----:B------:R-:W-:Y:S01]  /*a5e0*/  R2UR UR4, R57 ;  /* 0x00000000390472ca */ /* 0x000fe200000e0000 */
[----:B------:R-:W-:Y:S01]  /*a5f0*/  IMAD.X R44, RZ, RZ, R53, P4 ;  /* 0x000000ffff2c7224 */ /* 0x000fe200020e0635 */
[----:B------:R-:W-:Y:S02]  /*a600*/  R2UR UR7, R56 ;  /* 0x00000000380772ca */ /* 0x000fe400000e0000 */
[----:B------:R-:W-:Y:S01]  /*a610*/  ISETP.GE.AND P5, PT, R213, UR6, PT ;  /* 0x00000006d5007c0c */ /* 0x000fe2000bfa6270 */
[----:B------:R-:W-:Y:S01]  /*a620*/  IMAD R46, R44, UR60, RZ ;  /* 0x0000003c2c2e7c24 */ /* 0x000fe2000f8e02ff */
[----:B------:R-:W-:-:S05]  /*a630*/  MOV R44, R38 ;  /* 0x00000026002c7202 */ /* 0x000fca0000000f00 */
[----:B------:R-:W2:Y:S01]  /*a640*/  @!P2 LDS.128 R40, [R4+0x1400] ;  /* 0x001400000428a984 */ /* 0x000ea20000000c00 */
[----:B------:R-:W-:-:S04]  /*a650*/  IMAD.WIDE.U32 R44, R47, UR60, R44 ;  /* 0x0000003c2f2c7c25 */ /* 0x000fc8000f8e002c */
[----:B------:R-:W-:Y:S01]  /*a660*/  IMAD R47, R47, UR61, R46 ;  /* 0x0000003d2f2f7c24 */ /* 0x000fe2000f8e022e */
[----:B------:R-:W-:Y:S01]  /*a670*/  LEA R54, P4, R44, UR4, 0x1 ;  /* 0x000000042c367c11 */ /* 0x000fe2000f8808ff */
[----:B------:R-:W-:Y:S02]  /*a680*/  ULDC.64 UR4, c[0x0][0x208] ;  /* 0x0000820000047ab9 */ /* 0x000fe40000000a00 */
[----:B------:R-:W-:-:S05]  /*a690*/  IMAD.IADD R45, R45, 0x1, R47 ;  /* 0x000000012d2d7824 */ /* 0x000fca00078e022f */
        /* <DEDUP_REMOVED lines=10> */
.L_x_2971:
[----:B------:R-:W-:Y:S05]  /*a740*/  BSYNC B0 ;  /* 0x0000000000007941 */ /* 0x000fea0003800000 */
.L_x_2970:
[----:B---3--:R-:W-:Y:S01]  /*a750*/  VIADD R40, R212, 0x40 ;  /* 0x00000040d4287836 */ /* 0x008fe20000000000 */
[----:B------:R-:W-:Y:S04]  /*a760*/  BSSY B0, `(.L_x_2972) ;  /* 0x000001d000007945 */ /* 0x000fe80003800000 */
[----:B------:R-:W-:-:S13]  /*a770*/  ISETP.GE.AND P2, PT, R40, R3, PT ;  /* 0x000000032800720c */ /* 0x000fda0003f46270 */
[----:B------:R-:W-:Y:S05]  /*a780*/  @P2 BRA `(.L_x_2973) ;  /* 0x0000000000682947 */ /* 0x000fea0003800000 */
[----:B------:R-:W-:Y:S01]  /*a790*/  ULDC UR6, c[0x0][0x2f4] ;  /* 0x0000bd0000067ab9 */ /* 0x000fe20000000800 */
[----:B------:R-:W-:Y:S01]  /*a7a0*/  IADD3 R3, P4, R52, 0x40, RZ ;  /* 0x0000004034037810 */ /* 0x000fe20007f9e0ff */
[----:B------:R-:W-:Y:S01]  /*a7b0*/  IMAD.MOV.U32 R45, RZ, RZ, R5 ;  /* 0x000000ffff2d7224 */ /* 0x000fe200078e0005 */
[----:B------:R-:W-:Y:S02]  /*a7c0*/  ISETP.GE.AND P2, PT, R16, UR6, PT ;  /* 0x0000000610007c0c */ /* 0x000fe4000bf46270 */
[----:B------:R-:W-:Y:S01]  /*a7d0*/  R2UR UR4, R57 ;  /* 0x00000000390472ca */ /* 0x000fe200000e0000 */
[----:B------:R-:W-:Y:S01]  /*a7e0*/  IMAD.X R52, RZ, RZ, R53, P4 ;  /* 0x000000ffff347224 */ /* 0x000fe200020e0635 */
[----:B------:R-:W-:Y:S02]  /*a7f0*/  MOV R44, R38 ;  /* 0x00000026002c7202 */ /* 0x000fe40000000f00 */
[----:B------:R-:W-:Y:S01]  /*a800*/  R2UR UR7, R56 ;  /* 0x00000000380772ca */ /* 0x000fe200000e0000 */
[----:B------:R-:W-:Y:S01]  /*a810*/  IMAD R52, R52, UR60, RZ ;  /* 0x0000003c34347c24 */ /* 0x000fe2000f8e02ff */
[----:B------:R-:W-:Y:S01]  /*a820*/  ISETP.GE.AND P5, PT, R213, UR6, PT ;  /* 0x00000006d5007c0c */ /* 0x000fe2000bfa6270 */
[----:B------:R-:W-:-:S04]  /*a830*/  IMAD.WIDE.U32 R44, R3, UR60, R44 ;  /* 0x0000003c032c7c25 */ /* 0x000fc8000f8e002c */
[----:B------:R-:W2:Y:S01]  /*a840*/  @!P2 LDS.128 R40, [R4+0x2400] ;  /* 0x002400000428a984 */ /* 0x000ea20000000c00 */
[----:B------:R-:W-:Y:S01]  /*a850*/  IMAD R3, R3, UR61, R52 ;  /* 0x0000003d03037c24 */ /* 0x000fe2000f8e0234 */
[----:B------:R-:W-:Y:S01]  /*a860*/  LEA R52, P4, R44, UR4, 0x1 ;  /* 0x000000042c347c11 */ /* 0x000fe2000f8808ff */
[----:B------:R-:W-:Y:S02]  /*a870*/  ULDC.64 UR4, c[0x0][0x208] ;  /* 0x0000820000047ab9 */ /* 0x000fe40000000a00 */
[----:B------:R-:W-:-:S05]  /*a880*/  IMAD.IADD R3, R45, 0x1, R3 ;  /* 0x000000012d037824 */ /* 0x000fca00078e0203 */
[----:B------:R-:W-:Y:S02]  /*a890*/  LEA.HI.X R53, R44, UR7, R3, 0x1, P4 ;  /* 0x000000072c357c11 */ /* 0x000fe4000a0f0c03 */
[----:B------:R-:W-:Y:S01]  /*a8a0*/  ISETP.GE.AND P4, PT, R220, UR6, PT ;  /* 0x00000006dc007c0c */ /* 0x000fe2000bf86270 */
[----:B------:R-:W3:Y:S04]  /*a8b0*/  @!P5 LDS.128 R44, [R4+0x4c00] ;  /* 0x004c0000042cd984 */ /* 0x000ee80000000c00 */
[----:B--2---:R-:W-:Y:S01]  /*a8c0*/  @!P2 STG.E.128 desc[UR4][R52.64], R40 ;  /* 0x000000283400a986 */ /* 0x004fe2000c101d04 */
[----:B------:R-:W-:-:S07]  /*a8d0*/  ISETP.GE.AND P2, PT, R221, UR6, PT ;  /* 0x00000006dd007c0c */ /* 0x000fce000bf46270 */
[----:B------:R-:W2:Y:S04]  /*a8e0*/  @!P4 LDS.128 R40, [R4+0x7400] ;  /* 0x007400000428c984 */ /* 0x000ea80000000c00 */
[----:B---3--:R-:W-:Y:S04]  /*a8f0*/  @!P5 STG.E.128 desc[UR4][R52.64+0x80], R44 ;  /* 0x0000802c3400d986 */ /* 0x008fe8000c101d04 */
[----:B------:R-:W3:Y:S04]  /*a900*/  @!P2 LDS.128 R48, [R4+0x9c00] ;  /* 0x009c00000430a984 */ /* 0x000ee80000000c00 */
[----:B--2---:R2:W-:Y:S04]  /*a910*/  @!P4 STG.E.128 desc[UR4][R52.64+0x100], R40 ;  /* 0x000100283400c986 */ /* 0x0045e8000c101d04 */
[----:B---3--:R2:W-:Y:S02]  /*a920*/  @!P2 STG.E.128 desc[UR4][R52.64+0x180], R48 ;  /* 0x000180303400a986 */ /* 0x0085e4000c101d04 */
.L_x_2973:
[----:B------:R-:W-:Y:S05]  /*a930*/  BSYNC B0 ;  /* 0x0000000000007941 */ /* 0x000fea0003800000 */
.L_x_2972:
[----:B------:R-:W-:Y:S01]  /*a940*/  @!PT LDS RZ, [RZ] ;  /* 0x00000000fffff984 */ /* 0x000fe20000000800 */
[----:B------:R-:W-:Y:S01]  /*a950*/  @!PT LDS RZ, [RZ] ;  /* 0x00000000fffff984 */ /* 0x000fe20000000800 */
[----:B------:R-:W-:Y:S01]  /*a960*/  @!PT LDS RZ, [RZ] ;  /* 0x00000000fffff984 */ /* 0x000fe20000000800 */
[----:B------:R-:W-:Y:S01]  /*a970*/  @!PT LDS RZ, [RZ] ;  /* 0x00000000fffff984 */ /* 0x000fe20000000800 */
[----:B------:R3:W-:Y:S06]  /*a980*/  MEMBAR.ALL.CTA ;  /* 0x0000000000007992 */ /* 0x0007ec0000008000 */
[----:B---3--:R-:W3:Y:S01]  /*a990*/  FENCE.VIEW.ASYNC.S ;  /* 0x00000000000073c6 */ /* 0x008ee20000000000 */
[----:B01----:R-:W-:Y:S01]  /*a9a0*/  @!P3 VIADD R0, R0, 0x388c0 ;  /* 0x000388c00000b836 */ /* 0x003fe20000000000 */
[----:B---3--:R0:W-:Y:S01]  /*a9b0*/  BAR.SYNC.DEFER_BLOCKING R151, 0x80 ;  /* 0x000200970000751d */ /* 0x0081e20000010000 */
[----:B------:R-:W-:Y:S01]  /*a9c0*/  ISETP.NE.AND P4, PT, R114, RZ, PT ;  /* 0x000000ff7200720c */ /* 0x000fe20003f85270 */
[----:B------:R-:W-:-:S02]  /*a9d0*/  VIADD R19, R19, 0x1 ;  /* 0x0000000113137836 */ /* 0x000fc40000000000 */
[----:B------:R-:W-:Y:S02]  /*a9e0*/  @!P3 PRMT R0, RZ, 0x654, R0 ;  /* 0x00000654ff00b816 */ /* 0x000fe40000000000 */
[----:B------:R-:W-:Y:S02]  /*a9f0*/  PLOP3.LUT P2, PT, PT, PT, PT, 0x8, 0x0 ;  /* 0x000000000000781c */ /* 0x000fe40003f4e170 */
[----:B------:R1:W-:Y:S01]  /*aa00*/  @!P3 SYNCS.ARRIVE.TRANS64.RED.A1T0 RZ, [R0+URZ], RZ ;  /* 0x000000ff00ffb9a7 */ /* 0x0003e2000810043f */
[----:B------:R-:W-:-:S04]  /*aa10*/  ISETP.NE.AND P3, PT, R19, 0x2, PT ;  /* 0x000000021300780c */ /* 0x000fc80003f65270 */
[----:B------:R-:W-:Y:S02]  /*aa20*/  SEL R19, R19, RZ, P3 ;  /* 0x000000ff13137207 */ /* 0x000fe40001800000 */
[----:B-1----:R-:W-:-:S04]  /*aa30*/  SEL R0, RZ, 0x1, P3 ;  /* 0x00000001ff007807 */ /* 0x002fc80001800000 */
[----:B------:R-:W-:Y:S01]  /*aa40*/  LOP3.LUT R219, R219, R0, RZ, 0x3c, !PT ;  /* 0x00000000dbdb7212 */ /* 0x000fe200078e3cff */
[----:B0-----:R-:W-:Y:S06]  /*aa50*/  @P4 BRA `(.L_x_2974) ;  /* 0xffffff7c00444947 */ /* 0x001fec000383ffff */
.L_x_2862:
[----:B------:R-:W0:Y:S01]  /*aa60*/  LDC R0, c[0x0][0x448] ;  /* 0x00011200ff007b82 */ /* 0x000e220000000800 */
[----:B------:R-:W-:Y:S01]  /*aa70*/  BSSY B0, `(.L_x_2975) ;  /* 0x0000055000007945 */ /* 0x000fe20003800000 */
[----:B------:R-:W-:Y:S02]  /*aa80*/  CS2R R6, SRZ ;  /* 0x0000000000067805 */ /* 0x000fe4000001ff00 */
[----:B------:R-:W-:Y:S01]  /*aa90*/  CS2R R146, SRZ ;  /* 0x0000000000927805 */ /* 0x000fe2000001ff00 */
[----:B------:R-:W-:Y:S01]  /*aaa0*/  IMAD.MOV.U32 R145, RZ, RZ, RZ ;  /* 0x000000ffff917224 */ /* 0x000fe200078e00ff */
        /* <DEDUP_REMOVED lines=11> */
[----:B------:R-:W-:Y:S02]  /*ab60*/  MOV R178, RZ ;  /* 0x000000ff00b27202 */ /* 0x000fe40000000f00 */
[----:B------:R-:W-:Y:S02]  /*ab70*/  CS2R R80, SRZ ;  /* 0x0000000000507805 */ /* 0x000fe4000001ff00 */
[----:B------:R-:W-:Y:S02]  /*ab80*/  CS2R R158, SRZ ;  /* 0x00000000009e7805 */ /* 0x000fe4000001ff00 */
[----:B------:R-:W-:-:S02]  /*ab90*/  CS2R R176, SRZ ;  /* 0x0000000000b07805 */ /* 0x000fc4000001ff00 */
[----:B------:R-:W-:Y:S02]  /*aba0*/  CS2R R76, SRZ ;  /* 0x00000000004c7805 */ /* 0x000fe4000001ff00 */
[----:B------:R-:W-:Y:S02]  /*abb0*/  CS2R R72, SRZ ;  /* 0x0000000000487805 */ /* 0x000fe4000001ff00 */
[----:B------:R-:W-:Y:S02]  /*abc0*/  CS2R R68, SRZ ;  /* 0x0000000000447805 */ /* 0x000fe4000001ff00 */
[----:B------:R-:W-:Y:S02]  /*abd0*/  CS2R R60, SRZ ;  /* 0x00000000003c7805 */ /* 0x000fe4000001ff00 */
[----:B0-----:R-:W-:Y:S02]  /*abe0*/  ISETP.NE.AND P0, PT, R0, 0x1, PT ;  /* 0x000000010000780c */ /* 0x001fe40003f05270 */
[----:B------:R-:W-:-:S02]  /*abf0*/  CS2R R156, SRZ ;  /* 0x00000000009c7805 */ /* 0x000fc4000001ff00 */
[----:B------:R-:W-:Y:S02]  /*ac00*/  IADD3 R0, R230, 0x7f, RZ ;  /* 0x0000007fe6007810 */ /* 0x000fe40007ffe0ff */
[----:B------:R-:W-:Y:S02]  /*ac10*/  CS2R R174, SRZ ;  /* 0x0000000000ae7805 */ /* 0x000fe4000001ff00 */
[----:B------:R-:W-:Y:S02]  /*ac20*/  CS2R R56, SRZ ;  /* 0x0000000000387805 */ /* 0x000fe4000001ff00 */
[----:B------:R-:W-:Y:S02]  /*ac30*/  CS2R R46, SRZ ;  /* 0x00000000002e7805 */ /* 0x000fe4000001ff00 */
[----:B------:R-:W-:Y:S02]  /*ac40*/  CS2R R44, SRZ ;  /* 0x00000000002c7805 */ /* 0x000fe4000001ff00 */
[----:B--2---:R-:W-:-:S02]  /*ac50*/  CS2R R42, SRZ ;  /* 0x00000000002a7805 */ /* 0x004fc4000001ff00 */
[----:B------:R-:W-:Y:S02]  /*ac60*/  CS2R R154, SRZ ;  /* 0x00000000009a7805 */ /* 0x000fe4000001ff00 */
[----:B------:R-:W-:Y:S02]  /*ac70*/  CS2R R172, SRZ ;  /* 0x0000000000ac7805 */ /* 0x000fe4000001ff00 */
[----:B------:R-:W-:Y:S02]  /*ac80*/  CS2R R40, SRZ ;  /* 0x0000000000287805 */ /* 0x000fe4000001ff00 */
[----:B------:R-:W-:Y:S02]  /*ac90*/  CS2R R36, SRZ ;  /* 0x0000000000247805 */ /* 0x000fe4000001ff00 */
[----:B------:R-:W-:Y:S01]  /*aca0*/  CS2R R98, SRZ ;  /* 0x0000000000627805 */ /* 0x000fe2000001ff00 */
[----:B------:R-:W0:Y:S01]  /*acb0*/  @P0 LDC R3, c[0x0][0x44c] ;  /* 0x00011300ff030b82 */ /* 0x000e220000000800 */
[----:B------:R-:W-:-:S02]  /*acc0*/  CS2R R152, SRZ ;  /* 0x0000000000987805 */ /* 0x000fc4000001ff00 */
[----:B------:R-:W-:Y:S02]  /*acd0*/  CS2R R170, SRZ ;  /* 0x0000000000aa7805 */ /* 0x000fe4000001ff00 */
[----:B------:R-:W-:Y:S02]  /*ace0*/  CS2R R94, SRZ ;  /* 0x00000000005e7805 */ /* 0x000fe4000001ff00 */
[----:B------:R-:W-:Y:S02]  /*acf0*/  CS2R R90, SRZ ;  /* 0x00000000005a7805 */ /* 0x000fe4000001ff00 */
[----:B------:R-:W-:Y:S02]  /*ad00*/  CS2R R64, SRZ ;  /* 0x0000000000407805 */ /* 0x000fe4000001ff00 */
[----:B------:R-:W-:Y:S02]  /*ad10*/  CS2R R168, SRZ ;  /* 0x0000000000a87805 */ /* 0x000fe4000001ff00 */
[----:B------:R-:W-:Y:S01]  /*ad20*/  CS2R R86, SRZ ;  /* 0x0000000000567805 */ /* 0x000fe2000001ff00 */
[----:B------:R-:W1:Y:S01]  /*ad30*/  @P0 LDC R2, c[0x0][0x450] ;  /* 0x00011400ff020b82 */ /* 0x000e620000000800 */
        /* <DEDUP_REMOVED lines=13> */
[----:B------:R-:W-:-:S02]  /*ae10*/  CS2R R50, SRZ ;  /* 0x0000000000327805 */ /* 0x000fc4000001ff00 */
[----:B------:R-:W-:Y:S01]  /*ae20*/  CS2R R28, SRZ ;  /* 0x00000000001c7805 */ /* 0x000fe2000001ff00 */
[----:B0-----:R-:W-:Y:S01]  /*ae30*/  @P0 IMAD.HI.U32 R3, R0, R3, RZ ;  /* 0x0000000300030227 */ /* 0x001fe200078e00ff */
[----:B------:R-:W-:Y:S02]  /*ae40*/  CS2R R14, SRZ ;  /* 0x00000000000e7805 */ /* 0x000fe4000001ff00 */
[----:B------:R-:W-:Y:S02]  /*ae50*/  CS2R R12, SRZ ;  /* 0x00000000000c7805 */ /* 0x000fe4000001ff00 */
[----:B------:R-:W-:Y:S01]  /*ae60*/  CS2R R38, SRZ ;  /* 0x0000000000267805 */ /* 0x000fe2000001ff00 */
[----:B------:R-:W-:Y:S01]  /*ae70*/  IMAD.MOV.U32 R24, RZ, RZ, RZ ;  /* 0x000000ffff187224 */ /* 0x000fe200078e00ff */
[----:B------:R-:W-:Y:S02]  /*ae80*/  CS2R R34, SRZ ;  /* 0x0000000000227805 */ /* 0x000fe4000001ff00 */
[----:B------:R-:W-:Y:S01]  /*ae90*/  CS2R R32, SRZ ;  /* 0x0000000000207805 */ /* 0x000fe2000001ff00 */
[----:B------:R-:W-:Y:S01]  /*aea0*/  IMAD.MOV.U32 R31, RZ, RZ, RZ ;  /* 0x000000ffff1f7224 */ /* 0x000fe200078e00ff */
[----:B-1----:R-:W-:-:S02]  /*aeb0*/  @P0 SHF.R.U32.HI R0, RZ, R2, R3 ;  /* 0x00000002ff000219 */ /* 0x002fc40000011603 */
[----:B------:R-:W-:Y:S02]  /*aec0*/  CS2R R10, SRZ ;  /* 0x00000000000a7805 */ /* 0x000fe4000001ff00 */
[----:B------:R-:W-:Y:S01]  /*aed0*/  PLOP3.LUT P0, PT, PT, PT, PT, 0x80, 0x0 ;  /* 0x000000000000781c */ /* 0x000fe20003f0f070 */
[----:B------:R-:W-:Y:S02]  /*aee0*/  IMAD.MOV.U32 R9, RZ, RZ, RZ ;  /* 0x000000ffff097224 */ /* 0x000fe400078e00ff */
[----:B------:R-:W-:Y:S01]  /*aef0*/  IMAD.IADD R0, R149, 0x1, R0 ;  /* 0x0000000195007824 */ /* 0x000fe200078e0200 */
[----:B------:R-:W-:-:S03]  /*af00*/  CS2R R148, SRZ ;  /* 0x0000000000947805 */ /* 0x000fc6000001ff00 */
[----:B------:R-:W-:-:S05]  /*af10*/  IMAD.HI R0, R0, 0x66666667, RZ ;  /* 0x6666666700007827 */ /* 0x000fca00078e02ff */
[----:B------:R-:W-:-:S04]  /*af20*/  SHF.R.U32.HI R3, RZ, 0x1f, R0 ;  /* 0x0000001fff037819 */ /* 0x000fc80000011600 */
[----:B------:R-:W-:Y:S01]  /*af30*/  LEA.HI.SX32 R3, R0, R3, 0x1b ;  /* 0x0000000300037211 */ /* 0x000fe200078fdaff */
[----:B------:R-:W-:-:S03]  /*af40*/  IMAD.MOV.U32 R0, RZ, RZ, RZ ;  /* 0x000000ffff007224 */ /* 0x000fc600078e00ff */
[----:B------:R-:W-:Y:S01]  /*af50*/  VIMNMX R84, R150, R3, PT ;  /* 0x0000000396547248 */ /* 0x000fe20003fe0100 */
[----:B------:R-:W-:Y:S01]  /*af60*/  IMAD.MOV.U32 R150, RZ, RZ, RZ ;  /* 0x000000ffff967224 */ /* 0x000fe200078e00ff */
[----:B------:R-:W-:Y:S02]  /*af70*/  CS2R R2, SRZ ;  /* 0x0000000000027805 */ /* 0x000fe4000001ff00 */
[----:B------:R-:W-:Y:S01]  /*af80*/  ISETP.GE.AND P1, PT, R84, 0x1, PT ;  /* 0x000000015400780c */ /* 0x000fe20003f26270 */
[----:B------:R-:W-:-:S12]  /*af90*/  @P2 BRA `(.L_x_2976) ;  /* 0x0000000000082947 */ /* 0x000fd80003800000 */
[----:B------:R-:W0:Y:S02]  /*afa0*/  FENCE.VIEW.ASYNC.G ;  /* 0x00000000000073c6 */ /* 0x000e240000000100 */
[----:B0-----:R-:W-:Y:S06]  /*afb0*/  BAR.ARV 0xc, 0x180 ;  /* 0x0306000000007b1d */ /* 0x001fec0000002000 */
.L_x_2976:
[----:B------:R-:W-:Y:S05]  /*afc0*/  BSYNC B0 ;  /* 0x0000000000007941 */ /* 0x000fea0003800000 */
.L_x_2975:
[----:B------:R-:W-:Y:S01]  /*afd0*/  MOV R25, RZ ;  /* 0x000000ff00197202 */ /* 0x000fe20000000f00 */
[----:B------:R-:W-:Y:S01]  /*afe0*/  IMAD.MOV.U32 R8, RZ, RZ, RZ ;  /* 0x000000ffff087224 */ /* 0x000fe200078e00ff */
[----:B------:R-:W-:Y:S06]  /*aff0*/  @!P1 BRA `(.L_x_2977) ;  /* 0x0000018c00189947 */ /* 0x000fec0003800000 */
[----:B------:R-:W2:Y:S04]  /*b000*/  LDL R20, [R1+0x7c] ;  /* 0x00007c0001147983 */ /* 0x000ea80000100800 */
[----:B------:R-:W3:Y:S04]  /*b010*/  LDL R21, [R1+0x64] ;  /* 0x0000640001157983 */ /* 0x000ee80000100800 */
[----:B--2---:R-:W0:Y:S01]  /*b020*/  SHFL.IDX PT, R0, R20, RZ, 0x1f ;  /* 0x00001fff14007589 */ /* 0x004e2200000e0000 */
[----:B---3--:R-:W-:-:S13]  /*b030*/  R2UR UR4, R21 ;  /* 0x00000000150472ca */ /* 0x008fda00000e0000 */
[----:B------:R-:W-:Y:S01]  /*b040*/  ULOP3.LUT UP0, URZ, UR4, 0x9f, URZ, 0xc0, !UPT ;  /* 0x0000009f043f7892 */ /* 0x000fe2000f80c03f */
[----:B0-----:R-:W-:-:S04]  /*b050*/  LEA.HI R2, R0, R0, RZ, 0x1 ;  /* 0x0000000000027211 */ /* 0x001fc800078f08ff */
[----:B------:R-:W-:Y:S02]  /*b060*/  LOP3.LUT R3, R2, 0x1e, RZ, 0xc0, !PT ;  /* 0x0000001e02037812 */ /* 0x000fe400078ec0ff */
[----:B------:R-:W-:-:S03]  /*b070*/  PLOP3.LUT P0, PT, PT, PT, UP0, 0x80, 0x0 ;  /* 0x000000000000781c */ /* 0x000fc60003f0f008 */
[----:B------:R-:W-:-:S05]  /*b080*/  IMAD.IADD R3, R0, 0x1, -R3 ;  /* 0x0000000100037824 */ /* 0x000fca00078e0a03 */
[----:B------:R-:W-:-:S04]  /*b090*/  LEA R3, R3, UR4, 0xd ;  /* 0x0000000403037c11 */ /* 0x000fc8000f8e68ff */
        /* <DEDUP_REMOVED lines=12> */
[----:B------:R-:W-:Y:S01]  /*b160*/  MOV R12, 0x1 ;  /* 0x00000001000c7802 */ /* 0x000fe20000000f00 */
[----:B------:R-:W-:-:S02]  /*b170*/  IMAD.U32 R10, RZ, RZ, UR4 ;  /* 0x00000004ff0a7e24 */ /* 0x000fc4000f8e00ff */
[----:B------:R-:W-:Y:S02]  /*b180*/  IMAD.U32 R11, RZ, RZ, UR5 ;  /* 0x00000005ff0b7e24 */ /* 0x000fe4000f8e00ff */
[----:B------:R-:W-:Y:S02]  /*b190*/  IMAD.MOV.U32 R8, RZ, RZ, 0x70 ;  /* 0x00000070ff087424 */ /* 0x000fe400078e00ff */
[----:B0-----:R-:W-:-:S07]  /*b1a0*/  IMAD.MOV.U32 R13, RZ, RZ, RZ ;  /* 0x000000ffff0d7224 */ /* 0x001fce00078e00ff */
[----:B------:R-:W-:-:S07]  /*b1b0*/  LEPC R20, `(.L_x_2978) ;  /* 0x000000001014794e */ /* 0x000fce0000000000 */
[----:B-1---5:R-:W-:Y:S05]  /*b1c0*/  CALL.ABS.NOINC R14 ;  /* 0x000000000e007343 */ /* 0x022fea0003c00000 */
.L_x_2978:
        /* <DEDUP_REMOVED lines=13> */
.L_x_2982:
[----:B-1----:R1:W2:Y:S02]  /*b2a0*/  SYNCS.PHASECHK.TRANS64.TRYWAIT P0, [R18+URZ+0x38800], R3 ;  /* 0x03880003120075a7 */ /* 0x0022a4000800017f */
[----:B--2---:R-:W-:Y:S05]  /*b2b0*/  @!P0 NANOSLEEP.SYNCS 0x989680 ;  /* 0x009896800000895d */ /* 0x004fea0003900000 */
[----:B------:R-:W2:Y:S02]  /*b2c0*/  @!P0 SYNCS.PHASECHK.TRANS64 P0, [R18+URZ+0x38800], R3 ;  /* 0x03880003120085a7 */ /* 0x000ea4000800007f */
[----:B--2---:R-:W-:Y:S05]  /*b2d0*/  @!P0 BRA `(.L_x_2982) ;  /* 0xfffffffc00f08947 */ /* 0x004fea000383ffff */
.L_x_2981:
[----:B------:R-:W-:Y:S05]  /*b2e0*/  BSYNC B0 ;  /* 0x0000000000007941 */ /* 0x000fea0003800000 */
.L_x_2980:
[----:B------:R-:W-:Y:S05]  /*b2f0*/  BRA `(.L_x_2983) ;  /* 0x0000009000e07947 */ /* 0x000fea0003800000 */
.L_x_2979:
[----:B------:R-:W2:Y:S01]  /*b300*/  LDL R26, [R1+0x64] ;  /* 0x00006400011a7983 */ /* 0x000ea20000100800 */
[----:B-----5:R-:W-:Y:S01]  /*b310*/  SHF.R.S32.HI R0, RZ, 0x1f, R144 ;  /* 0x0000001fff007819 */ /* 0x020fe20000011490 */
[----:B------:R-:W-:-:S04]  /*b320*/  ULDC.64 UR6, c[0x0][0x408] ;  /* 0x0001020000067ab9 */ /* 0x000fc80000000a00 */
[----:B------:R-:W-:-:S04]  /*b330*/  IMAD R5, R0, UR6, RZ ;  /* 0x0000000600057c24 */ /* 0x000fc8000f8e02ff */
[----:B------:R-:W-:Y:S01]  /*b340*/  IMAD R5, R144, UR7, R5 ;  /* 0x0000000790057c24 */ /* 0x000fe2000f8e0205 */
[----:B--2---:R-:W-:-:S13]  /*b350*/  R2UR UR4, R26 ;  /* 0x000000001a0472ca */ /* 0x004fda00000e0000 */
[----:B------:R-:W-:-:S03]  /*b360*/  ULOP3.LUT UP0, URZ, UR4, 0x3ff, URZ, 0xc0, !UPT ;  /* 0x000003ff043f7892 */ /* 0x000fc6000f80c03f */
[----:B------:R-:W-:Y:S02]  /*b370*/  ULDC.64 UR4, c[0x0][0x3f8] ;  /* 0x0000fe0000047ab9 */ /* 0x000fe40000000a00 */
[----:B------:R-:W-:Y:S01]  /*b380*/  IMAD R3, R0, UR4, RZ ;  /* 0x0000000400037c24 */ /* 0x000fe2000f8e02ff */
[----:B------:R-:W-:Y:S01]  /*b390*/  PLOP3.LUT P0, PT, PT, PT, UP0, 0x80, 0x0 ;  /* 0x000000000000781c */ /* 0x000fe20003f0f008 */
[----:B------:R-:W-:-:S04]  /*b3a0*/  IMAD.WIDE.U32 R24, R144, UR4, RZ ;  /* 0x0000000490187c25 */ /* 0x000fc8000f8e00ff */
        /* <DEDUP_REMOVED lines=20> */
[----:B-1----:R-:W-:Y:S05]  /*b4f0*/  CALL.ABS.NOINC R14 ;  /* 0x000000000e007343 */ /* 0x002fea0003c00000 */
.L_x_2984:
[----:B------:R-:W-:Y:S01]  /*b500*/  ULDC.U8 UR4, c[0x0][0x410] ;  /* 0x0001040000047ab9 */ /* 0x000fe20000000000 */
[----:B------:R-:W-:Y:S01]  /*b510*/  R2UR UR5, R26 ;  /* 0x000000001a0572ca */ /* 0x000fe200000e0000 */
[----:B------:R-:W-:Y:S01]  /*b520*/  IMAD.IADD R74, R212, 0x1, R230 ;  /* 0x00000001d44a7824 */ /* 0x000fe200078e02e6 */
[----:B------:R-:W-:Y:S01]  /*b530*/  ISETP.NE.AND P0, PT, RZ, UR4, PT ;  /* 0x00000004ff007c0c */ /* 0x000fe2000bf05270 */
[----:B------:R-:W-:Y:S03]  /*b540*/  BSSY B0, `(.L_x_2985) ;  /* 0x000090b000007945 */ /* 0x000fe60003800000 */
[----:B------:R-:W-:-:S07]  /*b550*/  LEA R7, R237, R74, 0x5 ;  /* 0x0000004aed077211 */ /* 0x000fce00078e28ff */
[----:B------:R-:W-:Y:S02]  /*b560*/  LEA R3, R233, UR5, 0x1 ;  /* 0x00000005e9037c11 */ /* 0x000fe4000f8e08ff */
[----:B------:R-:W-:Y:S05]  /*b570*/  @!P0 BRA `(.L_x_2986) ;  /* 0x0000004400f48947 */ /* 0x000fea0003800000 */
[----:B------:R-:W0:Y:S01]  /*b580*/  LDC R10, c[0x0][0x448] ;  /* 0x00011200ff0a7b82 */ /* 0x000e220000000800 */
[----:B------:R-:W-:Y:S01]  /*b590*/  ULDC.64 UR4, c[0x0][0x3f8] ;  /* 0x0000fe0000047ab9 */ /* 0x000fe20000000a00 */
[----:B------:R-:W-:Y:S01]  /*b5a0*/  IMAD.MOV.U32 R4, RZ, RZ, R24 ;  /* 0x000000ffff047224 */ /* 0x000fe200078e0018 */
[----:B------:R-:W-:Y:S01]  /*b5b0*/  ULDC.64 UR6, c[0x0][0x408] ;  /* 0x0001020000067ab9 */ /* 0x000fe20000000a00 */
[----:B------:R-:W-:Y:S01]  /*b5c0*/  IMAD.MOV.U32 R8, RZ, RZ, R144 ;  /* 0x000000ffff087224 */ /* 0x000fe200078e0090 */
[----:B------:R-:W-:Y:S01]  /*b5d0*/  SHF.R.S32.HI R75, RZ, 0x1f, R216 ;  /* 0x0000001fff4b7819 */ /* 0x000fe200000114d8 */
        /* <DEDUP_REMOVED lines=16> */
[C---:B------:R-:W-:Y:S01]  /*b6e0*/  IMAD.WIDE.U32 R8, R7.reuse, UR6, R8 ;  /* 0x0000000607087c25 */ /* 0x040fe2000f8e0008 */
[----:B------:R-:W-:Y:S01]  /*b6f0*/  LEA R6, P0, R4, UR4, 0x1 ;  /* 0x0000000404067c11 */ /* 0x000fe2000f8008ff */
[----:B------:R-:W-:Y:S02]  /*b700*/  UMOV UR4, 0xffffffff ;  /* 0xffffffff00047882 */ /* 0x000fe40000000000 */
[----:B------:R-:W-:Y:S01]  /*b710*/  IMAD R13, R7, UR7, R0 ;  /* 0x00000007070d7c24 */ /* 0x000fe2000f8e0200 */
[----:B------:R-:W-:Y:S01]  /*b720*/  ULDC.64 UR6, c[0x0][0x400] ;  /* 0x0001000000067ab9 */ /* 0x000fe20000000a00 */
[----:B------:R-:W-:-:S02]  /*b730*/  IADD3 R7, R5, R11, RZ ;  /* 0x0000000b05077210 */ /* 0x000fc40007ffe0ff */
[----:B------:R-:W-:Y:S01]  /*b740*/  IMAD.IADD R5, R9, 0x1, R13 ;  /* 0x0000000109057824 */ /* 0x000fe200078e020d */
[----:B------:R-:W-:Y:S02]  /*b750*/  LEA R0, P1, R8, UR6, 0x1 ;  /* 0x0000000608007c11 */ /* 0x000fe4000f8208ff */
[----:B------:R-:W-:Y:S02]  /*b760*/  LEA.HI.X R7, R4, UR5, R7, 0x1, P0 ;  /* 0x0000000504077c11 */ /* 0x000fe400080f0c07 */
[----:B------:R-:W-:Y:S01]  /*b770*/  LEA.HI.X R8, R8, UR7, R5, 0x1, P1 ;  /* 0x0000000708087c11 */ /* 0x000fe200088f0c05 */
[----:B------:R-:W-:Y:S08]  /*b780*/  BRA.DIV UR4, `(.L_x_2987) ;  /* 0x0000024604247947 */ /* 0x000ff0000b800000 */
[----:B------:R0:W1:Y:S04]  /*b790*/  SHFL.IDX PT, R4, R7, RZ, 0x181f ;  /* 0x00181fff07047589 */ /* 0x00006800000e0000 */
[----:B------:R0:W2:Y:S04]  /*b7a0*/  SHFL.IDX PT, R5, R6, RZ, 0x181f ;  /* 0x00181fff06057589 */ /* 0x0000a800000e0000 */
[----:B------:R0:W3:Y:S04]  /*b7b0*/  SHFL.IDX PT, R9, R8, RZ, 0x181f ;  /* 0x00181fff08097589 */ /* 0x0000e800000e0000 */
[----:B------:R0:W4:Y:S02]  /*b7c0*/  SHFL.IDX PT, R14, R0, RZ, 0x181f ;  /* 0x00181fff000e7589 */ /* 0x00012400000e0000 */
.L_x_3301:
        /* <DEDUP_REMOVED lines=25> */
[CC--:B--2---:R-:W-:Y:S02]  /*b960*/  @!P3 IADD3 R10, P5, R5.reuse, R12.reuse, RZ ;  /* 0x0000000c050ab210 */ /* 0x0c4fe40007fbe0ff */
[----:B----4-:R-:W-:Y:S02]  /*b970*/  @!P3 IADD3 R12, P4, R14, R12, RZ ;  /* 0x0000000c0e0cb210 */ /* 0x010fe40007f9e0ff */
[-C--:B------:R-:W-:Y:S01]  /*b980*/  @!P2 IADD3 R20, P6, R5, R24.reuse, RZ ;  /* 0x000000180514a210 */ /* 0x080fe20007fde0ff */
[--C-:B-1----:R-:W-:Y:S01]  /*b990*/  @!P3 IMAD.X R11, R4, 0x1, R13.reuse, P5 ;  /* 0x00000001040bb824 */ /* 0x102fe200028e060d */
[----:B------:R-:W-:Y:S01]  /*b9a0*/  @!P2 IADD3 R24, P5, R14, R24, RZ ;  /* 0x000000180e18a210 */ /* 0x000fe20007fbe0ff */
[----:B---3--:R-:W-:Y:S01]  /*b9b0*/  @!P3 IMAD.X R13, R9, 0x1, R13, P4 ;  /* 0x00000001090db824 */ /* 0x008fe200020e060d */
[----:B------:R-:W-:Y:S01]  /*b9c0*/  @!P1 SHF.L.U64.HI R29, R214, 0x1, R87 ;  /* 0x00000001d61d9819 */ /* 0x000fe20000010257 */
[--C-:B------:R-:W-:Y:S01]  /*b9d0*/  @!P2 IMAD.X R21, R4, 0x1, R25.reuse, P6 ;  /* 0x000000010415a824 */ /* 0x100fe200030e0619 */
[----:B------:R-:W-:Y:S01]  /*b9e0*/  @!P1 IADD3 R26, P4, R5, R28, RZ ;  /* 0x0000001c051a9210 */ /* 0x000fe20007f9e0ff */
[----:B------:R-:W-:Y:S01]  /*b9f0*/  @!P2 IMAD.X R25, R9, 0x1, R25, P5 ;  /* 0x000000010919a824 */ /* 0x000fe200028e0619 */
[----:B------:R-:W-:-:S02]  /*ba00*/  @!P0 SHF.L.U32 R15, R216, 0x1, RZ ;  /* 0x00000001d80f8819 */ /* 0x000fc400000006ff */
[----:B------:R-:W-:Y:S02]  /*ba10*/  CS2R R72, SRZ ;  /* 0x0000000000487805 */ /* 0x000fe4000001ff00 */
[----:B------:R-:W-:Y:S02]  /*ba20*/  @!P1 IADD3 R28, P6, R14, R28, RZ ;  /* 0x0000001c0e1c9210 */ /* 0x000fe40007fde0ff */
[----:B------:R-:W-:Y:S02]  /*ba30*/  CS2R R70, SRZ ;  /* 0x0000000000467805 */ /* 0x000fe4000001ff00 */
[----:B------:R-:W-:Y:S02]  /*ba40*/  @!P1 IADD3.X R27, R4, R29, RZ, P4, !PT ;  /* 0x0000001d041b9210 */ /* 0x000fe400027fe4ff */
[----:B------:R-:W-:Y:S02]  /*ba50*/  CS2R R68, SRZ ;  /* 0x0000000000447805 */ /* 0x000fe4000001ff00 */
[----:B------:R-:W-:-:S02]  /*ba60*/  @!P0 SHF.L.U64.HI R32, R216, 0x1, R75 ;  /* 0x00000001d8208819 */ /* 0x000fc4000001024b */
[----:B------:R-:W-:Y:S02]  /*ba70*/  CS2R R66, SRZ ;  /* 0x0000000000427805 */ /* 0x000fe4000001ff00 */
[-C--:B------:R-:W-:Y:S02]  /*ba80*/  @!P0 IADD3 R30, P5, R5, R15.reuse, RZ ;  /* 0x0000000f051e8210 */ /* 0x080fe40007fbe0ff */
[----:B------:R-:W-:Y:S02]  /*ba90*/  CS2R R62, SRZ ;  /* 0x00000000003e7805 */ /* 0x000fe4000001ff00 */
[----:B------:R-:W-:Y:S02]  /*baa0*/  @!P0 IADD3 R14, P4, R14, R15, RZ ;  /* 0x0000000f0e0e8210 */ /* 0x000fe40007f9e0ff */
        /* <DEDUP_REMOVED lines=12> */
.L_x_2989:
[----:B------:R-:W-:Y:S05]  /*bb70*/  BSYNC B1 ;  /* 0x0000000000017941 */ /* 0x000fea0003800000 */
.L_x_2988:
[----:B-1---5:R-:W-:Y:S01]  /*bb80*/  IMAD.MOV.U32 R4, RZ, RZ, R62 ;  /* 0x000000ffff047224 */ /* 0x022fe200078e003e */
[----:B--2---:R-:W-:Y:S01]  /*bb90*/  MOV R5, R63 ;  /* 0x0000003f00057202 */ /* 0x004fe20000000f00 */
[----:B---3--:R-:W-:Y:S01]  /*bba0*/  IMAD.MOV.U32 R9, RZ, RZ, R68 ;  /* 0x000000ffff097224 */ /* 0x008fe200078e0044 */
[----:B------:R-:W-:Y:S01]  /*bbb0*/  UMOV UR4, 0xffffffff ;  /* 0xffffffff00047882 */ /* 0x000fe20000000000 */
[----:B------:R-:W-:Y:S01]  /*bbc0*/  IMAD.MOV.U32 R10, RZ, RZ, R69 ;  /* 0x000000ffff0a7224 */ /* 0x000fe200078e0045 */
[----:B------:R-:W-:Y:S01]  /*bbd0*/  PRMT R110, R5, 0x5410, R4 ;  /* 0x00005410056e7816 */ /* 0x000fe20000000004 */
[----:B------:R-:W-:Y:S01]  /*bbe0*/  IMAD.MOV.U32 R4, RZ, RZ, R72 ;  /* 0x000000ffff047224 */ /* 0x000fe200078e0048 */
[----:B------:R-:W-:Y:S01]  /*bbf0*/  CS2R R58, SRZ ;  /* 0x00000000003a7805 */ /* 0x000fe2000001ff00 */
        /* <DEDUP_REMOVED lines=13> */
[----:B------:R-:W-:Y:S02]  /*bcd0*/  IMAD.MOV.U32 R5, RZ, RZ, R71 ;  /* 0x000000ffff057224 */ /* 0x000fe400078e0047 */
        /* <DEDUP_REMOVED lines=9> */
.L_x_3307:
        /* <DEDUP_REMOVED lines=24> */
[CC--:B---3--:R-:W-:Y:S01]  /*bef0*/  @!P3 IADD3 R28, P5, R5.reuse, R30.reuse, RZ ;  /* 0x0000001e051cb210 */ /* 0x0c8fe20007fbe0ff */
[----:B------:R-:W-:Y:S01]  /*bf00*/  @!P0 IMAD.SHL.U32 R32, R216, 0x2, RZ ;  /* 0x00000002d8208824 */ /* 0x000fe200078e00ff */
[----:B----4-:R-:W-:Y:S02]  /*bf10*/  @!P3 IADD3 R30, P4, R14, R30, RZ ;  /* 0x0000001e0e1eb210 */ /* 0x010fe40007f9e0ff */
[----:B------:R-:W-:Y:S02]  /*bf20*/  @!P2 IADD3 R26, P6, R5, R20, RZ ;  /* 0x00000014051aa210 */ /* 0x000fe40007fde0ff */
[----:B--2---:R-:W-:Y:S01]  /*bf30*/  @!P3 IADD3.X R29, R4, R10, RZ, P5, !PT ;  /* 0x0000000a041db210 */ /* 0x004fe20002ffe4ff */
[----:B0-----:R-:W-:Y:S01]  /*bf40*/  @!P3 IMAD.X R31, R9, 0x1, R10, P4 ;  /* 0x00000001091fb824 */ /* 0x001fe200020e060a */
[----:B------:R-:W-:Y:S01]  /*bf50*/  @!P2 IADD3 R20, P5, R14, R20, RZ ;  /* 0x000000140e14a210 */ /* 0x000fe20007fbe0ff */
[----:B------:R-:W-:Y:S01]  /*bf60*/  @!P2 IMAD.X R27, R4, 0x1, R11, P6 ;  /* 0x00000001041ba824 */ /* 0x000fe200030e060b */
[----:B------:R-:W-:-:S02]  /*bf70*/  @!P1 SHF.L.U64.HI R13, R214, 0x1, R87 ;  /* 0x00000001d60d9819 */ /* 0x000fc40000010257 */
[----:B------:R-:W-:Y:S02]  /*bf80*/  CS2R R56, SRZ ;  /* 0x0000000000387805 */ /* 0x000fe4000001ff00 */
[-C--:B------:R-:W-:Y:S01]  /*bf90*/  @!P1 IADD3 R24, P4, R5, R12.reuse, RZ ;  /* 0x0000000c05189210 */ /* 0x080fe20007f9e0ff */
[----:B------:R-:W-:Y:S01]  /*bfa0*/  @!P2 IMAD.X R21, R9, 0x1, R11, P5 ;  /* 0x000000010915a824 */ /* 0x000fe200028e060b */
[----:B------:R-:W-:Y:S02]  /*bfb0*/  @!P1 IADD3 R10, P6, R14, R12, RZ ;  /* 0x0000000c0e0a9210 */ /* 0x000fe40007fde0ff */
[----:B------:R-:W-:Y:S02]  /*bfc0*/  CS2R R54, SRZ ;  /* 0x0000000000367805 */ /* 0x000fe4000001ff00 */
[----:B------:R-:W-:Y:S01]  /*bfd0*/  @!P0 SHF.L.U64.HI R15, R216, 0x1, R75 ;  /* 0x00000001d80f8819 */ /* 0x000fe2000001024b */
[----:B------:R-:W-:Y:S01]  /*bfe0*/  @!P1 IMAD.X R25, R4, 0x1, R13, P4 ;  /* 0x0000000104199824 */ /* 0x000fe200020e060d */
[----:B------:R-:W-:-:S02]  /*bff0*/  @!P0 IADD3 R12, P5, R5, R32, RZ ;  /* 0x00000020050c8210 */ /* 0x000fc40007fbe0ff */
[----:B------:R-:W-:Y:S02]  /*c000*/  CS2R R52, SRZ ;  /* 0x0000000000347805 */ /* 0x000fe4000001ff00 */
[----:B------:R-:W-:Y:S02]  /*c010*/  @!P0 IADD3 R14, P4, R14, R32, RZ ;  /* 0x000000200e0e8210 */ /* 0x000fe40007f9e0ff */
[----:B------:R-:W-:Y:S02]  /*c020*/  CS2R R50, SRZ ;  /* 0x0000000000327805 */ /* 0x000fe4000001ff00 */
[C---:B------:R-:W-:Y:S01]  /*c030*/  @!P1 IADD3.X R11, R9.reuse, R13, RZ, P6, !PT ;  /* 0x0000000d090b9210 */ /* 0x040fe200037fe4ff */
[--C-:B------:R-:W-:Y:S01]  /*c040*/  @!P0 IMAD.X R13, R4, 0x1, R15.reuse, P5 ;  /* 0x00000001040d8824 */ /* 0x100fe200028e060f */
[----:B------:R-:W-:Y:S02]  /*c050*/  CS2R R48, SRZ ;  /* 0x0000000000307805 */ /* 0x000fe4000001ff00 */
[----:B------:R-:W-:Y:S01]  /*c060*/  CS2R R46, SRZ ;  /* 0x00000000002e7805 */ /* 0x000fe2000001ff00 */
        /* <DEDUP_REMOVED lines=9> */
.L_x_2992:
[----:B------:R-:W-:Y:S05]  /*c100*/  BSYNC B1 ;  /* 0x0000000000017941 */ /* 0x000fea0003800000 */
.L_x_2991:
[----:B--2--5:R-:W-:Y:S01]  /*c110*/  IMAD.MOV.U32 R4, RZ, RZ, R58 ;  /* 0x000000ffff047224 */ /* 0x024fe200078e003a */
[----:B0-----:R-:W-:Y:S01]  /*c120*/  MOV R9, R46 ;  /* 0x0000002e00097202 */ /* 0x001fe20000000f00 */
[----:B---3--:R-:W-:Y:S01]  /*c130*/  IMAD.MOV.U32 R5, RZ, RZ, R59 ;  /* 0x000000ffff057224 */ /* 0x008fe200078e003b */
[----:B------:R-:W-:Y:S01]  /*c140*/  UMOV UR4, 0xffffffff ;  /* 0xffffffff00047882 */ /* 0x000fe20000000000 */
        /* <DEDUP_REMOVED lines=26> */
.L_x_3313:
        /* <DEDUP_REMOVED lines=20> */
[----:B------:R-:W-:-:S04]  /*c430*/  @!P3 SHF.L.U32 R32, R22, 0x1, RZ ;  /* 0x000000011620b819 */ /* 0x000fc800000006ff */
[----:B------:R-:W-:Y:S01]  /*c440*/  @!P2 IMAD.SHL.U32 R24, R215, 0x2, RZ ;  /* 0x00000002d718a824 */ /* 0x000fe200078e00ff */
[----:B------:R-:W-:Y:S01]  /*c450*/  @!P3 SHF.L.U64.HI R10, R22, 0x1, R83 ;  /* 0x00000001160ab819 */ /* 0x000fe20000010253 */
[----:B------:R-:W-:Y:S01]  /*c460*/  @!P1 IMAD.SHL.U32 R12, R214, 0x2, RZ ;  /* 0x00000002d60c9824 */ /* 0x000fe200078e00ff */
[-C--:B---3--:R-:W-:Y:S01]  /*c470*/  @!P3 IADD3 R80, P5, R5, R32.reuse, RZ ;  /* 0x000000200550b210 */ /* 0x088fe20007fbe0ff */
[----:B------:R-:W-:Y:S01]  /*c480*/  @!P0 IMAD.SHL.U32 R26, R216, 0x2, RZ ;  /* 0x00000002d81a8824 */ /* 0x000fe200078e00ff */
[----:B0-----:R-:W-:Y:S02]  /*c490*/  @!P3 IADD3 R32, P4, R14, R32, RZ ;  /* 0x000000200e20b210 */ /* 0x001fe40007f9e0ff */
[----:B------:R-:W-:Y:S01]  /*c4a0*/  @!P2 SHF.L.U64.HI R11, R215, 0x1, R82 ;  /* 0x00000001d70ba819 */ /* 0x000fe20000010252 */
[----:B--2---:R-:W-:Y:S01]  /*c4b0*/  @!P3 IMAD.X R81, R4, 0x1, R10, P5 ;  /* 0x000000010451b824 */ /* 0x004fe200028e060a */
[----:B------:R-:W-:Y:S02]  /*c4c0*/  @!P2 IADD3 R30, P6, R5, R24, RZ ;  /* 0x00000018051ea210 */ /* 0x000fe40007fde0ff */
[----:B------:R-:W-:-:S02]  /*c4d0*/  @!P3 IADD3.X R33, R9, R10, RZ, P4, !PT ;  /* 0x0000000a0921b210 */ /* 0x000fc400027fe4ff */
[----:B------:R-:W-:Y:S01]  /*c4e0*/  @!P1 SHF.L.U64.HI R13, R214, 0x1, R87 ;  /* 0x00000001d60d9819 */ /* 0x000fe20000010257 */
[--C-:B------:R-:W-:Y:S01]  /*c4f0*/  @!P2 IMAD.X R31, R4, 0x1, R11.reuse, P6 ;  /* 0x00000001041fa824 */ /* 0x100fe200030e060b */
[C---:B------:R-:W-:Y:S02]  /*c500*/  @!P2 IADD3 R24, P5, R14.reuse, R24, RZ ;  /* 0x000000180e18a210 */ /* 0x040fe40007fbe0ff */
[----:B------:R-:W-:Y:S02]  /*c510*/  CS2R R40, SRZ ;  /* 0x0000000000287805 */ /* 0x000fe4000001ff00 */
[-C--:B------:R-:W-:Y:S02]  /*c520*/  @!P1 IADD3 R20, P4, R5, R12.reuse, RZ ;  /* 0x0000000c05149210 */ /* 0x080fe40007f9e0ff */
[----:B------:R-:W-:Y:S02]  /*c530*/  CS2R R38, SRZ ;  /* 0x0000000000267805 */ /* 0x000fe4000001ff00 */
[----:B------:R-:W-:Y:S01]  /*c540*/  @!P1 IADD3 R10, P6, R14, R12, RZ ;  /* 0x0000000c0e0a9210 */ /* 0x000fe20007fde0ff */
[----:B------:R-:W-:Y:S01]  /*c550*/  @!P2 IMAD.X R25, R9, 0x1, R11, P5 ;  /* 0x000000010919a824 */ /* 0x000fe200028e060b */
[----:B------:R-:W-:Y:S01]  /*c560*/  @!P0 SHF.L.U64.HI R15, R216, 0x1, R75 ;  /* 0x00000001d80f8819 */ /* 0x000fe2000001024b */
[--C-:B------:R-:W-:Y:S01]  /*c570*/  @!P1 IMAD.X R21, R4, 0x1, R13.reuse, P4 ;  /* 0x0000000104159824 */ /* 0x100fe200020e060d */
[-C--:B------:R-:W-:Y:S01]  /*c580*/  @!P0 IADD3 R12, P5, R5, R26.reuse, RZ ;  /* 0x0000001a050c8210 */ /* 0x080fe20007fbe0ff */
[----:B------:R-:W-:Y:S01]  /*c590*/  @!P1 IMAD.X R11, R9, 0x1, R13, P6 ;  /* 0x00000001090b9824 */ /* 0x000fe200030e060d */
[----:B------:R-:W-:-:S02]  /*c5a0*/  @!P0 IADD3 R14, P4, R14, R26, RZ ;  /* 0x0000001a0e0e8210 */ /* 0x000fc40007f9e0ff */
[----:B------:R-:W-:Y:S02]  /*c5b0*/  CS2R R36, SRZ ;  /* 0x0000000000247805 */ /* 0x000fe4000001ff00 */
[----:B------:R-:W-:Y:S02]  /*c5c0*/  @!P0 IADD3.X R13, R4, R15, RZ, P5, !PT ;  /* 0x0000000f040d8210 */ /* 0x000fe40002ffe4ff */
[----:B------:R-:W-:Y:S02]  /*c5d0*/  CS2R R34, SRZ ;  /* 0x0000000000227805 */ /* 0x000fe4000001ff00 */
        /* <DEDUP_REMOVED lines=11> */
.L_x_2995:
[----:B------:R-:W-:Y:S05]  /*c690*/  BSYNC B1 ;  /* 0x0000000000017941 */ /* 0x000fea0003800000 */
.L_x_2994:
        /* <DEDUP_REMOVED lines=29> */
[----:B-1----:R-:W1:Y:S04]  /*c870*/  SHFL.IDX PT, R8, R8, 0x3, 0x181f ;  /* 0x00781f0008087f89 */ /* 0x002e6800000e0000 */
[----:B0---4-:R-:W4:Y:S02]  /*c880*/  SHFL.IDX PT, R0, R0, 0x3, 0x181f ;  /* 0x00781f0000007f89 */ /* 0x011f2400000e0000 */
.L_x_3319:
[----:B------:R-:W5:Y:S01]  /*c890*/  LDL R7, [R1+0x60] ;  /* 0x0000600001077983 */ /* 0x000f620000100800 */
        /* <DEDUP_REMOVED lines=9> */
[----:B-----5:R-:W-:-:S04]  /*c930*/  LEA.HI R6, R7, R7, RZ, 0x1 ;  /* 0x0000000707067211 */ /* 0x020fc800078f08ff */
[----:B------:R-:W-:-:S05]  /*c940*/  LOP3.LUT R6, R6, 0xfffffffe, RZ, 0xc0, !PT ;  /* 0xfffffffe06067812 */ /* 0x000fca00078ec0ff */
[----:B------:R-:W-:-:S05]  /*c950*/  IMAD.IADD R6, R7, 0x1, -R6 ;  /* 0x0000000107067824 */ /* 0x000fca00078e0a06 */
[----:B------:R-:W-:Y:S02]  /*c960*/  SHF.L.U32 R119, R6, 0x1f, RZ ;  /* 0x0000001f06777819 */ /* 0x000fe400000006ff */
[----:B------:R-:W-:Y:S01]  /*c970*/  CS2R R6, SRZ ;  /* 0x0000000000067805 */ /* 0x000fe2000001ff00 */
        /* <DEDUP_REMOVED lines=10> */
[C---:B------:R-:W-:Y:S01]  /*ca20*/  @!P2 IMAD.SHL.U32 R91, R215.reuse, 0x2, RZ ;  /* 0x00000002d75ba824 */ /* 0x040fe200078e00ff */
[----:B------:R-:W-:Y:S01]  /*ca30*/  @!P3 SHF.L.U64.HI R83, R22, 0x1, R83 ;  /* 0x000000011653b819 */ /* 0x000fe20000010253 */
[C---:B------:R-:W-:Y:S01]  /*ca40*/  @!P0 IMAD.SHL.U32 R7, R216.reuse, 0x2, RZ ;  /* 0x00000002d8078824 */ /* 0x040fe200078e00ff */
[----:B------:R-:W-:Y:S01]  /*ca50*/  @!P0 SHF.L.U64.HI R5, R216, 0x1, R75 ;  /* 0x00000001d8058819 */ /* 0x000fe2000001024b */
[----:B------:R-:W-:Y:S01]  /*ca60*/  @!P1 IMAD.SHL.U32 R75, R214, 0x2, RZ ;  /* 0x00000002d64b9824 */ /* 0x000fe200078e00ff */
[-C--:B---3--:R-:W-:Y:S02]  /*ca70*/  @!P3 IADD3 R98, P5, R10, R95.reuse, RZ ;  /* 0x0000005f0a62b210 */ /* 0x088fe40007fbe0ff */
[----:B----4-:R-:W-:Y:S02]  /*ca80*/  @!P3 IADD3 R94, P4, R0, R95, RZ ;  /* 0x0000005f005eb210 */ /* 0x010fe40007f9e0ff */
[----:B------:R-:W-:Y:S01]  /*ca90*/  @!P2 SHF.L.U64.HI R4, R215, 0x1, R82 ;  /* 0x00000001d704a819 */ /* 0x000fe20000010252 */
[----:B--2---:R-:W-:Y:S01]  /*caa0*/  @!P3 IMAD.X R99, R9, 0x1, R83, P5 ;  /* 0x000000010963b824 */ /* 0x004fe200028e0653 */
[----:B------:R-:W-:-:S02]  /*cab0*/  @!P2 IADD3 R92, P6, R10, R91, RZ ;  /* 0x0000005b0a5ca210 */ /* 0x000fc40007fde0ff */
[----:B-1----:R-:W-:Y:S02]  /*cac0*/  @!P3 IADD3.X R95, R8, R83, RZ, P4, !PT ;  /* 0x00000053085fb210 */ /* 0x002fe400027fe4ff */
[----:B------:R-:W-:Y:S01]  /*cad0*/  @!P1 SHF.L.U64.HI R87, R214, 0x1, R87 ;  /* 0x00000001d6579819 */ /* 0x000fe20000010257 */
[----:B------:R-:W-:Y:S01]  /*cae0*/  @!P2 IMAD.X R93, R9, 0x1, R4, P6 ;  /* 0x00000001095da824 */ /* 0x000fe200030e0604 */
[----:B------:R-:W-:Y:S02]  /*caf0*/  @!P1 IADD3 R82, P4, R10, R75, RZ ;  /* 0x0000004b0a529210 */ /* 0x000fe40007f9e0ff */
[----:B------:R-:W-:Y:S02]  /*cb00*/  CS2R R24, SRZ ;  /* 0x0000000000187805 */ /* 0x000fe4000001ff00 */
[----:B------:R-:W-:Y:S02]  /*cb10*/  @!P2 IADD3 R90, P5, R0, R91, RZ ;  /* 0x0000005b005aa210 */ /* 0x000fe40007fbe0ff */
[----:B------:R-:W-:-:S02]  /*cb20*/  CS2R R20, SRZ ;  /* 0x0000000000147805 */ /* 0x000fc4000001ff00 */
[C---:B------:R-:W-:Y:S01]  /*cb30*/  @!P1 IADD3 R74, P6, R0.reuse, R75, RZ ;  /* 0x0000004b004a9210 */ /* 0x040fe20007fde0ff */
[C-C-:B------:R-:W-:Y:S01]  /*cb40*/  @!P1 IMAD.X R83, R9.reuse, 0x1, R87.reuse, P4 ;  /* 0x0000000109539824 */ /* 0x140fe200020e0657 */
[-C--:B------:R-:W-:Y:S01]  /*cb50*/  @!P0 IADD3 R86, P4, R0, R7.reuse, RZ ;  /* 0x0000000700568210 */ /* 0x080fe20007f9e0ff */
[----:B------:R-:W-:Y:S01]  /*cb60*/  @!P2 IMAD.X R91, R8, 0x1, R4, P5 ;  /* 0x00000001085ba824 */ /* 0x000fe200028e0604 */
[----:B------:R-:W-:Y:S01]  /*cb70*/  @!P0 IADD3 R10, P5, R10, R7, RZ ;  /* 0x000000070a0a8210 */ /* 0x000fe20007fbe0ff */
[C---:B------:R-:W-:Y:S01]  /*cb80*/  @!P1 IMAD.X R75, R8.reuse, 0x1, R87, P6 ;  /* 0x00000001084b9824 */ /* 0x040fe200030e0657 */
[----:B------:R-:W-:Y:S01]  /*cb90*/  CS2R R14, SRZ ;  /* 0x00000000000e7805 */ /* 0x000fe2000001ff00 */
[----:B------:R-:W-:Y:S01]  /*cba0*/  @!P0 IMAD.X R87, R8, 0x1, R5, P4 ;  /* 0x0000000108578824 */ /* 0x000fe200020e0605 */
[----:B------:R-:W-:Y:S02]  /*cbb0*/  @!P0 IADD3.X R11, R9, R5, RZ, P5, !PT ;  /* 0x00000005090b8210 */ /* 0x000fe40002ffe4ff */
[----:B------:R-:W-:-:S02]  /*cbc0*/  CS2R R12, SRZ ;  /* 0x00000000000c7805 */ /* 0x000fc4000001ff00 */
[----:B------:R-:W-:Y:S02]  /*cbd0*/  CS2R R6, SRZ ;  /* 0x0000000000067805 */ /* 0x000fe4000001ff00 */
[----:B------:R-:W-:Y:S01]  /*cbe0*/  CS2R R4, SRZ ;  /* 0x0000000000047805 */ /* 0x000fe2000001ff00 */
        /* <DEDUP_REMOVED lines=8> */
.L_x_2998:
[----:B------:R-:W-:Y:S05]  /*cc70*/  BSYNC B1 ;  /* 0x0000000000017941 */ /* 0x000fea0003800000 */
.L_x_2997:
[----:B------:R-:W3:Y:S01]  /*cc80*/  SYNCS.PHASECHK.TRANS64.TRYWAIT P0, [R18+URZ+0x38800], R119 ;  /* 0x03880077120075a7 */ /* 0x000ee2000800017f */
[----:B--2--5:R-:W-:Y:S01]  /*cc90*/  IMAD.MOV.U32 R9, RZ, RZ, R12 ;  /* 0x000000ffff097224 */ /* 0x024fe200078e000c */
[----:B0-----:R-:W-:Y:S01]  /*cca0*/  VIADDMNMX R75, R107, -R230, 0x80, PT ;  /* 0x000000806b4b7446 */ /* 0x001fe200038009e6 */
[----:B----4-:R-:W-:Y:S01]  /*ccb0*/  IMAD.MOV.U32 R0, RZ, RZ, R4 ;  /* 0x000000ffff007224 */ /* 0x010fe200078e0004 */
[----:B------:R-:W-:Y:S01]  /*ccc0*/  BSSY B1, `(.L_x_2999) ;  /* 0x000001a000017945 */ /* 0x000fe20003800000 */
[----:B-1----:R-:W-:Y:S01]  /*ccd0*/  IMAD.MOV.U32 R8, RZ, RZ, R5 ;  /* 0x000000ffff087224 */ /* 0x002fe200078e0005 */
[----:B------:R-:W-:Y:S01]  /*cce0*/  PRMT R82, R9, 0x7610, R82 ;  /* 0x0000761009527816 */ /* 0x000fe20000000052 */
[----:B------:R-:W-:Y:S01]  /*ccf0*/  IMAD.MOV.U32 R9, RZ, RZ, R20 ;  /* 0x000000ffff097224 */ /* 0x000fe200078e0014 */
[----:B------:R-:W-:Y:S01]  /*cd00*/  ISETP.GE.AND P1, PT, R212, R75, PT ;  /* 0x0000004bd400720c */ /* 0x000fe20003f26270 */
[----:B---3--:R-:W-:Y:S01]  /*cd10*/  IMAD.MOV.U32 R10, RZ, RZ, R21 ;  /* 0x000000ffff0a7224 */ /* 0x008fe200078e0015 */
[----:B------:R-:W-:Y:S01]  /*cd20*/  PRMT R0, R0, 0x5410, R8 ;  /* 0x0000541000007816 */ /* 0x000fe20000000008 */
[----:B------:R-:W-:Y:S01]  /*cd30*/  IMAD.MOV.U32 R11, RZ, RZ, R30 ;  /* 0x000000ffff0b7224 */ /* 0x000fe200078e001e */
[----:B------:R-:W-:-:S02]  /*cd40*/  MOV R8, R13 ;  /* 0x0000000d00087202 */ /* 0x000fc40000000f00 */
[----:B------:R-:W-:Y:S01]  /*cd50*/  PRMT R86, R9, 0x5410, R10 ;  /* 0x0000541009567816 */ /* 0x000fe2000000000a */
[----:B------:R-:W-:Y:S01]  /*cd60*/  IMAD.MOV.U32 R10, RZ, RZ, R33 ;  /* 0x000000ffff0a7224 */ /* 0x000fe200078e0021 */
[----:B------:R-:W-:Y:S01]  /*cd70*/  PRMT R82, R82, 0x5410, R8 ;  /* 0x0000541052527816 */ /* 0x000fe20000000008 */
[----:B------:R-:W-:Y:S01]  /*cd80*/  IMAD.MOV.U32 R8, RZ, RZ, R31 ;  /* 0x000000ffff087224 */ /* 0x000fe200078e001f */
[----:B------:R-:W-:Y:S02]  /*cd90*/  PRMT R90, R11, 0x7610, R90 ;  /* 0x000076100b5a7816 */ /* 0x000fe4000000005a */
[----:B------:R-:W-:Y:S02]  /*cda0*/  MOV R9, R32 ;  /* 0x0000002000097202 */ /* 0x000fe40000000f00 */
        /* <DEDUP_REMOVED lines=10> */
[----:B------:R-:W-:Y:S06]  /*ce50*/  @!P0 BRA `(.L_x_3000) ;  /* 0x0000023400348947 */ /* 0x000fec0003800000 */
.L_x_3320:
[----:B------:R-:W-:Y:S05]  /*ce60*/  BSYNC B1 ;  /* 0x0000000000017941 */ /* 0x000fea0003800000 */
.L_x_2999:
[----:B------:R-:W-:Y:S01]  /*ce70*/  BSSY B1, `(.L_x_3001) ;  /* 0x00000ba000017945 */ /* 0x000fe20003800000 */
[----:B------:R-:W-:-:S03]  /*ce80*/  PRMT R74, R8, 0x5410, R9 ;  /* 0x00005410084a7816 */ /* 0x000fc60000000009 */
[----:B------:R-:W-:Y:S05]  /*ce90*/  @P1 BRA `(.L_x_3002) ;  /* 0x0000000800dc1947 */ /* 0x000fea0003800000 */
[----:B------:R-:W1:Y:S01]  /*cea0*/  LDC R9, c[0x0][0x3f4] ;  /* 0x0000fd00ff097b82 */ /* 0x000e620000000800 */
[----:B------:R-:W-:Y:S01]  /*ceb0*/  BSSY B2, `(.L_x_3003) ;  /* 0x0000030000027945 */ /* 0x000fe20003800000 */
[-C--:B-1----:R-:W-:Y:S02]  /*cec0*/  ISETP.GE.AND P0, PT, R22, R9.reuse, PT ;  /* 0x000000091600720c */ /* 0x082fe40003f06270 */
[-C--:B------:R-:W-:Y:S02]  /*ced0*/  ISETP.GE.AND P1, PT, R215, R9.reuse, PT ;  /* 0x00000009d700720c */ /* 0x080fe40003f26270 */
[-C--:B------:R-:W-:Y:S02]  /*cee0*/  ISETP.GE.AND P2, PT, R214, R9.reuse, PT ;  /* 0x00000009d600720c */ /* 0x080fe40003f46270 */
[----:B------:R-:W-:-:S07]  /*cef0*/  ISETP.GE.AND P3, PT, R216, R9, PT ;  /* 0x00000009d800720c */ /* 0x000fce0003f66270 */
[----:B------:R-:W-:Y:S06]  /*cf00*/  @P0 BRA `(.L_x_3004) ;  /* 0x0000000000a80947 */ /* 0x000fec0003800000 */
[----:B------:R-:W1:Y:S01]  /*cf10*/  LDS.128 R8, [R3] ;  /* 0x0000000003087984 */ /* 0x000e620000000c00 */
[----:B------:R-:W-:Y:S01]  /*cf20*/  SHF.R.U32.HI R93, RZ, 0x10, R79 ;  /* 0x00000010ff5d7819 */ /* 0x000fe2000001164f */
[----:B------:R-:W-:Y:S01]  /*cf30*/  HADD2.F32 R92, -RZ, R116.H0_H0 ;  /* 0x20000074ff5c7230 */ /* 0x000fe20000004100 */
[----:B------:R-:W-:Y:S01]  /*cf40*/  SHF.R.U32.HI R95, RZ, 0x10, R77 ;  /* 0x00000010ff5f7819 */ /* 0x000fe2000001164d */
[----:B------:R-:W-:Y:S01]  /*cf50*/  HADD2.F32 R94, -RZ, R117.H0_H0 ;  /* 0x20000075ff5e7230 */ /* 0x000fe20000004100 */
[----:B0-----:R-:W-:Y:S01]  /*cf60*/  SHF.R.U64 R119, R78, 0x10, R79 ;  /* 0x000000104e777819 */ /* 0x001fe2000000124f */
        /* <DEDUP_REMOVED lines=36> */
.L_x_3004:
[----:B------:R-:W-:Y:S05]  /*d1b0*/  BSYNC B2 ;  /* 0x0000000000027941 */ /* 0x000fea0003800000 */
.L_x_3003:
[----:B------:R-:W-:Y:S04]  /*d1c0*/  BSSY B2, `(.L_x_3005) ;  /* 0x000002c000027945 */ /* 0x000fe80003800000 */
[----:B------:R-:W-:Y:S05]  /*d1d0*/  @P1 BRA `(.L_x_3006) ;  /* 0x0000000000a81947 */ /* 0x000fea0003800000 */
[----:B-1----:R-:W1:Y:S01]  /*d1e0*/  LDS.128 R8, [R3+0x4000] ;  /* 0x0040000003087984 */ /* 0x002e620000000c00 */
        /* <DEDUP_REMOVED lines=41> */
.L_x_3006:
[----:B------:R-:W-:Y:S05]  /*d480*/  BSYNC B2 ;  /* 0x0000000000027941 */ /* 0x000fea0003800000 */
.L_x_3005:
[----:B------:R-:W-:Y:S04]  /*d490*/  BSSY B2, `(.L_x_3007) ;  /* 0x000002c000027945 */ /* 0x000fe80003800000 */
[----:B------:R-:W-:Y:S05]  /*d4a0*/  @P2 BRA `(.L_x_3008) ;  /* 0x0000000000a82947 */ /* 0x000fea0003800000 */
[----:B-12---:R-:W1:Y:S01]  /*d4b0*/  LDS.128 R8, [R3+0x8000] ;  /* 0x0080000003087984 */ /* 0x006e620000000c00 */
[----:B------:R-:W-:Y:S01]  /*d4c0*/  SHF.R.U32.HI R71, RZ, 0x10, R69 ;  /* 0x00000010ff477819 */ /* 0x000fe20000011645 */
[----:B------:R-:W-:Y:S01]  /*d4d0*/  HADD2.F32 R70, -RZ, R112.H1_H1 ;  /* 0x30000070ff467230 */ /* 0x000fe20000004100 */
[----:B------:R-:W-:Y:S01]  /*d4e0*/  SHF.R.U32.HI R73, RZ, 0x10, R67 ;  /* 0x00000010ff497819 */ /* 0x000fe20000011643 */
[----:B------:R-:W-:Y:S01]  /*d4f0*/  HADD2.F32 R72, -RZ, R113.H0_H0 ;  /* 0x20000071ff487230 */ /* 0x000fe20000004100 */
[----:B------:R-:W-:Y:S01]  /*d500*/  SHF.R.U64 R93, R68, 0x10, R69 ;  /* 0x00000010445d7819 */ /* 0x000fe20000001245 */
[----:B------:R-:W-:Y:S01]  /*d510*/  HADD2.F32 R71, -RZ, R71.H0_H0 ;  /* 0x20000047ff477230 */ /* 0x000fe20000004100 */
[----:B------:R-:W-:Y:S01]  /*d520*/  SHF.R.U64 R79, R66, 0x10, R67 ;  /* 0x00000010424f7819 */ /* 0x000fe20000001243 */
[----:B------:R-:W-:Y:S02]  /*d530*/  HADD2.F32 R73, -RZ, R73.H0_H0 ;  /* 0x20000049ff497230 */ /* 0x000fe40000004100 */
[----:B------:R-:W-:-:S02]  /*d540*/  HADD2.F32 R113, -RZ, R113.H1_H1 ;  /* 0x30000071ff717230 */ /* 0x000fc40000004100 */
        /* <DEDUP_REMOVED lines=32> */
.L_x_3008:
[----:B------:R-:W-:Y:S05]  /*d750*/  BSYNC B2 ;  /* 0x0000000000027941 */ /* 0x000fea0003800000 */
.L_x_3007:
[----:B------:R-:W-:Y:S05]  /*d760*/  @P3 BRA `(.L_x_3002) ;  /* 0x0000000000a83947 */ /* 0x000fea0003800000 */
[----:B-123--:R-:W1:Y:S01]  /*d770*/  LDS.128 R8, [R3+0xc000] ;  /* 0x00c0000003087984 */ /* 0x00ee620000000c00 */
[----:B------:R-:W-:Y:S01]  /*d780*/  SHF.R.U32.HI R67, RZ, 0x10, R63 ;  /* 0x00000010ff437819 */ /* 0x000fe2000001163f */
[----:B------:R-:W-:Y:S01]  /*d790*/  HADD2.F32 R66, -RZ, R110.H1_H1 ;  /* 0x3000006eff427230 */ /* 0x000fe20000004100 */
[--C-:B------:R-:W-:Y:S01]  /*d7a0*/  SHF.R.U32.HI R69, RZ, 0x10, R65.reuse ;  /* 0x00000010ff457819 */ /* 0x100fe20000011641 */
        /* <DEDUP_REMOVED lines=38> */
.L_x_3002:
[----:B------:R-:W-:Y:S05]  /*da10*/  BSYNC B1 ;  /* 0x0000000000017941 */ /* 0x000fea0003800000 */
.L_x_3001:
[----:B-1234-:R-:W-:Y:S01]  /*da20*/  VIADD R8, R212, 0x20 ;  /* 0x00000020d4087836 */ /* 0x01efe20000000000 */
[----:B------:R-:W-:Y:S04]  /*da30*/  BSSY B1, `(.L_x_3009) ;  /* 0x00000ba000017945 */ /* 0x000fe80003800000 */
[----:B------:R-:W-:-:S13]  /*da40*/  ISETP.GE.AND P0, PT, R8, R75, PT ;  /* 0x0000004b0800720c */ /* 0x000fda0003f06270 */
        /* <DEDUP_REMOVED lines=8> */
[----:B------:R-:W1:Y:S01]  /*dad0*/  LDS.128 R8, [R3+0x1000] ;  /* 0x0010000003087984 */ /* 0x000e620000000c00 */
[----:B------:R-:W-:Y:S01]  /*dae0*/  SHF.R.U32.HI R63, RZ, 0x10, R59 ;  /* 0x00000010ff3f7819 */ /* 0x000fe2000001163b */
[----:B------:R-:W-:Y:S01]  /*daf0*/  HADD2.F32 R62, -RZ, R108.H0_H0 ;  /* 0x2000006cff3e7230 */ /* 0x000fe20000004100 */
[--C-:B------:R-:W-:Y:S01]  /*db00*/  SHF.R.U32.HI R65, RZ, 0x10, R61.reuse ;  /* 0x00000010ff417819 */ /* 0x100fe2000001163d */
        /* <DEDUP_REMOVED lines=38> */
.L_x_3012:
[----:B------:R-:W-:Y:S05]  /*dd70*/  BSYNC B2 ;  /* 0x0000000000027941 */ /* 0x000fea0003800000 */
.L_x_3011:
        /* <DEDUP_REMOVED lines=44> */
.L_x_3014:
[----:B------:R-:W-:Y:S05]  /*e040*/  BSYNC B2 ;  /* 0x0000000000027941 */ /* 0x000fea0003800000 */
.L_x_3013:
[----:B------:R-:W-:Y:S04]  /*e050*/  BSSY B2, `(.L_x_3015) ;  /* 0x000002c000027945 */ /* 0x000fe80003800000 */
[----:B------:R-:W-:Y:S05]  /*e060*/  @P2 BRA `(.L_x_3016) ;  /* 0x0000000000a82947 */ /* 0x000fea0003800000 */
[----:B-12---:R-:W1:Y:S01]  /*e070*/  LDS.128 R8, [R3+0x9000] ;  /* 0x0090000003087984 */ /* 0x006e620000000c00 */
        /* <DEDUP_REMOVED lines=41> */
.L_x_3016:
[----:B------:R-:W-:Y:S05]  /*e310*/  BSYNC B2 ;  /* 0x0000000000027941 */ /* 0x000fea0003800000 */
.L_x_3015:
[----:B------:R-:W-:Y:S05]  /*e320*/  @P3 BRA `(.L_x_3010) ;  /* 0x0000000000a83947 */ /* 0x000fea0003800000 */
[----:B-123--:R-:W1:Y:S01]  /*e330*/  LDS.128 R8, [R3+0xd000] ;  /* 0x00d0000003087984 */ /* 0x00ee620000000c00 */
[----:B------:R-:W-:Y:S01]  /*e340*/  SHF.R.U32.HI R51, RZ, 0x10, R49 ;  /* 0x00000010ff337819 */ /* 0x000fe20000011631 */
[----:B------:R-:W-:Y:S01]  /*e350*/  HADD2.F32 R50, -RZ, R102.H0_H0 ;  /* 0x20000066ff327230 */ /* 0x000fe20000004100 */
[----:B------:R-:W-:Y:S01]  /*e360*/  SHF.R.U32.HI R53, RZ, 0x10, R47 ;  /* 0x00000010ff357819 */ /* 0x000fe2000001162f */
        /* <DEDUP_REMOVED lines=38> */
.L_x_3010:
[----:B------:R-:W-:Y:S05]  /*e5d0*/  BSYNC B1 ;  /* 0x0000000000017941 */ /* 0x000fea0003800000 */
.L_x_3009:
        /* <DEDUP_REMOVED lines=53> */
.L_x_3020:
[----:B------:R-:W-:Y:S05]  /*e930*/  BSYNC B2 ;  /* 0x0000000000027941 */ /* 0x000fea0003800000 */
.L_x_3019:
[----:B------:R-:W-:Y:S04]  /*e940*/  BSSY B2, `(.L_x_3021) ;  /* 0x000002c000027945 */ /* 0x000fe80003800000 */
[----:B------:R-:W-:Y:S05]  /*e950*/  @P1 BRA `(.L_x_3022) ;  /* 0x0000000000a81947 */ /* 0x000fea0003800000 */
[----:B-1----:R-:W1:Y:S01]  /*e960*/  LDS.128 R8, [R3+0x6000] ;  /* 0x0060000003087984 */ /* 0x002e620000000c00 */
        /* <DEDUP_REMOVED lines=41> */
.L_x_3022:
[----:B------:R-:W-:Y:S05]  /*ec00*/  BSYNC B2 ;  /* 0x0000000000027941 */ /* 0x000fea0003800000 */
.L_x_3021:
        /* <DEDUP_REMOVED lines=44> */
.L_x_3024:
[----:B------:R-:W-:Y:S05]  /*eed0*/  BSYNC B2 ;  /* 0x0000000000027941 */ /* 0x000fea0003800000 */
.L_x_3023:
[----:B------:R-:W-:Y:S05]  /*eee0*/  @P3 BRA `(.L_x_3018) ;  /* 0x0000000000a83947 */ /* 0x000fea0003800000 */
[----:B-123--:R-:W1:Y:S01]  /*eef0*/  LDS.128 R8, [R3+0xe000] ;  /* 0x00e0000003087984 */ /* 0x00ee620000000c00 */
        /* <DEDUP_REMOVED lines=41> */
.L_x_3018:
[----:B------:R-:W-:Y:S05]  /*f190*/  BSYNC B1 ;  /* 0x0000000000017941 */ /* 0x000fea0003800000 */
.L_x_3017:
[----:B-1234-:R-:W-:-:S04]  /*f1a0*/  IADD3 R8, R212, 0x60, RZ ;  /* 0x00000060d4087810 */ /* 0x01efc80007ffe0ff */
        /* <DEDUP_REMOVED lines=10> */
[--C-:B------:R-:W-:Y:S01]  /*f250*/  SHF.R.U64 R39, R32, 0x10, R33.reuse ;  /* 0x0000001020277819 */ /* 0x100fe20000001221 */
[--C-:B------:R-:W-:Y:S01]  /*f260*/  HADD2.F32 R32, -RZ, R90.reuse.H0_H0 ;  /* 0x2000005aff207230 */ /* 0x100fe20000004100 */
[----:B------:R-:W-:Y:S01]  /*f270*/  SHF.R.U32.HI R26, RZ, 0x10, R33 ;  /* 0x00000010ff1a7819 */ /* 0x000fe20000011621 */
[----:B------:R-:W-:Y:S01]  /*f280*/  HADD2.F32 R90, -RZ, R90.H1_H1 ;  /* 0x3000005aff5a7230 */ /* 0x000fe20000004100 */
[--C-:B------:R-:W-:Y:S02]  /*f290*/  SHF.R.U32.HI R33, RZ, 0x10, R31.reuse ;  /* 0x00000010ff217819 */ /* 0x100fe4000001161f */
[----:B------:R-:W-:Y:S01]  /*f2a0*/  SHF.R.U64 R37, R30, 0x10, R31 ;  /* 0x000000101e257819 */ /* 0x000fe2000000121f */
[----:B------:R-:W-:Y:S02]  /*f2b0*/  HADD2.F32 R31, -RZ, R26.H0_H0 ;  /* 0x2000001aff1f7230 */ /* 0x000fe40000004100 */
[----:B------:R-:W-:-:S02]  /*f2c0*/  HADD2.F32 R33, -RZ, R33.H0_H0 ;  /* 0x20000021ff217230 */ /* 0x000fc40000004100 */
[--C-:B------:R-:W-:Y:S02]  /*f2d0*/  HADD2.F32 R30, -RZ, R91.reuse.H0_H0 ;  /* 0x2000005bff1e7230 */ /* 0x100fe40000004100 */
[----:B------:R-:W-:Y:S02]  /*f2e0*/  HADD2.F32 R91, -RZ, R91.H1_H1 ;  /* 0x3000005bff5b7230 */ /* 0x000fe40000004100 */
[--C-:B-1----:R-:W-:Y:S02]  /*f2f0*/  HADD2.F32 R29, -RZ, R11.reuse.H1_H1 ;  /* 0x3000000bff1d7230 */ /* 0x102fe40000004100 */
[----:B------:R-:W-:Y:S02]  /*f300*/  HADD2.F32 R28, -RZ, R11.H0_H0 ;  /* 0x2000000bff1c7230 */ /* 0x000fe40000004100 */
[--C-:B------:R-:W-:Y:S02]  /*f310*/  HADD2.F32 R11, -RZ, R8.reuse.H0_H0 ;  /* 0x20000008ff0b7230 */ /* 0x100fe40000004100 */
[----:B------:R-:W-:Y:S01]  /*f320*/  FMUL.FTZ R36, R29, R31 ;  /* 0x0000001f1d247220 */ /* 0x000fe20000410000 */
[----:B------:R-:W-:-:S02]  /*f330*/  HADD2.F32 R8, -RZ, R8.H1_H1 ;  /* 0x30000008ff087230 */ /* 0x000fc40000004100 */
[-C--:B------:R-:W-:Y:S01]  /*f340*/  FMUL.FTZ R35, R29, R33.reuse ;  /* 0x000000211d237220 */ /* 0x080fe20000410000 */
[--C-:B------:R-:W-:Y:S02]  /*f350*/  HADD2.F32 R26, -RZ, R10.reuse.H0_H0 ;  /* 0x2000000aff1a7230 */ /* 0x100fe40000004100 */
[----:B------:R-:W-:Y:S01]  /*f360*/  FFMA.FTZ R38, R28, R33, R36 ;  /* 0x000000211c267223 */ /* 0x000fe20000010024 */
[----:B------:R-:W-:Y:S02]  /*f370*/  HADD2.F32 R27, -RZ, R10.H1_H1 ;  /* 0x3000000aff1b7230 */ /* 0x000fe40000004100 */
[----:B------:R-:W-:Y:S01]  /*f380*/  FMUL.FTZ R34, R8, R32 ;  /* 0x0000002008227220 */ /* 0x000fe20000410000 */
[--C-:B------:R-:W-:Y:S02]  /*f390*/  HADD2.F32 R10, -RZ, R9.reuse.H0_H0 ;  /* 0x20000009ff0a7230 */ /* 0x100fe40000004100 */
[----:B------:R-:W-:Y:S01]  /*f3a0*/  FFMA.FTZ R35, R28, R31, -R35 ;  /* 0x0000001f1c237223 */ /* 0x000fe20000010823 */
[----:B------:R-:W-:Y:S01]  /*f3b0*/  FMUL.FTZ R36, R8, R30 ;  /* 0x0000001e08247220 */ /* 0x000fe20000410000 */
[----:B------:R-:W-:-:S02]  /*f3c0*/  HADD2.F32 R9, -RZ, R9.H1_H1 ;  /* 0x30000009ff097230 */ /* 0x000fc40000004100 */
[C---:B------:R-:W-:Y:S01]  /*f3d0*/  FFMA.FTZ R34, R11.reuse, R30, -R34 ;  /* 0x0000001e0b227223 */ /* 0x040fe20000010822 */
[----:B------:R-:W-:Y:S02]  /*f3e0*/  HADD2.F32 R28, -RZ, R37.H0_H0 ;  /* 0x20000025ff1c7230 */ /* 0x000fe40000004100 */
        /* <DEDUP_REMOVED lines=15> */
.L_x_3027:
[----:B------:R-:W-:Y:S05]  /*f4e0*/  BSYNC B1 ;  /* 0x0000000000017941 */ /* 0x000fea0003800000 */
.L_x_3026:
[----:B------:R-:W-:Y:S04]  /*f4f0*/  BSSY B1, `(.L_x_3028) ;  /* 0x000002c000017945 */ /* 0x000fe80003800000 */
[----:B------:R-:W-:Y:S05]  /*f500*/  @P1 BRA `(.L_x_3029) ;  /* 0x0000000000a81947 */ /* 0x000fea0003800000 */
[----:B-1----:R-:W1:Y:S01]  /*f510*/  LDS.128 R8, [R3+0x7000] ;  /* 0x0070000003087984 */ /* 0x002e620000000c00 */
        /* <DEDUP_REMOVED lines=41> */
.L_x_3029:
[----:B------:R-:W-:Y:S05]  /*f7b0*/  BSYNC B1 ;  /* 0x0000000000017941 */ /* 0x000fea0003800000 */
.L_x_3028:
[----:B------:R-:W-:Y:S04]  /*f7c0*/  BSSY B1, `(.L_x_3030) ;  /* 0x000002c000017945 */ /* 0x000fe80003800000 */
[----:B------:R-:W-:Y:S05]  /*f7d0*/  @P2 BRA `(.L_x_3031) ;  /* 0x0000000000a82947 */ /* 0x000fea0003800000 */
[----:B-12---:R-:W1:Y:S01]  /*f7e0*/  LDS.128 R8, [R3+0xb000] ;  /* 0x00b0000003087984 */ /* 0x006e620000000c00 */
        /* <DEDUP_REMOVED lines=41> */
.L_x_3031:
[----:B------:R-:W-:Y:S05]  /*fa80*/  BSYNC B1 ;  /* 0x0000000000017941 */ /* 0x000fea0003800000 */
.L_x_3030:
[----:B------:R-:W-:Y:S05]  /*fa90*/  @P3 BRA `(.L_x_3025) ;  /* 0x0000004800d43947 */ /* 0x000fea0003800000 */
[----:B-123--:R-:W1:Y:S01]  /*faa0*/  LDS.128 R8, [R3+0xf000] ;  /* 0x00f0000003087984 */ /* 0x00ee620000000c00 */
        /* <DEDUP_REMOVED lines=8> */
[----:B-1----:R-:W-:-:S02]  /*fb30*/  HADD2.F32 R7, -RZ, R11.H0_H0 ;  /* 0x2000000bff077230 */ /* 0x002fc40000004100 */
[----:B------:R-:W-:Y:S02]  /*fb40*/  HADD2.F32 R11, -RZ, R11.H1_H1 ;  /* 0x3000000bff0b7230 */ /* 0x000fe40000004100 */
[--C-:B------:R-:W-:Y:S02]  /*fb50*/  HADD2.F32 R4, -RZ, R8.reuse.H0_H0 ;  /* 0x20000008ff047230 */ /* 0x100fe40000004100 */
[----:B------:R-:W-:Y:S02]  /*fb60*/  HADD2.F32 R8, -RZ, R8.H1_H1 ;  /* 0x30000008ff087230 */ /* 0x000fe40000004100 */
[C---:B------:R-:W-:Y:S01]  /*fb70*/  FMUL.FTZ R21, R11.reuse, R12 ;  /* 0x0000000c0b157220 */ /* 0x040fe20000410000 */
[-C--:B------:R-:W-:Y:S01]  /*fb80*/  FMUL.FTZ R20, R11, R14.reuse ;  /* 0x0000000e0b147220 */ /* 0x080fe20000410000 */
[--C-:B------:R-:W-:Y:S02]  /*fb90*/  HADD2.F32 R6, -RZ, R10.reuse.H0_H0 ;  /* 0x2000000aff067230 */ /* 0x100fe40000004100 */
[C---:B------:R-:W-:Y:S01]  /*fba0*/  FMUL.FTZ R11, R8.reuse, R15 ;  /* 0x0000000f080b7220 */ /* 0x040fe20000410000 */
[C---:B------:R-:W-:Y:S01]  /*fbb0*/  FFMA.FTZ R25, R7.reuse, R14, R21 ;  /* 0x0000000e07197223 */ /* 0x040fe20000010015 */
[-C--:B------:R-:W-:Y:S01]  /*fbc0*/  FMUL.FTZ R21, R8, R13.reuse ;  /* 0x0000000d08157220 */ /* 0x080fe20000410000 */
[----:B------:R-:W-:Y:S01]  /*fbd0*/  FFMA.FTZ R20, R7, R12, -R20 ;  /* 0x0000000c07147223 */ /* 0x000fe20000010814 */
[----:B------:R-:W-:Y:S01]  /*fbe0*/  FFMA.FTZ R13, R4, R13, -R11 ;  /* 0x0000000d040d7223 */ /* 0x000fe2000001080b */
[----:B------:R-:W-:-:S02]  /*fbf0*/  HADD2.F32 R10, -RZ, R10.H1_H1 ;  /* 0x3000000aff0a7230 */ /* 0x000fc40000004100 */
[----:B------:R-:W-:Y:S01]  /*fc00*/  FFMA.FTZ R4, R4, R15, R21 ;  /* 0x0000000f04047223 */ /* 0x000fe20000010015 */
[--C-:B------:R-:W-:Y:S02]  /*fc10*/  HADD2.F32 R5, -RZ, R9.reuse.H0_H0 ;  /* 0x20000009ff057230 */ /* 0x100fe40000004100 */
[----:B------:R-:W-:Y:S02]  /*fc20*/  HADD2.F32 R11, -RZ, R0.H1_H1 ;  /* 0x30000000ff0b7230 */ /* 0x000fe40000004100 */
[----:B------:R-:W-:Y:S01]  /*fc30*/  HADD2.F32 R7, -RZ, R74.H1_H1 ;  /* 0x3000004aff077230 */ /* 0x000fe20000004100 */
[----:B------:R-:W-:Y:S01]  /*fc40*/  F2FP.F16.F32.PACK_AB R4, R4, R13 ;  /* 0x0000000d0404723e */ /* 0x000fe200000000ff */
[----:B------:R-:W-:Y:S02]  /*fc50*/  HADD2.F32 R9, -RZ, R9.H1_H1 ;  /* 0x30000009ff097230 */ /* 0x000fe40000004100 */
[----:B------:R-:W-:Y:S01]  /*fc60*/  FMUL.FTZ R15, R10, R11 ;  /* 0x0000000b0a0f7220 */ /* 0x000fe20000410000 */
[----:B------:R-:W-:-:S02]  /*fc70*/  HADD2.F32 R8, -RZ, R24.H0_H0 ;  /* 0x20000018ff087230 */ /* 0x000fc40000004100 */
[-C--:B------:R-:W-:Y:S01]  /*fc80*/  FMUL.FTZ R12, R10, R7.reuse ;  /* 0x000000070a0c7220 */ /* 0x080fe20000410000 */
[----:B------:R-:W-:Y:S02]  /*fc90*/  HADD2.F32 R0, -RZ, R26.H0_H0 ;  /* 0x2000001aff007230 */ /* 0x000fe40000004100 */
[C---:B------:R-:W-:Y:S01]  /*fca0*/  FFMA.FTZ R15, R6.reuse, R7, -R15 ;  /* 0x00000007060f7223 */ /* 0x040fe2000001080f */
[----:B------:R-:W-:Y:S01]  /*fcb0*/  F2FP.F16.F32.PACK_AB R7, R25, R20 ;  /* 0x000000141907723e */ /* 0x000fe200000000ff */
[C---:B------:R-:W-:Y:S01]  /*fcc0*/  FMUL.FTZ R10, R9.reuse, R8 ;  /* 0x00000008090a7220 */ /* 0x040fe20000410000 */
[----:B------:R-:W-:Y:S01]  /*fcd0*/  FFMA.FTZ R6, R6, R11, R12 ;  /* 0x0000000b06067223 */ /* 0x000fe2000001000c */
[-C--:B------:R-:W-:Y:S02]  /*fce0*/  FMUL.FTZ R9, R9, R0.reuse ;  /* 0x0000000009097220 */ /* 0x080fe40000410000 */
[C---:B------:R-:W-:Y:S02]  /*fcf0*/  FFMA.FTZ R10, R5.reuse, R0, -R10 ;  /* 0x00000000050a7223 */ /* 0x040fe4000001080a */
[----:B------:R-:W-:Y:S01]  /*fd00*/  FFMA.FTZ R5, R5, R8, R9 ;  /* 0x0000000805057223 */ /* 0x000fe20000010009 */
[----:B------:R-:W-:-:S04]  /*fd10*/  F2FP.F16.F32.PACK_AB R6, R6, R15 ;  /* 0x0000000f0606723e */ /* 0x000fc800000000ff */
[----:B------:R-:W-:-:S05]  /*fd20*/  F2FP.F16.F32.PACK_AB R5, R5, R10 ;  /* 0x0000000a0505723e */ /* 0x000fca00000000ff */
[----:B------:R4:W-:Y:S01]  /*fd30*/  STS.128 [R3+0xf000], R4 ;  /* 0x00f0000403007388 */ /* 0x0009e20000000c00 */
[----:B------:R-:W-:Y:S05]  /*fd40*/  BRA `(.L_x_3025) ;  /* 0x0000004800287947 */ /* 0x000fea0003800000 */
.L_x_2986:
[----:B------:R-:W0:Y:S01]  /*fd50*/  LDC R10, c[0x0][0x448] ;  /* 0x00011200ff0a7b82 */ /* 0x000e220000000800 */
[----:B------:R-:W-:Y:S01]  /*fd60*/  ULDC.64 UR4, c[0x0][0x3f8] ;  /* 0x0000fe0000047ab9 */ /* 0x000fe20000000a00 */
[----:B------:R-:W-:Y:S01]  /*fd70*/  ULDC.64 UR6, c[0x0][0x408] ;  /* 0x0001020000067ab9 */ /* 0x000fe20000000a00 */
[----:B------:R-:W-:Y:S01]  /*fd80*/  IMAD.MOV.U32 R25, RZ, RZ, R27 ;  /* 0x000000ffff197224 */ /* 0x000fe200078e001b */
[----:B------:R-:W-:Y:S01]  /*fd90*/  SHF.R.S32.HI R88, RZ, 0x1f, R213 ;  /* 0x0000001fff587819 */ /* 0x000fe200000114d5 */
[----:B------:R-:W-:Y:S01]  /*fda0*/  IMAD.MOV.U32 R145, RZ, RZ, R29 ;  /* 0x000000ffff917224 */ /* 0x000fe200078e001d */
[----:B------:R-:W-:Y:S02]  /*fdb0*/  SHF.R.S32.HI R79, RZ, 0x1f, R16 ;  /* 0x0000001fff4f7819 */ /* 0x000fe40000011410 */
[----:B------:R-:W-:Y:S02]  /*fdc0*/  LEA.HI R90, R88, R213, RZ, 0x3 ;  /* 0x000000d5585a7211 */ /* 0x000fe400078f18ff */
        /* <DEDUP_REMOVED lines=20> */
[----:B------:R-:W-:Y:S02]  /*ff10*/  LEA.HI.X R8, R144, UR7, R11, 0x1, P1 ;  /* 0x0000000790087c11 */ /* 0x000fe400088f0c0b */
[----:B------:R-:W-:Y:S01]  /*ff20*/  SHF.R.S32.HI R0, RZ, 0x3, R90 ;  /* 0x00000003ff007819 */ /* 0x000fe2000001145a */
[----:B------:R-:W-:Y:S06]  /*ff30*/  BRA.DIV UR4, `(.L_x_3032) ;  /* 0x0000020604107947 */ /* 0x000fec000b800000 */
[----:B------:R0:W1:Y:S04]  /*ff40*/  SHFL.IDX PT, R5, R9, RZ, 0x181f ;  /* 0x00181fff09057589 */ /* 0x00006800000e0000 */
[----:B------:R0:W2:Y:S04]  /*ff50*/  SHFL.IDX PT, R4, R7, RZ, 0x181f ;  /* 0x00181fff07047589 */ /* 0x0000a800000e0000 */
[----:B------:R0:W3:Y:S04]  /*ff60*/  SHFL.IDX PT, R21, R8, RZ, 0x181f ;  /* 0x00181fff08157589 */ /* 0x0000e800000e0000 */
[----:B------:R0:W4:Y:S02]  /*ff70*/  SHFL.IDX PT, R14, R6, RZ, 0x181f ;  /* 0x00181fff060e7589 */ /* 0x00012400000e0000 */
.L_x_3326:
        /* <DEDUP_REMOVED lines=13> */
[----:B--2---:R-:W-:Y:S01]  /*10050*/  MOV R10, R4 ;  /* 0x00000004000a7202 */ /* 0x004fe20000000f00 */
[----:B-1----:R-:W-:Y:S01]  /*10060*/  IMAD.MOV.U32 R11, RZ, RZ, R5 ;  /* 0x000000ffff0b7224 */ /* 0x002fe200078e0005 */
[----:B------:R-:W-:Y:S02]  /*10070*/  ISETP.GE.AND P2, PT, R16, UR4, PT ;  /* 0x0000000410007c0c */ /* 0x000fe4000bf46270 */
[----:B------:R-:W-:Y:S02]  /*10080*/  CS2R R56, SRZ ;  /* 0x0000000000387805 */ /* 0x000fe4000001ff00 */
[----:B------:R-:W-:Y:S02]  /*10090*/  ISETP.GE.AND P3, PT, R213, UR4, PT ;  /* 0x00000004d5007c0c */ /* 0x000fe4000bf66270 */
[----:B------:R-:W-:Y:S02]  /*100a0*/  CS2R R58, SRZ ;  /* 0x00000000003a7805 */ /* 0x000fe4000001ff00 */
[----:B------:R-:W-:Y:S01]  /*100b0*/  CS2R R64, SRZ ;  /* 0x0000000000407805 */ /* 0x000fe2000001ff00 */
[----:B------:R-:W-:-:S04]  /*100c0*/  ULDC.64 UR6, c[0x0][0x208] ;  /* 0x0000820000067ab9 */ /* 0x000fc80000000a00 */
        /* <DEDUP_REMOVED lines=8> */
[----:B---3--:R-:W-:Y:S01]  /*10150*/  IMAD.MOV.U32 R15, RZ, RZ, R21 ;  /* 0x000000ffff0f7224 */ /* 0x008fe200078e0015 */
[----:B------:R-:W-:Y:S02]  /*10160*/  CS2R R62, SRZ ;  /* 0x00000000003e7805 */ /* 0x000fe4000001ff00 */
[----:B------:R-:W-:Y:S02]  /*10170*/  CS2R R68, SRZ ;  /* 0x0000000000447805 */ /* 0x000fe4000001ff00 */
[----:B------:R-:W-:Y:S01]  /*10180*/  CS2R R70, SRZ ;  /* 0x0000000000467805 */ /* 0x000fe2000001ff00 */
[----:B------:R-:W-:Y:S01]  /*10190*/  @!P3 IMAD.WIDE R12, R13, 0x2, R14 ;  /* 0x000000020d0cb825 */ /* 0x000fe200078e020e */
[----:B------:R-:W-:Y:S01]  /*101a0*/  @!P2 IADD3.X R5, R5, R24, RZ, P0, !PT ;  /* 0x000000180505a210 */ /* 0x000fe200007fe4ff */
[----:B------:R1:W5:Y:S02]  /*101b0*/  @!P3 LD.E.128 R56, desc[UR6][R10.64] ;  /* 0x000000060a38b980 */ /* 0x000364000c101d00 */
[----:B------:R-:W-:-:S02]  /*101c0*/  @!P2 IMAD.X R21, R21, 0x1, R24, P1 ;  /* 0x000000011515a824 */ /* 0x000fc400008e0618 */
[----:B------:R1:W5:Y:S04]  /*101d0*/  @!P3 LD.E.128 R64, desc[UR6][R12.64] ;  /* 0x000000060c40b980 */ /* 0x000368000c101d00 */
[----:B------:R1:W5:Y:S04]  /*101e0*/  @!P2 LD.E.128 R60, desc[UR6][R4.64] ;  /* 0x00000006043ca980 */ /* 0x000368000c101d00 */
[----:B------:R1:W5:Y:S02]  /*101f0*/  @!P2 LD.E.128 R68, desc[UR6][R20.64] ;  /* 0x000000061444a980 */ /* 0x000364000c101d00 */
.L_x_3034:
[----:B------:R-:W-:Y:S05]  /*10200*/  BSYNC B1 ;  /* 0x0000000000017941 */ /* 0x000fea0003800000 */
.L_x_3033:
[----:B-12--5:R-:W-:Y:S01]  /*10210*/  IMAD.MOV.U32 R4, RZ, RZ, R68 ;  /* 0x000000ffff047224 */ /* 0x026fe200078e0044 */
[----:B------:R-:W-:Y:S01]  /*10220*/  MOV R11, R71 ;  /* 0x00000047000b7202 */ /* 0x000fe20000000f00 */
[----:B------:R-:W-:Y:S01]  /*10230*/  IMAD.MOV.U32 R10, RZ, RZ, R70 ;  /* 0x000000ffff0a7224 */ /* 0x000fe200078e0046 */
[----:B------:R-:W-:Y:S01]  /*10240*/  UMOV UR4, 0xffffffff ;  /* 0xffffffff00047882 */ /* 0x000fe20000000000 */
[----:B------:R-:W-:Y:S01]  /*10250*/  IMAD.MOV.U32 R5, RZ, RZ, R69 ;  /* 0x000000ffff057224 */ /* 0x000fe200078e0045 */
[----:B------:R-:W-:Y:S01]  /*10260*/  PRMT R117, R11, 0x7610, R117 ;  /* 0x000076100b757816 */ /* 0x000fe20000000075 */
[----:B------:R-:W-:Y:S01]  /*10270*/  IMAD.MOV.U32 R11, RZ, RZ, R67 ;  /* 0x000000ffff0b7224 */ /* 0x000fe200078e0043 */
[----:B------:R-:W-:Y:S01]  /*10280*/  PRMT R116, R4, 0x5410, R10 ;  /* 0x0000541004747816 */ /* 0x000fe2000000000a */
[----:B------:R-:W-:Y:S01]  /*10290*/  IMAD.MOV.U32 R10, RZ, RZ, R66 ;  /* 0x000000ffff0a7224 */ /* 0x000fe200078e0042 */
[----:B------:R-:W-:Y:S01]  /*102a0*/  PRMT R119, R5, 0x7610, R119 ;  /* 0x0000761005777816 */ /* 0x000fe20000000077 */
[----:B------:R-:W-:Y:S01]  /*102b0*/  IMAD.MOV.U32 R4, RZ, RZ, R64 ;  /* 0x000000ffff047224 */ /* 0x000fe200078e0040 */
[----:B------:R-:W-:Y:S01]  /*102c0*/  CS2R R52, SRZ ;  /* 0x0000000000347805 */ /* 0x000fe2000001ff00 */
[----:B------:R-:W-:Y:S01]  /*102d0*/  IMAD.MOV.U32 R5, RZ, RZ, R65 ;  /* 0x000000ffff057224 */ /* 0x000fe200078e0041 */
[----:B------:R-:W-:Y:S01]  /*102e0*/  PRMT R110, R11, 0x5410, R10 ;  /* 0x000054100b6e7816 */ /* 0x000fe2000000000a */
[----:B------:R-:W-:-:S02]  /*102f0*/  IMAD.MOV.U32 R10, RZ, RZ, R62 ;  /* 0x000000ffff0a7224 */ /* 0x000fc400078e003e */
        /* <DEDUP_REMOVED lines=15> */
[----:B------:R1:W0:Y:S04]  /*103f0*/  SHFL.IDX PT, R4, R7, 0x1, 0x181f ;  /* 0x00381f0007047f89 */ /* 0x00022800000e0000 */
[----:B---3--:R1:W3:Y:S04]  /*10400*/  SHFL.IDX PT, R21, R8, 0x1, 0x181f ;  /* 0x00381f0008157f89 */ /* 0x0082e800000e0000 */
[----:B----4-:R1:W4:Y:S02]  /*10410*/  SHFL.IDX PT, R14, R6, 0x1, 0x181f ;  /* 0x00381f00060e7f89 */ /* 0x01032400000e0000 */
.L_x_3332:
        /* <DEDUP_REMOVED lines=11> */
[----:B------:R-:W-:Y:S01]  /*104d0*/  ULDC UR4, c[0x0][0x3f4] ;  /* 0x0000fd0000047ab9 */ /* 0x000fe20000000800 */
[----:B0-----:R-:W-:Y:S01]  /*104e0*/  IMAD.MOV.U32 R12, RZ, RZ, R4 ;  /* 0x000000ffff0c7224 */ /* 0x001fe200078e0004 */
[----:B------:R-:W-:Y:S01]  /*104f0*/  ISETP.GE.AND P2, PT, R16, UR4, PT ;  /* 0x0000000410007c0c */ /* 0x000fe2000bf46270 */
[----:B---3--:R-:W-:Y:S01]  /*10500*/  IMAD.MOV.U32 R15, RZ, RZ, R21 ;  /* 0x000000ffff0f7224 */ /* 0x008fe200078e0015 */
[----:B------:R-:W-:Y:S02]  /*10510*/  ISETP.GE.AND P3, PT, R213, UR4, PT ;  /* 0x00000004d5007c0c */ /* 0x000fe4000bf66270 */
[----:B------:R-:W-:Y:S02]  /*10520*/  CS2R R40, SRZ ;  /* 0x0000000000287805 */ /* 0x000fe4000001ff00 */
[----:B--2---:R-:W-:Y:S02]  /*10530*/  MOV R13, R5 ;  /* 0x00000005000d7202 */ /* 0x004fe40000000f00 */
[----:B------:R-:W-:Y:S01]  /*10540*/  CS2R R42, SRZ ;  /* 0x00000000002a7805 */ /* 0x000fe2000001ff00 */
[----:B------:R-:W-:-:S04]  /*10550*/  ULDC.64 UR6, c[0x0][0x208] ;  /* 0x0000820000067ab9 */ /* 0x000fc80000000a00 */
[C---:B------:R-:W-:Y:S01]  /*10560*/  @!P2 IMAD.SHL.U32 R11, R16.reuse, 0x2, RZ ;  /* 0x00000002100ba824 */ /* 0x040fe200078e00ff */
[----:B------:R-:W-:Y:S01]  /*10570*/  @!P2 SHF.L.U64.HI R20, R16, 0x1, R79 ;  /* 0x000000011014a819 */ /* 0x000fe2000001024f */
[----:B------:R-:W-:-:S03]  /*10580*/  @!P3 IMAD.SHL.U32 R25, R0, 0x8, RZ ;  /* 0x000000080019b824 */ /* 0x000fc600078e00ff */
[-C--:B------:R-:W-:Y:S02]  /*10590*/  @!P2 IADD3 R4, P0, R4, R11.reuse, RZ ;  /* 0x0000000b0404a210 */ /* 0x080fe40007f1e0ff */
[----:B------:R-:W-:Y:S02]  /*105a0*/  CS2R R48, SRZ ;  /* 0x0000000000307805 */ /* 0x000fe4000001ff00 */
[----:B----4-:R-:W-:Y:S02]  /*105b0*/  @!P2 IADD3 R10, P1, R14, R11, RZ ;  /* 0x0000000b0e0aa210 */ /* 0x010fe40007f3e0ff */
[----:B------:R-:W-:Y:S02]  /*105c0*/  CS2R R50, SRZ ;  /* 0x0000000000327805 */ /* 0x000fe4000001ff00 */
[----:B------:R-:W-:Y:S02]  /*105d0*/  CS2R R44, SRZ ;  /* 0x00000000002c7805 */ /* 0x000fe4000001ff00 */
[----:B------:R-:W-:-:S02]  /*105e0*/  CS2R R46, SRZ ;  /* 0x00000000002e7805 */ /* 0x000fc4000001ff00 */
[----:B------:R-:W-:Y:S02]  /*105f0*/  CS2R R52, SRZ ;  /* 0x0000000000347805 */ /* 0x000fe4000001ff00 */
[----:B------:R-:W-:Y:S01]  /*10600*/  CS2R R54, SRZ ;  /* 0x0000000000367805 */ /* 0x000fe2000001ff00 */
[----:B------:R-:W-:Y:S01]  /*10610*/  @!P3 IMAD.WIDE R12, R25, 0x2, R12 ;  /* 0x00000002190cb825 */ /* 0x000fe200078e020c */
[----:B------:R-:W-:-:S03]  /*10620*/  @!P2 IADD3.X R11, R21, R20, RZ, P1, !PT ;  /* 0x00000014150ba210 */ /* 0x000fc60000ffe4ff */
[----:B------:R-:W-:Y:S01]  /*10630*/  @!P3 IMAD.WIDE R14, R25, 0x2, R14 ;  /* 0x00000002190eb825 */ /* 0x000fe200078e020e */
[----:B------:R0:W5:Y:S03]  /*10640*/  @!P3 LD.E.128 R40, desc[UR6][R12.64] ;  /* 0x000000060c28b980 */ /* 0x000166000c101d00 */
[----:B------:R-:W-:Y:S01]  /*10650*/  @!P2 IMAD.X R5, R5, 0x1, R20, P0 ;  /* 0x000000010505a824 */ /* 0x000fe200000e0614 */
[----:B------:R0:W5:Y:S04]  /*10660*/  @!P3 LD.E.128 R48, desc[UR6][R14.64] ;  /* 0x000000060e30b980 */ /* 0x000168000c101d00 */
[----:B------:R0:W5:Y:S04]  /*10670*/  @!P2 LD.E.128 R44, desc[UR6][R4.64] ;  /* 0x00000006042ca980 */ /* 0x000168000c101d00 */
[----:B------:R0:W5:Y:S02]  /*10680*/  @!P2 LD.E.128 R52, desc[UR6][R10.64] ;  /* 0x000000060a34a980 */ /* 0x000164000c101d00 */
.L_x_3037:
[----:B------:R-:W-:Y:S05]  /*10690*/  BSYNC B1 ;  /* 0x0000000000017941 */ /* 0x000fea0003800000 */
.L_x_3036:
[----:B0----5:R-:W-:Y:S01]  /*106a0*/  IMAD.MOV.U32 R4, RZ, RZ, R52 ;  /* 0x000000ffff047224 */ /* 0x021fe200078e0034 */
        /* <DEDUP_REMOVED lines=22> */
[----:B------:R-:W-:Y:S02]  /*10810*/  PRMT R104, R4, 0x5410, R5 ;  /* 0x0000541004687816 */ /* 0x000fe40000000005 */
[----:B------:R-:W-:Y:S01]  /*10820*/  PRMT R105, R10, 0x5410, R11 ;  /* 0x000054100a697816 */ /* 0x000fe2000000000b */
[----:B------:R-:W-:Y:S06]  /*10830*/  BRA.DIV UR4, `(.L_x_3038) ;  /* 0x000001fe04b07947 */ /* 0x000fec000b800000 */
[----:B------:R0:W2:Y:S04]  /*10840*/  SHFL.IDX PT, R5, R9, 0x2, 0x181f ;  /* 0x00581f0009057f89 */ /* 0x0000a800000e0000 */
[----:B------:R0:W0:Y:S04]  /*10850*/  SHFL.IDX PT, R4, R7, 0x2, 0x181f ;  /* 0x00581f0007047f89 */ /* 0x00002800000e0000 */
[----:B---3--:R3:W0:Y:S04]  /*10860*/  SHFL.IDX PT, R21, R8, 0x2, 0x181f ;  /* 0x00581f0008157f89 */ /* 0x00862800000e0000 */
[----:B----4-:R3:W4:Y:S02]  /*10870*/  SHFL.IDX PT, R14, R6, 0x2, 0x181f ;  /* 0x00581f00060e7f89 */ /* 0x01072400000e0000 */
.L_x_3338:
        /* <DEDUP_REMOVED lines=13> */
[----:B0-----:R-:W-:Y:S01]  /*10950*/  IMAD.MOV.U32 R12, RZ, RZ, R4 ;  /* 0x000000ffff0c7224 */ /* 0x001fe200078e0004 */
[----:B------:R-:W-:Y:S01]  /*10960*/  ISETP.GE.AND P2, PT, R16, UR4, PT ;  /* 0x0000000410007c0c */ /* 0x000fe2000bf46270 */
[----:B--2---:R-:W-:Y:S01]  /*10970*/  IMAD.MOV.U32 R13, RZ, RZ, R5 ;  /* 0x000000ffff0d7224 */ /* 0x004fe200078e0005 */
[----:B------:R-:W-:Y:S01]  /*10980*/  ISETP.GE.AND P3, PT, R213, UR4, PT ;  /* 0x00000004d5007c0c */ /* 0x000fe2000bf66270 */
[----:B------:R-:W-:Y:S01]  /*10990*/  IMAD.MOV.U32 R15, RZ, RZ, R21 ;  /* 0x000000ffff0f7224 */ /* 0x000fe200078e0015 */
[----:B------:R-:W-:Y:S02]  /*109a0*/  CS2R R24, SRZ ;  /* 0x0000000000187805 */ /* 0x000fe4000001ff00 */
[----:B------:R-:W-:Y:S01]  /*109b0*/  CS2R R26, SRZ ;  /* 0x00000000001a7805 */ /* 0x000fe2000001ff00 */
[----:B------:R-:W-:-:S06]  /*109c0*/  ULDC.64 UR6, c[0x0][0x208] ;  /* 0x0000820000067ab9 */ /* 0x000fcc0000000a00 */
[----:B------:R-:W-:Y:S02]  /*109d0*/  @!P2 SHF.L.U32 R11, R16, 0x1, RZ ;  /* 0x00000001100ba819 */ /* 0x000fe400000006ff */
[----:B------:R-:W-:Y:S01]  /*109e0*/  @!P3 IMAD.SHL.U32 R29, R0, 0x8, RZ ;  /* 0x00000008001db824 */ /* 0x000fe200078e00ff */
[----:B------:R-:W-:Y:S02]  /*109f0*/  @!P2 SHF.L.U64.HI R20, R16, 0x1, R79 ;  /* 0x000000011014a819 */ /* 0x000fe4000001024f */
[-C--:B------:R-:W-:Y:S01]  /*10a00*/  @!P2 IADD3 R4, P0, R4, R11.reuse, RZ ;  /* 0x0000000b0404a210 */ /* 0x080fe20007f1e0ff */
[C---:B------:R-:W-:Y:S01]  /*10a10*/  @!P3 IMAD.WIDE R72, R29.reuse, 0x2, R12 ;  /* 0x000000021d48b825 */ /* 0x040fe200078e020c */
[----:B----4-:R-:W-:Y:S02]  /*10a20*/  @!P2 IADD3 R10, P1, R14, R11, RZ ;  /* 0x0000000b0e0aa210 */ /* 0x010fe40007f3e0ff */
[----:B------:R-:W-:Y:S02]  /*10a30*/  CS2R R32, SRZ ;  /* 0x0000000000207805 */ /* 0x000fe4000001ff00 */
[----:B------:R-:W-:Y:S01]  /*10a40*/  CS2R R34, SRZ ;  /* 0x0000000000227805 */ /* 0x000fe2000001ff00 */
[----:B------:R-:W-:Y:S01]  /*10a50*/  @!P3 IMAD.WIDE R12, R29, 0x2, R14 ;  /* 0x000000021d0cb825 */ /* 0x000fe200078e020e */
[----:B------:R-:W-:-:S02]  /*10a60*/  CS2R R28, SRZ ;  /* 0x00000000001c7805 */ /* 0x000fc4000001ff00 */
[----:B------:R-:W-:Y:S02]  /*10a70*/  CS2R R30, SRZ ;  /* 0x00000000001e7805 */ /* 0x000fe4000001ff00 */
[----:B------:R-:W-:Y:S02]  /*10a80*/  CS2R R36, SRZ ;  /* 0x0000000000247805 */ /* 0x000fe4000001ff00 */
[----:B------:R-:W-:Y:S01]  /*10a90*/  CS2R R38, SRZ ;  /* 0x0000000000267805 */ /* 0x000fe2000001ff00 */
[--C-:B------:R-:W-:Y:S01]  /*10aa0*/  @!P2 IMAD.X R5, R5, 0x1, R20.reuse, P0 ;  /* 0x000000010505a824 */ /* 0x100fe200000e0614 */
[----:B------:R0:W5:Y:S01]  /*10ab0*/  @!P3 LD.E.128 R24, desc[UR6][R72.64] ;  /* 0x000000064818b980 */ /* 0x000162000c101d00 */
[----:B------:R-:W-:-:S03]  /*10ac0*/  @!P2 IMAD.X R11, R21, 0x1, R20, P1 ;  /* 0x00000001150ba824 */ /* 0x000fc600008e0614 */
[----:B------:R0:W5:Y:S04]  /*10ad0*/  @!P3 LD.E.128 R32, desc[UR6][R12.64] ;  /* 0x000000060c20b980 */ /* 0x000168000c101d00 */
[----:B------:R0:W5:Y:S04]  /*10ae0*/  @!P2 LD.E.128 R28, desc[UR6][R4.64] ;  /* 0x00000006041ca980 */ /* 0x000168000c101d00 */
[----:B------:R0:W5:Y:S02]  /*10af0*/  @!P2 LD.E.128 R36, desc[UR6][R10.64] ;  /* 0x000000060a24a980 */ /* 0x000164000c101d00 */
.L_x_3040:
[----:B------:R-:W-:Y:S05]  /*10b00*/  BSYNC B1 ;  /* 0x0000000000017941 */ /* 0x000fea0003800000 */
.L_x_3039:
[----:B0-2--5:R-:W-:Y:S01]  /*10b10*/  IMAD.MOV.U32 R5, RZ, RZ, R37 ;  /* 0x000000ffff057224 */ /* 0x025fe200078e0025 */
[----:B------:R-:W-:Y:S01]  /*10b20*/  MOV R4, R36 ;  /* 0x0000002400047202 */ /* 0x000fe20000000f00 */
[----:B------:R-:W-:Y:S01]  /*10b30*/  IMAD.MOV.U32 R10, RZ, RZ, R38 ;  /* 0x000000ffff0a7224 */ /* 0x000fe200078e0026 */
[----:B------:R-:W-:Y:S01]  /*10b40*/  UMOV UR4, 0xffffffff ;  /* 0xffffffff00047882 */ /* 0x000fe20000000000 */
        /* <DEDUP_REMOVED lines=19> */
[----:B------:R-:W-:Y:S02]  /*10c80*/  PRMT R92, R4, 0x5410, R5 ;  /* 0x00005410045c7816 */ /* 0x000fe40000000005 */
[----:B------:R-:W-:Y:S02]  /*10c90*/  CS2R R4, SRZ ;  /* 0x0000000000047805 */ /* 0x000fe4000001ff00 */
[----:B------:R-:W-:Y:S01]  /*10ca0*/  PRMT R93, R10, 0x5410, R11 ;  /* 0x000054100a5d7816 */ /* 0x000fe2000000000b */
[----:B------:R-:W-:Y:S06]  /*10cb0*/  BRA.DIV UR4, `(.L_x_3041) ;  /* 0x000001fe04007947 */ /* 0x000fec000b800000 */
[----:B------:R0:W2:Y:S04]  /*10cc0*/  SHFL.IDX PT, R21, R9, 0x3, 0x181f ;  /* 0x00781f0009157f89 */ /* 0x0000a800000e0000 */
[----:B------:R0:W0:Y:S04]  /*10cd0*/  SHFL.IDX PT, R20, R7, 0x3, 0x181f ;  /* 0x00781f0007147f89 */ /* 0x00002800000e0000 */
[----:B------:R0:W0:Y:S04]  /*10ce0*/  SHFL.IDX PT, R77, R8, 0x3, 0x181f ;  /* 0x00781f00084d7f89 */ /* 0x00002800000e0000 */
[----:B------:R0:W0:Y:S02]  /*10cf0*/  SHFL.IDX PT, R76, R6, 0x3, 0x181f ;  /* 0x00781f00064c7f89 */ /* 0x00002400000e0000 */
.L_x_3344:
[----:B------:R-:W5:Y:S01]  /*10d00*/  LDL R13, [R1+0x60] ;  /* 0x00006000010d7983 */ /* 0x000f620000100800 */
[----:B------:R-:W-:Y:S01]  /*10d10*/  VIADD R74, R74, 0x60 ;  /* 0x000000604a4a7836 */ /* 0x000fe20000000000 */
[----:B------:R-:W-:Y:S01]  /*10d20*/  BSSY B1, `(.L_x_3042) ;  /* 0x0000029000017945 */ /* 0x000fe20003800000 */
[----:B01-3--:R-:W-:Y:S02]  /*10d30*/  CS2R R6, SRZ ;  /* 0x0000000000067805 */ /* 0x00bfe4000001ff00 */
[----:B------:R-:W-:Y:S02]  /*10d40*/  CS2R R10, SRZ ;  /* 0x00000000000a7805 */ /* 0x000fe4000001ff00 */
[----:B----4-:R-:W-:Y:S02]  /*10d50*/  CS2R R14, SRZ ;  /* 0x00000000000e7805 */ /* 0x010fe4000001ff00 */
[----:B------:R-:W-:Y:S02]  /*10d60*/  ISETP.GE.AND P0, PT, R74, R87, PT ;  /* 0x000000574a00720c */ /* 0x000fe40003f06270 */
[----:B------:R-:W-:-:S02]  /*10d70*/  CS2R R72, SRZ ;  /* 0x0000000000487805 */ /* 0x000fc4000001ff00 */
[----:B------:R-:W-:Y:S02]  /*10d80*/  CS2R R74, SRZ ;  /* 0x00000000004a7805 */ /* 0x000fe4000001ff00 */
[----:B-----5:R-:W-:-:S04]  /*10d90*/  LEA.HI R8, R13, R13, RZ, 0x1 ;  /* 0x0000000d0d087211 */ /* 0x020fc800078f08ff */
[----:B------:R-:W-:Y:S02]  /*10da0*/  LOP3.LUT R12, R8, 0xfffffffe, RZ, 0xc0, !PT ;  /* 0xfffffffe080c7812 */ /* 0x000fe400078ec0ff */
[----:B------:R-:W-:-:S03]  /*10db0*/  CS2R R8, SRZ ;  /* 0x0000000000087805 */ /* 0x000fc6000001ff00 */
[----:B------:R-:W-:Y:S01]  /*10dc0*/  IMAD.IADD R115, R13, 0x1, -R12 ;  /* 0x000000010d737824 */ /* 0x000fe200078e0a0c */
[----:B------:R-:W-:-:S04]  /*10dd0*/  CS2R R12, SRZ ;  /* 0x00000000000c7805 */ /* 0x000fc8000001ff00 */
[----:B------:R-:W-:Y:S01]  /*10de0*/  SHF.L.U32 R115, R115, 0x1f, RZ ;  /* 0x0000001f73737819 */ /* 0x000fe200000006ff */
[----:B------:R-:W-:Y:S06]  /*10df0*/  @P0 BRA `(.L_x_3043) ;  /* 0x00000000006c0947 */ /* 0x000fec0003800000 */
[----:B------:R-:W-:Y:S01]  /*10e00*/  ULDC UR4, c[0x0][0x3f4] ;  /* 0x0000fd0000047ab9 */ /* 0x000fe20000000800 */
[----:B------:R-:W-:Y:S01]  /*10e10*/  IMAD.MOV.U32 R4, RZ, RZ, R20 ;  /* 0x000000ffff047224 */ /* 0x000fe200078e0014 */
[----:B------:R-:W-:Y:S01]  /*10e20*/  ISETP.GE.AND P2, PT, R16, UR4, PT ;  /* 0x0000000410007c0c */ /* 0x000fe2000bf46270 */
[----:B--2---:R-:W-:Y:S01]  /*10e30*/  IMAD.MOV.U32 R5, RZ, RZ, R21 ;  /* 0x000000ffff057224 */ /* 0x004fe200078e0015 */
[----:B------:R-:W-:Y:S02]  /*10e40*/  ISETP.GE.AND P3, PT, R213, UR4, PT ;  /* 0x00000004d5007c0c */ /* 0x000fe4000bf66270 */
[----:B------:R-:W-:Y:S02]  /*10e50*/  CS2R R72, SRZ ;  /* 0x0000000000487805 */ /* 0x000fe4000001ff00 */
[----:B------:R-:W-:Y:S01]  /*10e60*/  CS2R R74, SRZ ;  /* 0x00000000004a7805 */ /* 0x000fe2000001ff00 */
[----:B------:R-:W-:-:S06]  /*10e70*/  ULDC.64 UR6, c[0x0][0x208] ;  /* 0x0000820000067ab9 */ /* 0x000fcc0000000a00 */
[C---:B------:R-:W-:Y:S02]  /*10e80*/  @!P2 SHF.L.U32 R7, R16.reuse, 0x1, RZ ;  /* 0x000000011007a819 */ /* 0x040fe400000006ff */
[----:B------:R-:W-:Y:S01]  /*10e90*/  @!P2 SHF.L.U64.HI R6, R16, 0x1, R79 ;  /* 0x000000011006a819 */ /* 0x000fe2000001024f */
[----:B------:R-:W-:Y:S01]  /*10ea0*/  @!P3 IMAD.SHL.U32 R81, R0, 0x8, RZ ;  /* 0x000000080051b824 */ /* 0x000fe200078e00ff */
[-C--:B------:R-:W-:Y:S02]  /*10eb0*/  @!P2 IADD3 R20, P0, R20, R7.reuse, RZ ;  /* 0x000000071414a210 */ /* 0x080fe40007f1e0ff */
[----:B------:R-:W-:Y:S01]  /*10ec0*/  @!P2 IADD3 R78, P1, R76, R7, RZ ;  /* 0x000000074c4ea210 */ /* 0x000fe20007f3e0ff */
[----:B------:R-:W-:Y:S01]  /*10ed0*/  @!P3 IMAD.WIDE R82, R81, 0x2, R4 ;  /* 0x000000025152b825 */ /* 0x000fe200078e0204 */
[----:B------:R-:W-:Y:S02]  /*10ee0*/  CS2R R8, SRZ ;  /* 0x0000000000087805 */ /* 0x000fe4000001ff00 */
[----:B------:R-:W-:-:S02]  /*10ef0*/  CS2R R10, SRZ ;  /* 0x00000000000a7805 */ /* 0x000fc4000001ff00 */
[----:B------:R-:W-:Y:S01]  /*10f00*/  CS2R R12, SRZ ;  /* 0x00000000000c7805 */ /* 0x000fe2000001ff00 */
[--C-:B------:R-:W-:Y:S01]  /*10f10*/  @!P2 IMAD.X R21, R21, 0x1, R6.reuse, P0 ;  /* 0x000000011515a824 */ /* 0x100fe200000e0606 */
[----:B------:R-:W-:Y:S01]  /*10f20*/  CS2R R14, SRZ ;  /* 0x00000000000e7805 */ /* 0x000fe2000001ff00 */
[----:B------:R-:W-:Y:S01]  /*10f30*/  @!P2 IMAD.X R79, R77, 0x1, R6, P1 ;  /* 0x000000014d4fa824 */ /* 0x000fe200008e0606 */
[----:B------:R-:W-:Y:S02]  /*10f40*/  CS2R R4, SRZ ;  /* 0x0000000000047805 */ /* 0x000fe4000001ff00 */
[----:B------:R-:W-:Y:S01]  /*10f50*/  CS2R R6, SRZ ;  /* 0x0000000000067805 */ /* 0x000fe2000001ff00 */
[----:B------:R-:W-:Y:S01]  /*10f60*/  @!P3 IMAD.WIDE R80, R81, 0x2, R76 ;  /* 0x000000025150b825 */ /* 0x000fe200078e024c */
[----:B------:R0:W5:Y:S04]  /*10f70*/  @!P3 LD.E.128 R72, desc[UR6][R82.64] ;  /* 0x000000065248b980 */ /* 0x000168000c101d00 */
[----:B------:R0:W5:Y:S04]  /*10f80*/  @!P3 LD.E.128 R8, desc[UR6][R80.64] ;  /* 0x000000065008b980 */ /* 0x000168000c101d00 */
[----:B------:R0:W5:Y:S04]  /*10f90*/  @!P2 LD.E.128 R12, desc[UR6][R20.64] ;  /* 0x00000006140ca980 */ /* 0x000168000c101d00 */
[----:B------:R0:W5:Y:S02]  /*10fa0*/  @!P2 LD.E.128 R4, desc[UR6][R78.64] ;  /* 0x000000064e04a980 */ /* 0x000164000c101d00 */
.L_x_3043:
[----:B------:R-:W-:Y:S05]  /*10fb0*/  BSYNC B1 ;  /* 0x0000000000017941 */ /* 0x000fea0003800000 */
.L_x_3042:
[----:B------:R-:W1:Y:S01]  /*10fc0*/  SYNCS.PHASECHK.TRANS64.TRYWAIT P0, [R18+URZ+0x38800], R115 ;  /* 0x03880073120075a7 */ /* 0x000e62000800017f */
[----:B0----5:R-:W-:Y:S01]  /*10fd0*/  IMAD.MOV.U32 R20, RZ, RZ, R4 ;  /* 0x000000ffff147224 */ /* 0x021fe200078e0004 */
[----:B--2---:R-:W-:Y:S01]  /*10fe0*/  MOV R21, R5 ;  /* 0x0000000500157202 */ /* 0x004fe20000000f00 */
        /* <DEDUP_REMOVED lines=20> */
[----:B------:R-:W-:Y:S02]  /*11130*/  VIADDMNMX R20, R87, -R230, 0x80, PT ;  /* 0x0000008057147446 */ /* 0x000fe400038009e6 */
[----:B------:R-:W-:Y:S01]  /*11140*/  PRMT R97, R76, 0x5410, R77 ;  /* 0x000054104c617816 */ /* 0x000fe2000000004d */
[----:B------:R-:W-:Y:S01]  /*11150*/  IMAD.MOV.U32 R76, RZ, RZ, R74 ;  /* 0x000000ffff4c7224 */ /* 0x000fe200078e004a */
[----:B------:R-:W-:Y:S01]  /*11160*/  ISETP.GE.AND P1, PT, R212, R20, PT ;  /* 0x00000014d400720c */ /* 0x000fe20003f26270 */
[----:B------:R-:W-:Y:S01]  /*11170*/  IMAD.MOV.U32 R77, RZ, RZ, R75 ;  /* 0x000000ffff4d7224 */ /* 0x000fe200078e004b */
[----:B------:R-:W-:Y:S01]  /*11180*/  PRMT R86, R78, 0x5410, R79 ;  /* 0x000054104e567816 */ /* 0x000fe2000000004f */
[----:B-1----:R-:W-:Y:S10]  /*11190*/  @!P0 BRA `(.L_x_3045) ;  /* 0x000001f8003c8947 */ /* 0x002ff40003800000 */
.L_x_3345:
[----:B------:R-:W-:Y:S05]  /*111a0*/  BSYNC B1 ;  /* 0x0000000000017941 */ /* 0x000fea0003800000 */
.L_x_3044:
[----:B------:R-:W-:Y:S01]  /*111b0*/  BSSY B1, `(.L_x_3046) ;  /* 0x00000ca000017945 */ /* 0x000fe20003800000 */
[----:B------:R-:W-:-:S03]  /*111c0*/  PRMT R87, R76, 0x5410, R77 ;  /* 0x000054104c577816 */ /* 0x000fc6000000004d */
[----:B------:R-:W-:Y:S05]  /*111d0*/  @P1 BRA `(.L_x_3047) ;  /* 0x0000000c001c1947 */ /* 0x000fea0003800000 */
[----:B------:R-:W1:Y:S01]  /*111e0*/  LDC R114, c[0x0][0x3f4] ;  /* 0x0000fd00ff727b82 */ /* 0x000e620000000800 */
[----:B------:R-:W-:Y:S01]  /*111f0*/  BSSY B2, `(.L_x_3048) ;  /* 0x0000064000027945 */ /* 0x000fe20003800000 */
[----:B------:R-:W-:Y:S02]  /*11200*/  SHF.L.U32 R135, R212, 0x6, RZ ;  /* 0x00000006d4877819 */ /* 0x000fe400000006ff */
[-C--:B-1----:R-:W-:Y:S02]  /*11210*/  ISETP.GE.AND P0, PT, R16, R114.reuse, PT ;  /* 0x000000721000720c */ /* 0x082fe40003f06270 */
[----:B------:R-:W-:-:S11]  /*11220*/  ISETP.GE.AND P1, PT, R213, R114, PT ;  /* 0x00000072d500720c */ /* 0x000fd60003f26270 */
[----:B------:R-:W-:Y:S05]  /*11230*/  @P0 BRA `(.L_x_3049) ;  /* 0x00000004007c0947 */ /* 0x000fea0003800000 */
[----:B------:R-:W-:Y:S01]  /*11240*/  LEA.HI R76, R114, R237, RZ, 0x1d ;  /* 0x000000ed724c7211 */ /* 0x000fe200078fe8ff */
[--C-:B------:R-:W-:Y:S01]  /*11250*/  HADD2.F32 R128, -RZ, R119.reuse.H0_H0 ;  /* 0x20000077ff807230 */ /* 0x100fe20000004100 */
[--C-:B------:R-:W-:Y:S01]  /*11260*/  SHF.R.U64 R60, R60, 0x10, R61.reuse ;  /* 0x000000103c3c7819 */ /* 0x100fe2000000123d */
[----:B------:R-:W-:Y:S01]  /*11270*/  HADD2.F32 R130, -RZ, R119.H1_H1 ;  /* 0x30000077ff827230 */ /* 0x000fe20000004100 */
[----:B------:R-:W-:Y:S01]  /*11280*/  SHF.R.S32.HI R79, RZ, 0x1f, R76 ;  /* 0x0000001fff4f7819 */ /* 0x000fe2000001144c */
[----:B------:R-:W-:Y:S01]  /*11290*/  IMAD.SHL.U32 R77, R76, 0x8, RZ ;  /* 0x000000084c4d7824 */ /* 0x000fe200078e00ff */
[----:B------:R-:W-:Y:S02]  /*112a0*/  SHF.R.U32.HI R120, RZ, 0x10, R61 ;  /* 0x00000010ff787819 */ /* 0x000fe4000001163d */
[----:B------:R-:W-:Y:S02]  /*112b0*/  LEA.HI R79, R79, R76, RZ, 0x3 ;  /* 0x0000004c4f4f7211 */ /* 0x000fe400078f18ff */
[----:B------:R-:W-:Y:S01]  /*112c0*/  LOP3.LUT R77, R77, 0x38, RZ, 0xc0, !PT ;  /* 0x000000384d4d7812 */ /* 0x000fe200078ec0ff */
[----:B------:R-:W-:Y:S01]  /*112d0*/  HADD2.F32 R129, -RZ, R120.H0_H0 ;  /* 0x20000078ff817230 */ /* 0x000fe20000004100 */
[----:B------:R-:W-:Y:S01]  /*112e0*/  SHF.R.U64 R61, R68, 0x10, R69 ;  /* 0x00000010443d7819 */ /* 0x000fe20000001245 */
[----:B------:R-:W-:Y:S01]  /*112f0*/  IMAD.SHL.U32 R79, R79, 0x400, RZ ;  /* 0x000004004f4f7824 */ /* 0x000fe200078e00ff */
[----:B------:R-:W-:Y:S01]  /*11300*/  LOP3.LUT R76, R77, 0x1c0, R135, 0xf8, !PT ;  /* 0x000001c04d4c7812 */ /* 0x000fe200078ef887 */
[----:B------:R-:W-:Y:S01]  /*11310*/  HADD2.F32 R120, -RZ, R116.H0_H0 ;  /* 0x20000074ff787230 */ /* 0x000fe20000004100 */
[----:B------:R-:W-:-:S02]  /*11320*/  SHF.R.U32.HI R68, RZ, 0x10, R69 ;  /* 0x00000010ff447819 */ /* 0x000fc40000011645 */
[----:B------:R-:W-:Y:S02]  /*11330*/  LOP3.LUT R80, R76, R229, RZ, 0x3c, !PT ;  /* 0x000000e54c507212 */ /* 0x000fe400078e3cff */
[----:B------:R-:W-:Y:S01]  /*11340*/  LOP3.LUT R81, R79, 0x7fffe000, RZ, 0xc0, !PT ;  /* 0x7fffe0004f517812 */ /* 0x000fe200078ec0ff */
[----:B------:R-:W-:Y:S01]  /*11350*/  HADD2.F32 R126, -RZ, R68.H0_H0 ;  /* 0x20000044ff7e7230 */ /* 0x000fe20000004100 */
[----:B------:R-:W1:Y:S01]  /*11360*/  LDS.128 R76, [R3] ;  /* 0x00000000034c7984 */ /* 0x000e620000000c00 */
[--C-:B------:R-:W-:Y:S02]  /*11370*/  SHF.R.U64 R62, R62, 0x10, R63.reuse ;  /* 0x000000103e3e7819 */ /* 0x100fe4000000123f */
[----:B------:R-:W-:Y:S02]  /*11380*/  IADD3 R81, R80, R81, R228 ;  /* 0x0000005150517210 */ /* 0x000fe40007ffe0e4 */
[----:B------:R-:W-:Y:S02]  /*11390*/  SHF.R.U32.HI R69, RZ, 0x10, R63 ;  /* 0x00000010ff457819 */ /* 0x000fe4000001163f */
[--C-:B------:R-:W-:Y:S01]  /*113a0*/  SHF.R.U64 R63, R70, 0x10, R71.reuse ;  /* 0x00000010463f7819 */ /* 0x100fe20000001247 */
[----:B0-----:R-:W-:Y:S01]  /*113b0*/  IMAD R115, R81, 0x2, R18 ;  /* 0x0000000251737824 */ /* 0x001fe200078e0212 */
[----:B------:R-:W-:-:S04]  /*113c0*/  SHF.R.U32.HI R70, RZ, 0x10, R71 ;  /* 0x00000010ff467819 */ /* 0x000fc80000011647 */
[----:B------:R-:W0:Y:S01]  /*113d0*/  LDS.128 R80, [R115+0x14400] ;  /* 0x0144000073507984 */ /* 0x000e220000000c00 */
[--C-:B-1----:R-:W-:Y:S02]  /*113e0*/  HADD2.F32 R123, -RZ, R77.reuse.H0_H0 ;  /* 0x2000004dff7b7230 */ /* 0x102fe40000004100 */
[----:B------:R-:W-:Y:S02]  /*113f0*/  HADD2.F32 R122, -RZ, R77.H1_H1 ;  /* 0x3000004dff7a7230 */ /* 0x000fe40000004100 */
[----:B------:R-:W-:Y:S02]  /*11400*/  HADD2.F32 R71, -RZ, R76.H0_H0 ;  /* 0x2000004cff477230 */ /* 0x000fe40000004100 */
[----:B------:R-:W-:Y:S02]  /*11410*/  HADD2.F32 R77, -RZ, R78.H0_H0 ;  /* 0x2000004eff4d7230 */ /* 0x000fe40000004100 */
[----:B------:R-:W-:Y:S02]  /*11420*/  HADD2.F32 R121, -RZ, R79.H0_H0 ;  /* 0x2000004fff797230 */ /* 0x000fe40000004100 */
[----:B------:R-:W-:-:S02]  /*11430*/  HADD2.F32 R76, -RZ, R76.H1_H1 ;  /* 0x3000004cff4c7230 */ /* 0x000fc40000004100 */
[----:B------:R-:W-:Y:S02]  /*11440*/  HADD2.F32 R78, -RZ, R78.H1_H1 ;  /* 0x3000004eff4e7230 */ /* 0x000fe40000004100 */
[--C-:B0-----:R-:W-:Y:S02]  /*11450*/  HADD2.F32 R127, -RZ, R81.reuse.H0_H0 ;  /* 0x20000051ff7f7230 */ /* 0x101fe40000004100 */
[----:B------:R-:W-:Y:S02]  /*11460*/  HADD2.F32 R125, -RZ, R81.H1_H1 ;  /* 0x30000051ff7d7230 */ /* 0x000fe40000004100 */
[----:B------:R-:W-:Y:S02]  /*11470*/  HADD2.F32 R124, -RZ, R80.H0_H0 ;  /* 0x20000050ff7c7230 */ /* 0x000fe40000004100 */
[C---:B------:R-:W-:Y:S01]  /*11480*/  FMUL.FTZ R132, R127.reuse, R128 ;  /* 0x000000807f847220 */ /* 0x040fe20000410000 */
[----:B------:R-:W-:Y:S01]  /*11490*/  FMUL.FTZ R134, R127, R130 ;  /* 0x000000827f867220 */ /* 0x000fe20000410000 */
[----:B------:R-:W-:Y:S01]  /*114a0*/  FMUL.FTZ R131, R125, R126 ;  /* 0x0000007e7d837220 */ /* 0x000fe20000410000 */
[----:B------:R-:W-:-:S02]  /*114b0*/  HADD2.F32 R127, -RZ, R118.H0_H0 ;  /* 0x20000076ff7f7230 */ /* 0x000fc40000004100 */
[C---:B------:R-:W-:Y:S01]  /*114c0*/  FFMA.FTZ R68, R123.reuse, R130, -R132 ;  /* 0x000000827b447223 */ /* 0x040fe20000010884 */
[----:B------:R-:W-:Y:S01]  /*114d0*/  FFMA.FTZ R123, R123, R128, R134 ;  /* 0x000000807b7b7223 */ /* 0x000fe20000010086 */
[----:B------:R-:W-:Y:S02]  /*114e0*/  HADD2.F32 R81, -RZ, R82.H0_H0 ;  /* 0x20000052ff517230 */ /* 0x000fe40000004100 */
[-C--:B------:R-:W-:Y:S01]  /*114f0*/  FMUL.FTZ R133, R125, R129.reuse ;  /* 0x000000817d857220 */ /* 0x080fe20000410000 */
[----:B------:R-:W-:Y:S01]  /*11500*/  FMUL.FTZ R130, R124, R120 ;  /* 0x000000787c827220 */ /* 0x000fe20000410000 */
[----:B------:R-:W-:Y:S02]  /*11510*/  HADD2.F32 R128, -RZ, R116.H1_H1 ;  /* 0x30000074ff807230 */ /* 0x000fe40000004100 */
[----:B------:R-:W-:Y:S01]  /*11520*/  FFMA.FTZ R125, R122, R129, -R131 ;  /* 0x000000817a7d7223 */ /* 0x000fe20000010883 */
[----:B------:R-:W-:Y:S01]  /*11530*/  FMUL.FTZ R129, R124, R127 ;  /* 0x0000007f7c817220 */ /* 0x000fe20000410000 */
[----:B------:R-:W-:-:S02]  /*11540*/  HADD2.F32 R124, -RZ, R117.H1_H1 ;  /* 0x30000075ff7c7230 */ /* 0x000fc40000004100 */
[----:B------:R-:W-:Y:S01]  /*11550*/  FFMA.FTZ R122, R122, R126, R133 ;  /* 0x0000007e7a7a7223 */ /* 0x000fe20000010085 */
[----:B------:R-:W-:Y:S01]  /*11560*/  FFMA.FTZ R116, R71, R127, -R130 ;  /* 0x0000007f47747223 */ /* 0x000fe20000010882 */
[----:B------:R-:W-:Y:S02]  /*11570*/  HADD2.F32 R119, -RZ, R83.H0_H0 ;  /* 0x20000053ff777230 */ /* 0x000fe40000004100 */
[C---:B------:R-:W-:Y:S01]  /*11580*/  FMUL.FTZ R130, R81.reuse, R128 ;  /* 0x0000008051827220 */ /* 0x040fe20000410000 */
[----:B------:R-:W-:Y:S02]  /*11590*/  HADD2.F32 R126, -RZ, R117.H0_H0 ;  /* 0x20000075ff7e7230 */ /* 0x000fe40000004100 */
[-C--:B------:R-:W-:Y:S01]  /*115a0*/  FMUL.FTZ R132, R81, R124.reuse ;  /* 0x0000007c51847220 */ /* 0x080fe20000410000 */
[----:B------:R-:W-:Y:S02]  /*115b0*/  HADD2.F32 R118, -RZ, R118.H1_H1 ;  /* 0x30000076ff767230 */ /* 0x000fe40000004100 */
[----:B------:R-:W-:Y:S01]  /*115c0*/  FFMA.FTZ R81, R77, R124, -R130 ;  /* 0x0000007c4d517223 */ /* 0x000fe20000010882 */
[----:B------:R-:W-:-:S02]  /*115d0*/  HADD2.F32 R83, -RZ, R83.H1_H1 ;  /* 0x30000053ff537230 */ /* 0x000fc40000004100 */
[----:B------:R-:W-:Y:S01]  /*115e0*/  FFMA.FTZ R120, R71, R120, R129 ;  /* 0x0000007847787223 */ /* 0x000fe20000010081 */
[----:B------:R-:W-:Y:S02]  /*115f0*/  HADD2.F32 R130, -RZ, R70.H0_H0 ;  /* 0x20000046ff827230 */ /* 0x000fe40000004100 */
[C---:B------:R-:W-:Y:S01]  /*11600*/  FMUL.FTZ R134, R119.reuse, R126 ;  /* 0x0000007e77867220 */ /* 0x040fe20000410000 */
[----:B------:R-:W-:Y:S02]  /*11610*/  HADD2.F32 R124, -RZ, R69.H0_H0 ;  /* 0x20000045ff7c7230 */ /* 0x000fe40000004100 */
[----:B------:R-:W-:Y:S01]  /*11620*/  FMUL.FTZ R119, R119, R118 ;  /* 0x0000007677777220 */ /* 0x000fe20000410000 */
[----:B------:R-:W-:Y:S02]  /*11630*/  HADD2.F32 R80, -RZ, R80.H1_H1 ;  /* 0x30000050ff507230 */ /* 0x000fe40000004100 */
[----:B------:R-:W-:Y:S01]  /*11640*/  FFMA.FTZ R70, R77, R128, R132 ;  /* 0x000000804d467223 */ /* 0x000fe20000010084 */
[----:B------:R-:W-:-:S02]  /*11650*/  HADD2.F32 R82, -RZ, R82.H1_H1 ;  /* 0x30000052ff527230 */ /* 0x000fc40000004100 */
[----:B------:R-:W-:Y:S01]  /*11660*/  FFMA.FTZ R134, R121, R118, -R134 ;  /* 0x0000007679867223 */ /* 0x000fe20000010886 */
[----:B------:R-:W-:Y:S02]  /*11670*/  HADD2.F32 R69, -RZ, R61.H0_H0 ;  /* 0x2000003dff457230 */ /* 0x000fe40000004100 */
[C---:B------:R-:W-:Y:S01]  /*11680*/  FMUL.FTZ R128, R83.reuse, R130 ;  /* 0x0000008253807220 */ /* 0x040fe20000410000 */
[----:B------:R-:W-:Y:S02]  /*11690*/  HADD2.F32 R71, -RZ, R63.H0_H0 ;  /* 0x2000003fff477230 */ /* 0x000fe40000004100 */
[----:B------:R-:W-:Y:S01]  /*116a0*/  FMUL.FTZ R118, R83, R124 ;  /* 0x0000007c53767220 */ /* 0x000fe20000410000 */
[----:B------:R-:W-:Y:S02]  /*116b0*/  HADD2.F32 R61, -RZ, R60.H0_H0 ;  /* 0x2000003cff3d7230 */ /* 0x000fe40000004100 */
[----:B------:R-:W-:Y:S01]  /*116c0*/  FMUL.FTZ R77, R80, R69 ;  /* 0x00000045504d7220 */ /* 0x000fe20000410000 */
[----:B------:R-:W-:-:S02]  /*116d0*/  HADD2.F32 R63, -RZ, R62.H0_H0 ;  /* 0x2000003eff3f7230 */ /* 0x000fc40000004100 */
[----:B------:R-:W-:Y:S01]  /*116e0*/  FMUL.FTZ R83, R82, R71 ;  /* 0x0000004752537220 */ /* 0x000fe20000410000 */
[----:B------:R-:W-:Y:S02]  /*116f0*/  HADD2.F32 R79, -RZ, R79.H1_H1 ;  /* 0x3000004fff4f7230 */ /* 0x000fe40000004100 */
[-C--:B------:R-:W-:Y:S01]  /*11700*/  FMUL.FTZ R80, R80, R61.reuse ;  /* 0x0000003d50507220 */ /* 0x080fe20000410000 */
[----:B------:R-:W-:Y:S01]  /*11710*/  FFMA.FTZ R77, R76, R61, -R77 ;  /* 0x0000003d4c4d7223 */ /* 0x000fe2000001084d */
[-C--:B------:R-:W-:Y:S01]  /*11720*/  FMUL.FTZ R82, R82, R63.reuse ;  /* 0x0000003f52527220 */ /* 0x080fe20000410000 */
[----:B------:R-:W-:Y:S01]  /*11730*/  FFMA.FTZ R62, R78, R63, -R83 ;  /* 0x0000003f4e3e7223 */ /* 0x000fe20000010853 */
[C---:B------:R-:W-:Y:S01]  /*11740*/  FFMA.FTZ R117, R79.reuse, R124, -R128 ;  /* 0x0000007c4f757223 */ /* 0x040fe20000010880 */
[----:B------:R-:W-:Y:S01]  /*11750*/  FFMA.FTZ R118, R79, R130, R118 ;  /* 0x000000824f767223 */ /* 0x000fe20000010076 */
[----:B------:R-:W-:Y:S01]  /*11760*/  FFMA.FTZ R119, R121, R126, R119 ;  /* 0x0000007e79777223 */ /* 0x000fe20000010077 */
        /* <DEDUP_REMOVED lines=12> */
.L_x_3049:
[----:B------:R-:W-:Y:S05]  /*11830*/  BSYNC B2 ;  /* 0x0000000000027941 */ /* 0x000fea0003800000 */
.L_x_3048:
[----:B------:R-:W-:Y:S05]  /*11840*/  @P1 BRA `(.L_x_3047) ;  /* 0x0000000400801947 */ /* 0x000fea0003800000 */
[----:B------:R-:W2:Y:S01]  /*11850*/  LDL R120, [R1+0x78] ;  /* 0x0000780001787983 */ /* 0x000ea20000100800 */
[----:B------:R-:W-:Y:S01]  /*11860*/  LEA.HI R114, R114, R0, RZ, 0x1d ;  /* 0x0000000072727211 */ /* 0x000fe200078fe8ff */
[----:B01----:R-:W-:Y:S01]  /*11870*/  HADD2.F32 R115, -RZ, R111.H0_H0 ;  /* 0x2000006fff737230 */ /* 0x003fe20000004100 */
[----:B------:R-:W-:Y:S01]  /*11880*/  SHF.R.U64 R56, R56, 0x10, R57 ;  /* 0x0000001038387819 */ /* 0x000fe20000001239 */
[--C-:B------:R-:W-:Y:S01]  /*11890*/  HADD2.F32 R83, -RZ, R112.reuse.H1_H1 ;  /* 0x30000070ff537230 */ /* 0x100fe20000004100 */
[----:B------:R-:W-:Y:S01]  /*118a0*/  SHF.R.S32.HI R61, RZ, 0x1f, R114 ;  /* 0x0000001fff3d7819 */ /* 0x000fe20000011472 */
[----:B------:R-:W-:Y:S01]  /*118b0*/  IMAD.SHL.U32 R3, R114, 0x8, RZ ;  /* 0x0000000872037824 */ /* 0x000fe200078e00ff */
[----:B------:R-:W-:Y:S01]  /*118c0*/  SHF.R.U32.HI R117, RZ, 0x10, R65 ;  /* 0x00000010ff757819 */ /* 0x000fe20000011641 */
[----:B------:R-:W-:Y:S01]  /*118d0*/  HADD2.F32 R112, -RZ, R112.H0_H0 ;  /* 0x20000070ff707230 */ /* 0x000fe20000004100 */
[----:B------:R-:W-:Y:S01]  /*118e0*/  LEA.HI R61, R61, R114, RZ, 0x3 ;  /* 0x000000723d3d7211 */ /* 0x000fe200078f18ff */
[--C-:B------:R-:W-:Y:S01]  /*118f0*/  HADD2.F32 R116, -RZ, R110.reuse.H1_H1 ;  /* 0x3000006eff747230 */ /* 0x100fe20000004100 */
[----:B------:R-:W-:Y:S01]  /*11900*/  LOP3.LUT R3, R3, 0x38, RZ, 0xc0, !PT ;  /* 0x0000003803037812 */ /* 0x000fe200078ec0ff */
[----:B------:R-:W-:Y:S01]  /*11910*/  HADD2.F32 R117, -RZ, R117.H0_H0 ;  /* 0x20000075ff757230 */ /* 0x000fe20000004100 */
[----:B------:R-:W-:Y:S01]  /*11920*/  SHF.L.U32 R61, R61, 0xa, RZ ;  /* 0x0000000a3d3d7819 */ /* 0x000fe200000006ff */
[----:B------:R-:W-:Y:S01]  /*11930*/  HADD2.F32 R110, -RZ, R110.H0_H0 ;  /* 0x2000006eff6e7230 */ /* 0x000fe20000004100 */
[----:B------:R-:W-:-:S02]  /*11940*/  LOP3.LUT R60, R3, 0x1c0, R135, 0xf8, !PT ;  /* 0x000001c0033c7812 */ /* 0x000fc400078ef887 */
[----:B------:R-:W-:Y:S02]  /*11950*/  LOP3.LUT R3, R61, 0x7fffe000, RZ, 0xc0, !PT ;  /* 0x7fffe0003d037812 */ /* 0x000fe400078ec0ff */
[----:B------:R-:W-:Y:S02]  /*11960*/  LOP3.LUT R68, R60, R229, RZ, 0x3c, !PT ;  /* 0x000000e53c447212 */ /* 0x000fe400078e3cff */
[----:B------:R-:W-:Y:S02]  /*11970*/  SHF.R.U32.HI R114, RZ, 0x10, R57 ;  /* 0x00000010ff727819 */ /* 0x000fe40000011639 */
[----:B------:R-:W-:Y:S02]  /*11980*/  IADD3 R3, R68, R3, R228 ;  /* 0x0000000344037210 */ /* 0x000fe40007ffe0e4 */
[----:B------:R-:W-:Y:S02]  /*11990*/  SHF.R.U64 R57, R58, 0x10, R59 ;  /* 0x000000103a397819 */ /* 0x000fe4000000123b */
[--C-:B------:R-:W-:Y:S01]  /*119a0*/  SHF.R.U64 R58, R66, 0x10, R67.reuse ;  /* 0x00000010423a7819 */ /* 0x100fe20000001243 */
[----:B------:R-:W-:Y:S01]  /*119b0*/  IMAD R3, R3, 0x2, R18 ;  /* 0x0000000203037824 */ /* 0x000fe200078e0212 */
[----:B------:R-:W-:Y:S01]  /*119c0*/  SHF.R.U32.HI R66, RZ, 0x10, R67 ;  /* 0x00000010ff427819 */ /* 0x000fe20000011643 */
[----:B------:R-:W-:Y:S01]  /*119d0*/  HADD2.F32 R57, -RZ, R57.H0_H0 ;  /* 0x20000039ff397230 */ /* 0x000fe20000004100 */
[----:B------:R-:W-:-:S02]  /*119e0*/  SHF.R.U32.HI R59, RZ, 0x10, R59 ;  /* 0x00000010ff3b7819 */ /* 0x000fc4000001163b */
[----:B------:R-:W0:Y:S01]  /*119f0*/  LDS.128 R68, [R3+0x14400] ;  /* 0x0144000003447984 */ /* 0x000e220000000c00 */
[----:B------:R-:W-:Y:S01]  /*11a00*/  SHF.R.U64 R64, R64, 0x10, R65 ;  /* 0x0000001040407819 */ /* 0x000fe20000001241 */
[--C-:B0-----:R-:W-:Y:S02]  /*11a10*/  HADD2.F32 R67, -RZ, R69.reuse.H0_H0 ;  /* 0x20000045ff437230 */ /* 0x101fe40000004100 */
[----:B------:R-:W-:Y:S02]  /*11a20*/  HADD2.F32 R80, -RZ, R69.H1_H1 ;  /* 0x30000045ff507230 */ /* 0x000fe40000004100 */
[----:B------:R-:W-:Y:S02]  /*11a30*/  HADD2.F32 R77, -RZ, R68.H0_H0 ;  /* 0x20000044ff4d7230 */ /* 0x000fe40000004100 */
[C---:B------:R-:W-:Y:S01]  /*11a40*/  FMUL.FTZ R69, R67.reuse, R115 ;  /* 0x0000007343457220 */ /* 0x040fe20000410000 */
[----:B------:R-:W-:Y:S01]  /*11a50*/  FMUL.FTZ R119, R67, R83 ;  /* 0x0000005343777220 */ /* 0x000fe20000410000 */
[----:B------:R-:W-:-:S02]  /*11a60*/  HADD2.F32 R81, -RZ, R70.H0_H0 ;  /* 0x20000046ff517230 */ /* 0x000fc40000004100 */
[--C-:B------:R-:W-:Y:S02]  /*11a70*/  HADD2.F32 R82, -RZ, R71.reuse.H0_H0 ;  /* 0x20000047ff527230 */ /* 0x100fe40000004100 */
[----:B------:R-:W-:Y:S02]  /*11a80*/  HADD2.F32 R71, -RZ, R71.H1_H1 ;  /* 0x30000047ff477230 */ /* 0x000fe40000004100 */
[----:B------:R-:W-:Y:S02]  /*11a90*/  HADD2.F32 R68, -RZ, R68.H1_H1 ;  /* 0x30000044ff447230 */ /* 0x000fe40000004100 */
[----:B------:R-:W-:Y:S01]  /*11aa0*/  FMUL.FTZ R118, R82, R110 ;  /* 0x0000006e52767220 */ /* 0x000fe20000410000 */
        /* <DEDUP_REMOVED lines=9> */
[----:B------:R-:W-:Y:S01]  /*11b40*/  FMUL.FTZ R111, R80, R117 ;  /* 0x00000075506f7220 */ /* 0x000fe20000410000 */
[----:B------:R-:W-:-:S02]  /*11b50*/  HADD2.F32 R61, -RZ, R62.H0_H0 ;  /* 0x2000003eff3d7230 */ /* 0x000fc40000004100 */
[-C--:B------:R-:W-:Y:S01]  /*11b60*/  FMUL.FTZ R115, R80, R83.reuse ;  /* 0x0000005350737220 */ /* 0x080fe20000410000 */
[--C-:B------:R-:W-:Y:S02]  /*11b70*/  HADD2.F32 R65, -RZ, R63.reuse.H0_H0 ;  /* 0x2000003fff417230 */ /* 0x100fe40000004100 */
[C---:B------:R-:W-:Y:S01]  /*11b80*/  FMUL.FTZ R80, R77.reuse, R114 ;  /* 0x000000724d507220 */ /* 0x040fe20000410000 */
[----:B------:R-:W-:Y:S01]  /*11b90*/  FFMA.FTZ R76, R78, R83, -R111 ;  /* 0x000000534e4c7223 */ /* 0x000fe2000001086f */
[-C--:B------:R-:W-:Y:S01]  /*11ba0*/  FMUL.FTZ R83, R77, R112.reuse ;  /* 0x000000704d537220 */ /* 0x080fe20000410000 */
[----:B------:R-:W-:Y:S02]  /*11bb0*/  HADD2.F32 R63, -RZ, R63.H1_H1 ;  /* 0x3000003fff3f7230 */ /* 0x000fe40000004100 */
[----:B------:R-:W-:Y:S01]  /*11bc0*/  FFMA.FTZ R77, R79, R112, -R80 ;  /* 0x000000704f4d7223 */ /* 0x000fe20000010850 */
[--C-:B------:R-:W-:Y:S02]  /*11bd0*/  HADD2.F32 R80, -RZ, R113.reuse.H0_H0 ;  /* 0x20000071ff507230 */ /* 0x100fe40000004100 */
[----:B------:R-:W-:Y:S01]  /*11be0*/  FMUL.FTZ R112, R81, R116 ;  /* 0x0000007451707220 */ /* 0x000fe20000410000 */
[----:B------:R-:W-:-:S02]  /*11bf0*/  HADD2.F32 R113, -RZ, R113.H1_H1 ;  /* 0x30000071ff717230 */ /* 0x000fc40000004100 */
[----:B------:R-:W-:Y:S01]  /*11c00*/  FFMA.FTZ R83, R79, R114, R83 ;  /* 0x000000724f537223 */ /* 0x000fe20000010053 */
[----:B------:R-:W-:Y:S02]  /*11c10*/  HADD2.F32 R60, -RZ, R60.H1_H1 ;  /* 0x3000003cff3c7230 */ /* 0x000fe40000004100 */
[-C--:B------:R-:W-:Y:S01]  /*11c20*/  FMUL.FTZ R114, R81, R80.reuse ;  /* 0x0000005051727220 */ /* 0x080fe20000410000 */
[----:B------:R-:W-:Y:S01]  /*11c30*/  FFMA.FTZ R112, R61, R80, -R112 ;  /* 0x000000503d707223 */ /* 0x000fe20000010870 */
[----:B------:R-:W-:Y:S02]  /*11c40*/  HADD2.F32 R80, -RZ, R66.H0_H0 ;  /* 0x20000042ff507230 */ /* 0x000fe40000004100 */
[-C--:B------:R-:W-:Y:S01]  /*11c50*/  FFMA.FTZ R118, R65, R113.reuse, -R118 ;  /* 0x0000007141767223 */ /* 0x080fe20000010876 */
[----:B------:R-:W-:Y:S02]  /*11c60*/  HADD2.F32 R66, -RZ, R59.H0_H0 ;  /* 0x2000003bff427230 */ /* 0x000fe40000004100 */
[----:B------:R-:W-:Y:S01]  /*11c70*/  FMUL.FTZ R59, R82, R113 ;  /* 0x00000071523b7220 */ /* 0x000fe20000410000 */
[----:B------:R-:W-:Y:S01]  /*11c80*/  FFMA.FTZ R114, R61, R116, R114 ;  /* 0x000000743d727223 */ /* 0x000fe20000010072 */
[----:B------:R-:W-:Y:S01]  /*11c90*/  FMUL.FTZ R82, R71, R80 ;  /* 0x0000005047527220 */ /* 0x000fe20000410000 */
[----:B------:R-:W-:-:S02]  /*11ca0*/  HADD2.F32 R61, -RZ, R64.H0_H0 ;  /* 0x20000040ff3d7230 */ /* 0x000fc40000004100 */
[----:B------:R-:W-:Y:S01]  /*11cb0*/  FFMA.FTZ R110, R65, R110, R59 ;  /* 0x0000006e416e7223 */ /* 0x000fe2000001003b */
[-C--:B------:R-:W-:Y:S01]  /*11cc0*/  FMUL.FTZ R116, R71, R66.reuse ;  /* 0x0000004247747220 */ /* 0x080fe20000410000 */
[----:B------:R-:W-:Y:S02]  /*11cd0*/  HADD2.F32 R65, -RZ, R58.H0_H0 ;  /* 0x2000003aff417230 */ /* 0x000fe40000004100 */
[C---:B------:R-:W-:Y:S01]  /*11ce0*/  FFMA.FTZ R79, R63.reuse, R66, -R82 ;  /* 0x000000423f4f7223 */ /* 0x040fe20000010852 */
[----:B------:R-:W-:Y:S02]  /*11cf0*/  HADD2.F32 R59, -RZ, R56.H0_H0 ;  /* 0x20000038ff3b7230 */ /* 0x000fe40000004100 */
        /* <DEDUP_REMOVED lines=21> */
.L_x_3047:
[----:B------:R-:W-:Y:S05]  /*11e50*/  BSYNC B1 ;  /* 0x0000000000017941 */ /* 0x000fea0003800000 */
.L_x_3046:
[----:B-12---:R-:W-:Y:S01]  /*11e60*/  VIADD R3, R212, 0x20 ;  /* 0x00000020d4037836 */ /* 0x006fe20000000000 */
[----:B------:R-:W-:Y:S04]  /*11e70*/  BSSY B1, `(.L_x_3050) ;  /* 0x00000d4000017945 */ /* 0x000fe80003800000 */
[----:B------:R-:W-:-:S13]  /*11e80*/  ISETP.GE.AND P0, PT, R3, R20, PT ;  /* 0x000000140300720c */ /* 0x000fda0003f06270 */
[----:B------:R-:W-:Y:S05]  /*11e90*/  @P0 BRA `(.L_x_3051) ;  /* 0x0000000c00440947 */ /* 0x000fea0003800000 */
[----:B------:R1:W5:Y:S01]  /*11ea0*/  LDL R110, [R1+0x64] ;  /* 0x00006400016e7983 */ /* 0x0003620000100800 */
[----:B------:R-:W2:Y:S01]  /*11eb0*/  LDC R3, c[0x0][0x3f4] ;  /* 0x0000fd00ff037b82 */ /* 0x000ea20000000800 */
[----:B------:R-:W-:Y:S01]  /*11ec0*/  BSSY B2, `(.L_x_3052) ;  /* 0x0000067000027945 */ /* 0x000fe20003800000 */
[----:B------:R-:W-:Y:S02]  /*11ed0*/  SHF.R.U32.HI R83, RZ, 0x3, R223 ;  /* 0x00000003ff537819 */ /* 0x000fe400000116df */
[-C--:B--2---:R-:W-:Y:S02]  /*11ee0*/  ISETP.GE.AND P0, PT, R16, R3.reuse, PT ;  /* 0x000000031000720c */ /* 0x084fe40003f06270 */
[----:B------:R-:W-:-:S11]  /*11ef0*/  ISETP.GE.AND P1, PT, R213, R3, PT ;  /* 0x00000003d500720c */ /* 0x000fd60003f26270 */
[----:B-1----:R-:W-:Y:S05]  /*11f00*/  @P0 BRA `(.L_x_3053) ;  /* 0x0000000400880947 */ /* 0x002fea0003800000 */
[----:B------:R-:W-:Y:S01]  /*11f10*/  LEA.HI R56, R3, R237, RZ, 0x1d ;  /* 0x000000ed03387211 */ /* 0x000fe200078fe8ff */
[----:B------:R-:W-:Y:S01]  /*11f20*/  HADD2.F32 R71, -RZ, R106.H1_H1 ;  /* 0x3000006aff477230 */ /* 0x000fe20000004100 */
[----:B-----5:R-:W-:Y:S01]  /*11f30*/  R2UR UR4, R110 ;  /* 0x000000006e0472ca */ /* 0x020fe200000e0000 */
[----:B------:R-:W-:Y:S01]  /*11f40*/  HADD2.F32 R70, -RZ, R108.H1_H1 ;  /* 0x3000006cff467230 */ /* 0x000fe20000004100 */
[----:B------:R-:W-:Y:S01]  /*11f50*/  SHF.R.S32.HI R57, RZ, 0x1f, R56 ;  /* 0x0000001fff397819 */ /* 0x000fe20000011438 */
[----:B------:R-:W-:Y:S01]  /*11f60*/  IMAD.SHL.U32 R58, R56, 0x8, RZ ;  /* 0x00000008383a7824 */ /* 0x000fe200078e00ff */
[----:B------:R-:W-:Y:S01]  /*11f70*/  LOP3.LUT R59, R223, 0x38, R16, 0xf8, !PT ;  /* 0x00000038df3b7812 */ /* 0x000fe200078ef810 */
[----:B------:R-:W-:Y:S01]  /*11f80*/  HADD2.F32 R106, -RZ, R106.H0_H0 ;  /* 0x2000006aff6a7230 */ /* 0x000fe20000004100 */
[----:B------:R-:W-:Y:S01]  /*11f90*/  LEA.HI R57, R57, R56, RZ, 0x3 ;  /* 0x0000003839397211 */ /* 0x000fe200078f18ff */
[----:B------:R-:W-:Y:S01]  /*11fa0*/  HADD2.F32 R108, -RZ, R108.H0_H0 ;  /* 0x2000006cff6c7230 */ /* 0x000fe20000004100 */
[----:B------:R-:W-:-:S02]  /*11fb0*/  LOP3.LUT R56, R223, 0x38, R58, 0xf8, !PT ;  /* 0x00000038df387812 */ /* 0x000fc400078ef83a */
[----:B------:R-:W-:Y:S01]  /*11fc0*/  LOP3.LUT R59, R226, R59, R83, 0xf6, !PT ;  /* 0x0000003be23b7212 */ /* 0x000fe200078ef653 */
[----:B------:R-:W-:Y:S01]  /*11fd0*/  IMAD.SHL.U32 R57, R57, 0x400, RZ ;  /* 0x0000040039397824 */ /* 0x000fe200078e00ff */
[----:B------:R-:W-:Y:S02]  /*11fe0*/  LOP3.LUT R61, R56, R83, RZ, 0x3c, !PT ;  /* 0x00000053383d7212 */ /* 0x000fe400078e3cff */
[----:B------:R-:W-:Y:S02]  /*11ff0*/  LEA R64, R59, UR4, 0x1 ;  /* 0x000000043b407c11 */ /* 0x000fe4000f8e08ff */
[----:B------:R-:W-:Y:S02]  /*12000*/  LOP3.LUT R60, R57, 0x7fffe000, RZ, 0xc0, !PT ;  /* 0x7fffe000393c7812 */ /* 0x000fe400078ec0ff */
[----:B------:R-:W-:Y:S01]  /*12010*/  SHF.R.U64 R52, R52, 0x10, R53 ;  /* 0x0000001034347819 */ /* 0x000fe20000001235 */
[----:B------:R-:W1:Y:S01]  /*12020*/  LDS.128 R56, [R64] ;  /* 0x0000000040387984 */ /* 0x000e620000000c00 */
[----:B------:R-:W-:-:S02]  /*12030*/  IADD3 R61, R61, R60, R226 ;  /* 0x0000003c3d3d7210 */ /* 0x000fc40007ffe0e2 */
[----:B------:R-:W-:Y:S02]  /*12040*/  SHF.R.U32.HI R76, RZ, 0x10, R53 ;  /* 0x00000010ff4c7819 */ /* 0x000fe40000011635 */
[----:B------:R-:W-:Y:S02]  /*12050*/  LEA R65, R61, R18, 0x1 ;  /* 0x000000123d417211 */ /* 0x000fe400078e08ff */
[--C-:B------:R-:W-:Y:S01]  /*12060*/  SHF.R.U64 R44, R44, 0x10, R45.reuse ;  /* 0x000000102c2c7819 */ /* 0x100fe2000000122d */
[----:B------:R-:W-:Y:S01]  /*12070*/  HADD2.F32 R76, -RZ, R76.H0_H0 ;  /* 0x2000004cff4c7230 */ /* 0x000fe20000004100 */
[----:B------:R-:W-:Y:S01]  /*12080*/  SHF.R.U32.HI R78, RZ, 0x10, R45 ;  /* 0x00000010ff4e7819 */ /* 0x000fe2000001162d */
[----:B------:R-:W2:Y:S01]  /*12090*/  LDS.128 R60, [R65+0x14400] ;  /* 0x01440000413c7984 */ /* 0x000ea20000000c00 */
[----:B------:R-:W-:Y:S02]  /*120a0*/  SHF.R.U64 R45, R46, 0x10, R47 ;  /* 0x000000102e2d7819 */ /* 0x000fe4000000122f */
[----:B------:R-:W-:-:S02]  /*120b0*/  SHF.R.U64 R46, R54, 0x10, R55 ;  /* 0x00000010362e7819 */ /* 0x000fc40000001237 */
[----:B------:R-:W-:Y:S01]  /*120c0*/  SHF.R.U32.HI R82, RZ, 0x10, R47 ;  /* 0x00000010ff527819 */ /* 0x000fe2000001162f */
[----:B------:R-:W-:Y:S01]  /*120d0*/  HADD2.F32 R45, -RZ, R45.H0_H0 ;  /* 0x2000002dff2d7230 */ /* 0x000fe20000004100 */
[----:B------:R-:W-:Y:S01]  /*120e0*/  SHF.R.U32.HI R81, RZ, 0x10, R55 ;  /* 0x00000010ff517819 */ /* 0x000fe20000011637 */
[--C-:B-1----:R-:W-:Y:S02]  /*120f0*/  HADD2.F32 R54, -RZ, R57.reuse.H0_H0 ;  /* 0x20000039ff367230 */ /* 0x102fe40000004100 */
[----:B------:R-:W-:Y:S02]  /*12100*/  HADD2.F32 R47, -RZ, R56.H0_H0 ;  /* 0x20000038ff2f7230 */ /* 0x000fe40000004100 */
[----:B------:R-:W-:Y:S02]  /*12110*/  HADD2.F32 R57, -RZ, R57.H1_H1 ;  /* 0x30000039ff397230 */ /* 0x000fe40000004100 */
[----:B------:R-:W-:Y:S02]  /*12120*/  HADD2.F32 R55, -RZ, R58.H0_H0 ;  /* 0x2000003aff377230 */ /* 0x000fe40000004100 */
[----:B------:R-:W-:-:S02]  /*12130*/  HADD2.F32 R66, -RZ, R59.H0_H0 ;  /* 0x2000003bff427230 */ /* 0x000fc40000004100 */
[--C-:B--2---:R-:W-:Y:S02]  /*12140*/  HADD2.F32 R53, -RZ, R61.reuse.H0_H0 ;  /* 0x2000003dff357230 */ /* 0x104fe40000004100 */
        /* <DEDUP_REMOVED lines=8> */
[----:B------:R-:W-:Y:S01]  /*121d0*/  FMUL.FTZ R78, R67, R76 ;  /* 0x0000004c434e7220 */ /* 0x000fe20000410000 */
[C---:B------:R-:W-:Y:S01]  /*121e0*/  FMUL.FTZ R54, R61.reuse, R106 ;  /* 0x0000006a3d367220 */ /* 0x040fe20000410000 */
[----:B------:R-:W-:Y:S01]  /*121f0*/  FMUL.FTZ R61, R61, R108 ;  /* 0x0000006c3d3d7220 */ /* 0x000fe20000410000 */
[----:B------:R-:W-:Y:S01]  /*12200*/  FMUL.FTZ R80, R67, R70 ;  /* 0x0000004643507220 */ /* 0x000fe20000410000 */
[----:B------:R-:W-:Y:S02]  /*12210*/  HADD2.F32 R67, -RZ, R107.H0_H0 ;  /* 0x2000006bff437230 */ /* 0x000fe40000004100 */
[----:B------:R-:W-:Y:S01]  /*12220*/  FFMA.FTZ R108, R47, R108, -R54 ;  /* 0x0000006c2f6c7223 */ /* 0x000fe20000010836 */
[C---:B------:R-:W-:Y:S01]  /*12230*/  FFMA.FTZ R78, R57.reuse, R70, -R78 ;  /* 0x00000046394e7223 */ /* 0x040fe2000001084e */
[----:B------:R-:W-:Y:S02]  /*12240*/  HADD2.F32 R54, -RZ, R109.H0_H0 ;  /* 0x2000006dff367230 */ /* 0x000fe40000004100 */
[----:B------:R-:W-:Y:S01]  /*12250*/  FFMA.FTZ R80, R57, R76, R80 ;  /* 0x0000004c39507223 */ /* 0x000fe20000010050 */
[----:B------:R-:W-:Y:S01]  /*12260*/  FMUL.FTZ R70, R68, R67 ;  /* 0x0000004344467220 */ /* 0x000fe20000410000 */
[----:B------:R-:W-:-:S02]  /*12270*/  HADD2.F32 R69, -RZ, R63.H0_H0 ;  /* 0x2000003fff457230 */ /* 0x000fc40000004100 */
[----:B------:R-:W-:Y:S01]  /*12280*/  FFMA.FTZ R61, R47, R106, R61 ;  /* 0x0000006a2f3d7223 */ /* 0x000fe2000001003d */
[----:B------:R-:W-:Y:S02]  /*12290*/  HADD2.F32 R109, -RZ, R109.H1_H1 ;  /* 0x3000006dff6d7230 */ /* 0x000fe40000004100 */
[-C--:B------:R-:W-:Y:S01]  /*122a0*/  FMUL.FTZ R76, R68, R54.reuse ;  /* 0x00000036444c7220 */ /* 0x080fe20000410000 */
[----:B------:R-:W-:Y:S02]  /*122b0*/  HADD2.F32 R107, -RZ, R107.H1_H1 ;  /* 0x3000006bff6b7230 */ /* 0x000fe40000004100 */
[----:B------:R-:W-:Y:S01]  /*122c0*/  FFMA.FTZ R70, R55, R54, -R70 ;  /* 0x0000003637467223 */ /* 0x000fe20000010846 */
[----:B------:R-:W-:Y:S02]  /*122d0*/  HADD2.F32 R54, -RZ, R82.H0_H0 ;  /* 0x20000052ff367230 */ /* 0x000fe40000004100 */
[----:B------:R-:W-:Y:S01]  /*122e0*/  FMUL.FTZ R82, R69, R109 ;  /* 0x0000006d45527220 */ /* 0x000fe20000410000 */
[----:B------:R-:W-:-:S02]  /*122f0*/  HADD2.F32 R63, -RZ, R63.H1_H1 ;  /* 0x3000003fff3f7230 */ /* 0x000fc40000004100 */
[----:B------:R-:W-:Y:S01]  /*12300*/  FMUL.FTZ R47, R69, R107 ;  /* 0x0000006b452f7220 */ /* 0x000fe20000410000 */
[----:B------:R-:W-:Y:S02]  /*12310*/  HADD2.F32 R68, -RZ, R81.H0_H0 ;  /* 0x20000051ff447230 */ /* 0x000fe40000004100 */
[----:B------:R-:W-:Y:S01]  /*12320*/  FFMA.FTZ R76, R55, R67, R76 ;  /* 0x00000043374c7223 */ /* 0x000fe2000001004c */
[----:B------:R-:W-:Y:S02]  /*12330*/  HADD2.F32 R59, -RZ, R59.H1_H1 ;  /* 0x3000003bff3b7230 */ /* 0x000fe40000004100 */
        /* <DEDUP_REMOVED lines=12> */
[----:B------:R-:W-:-:S02]  /*12400*/  HADD2.F32 R56, -RZ, R56.H1_H1 ;  /* 0x30000038ff387230 */ /* 0x000fc40000004100 */
        /* <DEDUP_REMOVED lines=18> */
.L_x_3053:
[----:B------:R-:W-:Y:S05]  /*12530*/  BSYNC B2 ;  /* 0x0000000000027941 */ /* 0x000fea0003800000 */
.L_x_3052:
[----:B------:R-:W-:Y:S05]  /*12540*/  @P1 BRA `(.L_x_3051) ;  /* 0x0000000400981947 */ /* 0x000fea0003800000 */
[----:B------:R-:W-:Y:S01]  /*12550*/  LEA.HI R3, R3, R0, RZ, 0x1d ;  /* 0x0000000003037211 */ /* 0x000fe200078fe8ff */
[----:B------:R-:W-:Y:S01]  /*12560*/  HADD2.F32 R58, -RZ, R104.H1_H1 ;  /* 0x30000068ff3a7230 */ /* 0x000fe20000004100 */
[----:B------:R-:W-:Y:S01]  /*12570*/  LEA.HI R88, R88, R213, RZ, 0x6 ;  /* 0x000000d558587211 */ /* 0x000fe200078f30ff */
[----:B------:R-:W-:Y:S01]  /*12580*/  HADD2.F32 R60, -RZ, R102.H1_H1 ;  /* 0x30000066ff3c7230 */ /* 0x000fe20000004100 */
[----:B-1----:R-:W-:Y:S01]  /*12590*/  SHF.R.S32.HI R46, RZ, 0x1f, R3 ;  /* 0x0000001fff2e7819 */ /* 0x002fe20000011403 */
[----:B------:R-:W-:Y:S01]  /*125a0*/  IMAD.SHL.U32 R44, R3, 0x8, RZ ;  /* 0x00000008032c7824 */ /* 0x000fe200078e00ff */
[----:B-----5:R-:W-:Y:S01]  /*125b0*/  R2UR UR4, R110 ;  /* 0x000000006e0472ca */ /* 0x020fe200000e0000 */
[----:B------:R-:W-:Y:S01]  /*125c0*/  IMAD.SHL.U32 R88, R88, 0x80, RZ ;  /* 0x0000008058587824 */ /* 0x000fe200078e00ff */
[----:B------:R-:W-:Y:S02]  /*125d0*/  LEA.HI R46, R46, R3, RZ, 0x3 ;  /* 0x000000032e2e7211 */ /* 0x000fe400078f18ff */
[----:B------:R-:W-:-:S02]  /*125e0*/  LOP3.LUT R44, R223, 0x38, R44, 0xf8, !PT ;  /* 0x00000038df2c7812 */ /* 0x000fc400078ef82c */
[----:B------:R-:W-:Y:S01]  /*125f0*/  LOP3.LUT R90, R223, 0x38, R90, 0xf8, !PT ;  /* 0x00000038df5a7812 */ /* 0x000fe200078ef85a */
[----:B------:R-:W-:Y:S01]  /*12600*/  IMAD.SHL.U32 R46, R46, 0x400, RZ ;  /* 0x000004002e2e7824 */ /* 0x000fe200078e00ff */
[-C--:B------:R-:W-:Y:S02]  /*12610*/  LOP3.LUT R53, R44, R83.reuse, RZ, 0x3c, !PT ;  /* 0x000000532c357212 */ /* 0x080fe400078e3cff */
[----:B------:R-:W-:Y:S02]  /*12620*/  LOP3.LUT R90, R90, R83, RZ, 0x3c, !PT ;  /* 0x000000535a5a7212 */ /* 0x000fe400078e3cff */
[----:B------:R-:W-:Y:S02]  /*12630*/  LOP3.LUT R52, R46, 0x7fffe000, RZ, 0xc0, !PT ;  /* 0x7fffe0002e347812 */ /* 0x000fe400078ec0ff */
[----:B------:R-:W-:Y:S02]  /*12640*/  LOP3.LUT R45, R88, 0xffffe000, RZ, 0xc0, !PT ;  /* 0xffffe000582d7812 */ /* 0x000fe400078ec0ff */
[----:B------:R-:W-:-:S02]  /*12650*/  IADD3 R53, R53, R52, R226 ;  /* 0x0000003435357210 */ /* 0x000fc40007ffe0e2 */
[----:B------:R-:W-:Y:S02]  /*12660*/  IADD3 R3, R90, R45, R226 ;  /* 0x0000002d5a037210 */ /* 0x000fe40007ffe0e2 */
[--C-:B------:R-:W-:Y:S01]  /*12670*/  SHF.R.U64 R69, R48, 0x10, R49.reuse ;  /* 0x0000001030457819 */ /* 0x100fe20000001231 */
[----:B------:R-:W-:Y:S01]  /*12680*/  IMAD R56, R53, 0x2, R18 ;  /* 0x0000000235387824 */ /* 0x000fe200078e0212 */
[----:B------:R-:W-:Y:S02]  /*12690*/  LEA R3, R3, UR4, 0x1 ;  /* 0x0000000403037c11 */ /* 0x000fe4000f8e08ff */
[----:B------:R-:W-:Y:S02]  /*126a0*/  SHF.R.U32.HI R62, RZ, 0x10, R49 ;  /* 0x00000010ff3e7819 */ /* 0x000fe40000011631 */
[----:B------:R-:W1:Y:S01]  /*126b0*/  LDS.128 R52, [R56+0x14400] ;  /* 0x0144000038347984 */ /* 0x000e620000000c00 */
[--C-:B------:R-:W-:Y:S02]  /*126c0*/  SHF.R.U64 R76, R40, 0x10, R41.reuse ;  /* 0x00000010284c7819 */ /* 0x100fe40000001229 */
[----:B------:R-:W-:Y:S01]  /*126d0*/  SHF.R.U32.HI R57, RZ, 0x10, R41 ;  /* 0x00000010ff397819 */ /* 0x000fe20000011629 */
[----:B------:R-:W2:Y:S01]  /*126e0*/  LDS.128 R44, [R3] ;  /* 0x00000000032c7984 */ /* 0x000ea20000000c00 */
[----:B------:R-:W-:Y:S01]  /*126f0*/  HADD2.F32 R62, -RZ, R62.H0_H0 ;  /* 0x2000003eff3e7230 */ /* 0x000fe20000004100 */
[----:B------:R-:W-:-:S02]  /*12700*/  SHF.R.U64 R67, R50, 0x10, R51 ;  /* 0x0000001032437819 */ /* 0x000fc40000001233 */
[----:B------:R-:W-:Y:S02]  /*12710*/  SHF.R.U32.HI R65, RZ, 0x10, R51 ;  /* 0x00000010ff417819 */ /* 0x000fe40000011633 */
[--C-:B------:R-:W-:Y:S02]  /*12720*/  SHF.R.U32.HI R70, RZ, 0x10, R43.reuse ;  /* 0x00000010ff467819 */ /* 0x100fe4000001162b */
[----:B------:R-:W-:Y:S01]  /*12730*/  SHF.R.U64 R71, R42, 0x10, R43 ;  /* 0x000000102a477819 */ /* 0x000fe2000000122b */
[----:B-1----:R-:W-:Y:S02]  /*12740*/  HADD2.F32 R49, -RZ, R53.H0_H0 ;  /* 0x20000035ff317230 */ /* 0x002fe40000004100 */
[----:B------:R-:W-:Y:S02]  /*12750*/  HADD2.F32 R48, -RZ, R52.H0_H0 ;  /* 0x20000034ff307230 */ /* 0x000fe40000004100 */
[----:B--2---:R-:W-:Y:S02]  /*12760*/  HADD2.F32 R41, -RZ, R45.H0_H0 ;  /* 0x2000002dff297230 */ /* 0x004fe40000004100 */
[C---:B------:R-:W-:Y:S01]  /*12770*/  FMUL.FTZ R64, R49.reuse, R60 ;  /* 0x0000003c31407220 */ /* 0x040fe20000410000 */
[----:B------:R-:W-:Y:S01]  /*12780*/  FMUL.FTZ R66, R49, R58 ;  /* 0x0000003a31427220 */ /* 0x000fe20000410000 */
[----:B------:R-:W-:-:S02]  /*12790*/  HADD2.F32 R49, -RZ, R102.H0_H0 ;  /* 0x20000066ff317230 */ /* 0x000fc40000004100 */
[----:B------:R-:W-:Y:S02]  /*127a0*/  HADD2.F32 R53, -RZ, R53.H1_H1 ;  /* 0x30000035ff357230 */ /* 0x000fe40000004100 */
[C---:B------:R-:W-:Y:S01]  /*127b0*/  FFMA.FTZ R64, R41.reuse, R58, -R64 ;  /* 0x0000003a29407223 */ /* 0x040fe20000010840 */
[----:B------:R-:W-:Y:S01]  /*127c0*/  FFMA.FTZ R66, R41, R60, R66 ;  /* 0x0000003c29427223 */ /* 0x000fe20000010042 */
[----:B------:R-:W-:Y:S02]  /*127d0*/  HADD2.F32 R41, -RZ, R104.H0_H0 ;  /* 0x20000068ff297230 */ /* 0x000fe40000004100 */
[----:B------:R-:W-:Y:S02]  /*127e0*/  HADD2.F32 R40, -RZ, R44.H0_H0 ;  /* 0x2000002cff287230 */ /* 0x000fe40000004100 */
[----:B------:R-:W-:Y:S01]  /*127f0*/  FMUL.FTZ R68, R53, R62 ;  /* 0x0000003e35447220 */ /* 0x000fe20000410000 */
[----:B------:R-:W-:Y:S02]  /*12800*/  HADD2.F32 R58, -RZ, R57.H0_H0 ;  /* 0x20000039ff3a7230 */ /* 0x000fe40000004100 */
[----:B------:R-:W-:Y:S01]  /*12810*/  FMUL.FTZ R57, R48, R49 ;  /* 0x0000003130397220 */ /* 0x000fe20000410000 */
[----:B------:R-:W-:-:S02]  /*12820*/  HADD2.F32 R45, -RZ, R45.H1_H1 ;  /* 0x3000002dff2d7230 */ /* 0x000fc40000004100 */
[-C--:B------:R-:W-:Y:S01]  /*12830*/  FMUL.FTZ R48, R48, R41.reuse ;  /* 0x0000002930307220 */ /* 0x080fe20000410000 */
[----:B------:R-:W-:Y:S02]  /*12840*/  HADD2.F32 R50, -RZ, R54.H0_H0 ;  /* 0x20000036ff327230 */ /* 0x000fe40000004100 */
[-C--:B------:R-:W-:Y:S01]  /*12850*/  FMUL.FTZ R60, R53, R58.reuse ;  /* 0x0000003a353c7220 */ /* 0x080fe20000410000 */
[C---:B------:R-:W-:Y:S01]  /*12860*/  FFMA.FTZ R57, R40.reuse, R41, -R57 ;  /* 0x0000002928397223 */ /* 0x040fe20000010839 */
[C---:B------:R-:W-:Y:S01]  /*12870*/  FFMA.FTZ R61, R45.reuse, R58, -R68 ;  /* 0x0000003a2d3d7223 */ /* 0x040fe20000010844 */
[----:B------:R-:W-:Y:S02]  /*12880*/  HADD2.F32 R53, -RZ, R103.H0_H0 ;  /* 0x20000067ff357230 */ /* 0x000fe40000004100 */
[----:B------:R-:W-:Y:S01]  /*12890*/  FFMA.FTZ R59, R40, R49, R48 ;  /* 0x00000031283b7223 */ /* 0x000fe20000010030 */
[----:B------:R-:W-:Y:S02]  /*128a0*/  HADD2.F32 R41, -RZ, R105.H0_H0 ;  /* 0x20000069ff297230 */ /* 0x000fe40000004100 */
[----:B------:R-:W-:Y:S01]  /*128b0*/  FFMA.FTZ R63, R45, R62, R60 ;  /* 0x0000003e2d3f7223 */ /* 0x000fe2000001003c */
[----:B------:R-:W-:-:S02]  /*128c0*/  HADD2.F32 R51, -RZ, R55.H0_H0 ;  /* 0x20000037ff337230 */ /* 0x000fc40000004100 */
[C---:B------:R-:W-:Y:S01]  /*128d0*/  FMUL.FTZ R45, R50.reuse, R53 ;  /* 0x00000035322d7220 */ /* 0x040fe20000410000 */
[----:B------:R-:W-:Y:S02]  /*128e0*/  HADD2.F32 R58, -RZ, R103.H1_H1 ;  /* 0x30000067ff3a7230 */ /* 0x000fe40000004100 */
[----:B------:R-:W-:Y:S01]  /*128f0*/  FMUL.FTZ R49, R50, R41 ;  /* 0x0000002932317220 */ /* 0x000fe20000410000 */
[----:B------:R-:W-:Y:S02]  /*12900*/  HADD2.F32 R40, -RZ, R105.H1_H1 ;  /* 0x30000069ff287230 */ /* 0x000fe40000004100 */
[----:B------:R-:W-:Y:S02]  /*12910*/  HADD2.F32 R42, -RZ, R46.H0_H0 ;  /* 0x2000002eff2a7230 */ /* 0x000fe40000004100 */
[C---:B------:R-:W-:Y:S01]  /*12920*/  FMUL.FTZ R62, R51.reuse, R58 ;  /* 0x0000003a333e7220 */ /* 0x040fe20000410000 */
[----:B------:R-:W-:Y:S02]  /*12930*/  HADD2.F32 R43, -RZ, R47.H0_H0 ;  /* 0x2000002fff2b7230 */ /* 0x000fe40000004100 */
[----:B------:R-:W-:Y:S01]  /*12940*/  FMUL.FTZ R51, R51, R40 ;  /* 0x0000002833337220 */ /* 0x000fe20000410000 */
[----:B------:R-:W-:-:S02]  /*12950*/  HADD2.F32 R55, -RZ, R55.H1_H1 ;  /* 0x30000037ff377230 */ /* 0x000fc40000004100 */
[C---:B------:R-:W-:Y:S01]  /*12960*/  FFMA.FTZ R60, R42.reuse, R41, -R45 ;  /* 0x000000292a3c7223 */ /* 0x040fe2000001082d */
[----:B------:R-:W-:Y:S02]  /*12970*/  HADD2.F32 R50, -RZ, R65.H0_H0 ;  /* 0x20000041ff327230 */ /* 0x000fe40000004100 */
[----:B------:R-:W-:Y:S01]  /*12980*/  FFMA.FTZ R53, R42, R53, R49 ;  /* 0x000000352a357223 */ /* 0x000fe20000010031 */
[----:B------:R-:W-:Y:S02]  /*12990*/  HADD2.F32 R48, -RZ, R70.H0_H0 ;  /* 0x20000046ff307230 */ /* 0x000fe40000004100 */
[----:B------:R-:W-:Y:S01]  /*129a0*/  FFMA.FTZ R62, R43, R40, -R62 ;  /* 0x000000282b3e7223 */ /* 0x000fe2000001083e */
[----:B------:R-:W-:Y:S02]  /*129b0*/  HADD2.F32 R47, -RZ, R47.H1_H1 ;  /* 0x3000002fff2f7230 */ /* 0x000fe40000004100 */
[----:B------:R-:W-:Y:S01]  /*129c0*/  FMUL.FTZ R42, R55, R50 ;  /* 0x00000032372a7220 */ /* 0x000fe20000410000 */
[----:B------:R-:W-:-:S02]  /*129d0*/  HADD2.F32 R52, -RZ, R52.H1_H1 ;  /* 0x30000034ff347230 */ /* 0x000fc40000004100 */
[----:B------:R-:W-:Y:S01]  /*129e0*/  FFMA.FTZ R58, R43, R58, R51 ;  /* 0x0000003a2b3a7223 */ /* 0x000fe20000010033 */
[----:B------:R-:W-:Y:S02]  /*129f0*/  HADD2.F32 R54, -RZ, R54.H1_H1 ;  /* 0x30000036ff367230 */ /* 0x000fe40000004100 */
[-C--:B------:R-:W-:Y:S01]  /*12a00*/  FMUL.FTZ R40, R55, R48.reuse ;  /* 0x0000003037287220 */ /* 0x080fe20000410000 */
[----:B------:R-:W-:Y:S02]  /*12a10*/  HADD2.F32 R45, -RZ, R69.H0_H0 ;  /* 0x20000045ff2d7230 */ /* 0x000fe40000004100 */
[C---:B------:R-:W-:Y:S01]  /*12a20*/  FFMA.FTZ R55, R47.reuse, R48, -R42 ;  /* 0x000000302f377223 */ /* 0x040fe2000001082a */
[----:B------:R-:W-:Y:S02]  /*12a30*/  HADD2.F32 R49, -RZ, R67.H0_H0 ;  /* 0x20000043ff317230 */ /* 0x000fe40000004100 */
[----:B------:R-:W-:Y:S01]  /*12a40*/  FFMA.FTZ R65, R47, R50, R40 ;  /* 0x000000322f417223 */ /* 0x000fe20000010028 */
[----:B------:R-:W-:-:S02]  /*12a50*/  HADD2.F32 R41, -RZ, R76.H0_H0 ;  /* 0x2000004cff297230 */ /* 0x000fc40000004100 */
[----:B------:R-:W-:Y:S01]  /*12a60*/  FMUL.FTZ R47, R52, R45 ;  /* 0x0000002d342f7220 */ /* 0x000fe20000410000 */
[----:B------:R-:W-:Y:S02]  /*12a70*/  HADD2.F32 R43, -RZ, R71.H0_H0 ;  /* 0x20000047ff2b7230 */ /* 0x000fe40000004100 */
        /* <DEDUP_REMOVED lines=19> */
.L_x_3051:
[----:B------:R-:W-:Y:S05]  /*12bb0*/  BSYNC B1 ;  /* 0x0000000000017941 */ /* 0x000fea0003800000 */
.L_x_3050:
[----:B--2---:R-:W-:Y:S01]  /*12bc0*/  IADD3 R3, R212, 0x40, RZ ;  /* 0x00000040d4037810 */ /* 0x004fe20007ffe0ff */
[----:B------:R-:W-:Y:S03]  /*12bd0*/  BSSY B1, `(.L_x_3054) ;  /* 0x00000cd000017945 */ /* 0x000fe60003800000 */
[----:B------:R-:W-:-:S13]  /*12be0*/  ISETP.GE.AND P0, PT, R3, R20, PT ;  /* 0x000000140300720c */ /* 0x000fda0003f06270 */
[----:B------:R-:W-:Y:S05]  /*12bf0*/  @P0 BRA `(.L_x_3055) ;  /* 0x0000000c00280947 */ /* 0x000fea0003800000 */
[----:B------:R-:W2:Y:S01]  /*12c00*/  LDC R3, c[0x0][0x3f4] ;  /* 0x0000fd00ff037b82 */ /* 0x000ea20000000800 */
[----:B------:R-:W-:Y:S01]  /*12c10*/  BSSY B2, `(.L_x_3056) ;  /* 0x0000068000027945 */ /* 0x000fe20003800000 */
[----:B------:R-:W-:Y:S02]  /*12c20*/  SHF.R.U32.HI R66, RZ, 0x3, R224 ;  /* 0x00000003ff427819 */ /* 0x000fe400000116e0 */
[-C--:B--2---:R-:W-:Y:S02]  /*12c30*/  ISETP.GE.AND P0, PT, R16, R3.reuse, PT ;  /* 0x000000031000720c */ /* 0x084fe40003f06270 */
[----:B------:R-:W-:-:S11]  /*12c40*/  ISETP.GE.AND P1, PT, R213, R3, PT ;  /* 0x00000003d500720c */ /* 0x000fd60003f26270 */
[----:B------:R-:W-:Y:S05]  /*12c50*/  @P0 BRA `(.L_x_3057) ;  /* 0x00000004008c0947 */ /* 0x000fea0003800000 */
[----:B------:R-:W2:Y:S01]  /*12c60*/  LDL R40, [R1+0x64] ;  /* 0x0000640001287983 */ /* 0x000ea20000100800 */
[----:B------:R-:W-:Y:S01]  /*12c70*/  LOP3.LUT R42, R224, 0x38, R16, 0xf8, !PT ;  /* 0x00000038e02a7812 */ /* 0x000fe200078ef810 */
[----:B-1----:R-:W-:Y:S01]  /*12c80*/  HADD2.F32 R52, -RZ, R98.H1_H1 ;  /* 0x30000062ff347230 */ /* 0x002fe20000004100 */
[--C-:B------:R-:W-:Y:S01]  /*12c90*/  SHF.R.U64 R62, R36, 0x10, R37.reuse ;  /* 0x00000010243e7819 */ /* 0x100fe20000001225 */
[----:B------:R-:W-:Y:S01]  /*12ca0*/  HADD2.F32 R50, -RZ, R100.H1_H1 ;  /* 0x30000064ff327230 */ /* 0x000fe20000004100 */
[----:B------:R-:W-:Y:S02]  /*12cb0*/  LOP3.LUT R42, R227, R42, R66, 0xf6, !PT ;  /* 0x0000002ae32a7212 */ /* 0x000fe400078ef642 */
[----:B------:R-:W-:Y:S02]  /*12cc0*/  SHF.R.U32.HI R54, RZ, 0x10, R37 ;  /* 0x00000010ff367819 */ /* 0x000fe40000011625 */
[--C-:B------:R-:W-:Y:S02]  /*12cd0*/  SHF.R.U64 R65, R28, 0x10, R29.reuse ;  /* 0x000000101c417819 */ /* 0x100fe4000000121d */
[----:B------:R-:W-:Y:S01]  /*12ce0*/  SHF.R.U32.HI R51, RZ, 0x10, R29 ;  /* 0x00000010ff337819 */ /* 0x000fe2000001161d */
[----:B------:R-:W-:Y:S01]  /*12cf0*/  HADD2.F32 R54, -RZ, R54.H0_H0 ;  /* 0x20000036ff367230 */ /* 0x000fe20000004100 */
[----:B------:R-:W-:-:S02]  /*12d00*/  SHF.R.U64 R61, R38, 0x10, R39 ;  /* 0x00000010263d7819 */ /* 0x000fc40000001227 */
[----:B------:R-:W-:Y:S02]  /*12d10*/  SHF.R.U32.HI R59, RZ, 0x10, R39 ;  /* 0x00000010ff3b7819 */ /* 0x000fe40000011627 */
[--C-:B------:R-:W-:Y:S02]  /*12d20*/  SHF.R.U32.HI R63, RZ, 0x10, R31.reuse ;  /* 0x00000010ff3f7819 */ /* 0x100fe4000001161f */
[----:B------:R-:W-:Y:S02]  /*12d30*/  SHF.R.U64 R64, R30, 0x10, R31 ;  /* 0x000000101e407819 */ /* 0x000fe4000000121f */
[----:B--2---:R-:W-:Y:S02]  /*12d40*/  R2UR UR4, R40 ;  /* 0x00000000280472ca */ /* 0x004fe400000e0000 */
[----:B------:R-:W-:-:S04]  /*12d50*/  LEA.HI R40, R3, R237, RZ, 0x1d ;  /* 0x000000ed03287211 */ /* 0x000fc800078fe8ff */
[----:B------:R-:W-:Y:S01]  /*12d60*/  SHF.R.S32.HI R43, RZ, 0x1f, R40 ;  /* 0x0000001fff2b7819 */ /* 0x000fe20000011428 */
[----:B------:R-:W-:-:S03]  /*12d70*/  IMAD.SHL.U32 R41, R40, 0x8, RZ ;  /* 0x0000000828297824 */ /* 0x000fc600078e00ff */
[----:B------:R-:W-:Y:S02]  /*12d80*/  LEA.HI R43, R43, R40, RZ, 0x3 ;  /* 0x000000282b2b7211 */ /* 0x000fe400078f18ff */
[----:B------:R-:W-:Y:S02]  /*12d90*/  LOP3.LUT R40, R224, 0x38, R41, 0xf8, !PT ;  /* 0x00000038e0287812 */ /* 0x000fe400078ef829 */
[----:B------:R-:W-:Y:S01]  /*12da0*/  LEA R48, R42, UR4, 0x1 ;  /* 0x000000042a307c11 */ /* 0x000fe2000f8e08ff */
[----:B------:R-:W-:Y:S01]  /*12db0*/  IMAD.SHL.U32 R43, R43, 0x400, RZ ;  /* 0x000004002b2b7824 */ /* 0x000fe200078e00ff */
[----:B------:R-:W-:-:S04]  /*12dc0*/  LOP3.LUT R44, R40, R66, RZ, 0x3c, !PT ;  /* 0x00000042282c7212 */ /* 0x000fc800078e3cff */
[----:B------:R-:W-:Y:S02]  /*12dd0*/  LOP3.LUT R45, R43, 0x7fffe000, RZ, 0xc0, !PT ;  /* 0x7fffe0002b2d7812 */ /* 0x000fe400078ec0ff */
[----:B------:R-:W1:Y:S02]  /*12de0*/  LDS.128 R40, [R48] ;  /* 0x0000000030287984 */ /* 0x000e640000000c00 */
[----:B------:R-:W-:-:S05]  /*12df0*/  IADD3 R45, R44, R45, R227 ;  /* 0x0000002d2c2d7210 */ /* 0x000fca0007ffe0e3 */
[----:B------:R-:W-:-:S05]  /*12e00*/  IMAD R49, R45, 0x2, R18 ;  /* 0x000000022d317824 */ /* 0x000fca00078e0212 */
[----:B------:R-:W2:Y:S01]  /*12e10*/  LDS.128 R44, [R49+0x14400] ;  /* 0x01440000312c7984 */ /* 0x000ea20000000c00 */
[--C-:B-1----:R-:W-:Y:S02]  /*12e20*/  HADD2.F32 R29, -RZ, R41.reuse.H0_H0 ;  /* 0x20000029ff1d7230 */ /* 0x102fe40000004100 */
[----:B------:R-:W-:Y:S02]  /*12e30*/  HADD2.F32 R41, -RZ, R41.H1_H1 ;  /* 0x30000029ff297230 */ /* 0x000fe40000004100 */
[----:B------:R-:W-:Y:S02]  /*12e40*/  HADD2.F32 R28, -RZ, R40.H0_H0 ;  /* 0x20000028ff1c7230 */ /* 0x000fe40000004100 */
[----:B------:R-:W-:Y:S02]  /*12e50*/  HADD2.F32 R30, -RZ, R42.H0_H0 ;  /* 0x2000002aff1e7230 */ /* 0x000fe40000004100 */
[--C-:B------:R-:W-:Y:S02]  /*12e60*/  HADD2.F32 R31, -RZ, R43.reuse.H0_H0 ;  /* 0x2000002bff1f7230 */ /* 0x100fe40000004100 */
[----:B------:R-:W-:-:S02]  /*12e70*/  HADD2.F32 R43, -RZ, R43.H1_H1 ;  /* 0x3000002bff2b7230 */ /* 0x000fc40000004100 */
[--C-:B--2---:R-:W-:Y:S02]  /*12e80*/  HADD2.F32 R37, -RZ, R45.reuse.H0_H0 ;  /* 0x2000002dff257230 */ /* 0x104fe40000004100 */
[----:B------:R-:W-:Y:S02]  /*12e90*/  HADD2.F32 R45, -RZ, R45.H1_H1 ;  /* 0x3000002dff2d7230 */ /* 0x000fe40000004100 */
[----:B------:R-:W-:Y:S02]  /*12ea0*/  HADD2.F32 R36, -RZ, R44.H0_H0 ;  /* 0x2000002cff247230 */ /* 0x000fe40000004100 */
[C---:B------:R-:W-:Y:S01]  /*12eb0*/  FMUL.FTZ R56, R37.reuse, R52 ;  /* 0x0000003425387220 */ /* 0x040fe20000410000 */
[----:B------:R-:W-:Y:S01]  /*12ec0*/  FMUL.FTZ R58, R37, R50 ;  /* 0x00000032253a7220 */ /* 0x000fe20000410000 */
[----:B------:R-:W-:Y:S02]  /*12ed0*/  HADD2.F32 R37, -RZ, R98.H0_H0 ;  /* 0x20000062ff257230 */ /* 0x000fe40000004100 */
[----:B------:R-:W-:Y:S01]  /*12ee0*/  FMUL.FTZ R60, R45, R54 ;  /* 0x000000362d3c7220 */ /* 0x000fe20000410000 */
[----:B------:R-:W-:Y:S01]  /*12ef0*/  FFMA.FTZ R56, R29, R50, -R56 ;  /* 0x000000321d387223 */ /* 0x000fe20000010838 */
[----:B------:R-:W-:-:S02]  /*12f00*/  HADD2.F32 R50, -RZ, R51.H0_H0 ;  /* 0x20000033ff327230 */ /* 0x000fc40000004100 */
[----:B------:R-:W-:Y:S01]  /*12f10*/  FFMA.FTZ R58, R29, R52, R58 ;  /* 0x000000341d3a7223 */ /* 0x000fe2000001003a */
[----:B------:R-:W-:Y:S02]  /*12f20*/  HADD2.F32 R29, -RZ, R100.H0_H0 ;  /* 0x20000064ff1d7230 */ /* 0x000fe40000004100 */
[C---:B------:R-:W-:Y:S01]  /*12f30*/  FMUL.FTZ R51, R36.reuse, R37 ;  /* 0x0000002524337220 */ /* 0x040fe20000410000 */
[----:B------:R-:W-:Y:S02]  /*12f40*/  HADD2.F32 R38, -RZ, R46.H0_H0 ;  /* 0x2000002eff267230 */ /* 0x000fe40000004100 */
[-C--:B------:R-:W-:Y:S01]  /*12f50*/  FMUL.FTZ R52, R45, R50.reuse ;  /* 0x000000322d347220 */ /* 0x080fe20000410000 */
[C---:B------:R-:W-:Y:S01]  /*12f60*/  FFMA.FTZ R53, R41.reuse, R50, -R60 ;  /* 0x0000003229357223 */ /* 0x040fe2000001083c */
[-C--:B------:R-:W-:Y:S01]  /*12f70*/  FMUL.FTZ R36, R36, R29.reuse ;  /* 0x0000001d24247220 */ /* 0x080fe20000410000 */
[----:B------:R-:W-:Y:S01]  /*12f80*/  FFMA.FTZ R51, R28, R29, -R51 ;  /* 0x0000001d1c337223 */ /* 0x000fe20000010833 */
[----:B------:R-:W-:Y:S01]  /*12f90*/  FFMA.FTZ R55, R41, R54, R52 ;  /* 0x0000003629377223 */ /* 0x000fe20000010034 */
[----:B------:R-:W-:-:S02]  /*12fa0*/  HADD2.F32 R39, -RZ, R47.H0_H0 ;  /* 0x2000002fff277230 */ /* 0x000fc40000004100 */
[----:B------:R-:W-:Y:S01]  /*12fb0*/  FFMA.FTZ R41, R28, R37, R36 ;  /* 0x000000251c297223 */ /* 0x000fe20000010024 */
[----:B------:R-:W-:Y:S02]  /*12fc0*/  HADD2.F32 R45, -RZ, R99.H0_H0 ;  /* 0x20000063ff2d7230 */ /* 0x000fe40000004100 */
[----:B------:R-:W-:Y:S02]  /*12fd0*/  HADD2.F32 R29, -RZ, R101.H0_H0 ;  /* 0x20000065ff1d7230 */ /* 0x000fe40000004100 */
[----:B------:R-:W-:Y:S02]  /*12fe0*/  HADD2.F32 R50, -RZ, R99.H1_H1 ;  /* 0x30000063ff327230 */ /* 0x000fe40000004100 */
[C---:B------:R-:W-:Y:S01]  /*12ff0*/  FMUL.FTZ R37, R38.reuse, R45 ;  /* 0x0000002d26257220 */ /* 0x040fe20000410000 */
[----:B------:R-:W-:Y:S02]  /*13000*/  HADD2.F32 R28, -RZ, R101.H1_H1 ;  /* 0x30000065ff1c7230 */ /* 0x000fe40000004100 */
[----:B------:R-:W-:Y:S01]  /*13010*/  FMUL.FTZ R57, R38, R29 ;  /* 0x0000001d26397220 */ /* 0x000fe20000410000 */
[----:B------:R-:W-:-:S02]  /*13020*/  HADD2.F32 R47, -RZ, R47.H1_H1 ;  /* 0x3000002fff2f7230 */ /* 0x000fc40000004100 */
[C---:B------:R-:W-:Y:S01]  /*13030*/  FMUL.FTZ R54, R39.reuse, R50 ;  /* 0x0000003227367220 */ /* 0x040fe20000410000 */
[----:B------:R-:W-:Y:S02]  /*13040*/  HADD2.F32 R38, -RZ, R59.H0_H0 ;  /* 0x2000003bff267230 */ /* 0x000fe40000004100 */
[-C--:B------:R-:W-:Y:S01]  /*13050*/  FMUL.FTZ R39, R39, R28.reuse ;  /* 0x0000001c27277220 */ /* 0x080fe20000410000 */
[----:B------:R-:W-:Y:S02]  /*13060*/  HADD2.F32 R36, -RZ, R63.H0_H0 ;  /* 0x2000003fff247230 */ /* 0x000fe40000004100 */
[C---:B------:R-:W-:Y:S01]  /*13070*/  FFMA.FTZ R52, R30.reuse, R29, -R37 ;  /* 0x0000001d1e347223 */ /* 0x040fe20000010825 */
[----:B------:R-:W-:Y:S01]  /*13080*/  FFMA.FTZ R57, R30, R45, R57 ;  /* 0x0000002d1e397223 */ /* 0x000fe20000010039 */
[C---:B------:R-:W-:Y:S01]  /*13090*/  FFMA.FTZ R54, R31.reuse, R28, -R54 ;  /* 0x0000001c1f367223 */ /* 0x040fe20000010836 */
[----:B------:R-:W-:Y:S01]  /*130a0*/  FFMA.FTZ R50, R31, R50, R39 ;  /* 0x000000321f327223 */ /* 0x000fe20000010027 */
[----:B------:R-:W-:-:S02]  /*130b0*/  HADD2.F32 R44, -RZ, R44.H1_H1 ;  /* 0x3000002cff2c7230 */ /* 0x000fc40000004100 */
[C---:B------:R-:W-:Y:S01]  /*130c0*/  FMUL.FTZ R30, R47.reuse, R38 ;  /* 0x000000262f1e7220 */ /* 0x040fe20000410000 */
        /* <DEDUP_REMOVED lines=28> */
.L_x_3057:
[----:B------:R-:W-:Y:S05]  /*13290*/  BSYNC B2 ;  /* 0x0000000000027941 */ /* 0x000fea0003800000 */
.L_x_3056:
[----:B------:R-:W-:Y:S05]  /*132a0*/  @P1 BRA `(.L_x_3055) ;  /* 0x00000004007c1947 */ /* 0x000fea0003800000 */
[----:B-1----:R-:W3:Y:S01]  /*132b0*/  LDL R55, [R1+0x74] ;  /* 0x0000740001377983 */ /* 0x002ee20000100800 */
[----:B------:R-:W-:Y:S01]  /*132c0*/  LEA.HI R3, R3, R0, RZ, 0x1d ;  /* 0x0000000003037211 */ /* 0x000fe200078fe8ff */
[--C-:B------:R-:W-:Y:S01]  /*132d0*/  HADD2.F32 R42, -RZ, R89.reuse.H1_H1 ;  /* 0x30000059ff2a7230 */ /* 0x100fe20000004100 */
[----:B------:R-:W-:Y:S01]  /*132e0*/  SHF.R.U64 R51, R32, 0x10, R33 ;  /* 0x0000001020337819 */ /* 0x000fe20000001221 */
[----:B------:R-:W-:Y:S01]  /*132f0*/  HADD2.F32 R40, -RZ, R92.H1_H1 ;  /* 0x3000005cff287230 */ /* 0x000fe20000004100 */
[----:B--2---:R-:W-:Y:S01]  /*13300*/  SHF.R.S32.HI R28, RZ, 0x1f, R3 ;  /* 0x0000001fff1c7819 */ /* 0x004fe20000011403 */
[----:B------:R-:W-:Y:S01]  /*13310*/  IMAD.SHL.U32 R29, R3, 0x8, RZ ;  /* 0x00000008031d7824 */ /* 0x000fe200078e00ff */
[----:B------:R-:W-:Y:S01]  /*13320*/  SHF.R.U32.HI R44, RZ, 0x10, R33 ;  /* 0x00000010ff2c7819 */ /* 0x000fe20000011621 */
[----:B------:R-:W-:Y:S01]  /*13330*/  HADD2.F32 R89, -RZ, R89.H0_H0 ;  /* 0x20000059ff597230 */ /* 0x000fe20000004100 */
[----:B------:R-:W-:Y:S02]  /*13340*/  LEA.HI R28, R28, R3, RZ, 0x3 ;  /* 0x000000031c1c7211 */ /* 0x000fe400078f18ff */
[----:B------:R-:W-:Y:S01]  /*13350*/  LOP3.LUT R3, R224, 0x38, R29, 0xf8, !PT ;  /* 0x00000038e0037812 */ /* 0x000fe200078ef81d */
[----:B------:R-:W-:Y:S01]  /*13360*/  HADD2.F32 R44, -RZ, R44.H0_H0 ;  /* 0x2000002cff2c7230 */ /* 0x000fe20000004100 */
[----:B------:R-:W-:-:S02]  /*13370*/  SHF.L.U32 R28, R28, 0xa, RZ ;  /* 0x0000000a1c1c7819 */ /* 0x000fc400000006ff */
[----:B------:R-:W-:Y:S02]  /*13380*/  LOP3.LUT R36, R3, R66, RZ, 0x3c, !PT ;  /* 0x0000004203247212 */ /* 0x000fe400078e3cff */
[----:B------:R-:W-:Y:S02]  /*13390*/  LOP3.LUT R3, R28, 0x7fffe000, RZ, 0xc0, !PT ;  /* 0x7fffe0001c037812 */ /* 0x000fe400078ec0ff */
[----:B------:R-:W-:Y:S02]  /*133a0*/  SHF.R.U64 R54, R24, 0x10, R25 ;  /* 0x0000001018367819 */ /* 0x000fe40000001219 */
[----:B------:R-:W-:Y:S02]  /*133b0*/  IADD3 R3, R36, R3, R227 ;  /* 0x0000000324037210 */ /* 0x000fe40007ffe0e3 */
[----:B------:R-:W-:Y:S02]  /*133c0*/  SHF.R.U32.HI R41, RZ, 0x10, R25 ;  /* 0x00000010ff297819 */ /* 0x000fe40000011619 */
[--C-:B------:R-:W-:Y:S01]  /*133d0*/  SHF.R.U64 R49, R34, 0x10, R35.reuse ;  /* 0x0000001022317819 */ /* 0x100fe20000001223 */
[----:B------:R-:W-:Y:S01]  /*133e0*/  IMAD R3, R3, 0x2, R18 ;  /* 0x0000000203037824 */ /* 0x000fe200078e0212 */
[----:B------:R-:W-:-:S02]  /*133f0*/  SHF.R.U32.HI R47, RZ, 0x10, R35 ;  /* 0x00000010ff2f7819 */ /* 0x000fc40000011623 */
[--C-:B------:R-:W-:Y:S02]  /*13400*/  SHF.R.U32.HI R52, RZ, 0x10, R27.reuse ;  /* 0x00000010ff347819 */ /* 0x100fe4000001161b */
[----:B------:R-:W1:Y:S01]  /*13410*/  LDS.128 R36, [R3+0x14400] ;  /* 0x0144000003247984 */ /* 0x000e620000000c00 */
[----:B------:R-:W-:Y:S01]  /*13420*/  SHF.R.U64 R53, R26, 0x10, R27 ;  /* 0x000000101a357819 */ /* 0x000fe2000000121b */
[--C-:B-1----:R-:W-:Y:S02]  /*13430*/  HADD2.F32 R33, -RZ, R37.reuse.H0_H0 ;  /* 0x20000025ff217230 */ /* 0x102fe40000004100 */
[----:B------:R-:W-:Y:S02]  /*13440*/  HADD2.F32 R37, -RZ, R37.H1_H1 ;  /* 0x30000025ff257230 */ /* 0x000fe40000004100 */
[----:B------:R-:W-:Y:S02]  /*13450*/  HADD2.F32 R32, -RZ, R36.H0_H0 ;  /* 0x20000024ff207230 */ /* 0x000fe40000004100 */
[C---:B------:R-:W-:Y:S01]  /*13460*/  FMUL.FTZ R46, R33.reuse, R42 ;  /* 0x0000002a212e7220 */ /* 0x040fe20000410000 */
[----:B------:R-:W-:Y:S01]  /*13470*/  FMUL.FTZ R48, R33, R40 ;  /* 0x0000002821307220 */ /* 0x000fe20000410000 */
[----:B------:R-:W-:Y:S01]  /*13480*/  FMUL.FTZ R50, R37, R44 ;  /* 0x0000002c25327220 */ /* 0x000fe20000410000 */
[----:B------:R-:W-:-:S02]  /*13490*/  HADD2.F32 R34, -RZ, R38.H0_H0 ;  /* 0x20000026ff227230 */ /* 0x000fc40000004100 */
[----:B------:R-:W-:Y:S02]  /*134a0*/  HADD2.F32 R33, -RZ, R91.H0_H0 ;  /* 0x2000005bff217230 */ /* 0x000fe40000004100 */
[--C-:B------:R-:W-:Y:S02]  /*134b0*/  HADD2.F32 R35, -RZ, R39.reuse.H0_H0 ;  /* 0x20000027ff237230 */ /* 0x100fe40000004100 */
[----:B------:R-:W-:Y:S02]  /*134c0*/  HADD2.F32 R39, -RZ, R39.H1_H1 ;  /* 0x30000027ff277230 */ /* 0x000fe40000004100 */
[----:B------:R-:W-:Y:S02]  /*134d0*/  HADD2.F32 R36, -RZ, R36.H1_H1 ;  /* 0x30000024ff247230 */ /* 0x000fe40000004100 */
[----:B------:R-:W-:Y:S01]  /*134e0*/  HADD2.F32 R38, -RZ, R38.H1_H1 ;  /* 0x30000026ff267230 */ /* 0x000fe20000004100 */
[----:B---3--:R-:W1:Y:S02]  /*134f0*/  LDS.128 R28, [R55] ;  /* 0x00000000371c7984 */ /* 0x008e640000000c00 */
[----:B-1----:R-:W-:-:S02]  /*13500*/  HADD2.F32 R25, -RZ, R29.H0_H0 ;  /* 0x2000001dff197230 */ /* 0x002fc40000004100 */
[----:B------:R-:W-:Y:S02]  /*13510*/  HADD2.F32 R24, -RZ, R28.H0_H0 ;  /* 0x2000001cff187230 */ /* 0x000fe40000004100 */
[----:B------:R-:W-:Y:S02]  /*13520*/  HADD2.F32 R29, -RZ, R29.H1_H1 ;  /* 0x3000001dff1d7230 */ /* 0x000fe40000004100 */
[C---:B------:R-:W-:Y:S01]  /*13530*/  FFMA.FTZ R46, R25.reuse, R40, -R46 ;  /* 0x00000028192e7223 */ /* 0x040fe2000001082e */
[----:B------:R-:W-:Y:S02]  /*13540*/  HADD2.F32 R40, -RZ, R41.H0_H0 ;  /* 0x20000029ff287230 */ /* 0x000fe40000004100 */
[----:B------:R-:W-:Y:S01]  /*13550*/  FFMA.FTZ R48, R25, R42, R48 ;  /* 0x0000002a19307223 */ /* 0x000fe20000010030 */
[----:B------:R-:W-:Y:S02]  /*13560*/  HADD2.F32 R25, -RZ, R92.H0_H0 ;  /* 0x2000005cff197230 */ /* 0x000fe40000004100 */
[----:B------:R-:W-:-:S02]  /*13570*/  HADD2.F32 R26, -RZ, R30.H0_H0 ;  /* 0x2000001eff1a7230 */ /* 0x000fc40000004100 */
[-C--:B------:R-:W-:Y:S01]  /*13580*/  FMUL.FTZ R42, R37, R40.reuse ;  /* 0x00000028252a7220 */ /* 0x080fe20000410000 */
[C---:B------:R-:W-:Y:S01]  /*13590*/  FMUL.FTZ R37, R32.reuse, R89 ;  /* 0x0000005920257220 */ /* 0x040fe20000410000 */
[-C--:B------:R-:W-:Y:S01]  /*135a0*/  FMUL.FTZ R32, R32, R25.reuse ;  /* 0x0000001920207220 */ /* 0x080fe20000410000 */
[----:B------:R-:W-:Y:S01]  /*135b0*/  FFMA.FTZ R41, R29, R40, -R50 ;  /* 0x000000281d297223 */ /* 0x000fe20000010832 */
[----:B------:R-:W-:Y:S02]  /*135c0*/  HADD2.F32 R40, -RZ, R91.H1_H1 ;  /* 0x3000005bff287230 */ /* 0x000fe40000004100 */
[C---:B------:R-:W-:Y:S01]  /*135d0*/  FFMA.FTZ R37, R24.reuse, R25, -R37 ;  /* 0x0000001918257223 */ /* 0x040fe20000010825 */
[--C-:B------:R-:W-:Y:S02]  /*135e0*/  HADD2.F32 R25, -RZ, R93.reuse.H0_H0 ;  /* 0x2000005dff197230 */ /* 0x100fe40000004100 */
[----:B------:R-:W-:Y:S01]  /*135f0*/  FFMA.FTZ R89, R24, R89, R32 ;  /* 0x0000005918597223 */ /* 0x000fe20000010020 */
[----:B------:R-:W-:-:S02]  /*13600*/  HADD2.F32 R24, -RZ, R93.H1_H1 ;  /* 0x3000005dff187230 */ /* 0x000fc40000004100 */
[----:B------:R-:W-:Y:S01]  /*13610*/  FFMA.FTZ R43, R29, R44, R42 ;  /* 0x0000002c1d2b7223 */ /* 0x000fe2000001002a */
[----:B------:R-:W-:Y:S02]  /*13620*/  HADD2.F32 R27, -RZ, R31.H0_H0 ;  /* 0x2000001fff1b7230 */ /* 0x000fe40000004100 */
[C---:B------:R-:W-:Y:S01]  /*13630*/  FMUL.FTZ R29, R34.reuse, R33 ;  /* 0x00000021221d7220 */ /* 0x040fe20000410000 */
[----:B------:R-:W-:Y:S01]  /*13640*/  FMUL.FTZ R45, R34, R25 ;  /* 0x00000019222d7220 */ /* 0x000fe20000410000 */
[----:B------:R-:W-:Y:S02]  /*13650*/  HADD2.F32 R34, -RZ, R47.H0_H0 ;  /* 0x2000002fff227230 */ /* 0x000fe40000004100 */
[C---:B------:R-:W-:Y:S01]  /*13660*/  FMUL.FTZ R44, R35.reuse, R40 ;  /* 0x00000028232c7220 */ /* 0x040fe20000410000 */
[----:B------:R-:W-:Y:S02]  /*13670*/  HADD2.F32 R32, -RZ, R52.H0_H0 ;  /* 0x20000034ff207230 */ /* 0x000fe40000004100 */
[----:B------:R-:W-:Y:S01]  /*13680*/  FMUL.FTZ R35, R35, R24 ;  /* 0x0000001823237220 */ /* 0x000fe20000410000 */
[----:B------:R-:W-:-:S02]  /*13690*/  HADD2.F32 R31, -RZ, R31.H1_H1 ;  /* 0x3000001fff1f7230 */ /* 0x000fc40000004100 */
[C---:B------:R-:W-:Y:S01]  /*136a0*/  FFMA.FTZ R42, R26.reuse, R25, -R29 ;  /* 0x000000191a2a7223 */ /* 0x040fe2000001081d */
[----:B------:R-:W-:Y:S01]  /*136b0*/  FFMA.FTZ R45, R26, R33, R45 ;  /* 0x000000211a2d7223 */ /* 0x000fe2000001002d */
[----:B------:R-:W-:Y:S01]  /*136c0*/  FFMA.FTZ R44, R27, R24, -R44 ;  /* 0x000000181b2c7223 */ /* 0x000fe2000001082c */
[----:B------:R-:W-:Y:S01]  /*136d0*/  FMUL.FTZ R26, R39, R34 ;  /* 0x00000022271a7220 */ /* 0x000fe20000410000 */
[----:B------:R-:W-:Y:S01]  /*136e0*/  FFMA.FTZ R40, R27, R40, R35 ;  /* 0x000000281b287223 */ /* 0x000fe20000010023 */
        /* <DEDUP_REMOVED lines=27> */
.L_x_3055:
[----:B------:R-:W-:Y:S05]  /*138a0*/  BSYNC B1 ;  /* 0x0000000000017941 */ /* 0x000fea0003800000 */
.L_x_3054:
[----:B---3--:R-:W-:-:S05]  /*138b0*/  VIADD R3, R212, 0x60 ;  /* 0x00000060d4037836 */ /* 0x008fca0000000000 */
[----:B------:R-:W-:-:S13]  /*138c0*/  ISETP.GE.AND P0, PT, R3, R20, PT ;  /* 0x000000140300720c */ /* 0x000fda0003f06270 */
[----:B------:R-:W-:Y:S05]  /*138d0*/  @P0 BRA `(.L_x_3025) ;  /* 0x0000000c00440947 */ /* 0x000fea0003800000 */
[----:B--2---:R2:W5:Y:S01]  /*138e0*/  LDL R49, [R1+0x68] ;  /* 0x0000680001317983 */ /* 0x0045620000100800 */
[----:B-1----:R-:W1:Y:S01]  /*138f0*/  LDC R47, c[0x0][0x3f4] ;  /* 0x0000fd00ff2f7b82 */ /* 0x002e620000000800 */
        /* <DEDUP_REMOVED lines=8> */
[-C--:B-1----:R-:W-:Y:S02]  /*13980*/  ISETP.GE.AND P0, PT, R16, R47.reuse, PT ;  /* 0x0000002f1000720c */ /* 0x082fe40003f06270 */
[----:B------:R-:W-:-:S11]  /*13990*/  ISETP.GE.AND P1, PT, R213, R47, PT ;  /* 0x0000002fd500720c */ /* 0x000fd60003f26270 */
[----:B--2---:R-:W-:Y:S05]  /*139a0*/  @P0 BRA `(.L_x_3059) ;  /* 0x00000004008c0947 */ /* 0x004fea0003800000 */
[----:B------:R-:W2:Y:S01]  /*139b0*/  LDL R3, [R1+0x64] ;  /* 0x0000640001037983 */ /* 0x000ea20000100800 */
[----:B------:R-:W-:Y:S01]  /*139c0*/  LOP3.LUT R25, R51, 0x38, R16, 0xf8, !PT ;  /* 0x0000003833197812 */ /* 0x000fe200078ef810 */
[----:B------:R-:W-:Y:S01]  /*139d0*/  HADD2.F32 R32, -RZ, R94.H1_H1 ;  /* 0x3000005eff207230 */ /* 0x000fe20000004100 */
[--C-:B------:R-:W-:Y:S02]  /*139e0*/  SHF.R.U64 R46, R12, 0x10, R13.reuse ;  /* 0x000000100c2e7819 */ /* 0x100fe4000000120d */
[----:B-----5:R-:W-:Y:S02]  /*139f0*/  LOP3.LUT R25, R49, R25, R50, 0xf6, !PT ;  /* 0x0000001931197212 */ /* 0x020fe400078ef632 */
[----:B------:R-:W-:Y:S02]  /*13a00*/  SHF.R.U32.HI R33, RZ, 0x10, R13 ;  /* 0x00000010ff217819 */ /* 0x000fe4000001160d */
[--C-:B------:R-:W-:Y:S02]  /*13a10*/  SHF.R.U64 R43, R4, 0x10, R5.reuse ;  /* 0x00000010042b7819 */ /* 0x100fe40000001205 */
[----:B------:R-:W-:-:S02]  /*13a20*/  SHF.R.U32.HI R34, RZ, 0x10, R5 ;  /* 0x00000010ff227819 */ /* 0x000fc40000011605 */
[--C-:B------:R-:W-:Y:S02]  /*13a30*/  SHF.R.U64 R45, R14, 0x10, R15.reuse ;  /* 0x000000100e2d7819 */ /* 0x100fe4000000120f */
[----:B------:R-:W-:Y:S01]  /*13a40*/  SHF.R.U32.HI R44, RZ, 0x10, R15 ;  /* 0x00000010ff2c7819 */ /* 0x000fe2000001160f */
[----:B------:R-:W-:Y:S01]  /*13a50*/  HADD2.F32 R34, -RZ, R34.H0_H0 ;  /* 0x20000022ff227230 */ /* 0x000fe20000004100 */
        /* <DEDUP_REMOVED lines=13> */
[----:B------:R-:W-:Y:S01]  /*13b30*/  IADD3 R3, R3, R20, R49 ;  /* 0x0000001403037210 */ /* 0x000fe20007ffe031 */
[----:B------:R-:W-:-:S04]  /*13b40*/  HADD2.F32 R20, -RZ, R96.H1_H1 ;  /* 0x30000060ff147230 */ /* 0x000fc80000004100 */
        /* <DEDUP_REMOVED lines=73> */
.L_x_3059:
[----:B------:R-:W-:Y:S05]  /*13fe0*/  BSYNC B1 ;  /* 0x0000000000017941 */ /* 0x000fea0003800000 */
.L_x_3058:
[----:B------:R-:W-:Y:S05]  /*13ff0*/  @P1 BRA `(.L_x_3025) ;  /* 0x00000004007c1947 */ /* 0x000fea0003800000 */
[----:B------:R-:W2:Y:S01]  /*14000*/  LDL R38, [R1+0x70] ;  /* 0x0000700001267983 */ /* 0x000ea20000100800 */
[----:B------:R-:W-:Y:S01]  /*14010*/  LEA.HI R0, R47, R0, RZ, 0x1d ;  /* 0x000000002f007211 */ /* 0x000fe200078fe8ff */
[----:B------:R-:W-:Y:S01]  /*14020*/  HADD2.F32 R27, -RZ, R86.H1_H1 ;  /* 0x30000056ff1b7230 */ /* 0x000fe20000004100 */
[----:B------:R-:W-:Y:S01]  /*14030*/  SHF.R.U32.HI R26, RZ, 0x10, R9 ;  /* 0x00000010ff1a7819 */ /* 0x000fe20000011609 */
[--C-:B------:R-:W-:Y:S01]  /*14040*/  HADD2.F32 R29, -RZ, R21.reuse.H1_H1 ;  /* 0x30000015ff1d7230 */ /* 0x100fe20000004100 */
[----:B-1----:R-:W-:Y:S01]  /*14050*/  SHF.R.S32.HI R5, RZ, 0x1f, R0 ;  /* 0x0000001fff057819 */ /* 0x002fe20000011400 */
[----:B------:R-:W-:Y:S01]  /*14060*/  HADD2.F32 R21, -RZ, R21.H0_H0 ;  /* 0x20000015ff157230 */ /* 0x000fe20000004100 */
[----:B------:R-:W-:Y:S01]  /*14070*/  SHF.L.U32 R3, R0, 0x3, RZ ;  /* 0x0000000300037819 */ /* 0x000fe200000006ff */
[----:B------:R-:W-:Y:S01]  /*14080*/  HADD2.F32 R26, -RZ, R26.H0_H0 ;  /* 0x2000001aff1a7230 */ /* 0x000fe20000004100 */
[----:B------:R-:W-:Y:S01]  /*14090*/  LEA.HI R5, R5, R0, RZ, 0x3 ;  /* 0x0000000005057211 */ /* 0x000fe200078f18ff */
[----:B------:R-:W-:Y:S01]  /*140a0*/  HADD2.F32 R86, -RZ, R86.H0_H0 ;  /* 0x20000056ff567230 */ /* 0x000fe20000004100 */
[----:B------:R-:W-:-:S02]  /*140b0*/  LOP3.LUT R0, R51, 0x38, R3, 0xf8, !PT ;  /* 0x0000003833007812 */ /* 0x000fc400078ef803 */
[--C-:B------:R-:W-:Y:S01]  /*140c0*/  SHF.R.U64 R37, R72, 0x10, R73.reuse ;  /* 0x0000001048257819 */ /* 0x100fe20000001249 */
[----:B------:R-:W-:Y:S01]  /*140d0*/  IMAD.SHL.U32 R5, R5, 0x400, RZ ;  /* 0x0000040005057824 */ /* 0x000fe200078e00ff */
[----:B------:R-:W-:Y:S02]  /*140e0*/  LOP3.LUT R0, R0, R50, RZ, 0x3c, !PT ;  /* 0x0000003200007212 */ /* 0x000fe400078e3cff */
[----:B------:R-:W-:Y:S02]  /*140f0*/  SHF.R.U32.HI R72, RZ, 0x10, R73 ;  /* 0x00000010ff487819 */ /* 0x000fe40000011649 */
[----:B------:R-:W-:Y:S02]  /*14100*/  LOP3.LUT R3, R5, 0x7fffe000, RZ, 0xc0, !PT ;  /* 0x7fffe00005037812 */ /* 0x000fe400078ec0ff */
[----:B------:R-:W-:Y:S02]  /*14110*/  SHF.R.U64 R35, R8, 0x10, R9 ;  /* 0x0000001008237819 */ /* 0x000fe40000001209 */
[----:B-----5:R-:W-:-:S02]  /*14120*/  IADD3 R3, R0, R3, R49 ;  /* 0x0000000300037210 */ /* 0x020fc40007ffe031 */
[--C-:B------:R-:W-:Y:S02]  /*14130*/  SHF.R.U64 R34, R10, 0x10, R11.reuse ;  /* 0x000000100a227819 */ /* 0x100fe4000000120b */
[----:B------:R-:W-:Y:S01]  /*14140*/  SHF.R.U32.HI R32, RZ, 0x10, R11 ;  /* 0x00000010ff207819 */ /* 0x000fe2000001160b */
[----:B------:R-:W-:Y:S01]  /*14150*/  IMAD R3, R3, 0x2, R18 ;  /* 0x0000000203037824 */ /* 0x000fe200078e0212 */
[--C-:B------:R-:W-:Y:S02]  /*14160*/  SHF.R.U64 R36, R74, 0x10, R75.reuse ;  /* 0x000000104a247819 */ /* 0x100fe4000000124b */
[----:B------:R-:W-:Y:S02]  /*14170*/  SHF.R.U32.HI R74, RZ, 0x10, R75 ;  /* 0x00000010ff4a7819 */ /* 0x000fe4000001164b */
[----:B------:R-:W1:Y:S02]  /*14180*/  LDS.128 R12, [R3+0x14400] ;  /* 0x01440000030c7984 */ /* 0x000e640000000c00 */
[----:B-1----:R-:W-:-:S02]  /*14190*/  HADD2.F32 R20, -RZ, R13.H0_H0 ;  /* 0x2000000dff147230 */ /* 0x002fc40000004100 */
[----:B------:R-:W-:Y:S02]  /*141a0*/  HADD2.F32 R13, -RZ, R13.H1_H1 ;  /* 0x3000000dff0d7230 */ /* 0x000fe40000004100 */
[----:B------:R-:W-:Y:S02]  /*141b0*/  HADD2.F32 R11, -RZ, R12.H0_H0 ;  /* 0x2000000cff0b7230 */ /* 0x000fe40000004100 */
[C---:B------:R-:W-:Y:S01]  /*141c0*/  FMUL.FTZ R31, R20.reuse, R29 ;  /* 0x0000001d141f7220 */ /* 0x040fe20000410000 */
[----:B------:R-:W-:Y:S01]  /*141d0*/  FMUL.FTZ R33, R20, R27 ;  /* 0x0000001b14217220 */ /* 0x000fe20000410000 */
[----:B------:R-:W-:Y:S02]  /*141e0*/  HADD2.F32 R20, -RZ, R72.H0_H0 ;  /* 0x20000048ff147230 */ /* 0x000fe40000004100 */
[----:B------:R-:W-:Y:S01]  /*141f0*/  FMUL.FTZ R28, R13, R26 ;  /* 0x0000001a0d1c7220 */ /* 0x000fe20000410000 */
[----:B------:R-:W-:Y:S02]  /*14200*/  HADD2.F32 R24, -RZ, R14.H0_H0 ;  /* 0x2000000eff187230 */ /* 0x000fe40000004100 */
[----:B------:R-:W-:-:S02]  /*14210*/  HADD2.F32 R25, -RZ, R15.H0_H0 ;  /* 0x2000000fff197230 */ /* 0x000fc40000004100 */
[----:B------:R-:W-:Y:S01]  /*14220*/  FMUL.FTZ R30, R13, R20 ;  /* 0x000000140d1e7220 */ /* 0x000fe20000410000 */
[----:B------:R-:W-:Y:S01]  /*14230*/  FMUL.FTZ R13, R11, R21 ;  /* 0x000000150b0d7220 */ /* 0x000fe20000410000 */
[----:B------:R-:W-:Y:S02]  /*14240*/  HADD2.F32 R15, -RZ, R15.H1_H1 ;  /* 0x3000000fff0f7230 */ /* 0x000fe40000004100 */
[----:B------:R-:W-:Y:S02]  /*14250*/  HADD2.F32 R12, -RZ, R12.H1_H1 ;  /* 0x3000000cff0c7230 */ /* 0x000fe40000004100 */
[----:B------:R-:W-:Y:S01]  /*14260*/  HADD2.F32 R14, -RZ, R14.H1_H1 ;  /* 0x3000000eff0e7230 */ /* 0x000fe20000004100 */
[----:B--2---:R-:W1:Y:S02]  /*14270*/  LDS.128 R4, [R38] ;  /* 0x0000000026047984 */ /* 0x004e640000000c00 */
[--C-:B-1----:R-:W-:Y:S02]  /*14280*/  HADD2.F32 R8, -RZ, R5.reuse.H0_H0 ;  /* 0x20000005ff087230 */ /* 0x102fe40000004100 */
[----:B------:R-:W-:-:S02]  /*14290*/  HADD2.F32 R5, -RZ, R5.H1_H1 ;  /* 0x30000005ff057230 */ /* 0x000fc40000004100 */
[----:B------:R-:W-:Y:S02]  /*142a0*/  HADD2.F32 R0, -RZ, R4.H0_H0 ;  /* 0x20000004ff007230 */ /* 0x000fe40000004100 */
[C---:B------:R-:W-:Y:S01]  /*142b0*/  FFMA.FTZ R31, R8.reuse, R27, -R31 ;  /* 0x0000001b081f7223 */ /* 0x040fe2000001081f */
[----:B------:R-:W-:Y:S01]  /*142c0*/  FFMA.FTZ R33, R8, R29, R33 ;  /* 0x0000001d08217223 */ /* 0x000fe20000010021 */
[----:B------:R-:W-:Y:S01]  /*142d0*/  FFMA.FTZ R28, R5, R20, -R28 ;  /* 0x00000014051c7223 */ /* 0x000fe2000001081c */
[----:B------:R-:W-:Y:S02]  /*142e0*/  HADD2.F32 R8, -RZ, R85.H0_H0 ;  /* 0x20000055ff087230 */ /* 0x000fe40000004100 */
[----:B------:R-:W-:Y:S01]  /*142f0*/  FMUL.FTZ R20, R11, R86 ;  /* 0x000000560b147220 */ /* 0x000fe20000410000 */
[----:B------:R-:W-:Y:S01]  /*14300*/  FFMA.FTZ R30, R5, R26, R30 ;  /* 0x0000001a051e7223 */ /* 0x000fe2000001001e */
[----:B------:R-:W-:Y:S02]  /*14310*/  HADD2.F32 R5, -RZ, R87.H0_H0 ;  /* 0x20000057ff057230 */ /* 0x000fe40000004100 */
[----:B------:R-:W-:Y:S01]  /*14320*/  FFMA.FTZ R86, R0, R86, -R13 ;  /* 0x0000005600567223 */ /* 0x000fe2000001080d */
[----:B------:R-:W-:-:S02]  /*14330*/  HADD2.F32 R9, -RZ, R6.H0_H0 ;  /* 0x20000006ff097230 */ /* 0x000fc40000004100 */
[----:B------:R-:W-:Y:S01]  /*14340*/  FFMA.FTZ R21, R0, R21, R20 ;  /* 0x0000001500157223 */ /* 0x000fe20000010014 */
[CC--:B------:R-:W-:Y:S01]  /*14350*/  FMUL.FTZ R0, R24.reuse, R8.reuse ;  /* 0x0000000818007220 */ /* 0x0c0fe20000410000 */
[----:B------:R-:W-:Y:S02]  /*14360*/  HADD2.F32 R87, -RZ, R87.H1_H1 ;  /* 0x30000057ff577230 */ /* 0x000fe40000004100 */
[-C--:B------:R-:W-:Y:S01]  /*14370*/  FMUL.FTZ R26, R24, R5.reuse ;  /* 0x00000005181a7220 */ /* 0x080fe20000410000 */
[----:B------:R-:W-:Y:S02]  /*14380*/  HADD2.F32 R85, -RZ, R85.H1_H1 ;  /* 0x30000055ff557230 */ /* 0x000fe40000004100 */
[C---:B------:R-:W-:Y:S01]  /*14390*/  FFMA.FTZ R24, R9.reuse, R5, -R0 ;  /* 0x0000000509187223 */ /* 0x040fe20000010800 */
[----:B------:R-:W-:Y:S02]  /*143a0*/  HADD2.F32 R10, -RZ, R7.H0_H0 ;  /* 0x20000007ff0a7230 */ /* 0x000fe40000004100 */
[----:B------:R-:W-:Y:S01]  /*143b0*/  FFMA.FTZ R26, R9, R8, R26 ;  /* 0x00000008091a7223 */ /* 0x000fe2000001001a */
[----:B------:R-:W-:-:S02]  /*143c0*/  HADD2.F32 R20, -RZ, R32.H0_H0 ;  /* 0x20000020ff147230 */ /* 0x000fc40000004100 */
[C---:B------:R-:W-:Y:S01]  /*143d0*/  FMUL.FTZ R5, R25.reuse, R85 ;  /* 0x0000005519057220 */ /* 0x040fe20000410000 */
[----:B------:R-:W-:Y:S02]  /*143e0*/  HADD2.F32 R0, -RZ, R74.H0_H0 ;  /* 0x2000004aff007230 */ /* 0x000fe40000004100 */
[-C--:B------:R-:W-:Y:S01]  /*143f0*/  FMUL.FTZ R32, R25, R87.reuse ;  /* 0x0000005719207220 */ /* 0x080fe20000410000 */
[----:B------:R-:W-:Y:S02]  /*14400*/  HADD2.F32 R7, -RZ, R7.H1_H1 ;  /* 0x30000007ff077230 */ /* 0x000fe40000004100 */
[C---:B------:R-:W-:Y:S01]  /*14410*/  FFMA.FTZ R87, R10.reuse, R87, -R5 ;  /* 0x000000570a577223 */ /* 0x040fe20000010805 */
[C---:B------:R-:W-:Y:S01]  /*14420*/  FMUL.FTZ R8, R15.reuse, R20 ;  /* 0x000000140f087220 */ /* 0x040fe20000410000 */
        /* <DEDUP_REMOVED lines=28> */
.L_x_3025:
[----:B------:R-:W-:Y:S05]  /*145f0*/  BSYNC B0 ;  /* 0x0000000000007941 */ /* 0x000fea0003800000 */
.L_x_2985:
        /* <DEDUP_REMOVED lines=8> */
.L_x_2983:
[----:B------:R-:W2:Y:S02]  /*14680*/  LDL R0, [R1+0x58] ;  /* 0x0000580001007983 */ /* 0x000ea40000100800 */
[----:B--2---:R-:W-:-:S13]  /*14690*/  R2UR UR4, R0 ;  /* 0x00000000000472ca */ /* 0x004fda00000e0000 */
[----:B------:R-:W-:-:S05]  /*146a0*/  IMAD.U32 R0, RZ, RZ, UR4 ;  /* 0x00000004ff007e24 */ /* 0x000fca000f8e00ff */
[----:B------:R-:W-:-:S13]  /*146b0*/  ISETP.NE.AND P0, PT, R0, 0x3, PT ;  /* 0x000000030000780c */ /* 0x000fda0003f05270 */
[----:B------:R-:W-:Y:S05]  /*146c0*/  @!P0 BRA `(.L_x_3060) ;  /* 0x0000000000048947 */ /* 0x000fea0003800000 */
[----:B------:R-:W-:Y:S01]  /*146d0*/  BPT.TRAP 0x1 ;  /* 0x000000040000795c */ /* 0x000fe20000300000 */
.L_x_3060:
[----:B------:R-:W-:Y:S01]  /*146e0*/  IMAD R0, R217, 0x8, R18 ;  /* 0x00000008d9007824 */ /* 0x000fe200078e0212 */
[----:B01-34-:R-:W-:-:S04]  /*146f0*/  SHF.L.U32 R3, R218, 0x1f, RZ ;  /* 0x0000001fda037819 */ /* 0x01bfc800000006ff */
[----:B------:R0:W1:Y:S01]  /*14700*/  SYNCS.PHASECHK.TRANS64.TRYWAIT P2, [R0+URZ+0x38830], R3 ;  /* 0x03883003000075a7 */ /* 0x000062000804017f */
[----:B------:R-:W-:Y:S05]  /*14710*/  @!P0 BRA `(.L_x_3061) ;  /* 0x0000000000048947 */ /* 0x000fea0003800000 */
[----:B------:R-:W-:Y:S01]  /*14720*/  BPT.TRAP 0x1 ;  /* 0x000000040000795c */ /* 0x000fe20000300000 */
.L_x_3061:
[----:B------:R-:W2:Y:S02]  /*14730*/  S2R R4, SR_TID.X ;  /* 0x0000000000047919 */ /* 0x000ea40000002100 */
[----:B--2---:R-:W-:-:S04]  /*14740*/  LOP3.LUT R4, R4, 0x7f, RZ, 0xc0, !PT ;  /* 0x0000007f04047812 */ /* 0x004fc800078ec0ff */
[----:B------:R-:W-:Y:S01]  /*14750*/  ISETP.NE.AND P1, PT, R4, RZ, PT ;  /* 0x000000ff0400720c */ /* 0x000fe20003f25270 */
[----:B-1----:R-:W-:-:S12]  /*14760*/  @P2 BRA `(.L_x_3062) ;  /* 0x0000000000082947 */ /* 0x002fd80003800000 */
[----:B------:R-:W1:Y:S02]  /*14770*/  SYNCS.PHASECHK.TRANS64.TRYWAIT P2, [R0+URZ+0x38830], R3 ;  /* 0x03883003000075a7 */ /* 0x000e64000804017f */
[----:B-1----:R-:W-:Y:S05]  /*14780*/  @!P2 BRA `(.L_x_3063) ;  /* 0x000001c000d4a947 */ /* 0x002fea0003800000 */
.L_x_3062:
[----:B------:R-:W-:Y:S05]  /*14790*/  WARPSYNC.ALL ;  /* 0x0000000000007948 */ /* 0x000fea0003800000 */
[----:B01----:R-:W-:Y:S01]  /*147a0*/  IADD3 R3, R18, 0x24400, RZ ;  /* 0x0002440012037810 */ /* 0x003fe20007ffe0ff */
[----:B------:R-:W-:Y:S01]  /*147b0*/  WARPGROUP.ARRIVE ;  /* 0x00000000000079c5 */ /* 0x000fe20000000000 */
[----:B------:R-:W-:Y:S01]  /*147c0*/  R2UR UR12, R2 ;  /* 0x00000000020c72ca */ /* 0x000fe200000e0000 */
[----:B------:R-:W-:Y:S01]  /*147d0*/  UMOV UR9, 0x40000040 ;  /* 0x4000004000097882 */ /* 0x000fe20000000000 */
[----:B------:R-:W-:Y:S01]  /*147e0*/  SHF.R.U32.HI R3, RZ, 0x4, R3 ;  /* 0x00000004ff037819 */ /* 0x000fe20000011603 */
[----:B------:R-:W-:Y:S01]  /*147f0*/  IMAD.MOV.U32 R5, RZ, RZ, 0x40000040 ;  /* 0x40000040ff057424 */ /* 0x000fe200078e00ff */
[----:B------:R-:W-:Y:S01]  /*14800*/  UMOV UR5, UR9 ;  /* 0x0000000900057c82 */ /* 0x000fe20008000000 */
[----:B------:R-:W-:Y:S01]  /*14810*/  IMAD.MOV.U32 R7, RZ, RZ, 0x40000040 ;  /* 0x40000040ff077424 */ /* 0x000fe200078e00ff */
[----:B------:R-:W-:Y:S01]  /*14820*/  LOP3.LUT R3, R3, 0x3fff, RZ, 0xc0, !PT ;  /* 0x00003fff03037812 */ /* 0x000fe200078ec0ff */
[----:B------:R-:W-:Y:S01]  /*14830*/  UMOV UR17, 0x40000040 ;  /* 0x4000004000117882 */ /* 0x000fe20000000000 */
[----:B------:R-:W-:Y:S01]  /*14840*/  R2UR UR7, R5 ;  /* 0x00000000050772ca */ /* 0x000fe200000e0000 */
[----:B------:R-:W-:Y:S01]  /*14850*/  IMAD.MOV.U32 R5, RZ, RZ, 0x40000040 ;  /* 0x40000040ff057424 */ /* 0x000fe200078e00ff */
[----:B------:R-:W-:Y:S01]  /*14860*/  LOP3.LUT R222, R3, 0x10000, RZ, 0xfc, !PT ;  /* 0x0001000003de7812 */ /* 0x000fe200078efcff */
[----:B------:R-:W-:Y:S01]  /*14870*/  IMAD.MOV.U32 R3, RZ, RZ, 0x40000040 ;  /* 0x40000040ff037424 */ /* 0x000fe200078e00ff */
[----:B------:R-:W-:Y:S01]  /*14880*/  MOV R11, UR9 ;  /* 0x00000009000b7c02 */ /* 0x000fe20008000f00 */
[----:B------:R-:W-:Y:S01]  /*14890*/  ULOP3.LUT UR12, UR12, 0x10000, URZ, 0xfc, !UPT ;  /* 0x000100000c0c7892 */ /* 0x000fe2000f8efc3f */
[----:B------:R-:W-:Y:S01]  /*148a0*/  IMAD.MOV.U32 R9, RZ, RZ, 0x40000040 ;  /* 0x40000040ff097424 */ /* 0x000fe200078e00ff */
[----:B------:R-:W-:Y:S01]  /*148b0*/  UMOV UR57, 0x40000040 ;  /* 0x4000004000397882 */ /* 0x000fe20000000000 */
[----:B------:R-:W-:Y:S01]  /*148c0*/  IMAD R2, R217, 0xa00, R222 ;  /* 0x00000a00d9027824 */ /* 0x000fe200078e02de */
[----:B------:R-:W-:Y:S01]  /*148d0*/  R2UR UR11, R3 ;  /* 0x00000000030b72ca */ /* 0x000fe200000e0000 */
[----:B------:R-:W-:Y:S01]  /*148e0*/  UIADD3 UR56, UR12, 0x804, URZ ;  /* 0x000008040c387890 */ /* 0x000fe2000fffe03f */
[----:B------:R-:W-:Y:S01]  /*148f0*/  R2UR UR39, R9 ;  /* 0x00000000092772ca */ /* 0x000fe200000e0000 */
[----:B------:R-:W-:Y:S01]  /*14900*/  UMOV UR8, UR12 ;  /* 0x0000000c00087c82 */ /* 0x000fe20008000000 */
[C---:B------:R-:W-:Y:S01]  /*14910*/  R2UR UR10, R2.reuse ;  /* 0x00000000020a72ca */ /* 0x040fe200000e0000 */
[C---:B------:R-:W-:Y:S01]  /*14920*/  VIADD R4, R2.reuse, 0x80 ;  /* 0x0000008002047836 */ /* 0x040fe20000000000 */
[----:B------:R-:W-:Y:S01]  /*14930*/  UMOV UR4, UR8 ;  /* 0x0000000800047c82 */ /* 0x000fe20008000000 */
[----:B------:R-:W-:Y:S01]  /*14940*/  VIADD R6, R2, 0x200 ;  /* 0x0000020002067836 */ /* 0x000fe20000000000 */
[----:B------:R-:W-:Y:S01]  /*14950*/  UIADD3 UR52, UR12, 0x806, URZ ;  /* 0x000008060c347890 */ /* 0x000fe2000fffe03f */
[----:B------:R-:W-:Y:S01]  /*14960*/  IMAD.U32 R10, RZ, RZ, UR8 ;  /* 0x00000008ff0a7e24 */ /* 0x000fe2000f8e00ff */
[----:B------:R-:W-:Y:S01]  /*14970*/  R2UR UR6, R4 ;  /* 0x00000000040672ca */ /* 0x000fe200000e0000 */
[----:B------:R-:W-:Y:S01]  /*14980*/  VIADD R4, R2, 0x100 ;  /* 0x0000010002047836 */ /* 0x000fe20000000000 */
[----:B------:R-:W-:Y:S01]  /*14990*/  UMOV UR53, 0x40000040 ;  /* 0x4000004000357882 */ /* 0x000fe20000000000 */
[----:B------:R-:W-:Y:S01]  /*149a0*/  UIADD3 UR48, UR12, 0xc00, URZ ;  /* 0x00000c000c307890 */ /* 0x000fe2000fffe03f */
[----:B------:R0:W-:Y:S01]  /*149b0*/  STL.64 [R1+0x48], R10 ;  /* 0x0000480a01007387 */ /* 0x0001e20000100a00 */
[----:B------:R-:W-:Y:S01]  /*149c0*/  UMOV UR49, 0x40000040 ;  /* 0x4000004000317882 */ /* 0x000fe20000000000 */
[----:B------:R-:W-:Y:S01]  /*149d0*/  UIADD3 UR44, UR12, 0xc02, URZ ;  /* 0x00000c020c2c7890 */ /* 0x000fe2000fffe03f */
[----:B------:R-:W-:Y:S01]  /*149e0*/  HGMMA.64x16x16.F32 R56, gdesc[UR8], RZ, !UPT, gsb0 ;  /* 0x00200000083879f0 */ /* 0x000fe2000c0008ff */
[----:B------:R-:W-:Y:S01]  /*149f0*/  R2UR UR10, R6 ;  /* 0x00000000060a72ca */ /* 0x000fe200000e0000 */
[C---:B------:R-:W-:Y:S01]  /*14a00*/  VIADD R6, R2.reuse, 0x202 ;  /* 0x0000020202067836 */ /* 0x040fe20000000000 */
[----:B------:R-:W-:Y:S01]  /*14a10*/  R2UR UR11, R7 ;  /* 0x00000000070b72ca */ /* 0x000fe200000e0000 */
[----:B------:R-:W-:Y:S01]  /*14a20*/  IMAD.MOV.U32 R7, RZ, RZ, 0x40000040 ;  /* 0x40000040ff077424 */ /* 0x000fe200078e00ff */
[----:B------:R-:W-:Y:S01]  /*14a30*/  UMOV UR45, 0x40000040 ;  /* 0x40000040002d7882 */ /* 0x000fe20000000000 */
[----:B------:R-:W-:Y:S01]  /*14a40*/  UIADD3 UR40, UR12, 0xc04, URZ ;  /* 0x00000c040c287890 */ /* 0x000fe2000fffe03f */
[----:B------:R-:W-:Y:S01]  /*14a50*/  VIADD R8, R2, 0x786 ;  /* 0x0000078602087836 */ /* 0x000fe20000000000 */
[----:B------:R-:W-:Y:S01]  /*14a60*/  UMOV UR41, 0x40000040 ;  /* 0x4000004000297882 */ /* 0x000fe20000000000 */
[----:B0-----:R-:W-:Y:S01]  /*14a70*/  IMAD.U32 R11, RZ, RZ, UR17 ;  /* 0x00000011ff0b7e24 */ /* 0x001fe2000f8e00ff */
[----:B------:R-:W-:Y:S01]  /*14a80*/  UIADD3 UR36, UR12, 0xc06, URZ ;  /* 0x00000c060c247890 */ /* 0x000fe2000fffe03f */
[----:B------:R-:W0:Y:S01]  /*14a90*/  LDC R3, c[0x0][0x448] ;  /* 0x00011200ff037b82 */ /* 0x000e220000000800 */
[----:B------:R-:W-:Y:S01]  /*14aa0*/  R2UR UR38, R8 ;  /* 0x00000000082672ca */ /* 0x000fe200000e0000 */
[----:B------:R-:W-:Y:S01]  /*14ab0*/  UMOV UR37, 0x40000040 ;  /* 0x4000004000257882 */ /* 0x000fe20000000000 */
[----:B------:R-:W-:Y:S01]  /*14ac0*/  VIADD R8, R2, 0x886 ;  /* 0x0000088602087836 */ /* 0x000fe20000000000 */
[----:B------:R-:W-:Y:S01]  /*14ad0*/  BSSY B0, `(.L_x_3064) ;  /* 0x0000932000007945 */ /* 0x000fe20003800000 */
[----:B------:R-:W-:Y:S01]  /*14ae0*/  IMAD.MOV.U32 R9, RZ, RZ, 0x40000040 ;  /* 0x40000040ff097424 */ /* 0x000fe200078e00ff */
[----:B------:R-:W-:Y:S01]  /*14af0*/  CS2R R150, SRZ ;  /* 0x0000000000967805 */ /* 0x000fe2000001ff00 */
[----:B------:R-:W-:Y:S01]  /*14b00*/  @!P1 VIADD R0, R0, 0x38840 ;  /* 0x0003884000009836 */ /* 0x000fe20000000000 */
[----:B------:R-:W-:-:S02]  /*14b10*/  CS2R R148, SRZ ;  /* 0x0000000000947805 */ /* 0x000fc4000001ff00 */
[----:B------:R-:W-:Y:S02]  /*14b20*/  CS2R R146, SRZ ;  /* 0x0000000000927805 */ /* 0x000fe4000001ff00 */
[----:B-----5:R-:W-:Y:S02]  /*14b30*/  CS2R R144, SRZ ;  /* 0x0000000000907805 */ /* 0x020fe4000001ff00 */
[----:B------:R-:W-:Y:S02]  /*14b40*/  CS2R R142, SRZ ;  /* 0x00000000008e7805 */ /* 0x000fe4000001ff00 */
[----:B------:R-:W-:Y:S02]  /*14b50*/  @!P1 PRMT R0, RZ, 0x654, R0 ;  /* 0x00000654ff009816 */ /* 0x000fe40000000000 */
        /* <DEDUP_REMOVED lines=11> */
[----:B0-----:R-:W-:Y:S01]  /*14c10*/  ISETP.NE.AND P2, PT, R3, 0x1, PT ;  /* 0x000000010300780c */ /* 0x001fe20003f45270 */
[----:B------:R-:W-:Y:S01]  /*14c20*/  IMAD.IADD R3, R235, 0x1, R230 ;  /* 0x00000001eb037824 */ /* 0x000fe200078e02e6 */
        /* <DEDUP_REMOVED lines=14> */
[----:B------:R-:W-:-:S02]  /*14d10*/  WARPGROUP.DEPBAR.LE gsb0, 0x0 ;  /* 0x00008000000079c5 */ /* 0x000fc40000010000 */
[----:B------:R-:W-:-:S06]  /*14d20*/  WARPGROUP.ARRIVE ;  /* 0x00000000000079c5 */ /* 0x000fcc0000000000 */
[----:B------:R-:W-:Y:S01]  /*14d30*/  HGMMA.64x16x16.F32 R48, gdesc[UR4], RZ, !UPT, gsb0 ;  /* 0x00200000043079f0 */ /* 0x000fe2000c0008ff */
[----:B------:R-:W-:Y:S01]  /*14d40*/  R2UR UR6, R4 ;  /* 0x00000000040672ca */ /* 0x000fe200000e0000 */
[----:B------:R-:W-:Y:S01]  /*14d50*/  UMOV UR4, UR8 ;  /* 0x0000000800047c82 */ /* 0x000fe20008000000 */
[----:B------:R-:W-:Y:S01]  /*14d60*/  R2UR UR7, R5 ;  /* 0x00000000050772ca */ /* 0x000fe200000e0000 */
[----:B------:R-:W-:Y:S01]  /*14d70*/  UMOV UR5, UR9 ;  /* 0x0000000900057c82 */ /* 0x000fe20008000000 */
[----:B------:R-:W-:Y:S01]  /*14d80*/  VIADD R4, R2, 0x180 ;  /* 0x0000018002047836 */ /* 0x000fe20000000000 */
[----:B------:R-:W-:Y:S01]  /*14d90*/  MOV R5, 0x40000040 ;  /* 0x4000004000057802 */ /* 0x000fe20000000f00 */
[----:B------:R-:W-:Y:S02]  /*14da0*/  WARPGROUP.DEPBAR.LE gsb0, 0x0 ;  /* 0x00008000000079c5 */ /* 0x000fe40000010000 */
[----:B------:R-:W-:-:S07]  /*14db0*/  WARPGROUP.ARRIVE ;  /* 0x00000000000079c5 */ /* 0x000fce0000000000 */
[----:B------:R-:W-:Y:S01]  /*14dc0*/  HGMMA.64x16x16.F32 R40, gdesc[UR4], RZ, !UPT, gsb0 ;  /* 0x00200000042879f0 */ /* 0x000fe2000c0008ff */
[----:B------:R-:W-:Y:S01]  /*14dd0*/  R2UR UR6, R4 ;  /* 0x00000000040672ca */ /* 0x000fe200000e0000 */
[----:B------:R-:W-:Y:S01]  /*14de0*/  UMOV UR4, UR8 ;  /* 0x0000000800047c82 */ /* 0x000fe20008000000 */
[----:B------:R-:W-:Y:S01]  /*14df0*/  R2UR UR7, R5 ;  /* 0x00000000050772ca */ /* 0x000fe200000e0000 */
[----:B------:R-:W-:Y:S01]  /*14e00*/  UMOV UR5, UR9 ;  /* 0x0000000900057c82 */ /* 0x000fe20008000000 */
[----:B------:R-:W-:Y:S02]  /*14e10*/  VIADD R4, R2, 0x2 ;  /* 0x0000000202047836 */ /* 0x000fe40000000000 */
[----:B------:R-:W-:-:S03]  /*14e20*/  IMAD.MOV.U32 R5, RZ, RZ, 0x40000040 ;  /* 0x40000040ff057424 */ /* 0x000fc600078e00ff */
[----:B------:R-:W-:Y:S01]  /*14e30*/  R2UR UR18, R4 ;  /* 0x00000000041272ca */ /* 0x000fe200000e0000 */
[----:B------:R-:W-:Y:S01]  /*14e40*/  VIADD R4, R2, 0x82 ;  /* 0x0000008202047836 */ /* 0x000fe20000000000 */
[----:B------:R-:W-:Y:S02]  /*14e50*/  R2UR UR19, R5 ;  /* 0x00000000051372ca */ /* 0x000fe400000e0000 */
[----:B------:R-:W-:Y:S01]  /*14e60*/  MOV R5, 0x40000040 ;  /* 0x4000004000057802 */ /* 0x000fe20000000f00 */
        /* <DEDUP_REMOVED lines=26> */
[----:B0-----:R-:W-:Y:S01]  /*15010*/  IMAD.U32 R11, RZ, RZ, UR17 ;  /* 0x00000011ff0b7e24 */ /* 0x001fe2000f8e00ff */
        /* <DEDUP_REMOVED lines=16> */
[----:B------:R-:W-:Y:S01]  /*15120*/  VIADD R4, R2, 0x4 ;  /* 0x0000000402047836 */ /* 0x000fe20000000000 */
[----:B------:R-:W-:-:S04]  /*15130*/  MOV R5, 0x40000040 ;  /* 0x4000004000057802 */ /* 0x000fc80000000f00 */
[----:B------:R-:W-:Y:S01]  /*15140*/  R2UR UR18, R4 ;  /* 0x00000000041272ca */ /* 0x000fe200000e0000 */
[----:B------:R-:W-:Y:S01]  /*15150*/  VIADD R4, R2, 0x84 ;  /* 0x0000008402047836 */ /* 0x000fe20000000000 */
[----:B------:R-:W-:Y:S01]  /*15160*/  R2UR UR19, R5 ;  /* 0x00000000051372ca */ /* 0x000fe200000e0000 */
[----:B------:R-:W-:Y:S01]  /*15170*/  IMAD.MOV.U32 R5, RZ, RZ, 0x40000040 ;  /* 0x40000040ff057424 */ /* 0x000fe200078e00ff */
[----:B------:R-:W-:Y:S02]  /*15180*/  WARPGROUP.DEPBAR.LE gsb0, 0x0 ;  /* 0x00008000000079c5 */ /* 0x000fe40000010000 */
[----:B------:R-:W-:-:S06]  /*15190*/  WARPGROUP.ARRIVE ;  /* 0x00000000000079c5 */ /* 0x000fcc0000000000 */
[----:B------:R-:W-:Y:S01]  /*151a0*/  HGMMA.64x16x16.F32 R32, gdesc[UR4], R32, gsb0 ;  /* 0x00200000042079f0 */ /* 0x000fe20008000820 */
[----:B------:R-:W-:Y:S01]  /*151b0*/  UIADD3 UR4, UR12, 0x4, URZ ;  /* 0x000000040c047890 */ /* 0x000fe2000fffe03f */
[----:B------:R-:W-:Y:S02]  /*151c0*/  R2UR UR6, R4 ;  /* 0x00000000040672ca */ /* 0x000fe400000e0000 */
[----:B------:R-:W-:Y:S01]  /*151d0*/  R2UR UR7, R5 ;  /* 0x00000000050772ca */ /* 0x000fe200000e0000 */
[----:B------:R-:W-:Y:S01]  /*151e0*/  IMAD.MOV.U32 R5, RZ, RZ, 0x40000040 ;  /* 0x40000040ff057424 */ /* 0x000fe200078e00ff */
[----:B------:R-:W-:Y:S02]  /*151f0*/  IADD3 R4, R2, 0x104, RZ ;  /* 0x0000010402047810 */ /* 0x000fe40007ffe0ff */
        /* <DEDUP_REMOVED lines=12> */
[----:B------:R-:W-:Y:S01]  /*152c0*/  IMAD.MOV.U32 R7, RZ, RZ, 0x40000040 ;  /* 0x40000040ff077424 */ /* 0x000fe200078e00ff */
[----:B------:R-:W-:Y:S01]  /*152d0*/  IADD3 R6, R2, 0x206, RZ ;  /* 0x0000020602067810 */ /* 0x000fe20007ffe0ff */
[----:B------:R-:W-:-:S02]  /*152e0*/  WARPGROUP.DEPBAR.LE gsb0, 0x0 ;  /* 0x00008000000079c5 */ /* 0x000fc40000010000 */
[----:B------:R-:W-:-:S06]  /*152f0*/  WARPGROUP.ARRIVE ;  /* 0x00000000000079c5 */ /* 0x000fcc0000000000 */
[----:B------:R-:W-:Y:S01]  /*15300*/  HGMMA.64x16x16.F32 R56, gdesc[UR16], R56, gsb0 ;  /* 0x00200000103879f0 */ /* 0x000fe20008000838 */
[----:B------:R-:W-:Y:S02]  /*15310*/  UMOV UR17, 0x40000040 ;  /* 0x4000004000117882 */ /* 0x000fe40000000000 */
[----:B------:R-:W-:Y:S01]  /*15320*/  UMOV UR15, UR17 ;  /* 0x00000011000f7c82 */ /* 0x000fe20008000000 */
        /* <DEDUP_REMOVED lines=34> */
[----:B------:R-:W-:Y:S01]  /*15550*/  MOV R10, UR16 ;  /* 0x00000010000a7c02 */ /* 0x000fe20008000f00 */
        /* <DEDUP_REMOVED lines=23> */
[----:B------:R-:W-:Y:S01]  /*156d0*/  R2UR UR11, R5 ;  /* 0x00000000050b72ca */ /* 0x000fe200000e0000 */
[----:B------:R-:W-:-:S03]  /*156e0*/  IMAD.MOV.U32 R5, RZ, RZ, 0x40000040 ;  /* 0x40000040ff057424 */ /* 0x000fc600078e00ff */
        /* <DEDUP_REMOVED lines=11> */
[----:B------:R-:W-:Y:S01]  /*157a0*/  VIADD R6, R2, 0x480 ;  /* 0x0000048002067836 */ /* 0x000fe20000000000 */
[----:B------:R-:W-:Y:S01]  /*157b0*/  MOV R7, 0x40000040 ;  /* 0x4000004000077802 */ /* 0x000fe20000000f00 */
        /* <DEDUP_REMOVED lines=205> */
[----:B------:R-:W-:-:S05]  /*16490*/  MOV R10, UR16 ;  /* 0x00000010000a7c02 */ /* 0x000fca0008000f00 */
        /* <DEDUP_REMOVED lines=10> */
[----:B------:R-:W-:Y:S02]  /*16540*/  R2UR UR11, R7 ;  /* 0x00000000070b72ca */ /* 0x000fe400000e0000 */
[----:B------:R-:W-:Y:S01]  /*16550*/  MOV R7, 0x40000040 ;  /* 0x4000004000077802 */ /* 0x000fe20000000f00 */
        /* <DEDUP_REMOVED lines=35> */
[----:B------:R-:W-:Y:S01]  /*16790*/  VIADD R4, R2, 0x602 ;  /* 0x0000060202047836 */ /* 0x000fe20000000000 */
[----:B------:R-:W-:Y:S02]  /*167a0*/  MOV R5, 0x40000040 ;  /* 0x4000004000057802 */ /* 0x000fe40000000f00 */
[----:B------:R-:W-:Y:S02]  /*167b0*/  UMOV UR16, UR4 ;  /* 0x0000000400107c82 */ /* 0x000fe40008000000 */
[----:B------:R-:W-:Y:S01]  /*167c0*/  UMOV UR14, UR16 ;  /* 0x00000010000e7c82 */ /* 0x000fe20008000000 */
[----:B------:R-:W-:Y:S01]  /*167d0*/  IMAD.U32 R10, RZ, RZ, UR16 ;  /* 0x00000010ff0a7e24 */ /* 0x000fe2000f8e00ff */
[----:B------:R-:W-:-:S04]  /*167e0*/  UMOV UR4, UR14 ;  /* 0x0000000e00047c82 */ /* 0x000fc80008000000 */
[----:B------:R-:W-:Y:S01]  /*167f0*/  STL.64 [R1], R10 ;  /* 0x0000000a01007387 */ /* 0x000fe20000100a00 */
[----:B------:R-:W-:Y:S02]  /*16800*/  WARPGROUP.DEPBAR.LE gsb0, 0x0 ;  /* 0x00008000000079c5 */ /* 0x000fe40000010000 */
[----:B------:R-:W-:-:S06]  /*16810*/  WARPGROUP.ARRIVE ;  /* 0x00000000000079c5 */ /* 0x000fcc0000000000 */
[----:B------:R-:W-:Y:S01]  /*16820*/  HGMMA.64x16x16.F32 R24, gdesc[UR8], R24, gsb0 ;  /* 0x00200000081879f0 */ /* 0x000fe20008000818 */
[----:B------:R-:W-:Y:S01]  /*16830*/  UMOV UR8, UR14 ;  /* 0x0000000e00087c82 */ /* 0x000fe20008000000 */
[----:B------:R-:W-:Y:S01]  /*16840*/  UMOV UR9, UR15 ;  /* 0x0000000f00097c82 */ /* 0x000fe20008000000 */
[----:B------:R-:W-:Y:S02]  /*16850*/  WARPGROUP.DEPBAR.LE gsb0, 0x0 ;  /* 0x00008000000079c5 */ /* 0x000fe40000010000 */
[----:B------:R-:W-:-:S06]  /*16860*/  WARPGROUP.ARRIVE ;  /* 0x00000000000079c5 */ /* 0x000fcc0000000000 */
[----:B------:R-:W-:Y:S03]  /*16870*/  HGMMA.64x16x16.F32 R56, gdesc[UR16], R56, gsb0 ;  /* 0x00200000103879f0 */ /* 0x000fe60008000838 */
        /* <DEDUP_REMOVED lines=226> */
[----:B------:R-:W0:Y:S08]  /*176a0*/  @P2 LDC R4, c[0x0][0x44c] ;  /* 0x00011300ff042b82 */ /* 0x000e300000000800 */
[----:B------:R-:W1:Y:S01]  /*176b0*/  @P2 LDC R5, c[0x0][0x450] ;  /* 0x00011400ff052b82 */ /* 0x000e620000000800 */
[----:B0-----:R-:W-:Y:S01]  /*176c0*/  @P2 IMAD.HI.U32 R4, R3, R4, RZ ;  /* 0x0000000403042227 */ /* 0x001fe200078e00ff */
[----:B------:R-:W-:-:S02]  /*176d0*/  WARPGROUP.DEPBAR.LE gsb0, 0x0 ;  /* 0x00008000000079c5 */ /* 0x000fc40000010000 */
        /* <DEDUP_REMOVED lines=18> */
[----:B------:R-:W-:Y:S01]  /*17800*/  MOV R6, R3 ;  /* 0x0000000300067202 */ /* 0x000fe20000000f00 */
[----:B------:R-:W-:Y:S01]  /*17810*/  IMAD.MOV.U32 R7, RZ, RZ, -0x50 ;  /* 0xffffffb0ff077424 */ /* 0x000fe200078e00ff */
[----:B-1----:R-:W-:Y:S01]  /*17820*/  @P2 SHF.R.U32.HI R6, RZ, R5, R4 ;  /* 0x00000005ff062219 */ /* 0x002fe20000011604 */
[----:B------:R-:W-:Y:S01]  /*17830*/  VIADD R4, R2, 0x906 ;  /* 0x0000090602047836 */ /* 0x000fe20000000000 */
[----:B------:R-:W-:Y:S01]  /*17840*/  MOV R5, 0x40000040 ;  /* 0x4000004000057802 */ /* 0x000fe20000000f00 */
[----:B------:R-:W-:-:S02]  /*17850*/  IMAD R3, R84, -0x50, R232 ;  /* 0xffffffb054037824 */ /* 0x000fc400078e02e8 */
[----:B------:R-:W-:Y:S02]  /*17860*/  IMAD R7, R84, R7, 0x51 ;  /* 0x0000005154077424 */ /* 0x000fe400078e0207 */
[----:B------:R-:W-:Y:S02]  /*17870*/  VIADD R3, R3, 0x50 ;  /* 0x0000005003037836 */ /* 0x000fe40000000000 */
[----:B------:R-:W-:Y:S02]  /*17880*/  IMAD R7, R234, -0x2, R7 ;  /* 0xfffffffeea077824 */ /* 0x000fe400078e0207 */
[----:B------:R-:W-:-:S03]  /*17890*/  VIADD R2, R2, 0x986 ;  /* 0x0000098602027836 */ /* 0x000fc60000000000 */
[----:B------:R-:W-:Y:S01]  /*178a0*/  IADD3 R7, -R231, R7, R232 ;  /* 0x00000007e7077210 */ /* 0x000fe20007ffe1e8 */
[----:B------:R-:W-:Y:S02]  /*178b0*/  WARPGROUP.DEPBAR.LE gsb0, 0x0 ;  /* 0x00008000000079c5 */ /* 0x000fe40000010000 */
[----:B------:R-:W-:-:S06]  /*178c0*/  WARPGROUP.ARRIVE ;  /* 0x00000000000079c5 */ /* 0x000fcc0000000000 */
[----:B------:R-:W-:Y:S01]  /*178d0*/  HGMMA.64x16x16.F32 R56, gdesc[UR36], R56, gsb0 ;  /* 0x00200000243879f0 */ /* 0x000fe20008000838 */
[----:B------:R-:W-:Y:S01]  /*178e0*/  ULDC UR38, c[0x0][0x988] ;  /* 0x0002620000267ab9 */ /* 0x000fe20000000800 */
[----:B------:R-:W-:Y:S01]  /*178f0*/  ULDC UR39, c[0x0][0x988] ;  /* 0x0002620000277ab9 */ /* 0x000fe20000000800 */
[----:B------:R-:W-:Y:S02]  /*17900*/  WARPGROUP.DEPBAR.LE gsb0, 0x0 ;  /* 0x00008000000079c5 */ /* 0x000fe40000010000 */
[----:B------:R-:W-:-:S06]  /*17910*/  WARPGROUP.ARRIVE ;  /* 0x00000000000079c5 */ /* 0x000fcc0000000000 */
[----:B------:R-:W-:Y:S01]  /*17920*/  HGMMA.64x16x16.F32 R48, gdesc[UR4], R48, gsb0 ;  /* 0x00200000043079f0 */ /* 0x000fe20008000830 */
[----:B------:R-:W-:Y:S01]  /*17930*/  R2UR UR6, R8 ;  /* 0x00000000080672ca */ /* 0x000fe200000e0000 */
[----:B------:R-:W-:Y:S01]  /*17940*/  UMOV UR4, UR36 ;  /* 0x0000002400047c82 */ /* 0x000fe20008000000 */
[----:B------:R-:W-:Y:S01]  /*17950*/  R2UR UR7, R9 ;  /* 0x00000000090772ca */ /* 0x000fe200000e0000 */
[----:B------:R-:W-:Y:S01]  /*17960*/  UMOV UR5, UR37 ;  /* 0x0000002500057c82 */ /* 0x000fe20008000000 */
[----:B------:R-:W0:Y:S04]  /*17970*/  SHFL.IDX PT, R8, R6, 0x1, 0x1c1f ;  /* 0x003c1f0006087f89 */ /* 0x000e2800000e0000 */
[----:B------:R-:W1:Y:S01]  /*17980*/  SHFL.IDX PT, R6, R6, RZ, 0x1c1f ;  /* 0x001c1fff06067589 */ /* 0x000e6200000e0000 */
[----:B------:R-:W-:-:S02]  /*17990*/  WARPGROUP.DEPBAR.LE gsb0, 0x0 ;  /* 0x00008000000079c5 */ /* 0x000fc40000010000 */
[----:B------:R-:W-:-:S06]  /*179a0*/  WARPGROUP.ARRIVE ;  /* 0x00000000000079c5 */ /* 0x000fcc0000000000 */
[----:B------:R-:W-:Y:S01]  /*179b0*/  HGMMA.64x16x16.F32 R40, gdesc[UR4], R40, gsb0 ;  /* 0x00200000042879f0 */ /* 0x000fe20008000828 */
[----:B------:R-:W-:Y:S01]  /*179c0*/  R2UR UR6, R4 ;  /* 0x00000000040672ca */ /* 0x000fe200000e0000 */
[----:B------:R-:W-:Y:S01]  /*179d0*/  UMOV UR4, UR36 ;  /* 0x0000002400047c82 */ /* 0x000fe20008000000 */
[----:B------:R-:W-:Y:S01]  /*179e0*/  R2UR UR7, R5 ;  /* 0x00000000050772ca */ /* 0x000fe200000e0000 */
[----:B------:R-:W-:Y:S01]  /*179f0*/  UMOV UR5, UR37 ;  /* 0x0000002500057c82 */ /* 0x000fe20008000000 */
[----:B------:R-:W-:Y:S02]  /*17a00*/  IMAD R4, R234, -0x2, R3 ;  /* 0xfffffffeea047824 */ /* 0x000fe400078e0203 */
[----:B------:R-:W-:-:S03]  /*17a10*/  IMAD.MOV.U32 R3, RZ, RZ, 0x40000040 ;  /* 0x40000040ff037424 */ /* 0x000fc600078e00ff */
[-CC-:B0-----:R-:W-:Y:S02]  /*17a20*/  VIADDMNMX R8, R8, R7.reuse, R4.reuse, PT ;  /* 0x0000000708087246 */ /* 0x181fe40003800104 */
[----:B-1----:R-:W-:Y:S02]  /*17a30*/  VIADDMNMX R7, R6, R7, R4, PT ;  /* 0x0000000706077246 */ /* 0x002fe40003800104 */
[C---:B------:R-:W-:Y:S02]  /*17a40*/  ISETP.GT.AND P3, PT, R8.reuse, RZ, PT ;  /* 0x000000ff0800720c */ /* 0x040fe40003f64270 */
[C---:B------:R-:W-:Y:S02]  /*17a50*/  ISETP.GT.AND P4, PT, R8.reuse, 0x1, PT ;  /* 0x000000010800780c */ /* 0x040fe40003f84270 */
[----:B------:R-:W-:Y:S02]  /*17a60*/  ISETP.GT.AND P5, PT, R8, 0x8, PT ;  /* 0x000000080800780c */ /* 0x000fe40003fa4270 */
[----:B------:R-:W-:-:S02]  /*17a70*/  FSEL R58, R58, -INF , P3 ;  /* 0xff8000003a3a7808 */ /* 0x000fc40001800000 */
[----:B------:R-:W-:Y:S02]  /*17a80*/  FSEL R59, R59, -INF , P4 ;  /* 0xff8000003b3b7808 */ /* 0x000fe40002000000 */
[----:B------:R-:W-:Y:S02]  /*17a90*/  ISETP.GT.AND P3, PT, R8, 0x9, PT ;  /* 0x000000090800780c */ /* 0x000fe40003f64270 */
[----:B------:R-:W-:Y:S02]  /*17aa0*/  FSEL R62, R62, -INF , P5 ;  /* 0xff8000003e3e7808 */ /* 0x000fe40002800000 */
[C---:B------:R-:W-:Y:S02]  /*17ab0*/  ISETP.GT.AND P4, PT, R8.reuse, 0x10, PT ;  /* 0x000000100800780c */ /* 0x040fe40003f84270 */
[----:B------:R-:W-:Y:S02]  /*17ac0*/  FSEL R64, R63, -INF , P3 ;  /* 0xff8000003f407808 */ /* 0x000fe40001800000 */
[----:B------:R-:W-:-:S02]  /*17ad0*/  ISETP.GT.AND P3, PT, R8, 0x11, PT ;  /* 0x000000110800780c */ /* 0x000fc40003f64270 */
[----:B------:R-:W-:Y:S02]  /*17ae0*/  FSEL R50, R50, -INF , P4 ;  /* 0xff80000032327808 */ /* 0x000fe40002000000 */
[C---:B------:R-:W-:Y:S02]  /*17af0*/  ISETP.GT.AND P4, PT, R8.reuse, 0x18, PT ;  /* 0x000000180800780c */ /* 0x040fe40003f84270 */
[----:B------:R-:W-:Y:S02]  /*17b00*/  FSEL R66, R51, -INF , P3 ;  /* 0xff80000033427808 */ /* 0x000fe40001800000 */
[----:B------:R-:W-:Y:S02]  /*17b10*/  ISETP.GT.AND P3, PT, R8, 0x19, PT ;  /* 0x000000190800780c */ /* 0x000fe40003f64270 */
[----:B------:R-:W-:Y:S02]  /*17b20*/  FSEL R54, R54, -INF , P4 ;  /* 0xff80000036367808 */ /* 0x000fe40002000000 */
[----:B------:R-:W-:-:S02]  /*17b30*/  ISETP.GT.AND P4, PT, R8, 0x20, PT ;  /* 0x000000200800780c */ /* 0x000fc40003f84270 */
[----:B------:R-:W-:Y:S02]  /*17b40*/  FSEL R68, R55, -INF , P3 ;  /* 0xff80000037447808 */ /* 0x000fe40001800000 */
[----:B------:R-:W-:Y:S02]  /*17b50*/  ISETP.GT.AND P3, PT, R8, 0x21, PT ;  /* 0x000000210800780c */ /* 0x000fe40003f64270 */
[----:B------:R-:W-:Y:S01]  /*17b60*/  ISETP.GT.AND P5, PT, R7, 0x8, PT ;  /* 0x000000080700780c */ /* 0x000fe20003fa4270 */
[----:B------:R-:W-:Y:S02]  /*17b70*/  WARPGROUP.DEPBAR.LE gsb0, 0x0 ;  /* 0x00008000000079c5 */ /* 0x000fe40000010000 */
[----:B------:R-:W-:Y:S01]  /*17b80*/  WARPGROUP.ARRIVE ;  /* 0x00000000000079c5 */ /* 0x000fe20000000000 */
[----:B------:R-:W-:Y:S02]  /*17b90*/  FSEL R42, R42, -INF , P4 ;  /* 0xff8000002a2a7808 */ /* 0x000fe40002000000 */
[----:B------:R-:W-:-:S02]  /*17ba0*/  ISETP.GT.AND P4, PT, R8, 0x28, PT ;  /* 0x000000280800780c */ /* 0x000fc40003f84270 */
[----:B------:R-:W-:Y:S01]  /*17bb0*/  FSEL R70, R43, -INF , P3 ;  /* 0xff8000002b467808 */ /* 0x000fe20001800000 */
[----:B------:R-:W-:Y:S01]  /*17bc0*/  HGMMA.64x16x16.F32 R32, gdesc[UR4], R32, gsb0 ;  /* 0x00200000042079f0 */ /* 0x000fe20008000820 */
[----:B------:R-:W-:Y:S01]  /*17bd0*/  R2UR UR6, R2 ;  /* 0x00000000020672ca */ /* 0x000fe200000e0000 */
[----:B------:R-:W-:Y:S01]  /*17be0*/  UMOV UR4, UR36 ;  /* 0x0000002400047c82 */ /* 0x000fe20008000000 */
[----:B------:R-:W-:Y:S01]  /*17bf0*/  R2UR UR7, R3 ;  /* 0x00000000030772ca */ /* 0x000fe200000e0000 */
[----:B------:R-:W-:Y:S01]  /*17c00*/  UMOV UR5, UR37 ;  /* 0x0000002500057c82 */ /* 0x000fe20008000000 */
        /* <DEDUP_REMOVED lines=18> */
[----:B------:R-:W-:-:S04]  /*17d30*/  FMNMX.FTZ R3, R46, R3, !PT ;  /* 0x000000032e037209 */ /* 0x000fc80007810000 */
        /* <DEDUP_REMOVED lines=9> */
[----:B------:R-:W-:-:S02]  /*17dd0*/  ISETP.GT.AND P3, PT, R8, 0x39, PT ;  /* 0x000000390800780c */ /* 0x000fc40003f64270 */
[----:B------:R-:W-:Y:S02]  /*17de0*/  FSEL R78, R38, -INF , P4 ;  /* 0xff800000264e7808 */ /* 0x000fe40002000000 */
[----:B------:R-:W-:Y:S02]  /*17df0*/  FMNMX.FTZ R3, R76, R3, !PT ;  /* 0x000000034c037209 */ /* 0x000fe40007810000 */
[----:B------:R-:W-:Y:S02]  /*17e00*/  ISETP.GT.AND P4, PT, R8, 0x40, PT ;  /* 0x000000400800780c */ /* 0x000fe40003f84270 */
[----:B------:R-:W-:Y:S02]  /*17e10*/  FSEL R80, R39, -INF , P3 ;  /* 0xff80000027507808 */ /* 0x000fe40001800000 */
[----:B------:R-:W-:Y:S02]  /*17e20*/  FMNMX.FTZ R3, R78, R3, !PT ;  /* 0x000000034e037209 */ /* 0x000fe40007810000 */
[----:B------:R-:W-:-:S02]  /*17e30*/  ISETP.GT.AND P3, PT, R8, 0x41, PT ;  /* 0x000000410800780c */ /* 0x000fc40003f64270 */
[----:B------:R-:W-:Y:S01]  /*17e40*/  FMNMX.FTZ R3, R80, R3, !PT ;  /* 0x0000000350037209 */ /* 0x000fe20007810000 */
[----:B------:R-:W-:Y:S02]  /*17e50*/  WARPGROUP.DEPBAR.LE gsb0, 0x0 ;  /* 0x00008000000079c5 */ /* 0x000fe40000010000 */
[----:B------:R-:W-:Y:S01]  /*17e60*/  FSEL R82, R26, -INF , P4 ;  /* 0xff8000001a527808 */ /* 0x000fe20002000000 */
[----:B------:R0:W-:Y:S01]  /*17e70*/  @!P1 SYNCS.ARRIVE.TRANS64.RED.A1T0 RZ, [R0+URZ], RZ ;  /* 0x000000ff00ff99a7 */ /* 0x0001e2000810043f */
[----:B------:R-:W-:Y:S02]  /*17e80*/  ISETP.GT.AND P4, PT, R8, 0x48, PT ;  /* 0x000000480800780c */ /* 0x000fe40003f84270 */
[----:B------:R-:W-:Y:S02]  /*17e90*/  FSEL R86, R27, -INF , P3 ;  /* 0xff8000001b567808 */ /* 0x000fe40001800000 */
[----:B------:R-:W-:Y:S02]  /*17ea0*/  FMNMX.FTZ R3, R82, R3, !PT ;  /* 0x0000000352037209 */ /* 0x000fe40007810000 */
[----:B------:R-:W-:Y:S01]  /*17eb0*/  ISETP.GT.AND P3, PT, R8, 0x49, PT ;  /* 0x000000490800780c */ /* 0x000fe20003f64270 */
[----:B------:R-:W1:Y:S01]  /*17ec0*/  @P2 LDC R27, c[0x0][0x44c] ;  /* 0x00011300ff1b2b82 */ /* 0x000e620000000800 */
[----:B------:R-:W-:-:S02]  /*17ed0*/  FSEL R88, R30, -INF , P4 ;  /* 0xff8000001e587808 */ /* 0x000fc40002000000 */
[----:B------:R-:W-:Y:S02]  /*17ee0*/  FMNMX.FTZ R3, R86, R3, !PT ;  /* 0x0000000356037209 */ /* 0x000fe40007810000 */
[----:B------:R-:W-:Y:S02]  /*17ef0*/  FSEL R90, R31, -INF , P3 ;  /* 0xff8000001f5a7808 */ /* 0x000fe40001800000 */
[----:B------:R-:W-:Y:S02]  /*17f00*/  FMNMX.FTZ R3, R88, R3, !PT ;  /* 0x0000000358037209 */ /* 0x000fe40007810000 */
[C---:B------:R-:W-:Y:S02]  /*17f10*/  ISETP.GT.AND P3, PT, R7.reuse, RZ, PT ;  /* 0x000000ff0700720c */ /* 0x040fe40003f64270 */
[----:B------:R-:W-:Y:S02]  /*17f20*/  FMNMX.FTZ R3, R90, R3, !PT ;  /* 0x000000035a037209 */ /* 0x000fe40007810000 */
[----:B------:R-:W-:-:S02]  /*17f30*/  ISETP.GT.AND P4, PT, R7, 0x1, PT ;  /* 0x000000010700780c */ /* 0x000fc40003f84270 */
[----:B------:R-:W-:Y:S01]  /*17f40*/  FSEL R56, R56, -INF , P3 ;  /* 0xff80000038387808 */ /* 0x000fe20001800000 */
[----:B------:R-:W2:Y:S01]  /*17f50*/  SHFL.BFLY PT, R2, R3, 0x2, 0x1f ;  /* 0x0c401f0003027f89 */ /* 0x000ea200000e0000 */
[----:B------:R-:W-:Y:S02]  /*17f60*/  FSEL R57, R57, -INF , P4 ;  /* 0xff80000039397808 */ /* 0x000fe40002000000 */
[----:B------:R-:W-:Y:S02]  /*17f70*/  FSEL R8, R61, -INF , P6 ;  /* 0xff8000003d087808 */ /* 0x000fe40003000000 */
[C---:B------:R-:W-:Y:S02]  /*17f80*/  ISETP.GT.AND P3, PT, R7.reuse, 0x10, PT ;  /* 0x000000100700780c */ /* 0x040fe40003f64270 */
[----:B------:R-:W-:Y:S01]  /*17f90*/  ISETP.GT.AND P4, PT, R7, 0x11, PT ;  /* 0x000000110700780c */ /* 0x000fe20003f84270 */
[----:B-1----:R-:W-:Y:S01]  /*17fa0*/  @P2 IMAD.HI.U32 R27, R230, R27, RZ ;  /* 0x0000001be61b2227 */ /* 0x002fe200078e00ff */
[----:B------:R-:W-:-:S02]  /*17fb0*/  FSEL R48, R48, -INF , P3 ;  /* 0xff80000030307808 */ /* 0x000fc40001800000 */
[----:B------:R-:W-:Y:S02]  /*17fc0*/  FSEL R10, R49, -INF , P4 ;  /* 0xff800000310a7808 */ /* 0x000fe40002000000 */
[C---:B------:R-:W-:Y:S02]  /*17fd0*/  ISETP.GT.AND P3, PT, R7.reuse, 0x19, PT ;  /* 0x000000190700780c */ /* 0x040fe40003f64270 */
[----:B------:R-:W-:Y:S02]  /*17fe0*/  ISETP.GT.AND P4, PT, R7, 0x20, PT ;  /* 0x000000200700780c */ /* 0x000fe40003f84270 */
[----:B------:R-:W-:Y:S02]  /*17ff0*/  FSEL R12, R53, -INF , P3 ;  /* 0xff800000350c7808 */ /* 0x000fe40001800000 */
[----:B------:R-:W-:Y:S02]  /*18000*/  ISETP.GT.AND P3, PT, R7, 0x21, PT ;  /* 0x000000210700780c */ /* 0x000fe40003f64270 */
[----:B------:R-:W-:-:S02]  /*18010*/  FSEL R40, R40, -INF , P4 ;  /* 0xff80000028287808 */ /* 0x000fc40002000000 */
[----:B------:R-:W-:Y:S02]  /*18020*/  ISETP.GT.AND P4, PT, R7, 0x28, PT ;  /* 0x000000280700780c */ /* 0x000fe40003f84270 */
[----:B--2---:R-:W-:Y:S02]  /*18030*/  FMNMX.FTZ R2, R3, R2, !PT ;  /* 0x0000000203027209 */ /* 0x004fe40007810000 */
[----:B------:R-:W-:Y:S02]  /*18040*/  FMNMX.FTZ R3, R56, R57, !PT ;  /* 0x0000003938037209 */ /* 0x000fe40007810000 */
[----:B------:R-:W-:Y:S01]  /*18050*/  FSEL R14, R41, -INF , P3 ;  /* 0xff800000290e7808 */ /* 0x000fe20001800000 */
[----:B------:R-:W1:Y:S01]  /*18060*/  SHFL.BFLY PT, R5, R2, 0x1, 0x1f ;  /* 0x0c201f0002057f89 */ /* 0x000e6200000e0000 */
[----:B------:R-:W-:Y:S02]  /*18070*/  ISETP.GT.AND P3, PT, R7, 0x29, PT ;  /* 0x000000290700780c */ /* 0x000fe40003f64270 */
[----:B------:R-:W-:-:S02]  /*18080*/  FSEL R44, R44, -INF , P4 ;  /* 0xff8000002c2c7808 */ /* 0x000fc40002000000 */
[----:B------:R-:W-:Y:S02]  /*18090*/  FSEL R20, R45, -INF , P3 ;  /* 0xff8000002d147808 */ /* 0x000fe40001800000 */
[C---:B------:R-:W-:Y:S02]  /*180a0*/  ISETP.GT.AND P3, PT, R7.reuse, 0x30, PT ;  /* 0x000000300700780c */ /* 0x040fe40003f64270 */
[C---:B------:R-:W-:Y:S02]  /*180b0*/  ISETP.GT.AND P4, PT, R7.reuse, 0x31, PT ;  /* 0x000000310700780c */ /* 0x040fe40003f84270 */
[----:B------:R-:W-:Y:S02]  /*180c0*/  FSEL R32, R32, -INF , P3 ;  /* 0xff80000020207808 */ /* 0x000fe40001800000 */
[----:B------:R-:W-:Y:S02]  /*180d0*/  ISETP.GT.AND P3, PT, R7, 0x38, PT ;  /* 0x000000380700780c */ /* 0x000fe40003f64270 */
[----:B------:R-:W-:-:S02]  /*180e0*/  FSEL R26, R33, -INF , P4 ;  /* 0xff800000211a7808 */ /* 0x000fc40002000000 */
[----:B------:R-:W-:Y:S02]  /*180f0*/  ISETP.GT.AND P4, PT, R7, 0x39, PT ;  /* 0x000000390700780c */ /* 0x000fe40003f84270 */
[----:B------:R-:W-:Y:S02]  /*18100*/  FSEL R36, R36, -INF , P3 ;  /* 0xff80000024247808 */ /* 0x000fe40001800000 */
[----:B------:R-:W-:Y:S02]  /*18110*/  FSEL R30, R37, -INF , P4 ;  /* 0xff800000251e7808 */ /* 0x000fe40002000000 */
[C---:B------:R-:W-:Y:S02]  /*18120*/  ISETP.GT.AND P3, PT, R7.reuse, 0x40, PT ;  /* 0x000000400700780c */ /* 0x040fe40003f64270 */
[----:B-1----:R-:W-:Y:S02]  /*18130*/  FMNMX.FTZ R4, R2, R5, !PT ;  /* 0x0000000502047209 */ /* 0x002fe40007810000 */
[----:B------:R-:W-:Y:S01]  /*18140*/  FMNMX.FTZ R5, R60, R3, !PT ;  /* 0x000000033c057209 */ /* 0x000fe20007810000 */
[----:B------:R-:W-:Y:S01]  /*18150*/  IMAD.U32 R3, RZ, RZ, UR4 ;  /* 0x00000004ff037e24 */ /* 0x000fe2000f8e00ff */
[----:B------:R-:W-:-:S02]  /*18160*/  ISETP.GT.AND P4, PT, R7, 0x41, PT ;  /* 0x000000410700780c */ /* 0x000fc40003f84270 */
[----:B------:R-:W-:Y:S01]  /*18170*/  FMNMX.FTZ R5, R8, R5, !PT ;  /* 0x0000000508057209 */ /* 0x000fe20007810000 */
[----:B------:R-:W-:Y:S01]  /*18180*/  FMUL.FTZ R2, R4, R3 ;  /* 0x0000000304027220 */ /* 0x000fe20000410000 */
[----:B------:R-:W-:Y:S02]  /*18190*/  FSEL R24, R24, -INF , P3 ;  /* 0xff80000018187808 */ /* 0x000fe40001800000 */
[----:B------:R-:W-:Y:S02]  /*181a0*/  FMNMX.FTZ R5, R48, R5, !PT ;  /* 0x0000000530057209 */ /* 0x000fe40007810000 */
[----:B------:R-:W-:Y:S02]  /*181b0*/  ISETP.GT.AND P3, PT, R7, 0x48, PT ;  /* 0x000000480700780c */ /* 0x000fe40003f64270 */
[----:B------:R-:W-:Y:S02]  /*181c0*/  FMNMX.FTZ R5, R10, R5, !PT ;  /* 0x000000050a057209 */ /* 0x000fe40007810000 */
[----:B------:R-:W-:-:S02]  /*181d0*/  FSEL R34, R25, -INF , P4 ;  /* 0xff80000019227808 */ /* 0x000fc40002000000 */
[----:B------:R-:W-:Y:S02]  /*181e0*/  FMNMX.FTZ R5, R52, R5, !PT ;  /* 0x0000000534057209 */ /* 0x000fe40007810000 */
[----:B------:R-:W-:Y:S02]  /*181f0*/  ISETP.GT.AND P4, PT, R7, 0x49, PT ;  /* 0x000000490700780c */ /* 0x000fe40003f84270 */
[----:B------:R-:W-:Y:S02]  /*18200*/  FMNMX.FTZ R5, R12, R5, !PT ;  /* 0x000000050c057209 */ /* 0x000fe40007810000 */
[----:B------:R-:W-:Y:S02]  /*18210*/  FSEL R28, R28, -INF , P3 ;  /* 0xff8000001c1c7808 */ /* 0x000fe40001800000 */
[----:B------:R-:W-:Y:S02]  /*18220*/  FMNMX.FTZ R5, R40, R5, !PT ;  /* 0x0000000528057209 */ /* 0x000fe40007810000 */
[----:B------:R-:W-:-:S02]  /*18230*/  FSETP.NEU.FTZ.AND P6, PT, R4, -INF , PT ;  /* 0xff8000000400780b */ /* 0x000fc40003fdd000 */
[----:B------:R-:W-:Y:S02]  /*18240*/  FMNMX.FTZ R5, R14, R5, !PT ;  /* 0x000000050e057209 */ /* 0x000fe40007810000 */
[----:B------:R-:W-:Y:S02]  /*18250*/  FSEL R38, R29, -INF , P4 ;  /* 0xff8000001d267808 */ /* 0x000fe40002000000 */
[----:B------:R-:W-:Y:S02]  /*18260*/  FMNMX.FTZ R5, R44, R5, !PT ;  /* 0x000000052c057209 */ /* 0x000fe40007810000 */
[----:B------:R-:W-:Y:S02]  /*18270*/  FSEL R9, R2, RZ, P6 ;  /* 0x000000ff02097208 */ /* 0x000fe40003000000 */
[----:B------:R-:W-:-:S03]  /*18280*/  FMNMX.FTZ R5, R20, R5, !PT ;  /* 0x0000000514057209 */ /* 0x000fc60007810000 */
[--C-:B------:R-:W-:Y:S01]  /*18290*/  FFMA.FTZ R205, R50, R3, -R9.reuse ;  /* 0x0000000332cd7223 */ /* 0x100fe20000010809 */
[----:B------:R-:W-:Y:S01]  /*182a0*/  FMNMX.FTZ R5, R32, R5, !PT ;  /* 0x0000000520057209 */ /* 0x000fe20007810000 */
[-CC-:B------:R-:W-:Y:S01]  /*182b0*/  FFMA.FTZ R209, R58, R3.reuse, -R9.reuse ;  /* 0x000000033ad17223 */ /* 0x180fe20000010809 */
[-CC-:B------:R-:W-:Y:S01]  /*182c0*/  FFMA.FTZ R2, R59, R3.reuse, -R9.reuse ;  /* 0x000000033b027223 */ /* 0x180fe20000010809 */
[--C-:B------:R-:W-:Y:S01]  /*182d0*/  FFMA.FTZ R211, R62, R3, -R9.reuse ;  /* 0x000000033ed37223 */ /* 0x100fe20000010809 */
[----:B------:R-:W-:Y:S01]  /*182e0*/  FMNMX.FTZ R5, R26, R5, !PT ;  /* 0x000000051a057209 */ /* 0x000fe20007810000 */
[-CC-:B------:R-:W-:Y:S01]  /*182f0*/  FFMA.FTZ R6, R64, R3.reuse, -R9.reuse ;  /* 0x0000000340067223 */ /* 0x180fe20000010809 */
[--C-:B------:R-:W-:Y:S01]  /*18300*/  FFMA.FTZ R66, R66, R3, -R9.reuse ;  /* 0x0000000342427223 */ /* 0x100fe20000010809 */
[----:B------:R-:W-:Y:S01]  /*18310*/  MUFU.EX2 R209, R209 ;  /* 0x000000d100d17308 */ /* 0x000fe20000000800 */
[----:B------:R-:W-:Y:S01]  /*18320*/  FMNMX.FTZ R5, R36, R5, !PT ;  /* 0x0000000524057209 */ /* 0x000fe20007810000 */
[-CC-:B------:R-:W-:Y:S01]  /*18330*/  FFMA.FTZ R54, R54, R3.reuse, -R9.reuse ;  /* 0x0000000336367223 */ /* 0x180fe20000010809 */
[-CC-:B------:R-:W-:Y:S01]  /*18340*/  FFMA.FTZ R68, R68, R3.reuse, -R9.reuse ;  /* 0x0000000344447223 */ /* 0x180fe20000010809 */
[--C-:B------:R-:W-:Y:S01]  /*18350*/  FFMA.FTZ R42, R42, R3, -R9.reuse ;  /* 0x000000032a2a7223 */ /* 0x100fe20000010809 */
[----:B------:R-:W-:Y:S01]  /*18360*/  FMNMX.FTZ R5, R30, R5, !PT ;  /* 0x000000051e057209 */ /* 0x000fe20007810000 */
[-CC-:B------:R-:W-:Y:S01]  /*18370*/  FFMA.FTZ R70, R70, R3.reuse, -R9.reuse ;  /* 0x0000000346467223 */ /* 0x180fe20000010809 */
[--C-:B------:R-:W-:Y:S01]  /*18380*/  FFMA.FTZ R46, R46, R3, -R9.reuse ;  /* 0x000000032e2e7223 */ /* 0x100fe20000010809 */
[----:B------:R-:W1:Y:S01]  /*18390*/  MUFU.EX2 R2, R2 ;  /* 0x0000000200027308 */ /* 0x000e620000000800 */
        /* <DEDUP_REMOVED lines=13> */
[----:B------:R-:W-:Y:S01]  /*18470*/  FFMA.FTZ R90, R90, R3, -R9 ;  /* 0x000000035a5a7223 */ /* 0x000fe20000010809 */
[----:B------:R-:W-:Y:S01]  /*18480*/  CS2R R64, SRZ ;  /* 0x0000000000407805 */ /* 0x000fe2000001ff00 */
[----:B------:R-:W-:Y:S01]  /*18490*/  MUFU.EX2 R6, R6 ;  /* 0x0000000600067308 */ /* 0x000fe20000000800 */
[----:B------:R-:W-:Y:S01]  /*184a0*/  CS2R R62, SRZ ;  /* 0x00000000003e7805 */ /* 0x000fe2000001ff00 */
[----:B------:R-:W2:Y:S01]  /*184b0*/  SHFL.BFLY PT, R50, R5, 0x2, 0x1f ;  /* 0x0c401f0005327f89 */ /* 0x000ea200000e0000 */
[----:B------:R-:W-:-:S05]  /*184c0*/  CS2R R58, SRZ ;  /* 0x00000000003a7805 */ /* 0x000fca000001ff00 */
[----:B------:R-:W-:Y:S08]  /*184d0*/  MUFU.EX2 R205, R205 ;  /* 0x000000cd00cd7308 */ /* 0x000ff00000000800 */
[----:B------:R-:W-:Y:S08]  /*184e0*/  MUFU.EX2 R66, R66 ;  /* 0x0000004200427308 */ /* 0x000ff00000000800 */
[----:B------:R-:W-:Y:S01]  /*184f0*/  MUFU.EX2 R54, R54 ;  /* 0x0000003600367308 */ /* 0x000fe20000000800 */
[----:B--2---:R-:W-:-:S05]  /*18500*/  FMNMX.FTZ R50, R5, R50, !PT ;  /* 0x0000003205327209 */ /* 0x004fca0007810000 */
[----:B------:R-:W2:Y:S02]  /*18510*/  SHFL.BFLY PT, R5, R50, 0x1, 0x1f ;  /* 0x0c201f0032057f89 */ /* 0x000ea400000e0000 */
[----:B------:R3:W-:Y:S08]  /*18520*/  MUFU.EX2 R207, R68 ;  /* 0x0000004400cf7308 */ /* 0x0007f00000000800 */
[----:B------:R-:W-:Y:S01]  /*18530*/  MUFU.EX2 R42, R42 ;  /* 0x0000002a002a7308 */ /* 0x000fe20000000800 */
[----:B---3--:R-:W-:-:S07]  /*18540*/  CS2R R68, SRZ ;  /* 0x0000000000447805 */ /* 0x008fce000001ff00 */
[----:B------:R3:W-:Y:S01]  /*18550*/  MUFU.EX2 R201, R70 ;  /* 0x0000004600c97308 */ /* 0x0007e20000000800 */
[----:B--2---:R-:W-:-:S07]  /*18560*/  FMNMX.FTZ R5, R50, R5, !PT ;  /* 0x0000000532057209 */ /* 0x004fce0007810000 */
[----:B------:R-:W-:Y:S01]  /*18570*/  MUFU.EX2 R46, R46 ;  /* 0x0000002e002e7308 */ /* 0x000fe20000000800 */
[----:B------:R-:W2:Y:S01]  /*18580*/  @P2 LDC R50, c[0x0][0x450] ;  /* 0x00011400ff322b82 */ /* 0x000ea20000000800 */
[----:B---3--:R-:W-:Y:S02]  /*18590*/  CS2R R70, SRZ ;  /* 0x0000000000467805 */ /* 0x008fe4000001ff00 */
[C---:B------:R-:W-:Y:S01]  /*185a0*/  FSETP.NEU.FTZ.AND P3, PT, R5.reuse, -INF , PT ;  /* 0xff8000000500780b */ /* 0x040fe20003f7d000 */
[----:B------:R-:W-:-:S03]  /*185b0*/  FMUL.FTZ R7, R5, R3 ;  /* 0x0000000305077220 */ /* 0x000fc60000410000 */
[----:B------:R3:W-:Y:S02]  /*185c0*/  MUFU.EX2 R203, R72 ;  /* 0x0000004800cb7308 */ /* 0x0007e40000000800 */
[----:B------:R-:W-:-:S05]  /*185d0*/  FSEL R7, R7, RZ, P3 ;  /* 0x000000ff07077208 */ /* 0x000fca0001800000 */
[-CC-:B------:R-:W-:Y:S01]  /*185e0*/  FFMA.FTZ R56, R56, R3.reuse, -R7.reuse ;  /* 0x0000000338387223 */ /* 0x180fe20000010807 */
        /* <DEDUP_REMOVED lines=17> */
[-CC-:B------:R-:W-:Y:S01]  /*18700*/  FFMA.FTZ R24, R24, R3.reuse, -R7.reuse ;  /* 0x0000000318187223 */ /* 0x180fe20000010807 */
[-CC-:B------:R-:W-:Y:S01]  /*18710*/  FFMA.FTZ R34, R34, R3.reuse, -R7.reuse ;  /* 0x0000000322227223 */ /* 0x180fe20000010807 */
[-CC-:B------:R-:W-:Y:S01]  /*18720*/  FFMA.FTZ R28, R28, R3.reuse, -R7.reuse ;  /* 0x000000031c1c7223 */ /* 0x180fe20000010807 */
[----:B------:R-:W-:Y:S01]  /*18730*/  FFMA.FTZ R38, R38, R3, -R7 ;  /* 0x0000000326267223 */ /* 0x000fe20000010807 */
[----:B------:R1:W-:Y:S01]  /*18740*/  MUFU.EX2 R9, R8 ;  /* 0x0000000800097308 */ /* 0x0003e20000000800 */
[----:B---3--:R-:W-:-:S07]  /*18750*/  CS2R R72, SRZ ;  /* 0x0000000000487805 */ /* 0x008fce000001ff00 */
[----:B------:R-:W3:Y:S01]  /*18760*/  MUFU.EX2 R60, R60 ;  /* 0x0000003c003c7308 */ /* 0x000ee20000000800 */
[----:B-1----:R-:W-:Y:S01]  /*18770*/  FADD.FTZ R8, R209, R2 ;  /* 0x00000002d1087221 */ /* 0x002fe20000010000 */
[----:B------:R-:W-:Y:S02]  /*18780*/  F2FP.F16.F32.PACK_AB R209, R2, R209 ;  /* 0x000000d102d1723e */ /* 0x000fe400000000ff */
[----:B----4-:R-:W-:Y:S01]  /*18790*/  F2FP.F16.F32.PACK_AB R208, R57, R56 ;  /* 0x0000003839d0723e */ /* 0x010fe200000000ff */
[----:B------:R-:W-:Y:S01]  /*187a0*/  FADD.FTZ R25, R211, R8 ;  /* 0x00000008d3197221 */ /* 0x000fe20000010000 */
[C---:B------:R-:W-:Y:S02]  /*187b0*/  F2FP.F16.F32.PACK_AB R211, R6.reuse, R211 ;  /* 0x000000d306d3723e */ /* 0x040fe400000000ff */
[----:B------:R-:W-:Y:S01]  /*187c0*/  MUFU.EX2 R48, R48 ;  /* 0x0000003000307308 */ /* 0x000fe20000000800 */
[----:B------:R-:W-:Y:S01]  /*187d0*/  FADD.FTZ R8, R6, R25 ;  /* 0x0000001906087221 */ /* 0x000fe20000010000 */
[----:B------:R-:W-:Y:S01]  /*187e0*/  FADD.FTZ R25, R56, R57 ;  /* 0x0000003938197221 */ /* 0x000fe20000010000 */
[----:B------:R-:W-:-:S05]  /*187f0*/  CS2R R56, SRZ ;  /* 0x0000000000387805 */ /* 0x000fca000001ff00 */
[----:B------:R1:W4:Y:S01]  /*18800*/  MUFU.EX2 R11, R10 ;  /* 0x0000000a000b7308 */ /* 0x0003220000000800 */
[----:B---3--:R-:W-:-:S07]  /*18810*/  F2FP.F16.F32.PACK_AB R210, R9, R60 ;  /* 0x0000003c09d2723e */ /* 0x008fce00000000ff */
[----:B------:R-:W-:Y:S01]  /*18820*/  MUFU.EX2 R52, R52 ;  /* 0x0000003400347308 */ /* 0x000fe20000000800 */
[----:B-1----:R-:W-:Y:S02]  /*18830*/  MOV R10, R230 ;  /* 0x000000e6000a7202 */ /* 0x002fe40000000f00 */
[----:B--2---:R-:W-:Y:S01]  /*18840*/  @P2 SHF.R.U32.HI R10, RZ, R50, R27 ;  /* 0x00000032ff0a2219 */ /* 0x004fe2000001161b */
[----:B------:R-:W-:Y:S01]  /*18850*/  FADD.FTZ R27, R205, R8 ;  /* 0x00000008cd1b7221 */ /* 0x000fe20000010000 */
[----:B------:R-:W-:Y:S01]  /*18860*/  FADD.FTZ R8, R60, R25 ;  /* 0x000000193c087221 */ /* 0x000fe20000010000 */
[C---:B------:R-:W-:Y:S02]  /*18870*/  F2FP.F16.F32.PACK_AB R205, R66.reuse, R205 ;  /* 0x000000cd42cd723e */ /* 0x040fe400000000ff */
[----:B------:R-:W-:Y:S01]  /*18880*/  CS2R R60, SRZ ;  /* 0x00000000003c7805 */ /* 0x000fe2000001ff00 */
[----:B------:R-:W-:Y:S01]  /*18890*/  FADD.FTZ R27, R66, R27 ;  /* 0x0000001b421b7221 */ /* 0x000fe20000010000 */
[----:B------:R1:W2:Y:S01]  /*188a0*/  MUFU.EX2 R13, R12 ;  /* 0x0000000c000d7308 */ /* 0x0002a20000000800 */
[----:B----4-:R-:W-:-:S02]  /*188b0*/  F2FP.F16.F32.PACK_AB R204, R11, R48 ;  /* 0x000000300bcc723e */ /* 0x010fc400000000ff */
[----:B------:R-:W-:Y:S02]  /*188c0*/  CS2R R66, SRZ ;  /* 0x0000000000427805 */ /* 0x000fe4000001ff00 */
[----:B------:R-:W-:-:S03]  /*188d0*/  CS2R R50, SRZ ;  /* 0x0000000000327805 */ /* 0x000fc6000001ff00 */
[----:B------:R-:W3:Y:S01]  /*188e0*/  MUFU.EX2 R40, R40 ;  /* 0x0000002800287308 */ /* 0x000ee20000000800 */
[----:B-1----:R-:W-:Y:S01]  /*188f0*/  IADD3 R12, R10, R232, -R231 ;  /* 0x000000e80a0c7210 */ /* 0x002fe20007ffe8e7 */
[----:B------:R-:W-:Y:S01]  /*18900*/  FADD.FTZ R10, R54, R27 ;  /* 0x0000001b360a7221 */ /* 0x000fe20000010000 */
[----:B------:R-:W-:-:S03]  /*18910*/  FADD.FTZ R27, R9, R8 ;  /* 0x00000008091b7221 */ /* 0x000fc60000010000 */
[----:B------:R-:W-:Y:S01]  /*18920*/  FADD.FTZ R29, R207, R10 ;  /* 0x0000000acf1d7221 */ /* 0x000fe20000010000 */
[----:B0-----:R-:W-:Y:S01]  /*18930*/  FADD.FTZ R0, R48, R27 ;  /* 0x0000001b30007221 */ /* 0x001fe20000010000 */
[----:B------:R-:W0:Y:S01]  /*18940*/  MUFU.EX2 R74, R74 ;  /* 0x0000004a004a7308 */ /* 0x000e220000000800 */
[----:B------:R-:W-:-:S04]  /*18950*/  IMAD.HI R12, R12, 0x66666667, RZ ;  /* 0x666666670c0c7827 */ /* 0x000fc800078e02ff */
[----:B------:R-:W-:Y:S01]  /*18960*/  FADD.FTZ R8, R42, R29 ;  /* 0x0000001d2a087221 */ /* 0x000fe20000010000 */
[----:B------:R-:W-:Y:S01]  /*18970*/  FADD.FTZ R27, R11, R0 ;  /* 0x000000000b1b7221 */ /* 0x000fe20000010000 */
[----:B--2---:R-:W-:Y:S02]  /*18980*/  F2FP.F16.F32.PACK_AB R206, R13, R52 ;  /* 0x000000340dce723e */ /* 0x004fe400000000ff */
[----:B------:R-:W-:Y:S01]  /*18990*/  CS2R R48, SRZ ;  /* 0x0000000000307805 */ /* 0x000fe2000001ff00 */
[----:B------:R-:W-:Y:S01]  /*189a0*/  FADD.FTZ R29, R201, R8 ;  /* 0x00000008c91d7221 */ /* 0x000fe20000010000 */
[----:B------:R-:W-:Y:S01]  /*189b0*/  FADD.FTZ R0, R52, R27 ;  /* 0x0000001b34007221 */ /* 0x000fe20000010000 */
[----:B------:R-:W1:Y:S01]  /*189c0*/  MUFU.EX2 R15, R14 ;  /* 0x0000000e000f7308 */ /* 0x000e620000000800 */
[----:B------:R-:W-:Y:S01]  /*189d0*/  SHF.R.U32.HI R225, RZ, 0x1f, R12 ;  /* 0x0000001fffe17819 */ /* 0x000fe2000001160c */
[----:B------:R-:W-:Y:S01]  /*189e0*/  FADD.FTZ R8, R46, R29 ;  /* 0x0000001d2e087221 */ /* 0x000fe20000010000 */
[----:B------:R-:W-:Y:S01]  /*189f0*/  FADD.FTZ R29, R13, R0 ;  /* 0x000000000d1d7221 */ /* 0x000fe20000010000 */
[----:B------:R-:W-:-:S02]  /*18a00*/  F2FP.F16.F32.PACK_AB R207, R207, R54 ;  /* 0x00000036cfcf723e */ /* 0x000fc400000000ff */
[----:B------:R-:W-:Y:S01]  /*18a10*/  CS2R R54, SRZ ;  /* 0x0000000000367805 */ /* 0x000fe2000001ff00 */
[----:B------:R-:W-:Y:S01]  /*18a20*/  FADD.FTZ R31, R203, R8 ;  /* 0x00000008cb1f7221 */ /* 0x000fe20000010000 */
[----:B---3--:R-:W-:Y:S01]  /*18a30*/  FADD.FTZ R0, R40, R29 ;  /* 0x0000001d28007221 */ /* 0x008fe20000010000 */
[----:B------:R2:W3:Y:S01]  /*18a40*/  MUFU.EX2 R197, R76 ;  /* 0x0000004c00c57308 */ /* 0x0004e20000000800 */
[----:B------:R-:W-:Y:S01]  /*18a50*/  LEA.HI.SX32 R225, R12, R225, 0x1b ;  /* 0x000000e10ce17211 */ /* 0x000fe200078fdaff */
[----:B0-----:R-:W-:Y:S01]  /*18a60*/  FADD.FTZ R8, R74, R31 ;  /* 0x0000001f4a087221 */ /* 0x001fe20000010000 */
[----:B------:R-:W-:Y:S02]  /*18a70*/  F2FP.F16.F32.PACK_AB R201, R201, R42 ;  /* 0x0000002ac9c9723e */ /* 0x000fe400000000ff */
[----:B------:R-:W-:Y:S02]  /*18a80*/  CS2R R52, SRZ ;  /* 0x0000000000347805 */ /* 0x000fe4000001ff00 */
[----:B------:R-:W-:-:S02]  /*18a90*/  VIMNMX R225, RZ, R225, !PT ;  /* 0x000000e1ffe17248 */ /* 0x000fc40007fe0100 */
[----:B------:R-:W-:Y:S02]  /*18aa0*/  CS2R R42, SRZ ;  /* 0x00000000002a7805 */ /* 0x000fe4000001ff00 */
[----:B------:R-:W-:Y:S01]  /*18ab0*/  F2FP.F16.F32.PACK_AB R203, R203, R46 ;  /* 0x0000002ecbcb723e */ /* 0x000fe200000000ff */
[----:B------:R-:W0:Y:S01]  /*18ac0*/  MUFU.EX2 R44, R44 ;  /* 0x0000002c002c7308 */ /* 0x000e220000000800 */
[C---:B-1----:R-:W-:Y:S01]  /*18ad0*/  FADD.FTZ R7, R15.reuse, R0 ;  /* 0x000000000f077221 */ /* 0x042fe20000010000 */
[----:B------:R-:W-:Y:S02]  /*18ae0*/  F2FP.F16.F32.PACK_AB R200, R15, R40 ;  /* 0x000000280fc8723e */ /* 0x000fe400000000ff */
[----:B--2---:R-:W-:Y:S02]  /*18af0*/  CS2R R76, SRZ ;  /* 0x00000000004c7805 */ /* 0x004fe4000001ff00 */
[----:B------:R-:W-:Y:S02]  /*18b00*/  CS2R R46, SRZ ;  /* 0x00000000002e7805 */ /* 0x000fe4000001ff00 */
[----:B------:R-:W-:Y:S01]  /*18b10*/  CS2R R40, SRZ ;  /* 0x0000000000287805 */ /* 0x000fe2000001ff00 */
[----:B------:R-:W1:Y:S01]  /*18b20*/  MUFU.EX2 R78, R78 ;  /* 0x0000004e004e7308 */ /* 0x000e620000000800 */
[C---:B---3--:R-:W-:Y:S01]  /*18b30*/  FADD.FTZ R29, R197.reuse, R8 ;  /* 0x00000008c51d7221 */ /* 0x048fe20000010000 */
[----:B------:R-:W-:Y:S01]  /*18b40*/  VIADD R8, R84, 0xfffffffe ;  /* 0xfffffffe54087836 */ /* 0x000fe20000000000 */
[----:B------:R-:W-:-:S02]  /*18b50*/  F2FP.F16.F32.PACK_AB R197, R197, R74 ;  /* 0x0000004ac5c5723e */ /* 0x000fc400000000ff */
[----:B------:R-:W-:Y:S02]  /*18b60*/  CS2R R84, SRZ ;  /* 0x0000000000547805 */ /* 0x000fe4000001ff00 */
[----:B------:R-:W-:Y:S02]  /*18b70*/  CS2R R74, SRZ ;  /* 0x00000000004a7805 */ /* 0x000fe4000001ff00 */
[----:B------:R-:W-:Y:S01]  /*18b80*/  ISETP.GE.AND P3, PT, R8, R225, PT ;  /* 0x000000e10800720c */ /* 0x000fe20003f66270 */
[----:B------:R-:W2:Y:S01]  /*18b90*/  MUFU.EX2 R21, R20 ;  /* 0x0000001400157308 */ /* 0x000ea20000000800 */
[----:B0-----:R-:W-:-:S07]  /*18ba0*/  FADD.FTZ R0, R44, R7 ;  /* 0x000000072c007221 */ /* 0x001fce0000010000 */
[----:B------:R0:W3:Y:S01]  /*18bb0*/  MUFU.EX2 R199, R80 ;  /* 0x0000005000c77308 */ /* 0x0000e20000000800 */
[----:B-1----:R-:W-:-:S07]  /*18bc0*/  FADD.FTZ R2, R78, R29 ;  /* 0x0000001d4e027221 */ /* 0x002fce0000010000 */
[----:B------:R-:W1:Y:S01]  /*18bd0*/  MUFU.EX2 R32, R32 ;  /* 0x0000002000207308 */ /* 0x000e620000000800 */
[C---:B--2---:R-:W-:Y:S01]  /*18be0*/  FADD.FTZ R29, R21.reuse, R0 ;  /* 0x00000000151d7221 */ /* 0x044fe20000010000 */
[----:B------:R-:W-:Y:S02]  /*18bf0*/  F2FP.F16.F32.PACK_AB R202, R21, R44 ;  /* 0x0000002c15ca723e */ /* 0x000fe400000000ff */
[----:B0-----:R-:W-:Y:S02]  /*18c00*/  CS2R R80, SRZ ;  /* 0x0000000000507805 */ /* 0x001fe4000001ff00 */
[----:B------:R-:W-:Y:S02]  /*18c10*/  CS2R R44, SRZ ;  /* 0x00000000002c7805 */ /* 0x000fe4000001ff00 */
[----:B------:R-:W0:Y:S01]  /*18c20*/  MUFU.EX2 R82, R82 ;  /* 0x0000005200527308 */ /* 0x000e220000000800 */
[C---:B---3--:R-:W-:Y:S01]  /*18c30*/  FADD.FTZ R31, R199.reuse, R2 ;  /* 0x00000002c71f7221 */ /* 0x048fe20000010000 */
[----:B------:R-:W-:-:S02]  /*18c40*/  F2FP.F16.F32.PACK_AB R199, R199, R78 ;  /* 0x0000004ec7c7723e */ /* 0x000fc400000000ff */
[----:B------:R-:W-:-:S04]  /*18c50*/  CS2R R78, SRZ ;  /* 0x00000000004e7805 */ /* 0x000fc8000001ff00 */
[----:B------:R-:W2:Y:S01]  /*18c60*/  MUFU.EX2 R25, R26 ;  /* 0x0000001a00197308 */ /* 0x000ea20000000800 */
[----:B-1----:R-:W-:-:S07]  /*18c70*/  FADD.FTZ R0, R32, R29 ;  /* 0x0000001d20007221 */ /* 0x002fce0000010000 */
[----:B------:R1:W3:Y:S01]  /*18c80*/  MUFU.EX2 R193, R86 ;  /* 0x0000005600c17308 */ /* 0x0002e20000000800 */
[----:B0-----:R-:W-:-:S07]  /*18c90*/  FADD.FTZ R2, R82, R31 ;  /* 0x0000001f52027221 */ /* 0x001fce0000010000 */
[----:B------:R-:W0:Y:S01]  /*18ca0*/  MUFU.EX2 R36, R36 ;  /* 0x0000002400247308 */ /* 0x000e220000000800 */
[C---:B--2---:R-:W-:Y:S01]  /*18cb0*/  FADD.FTZ R29, R25.reuse, R0 ;  /* 0x00000000191d7221 */ /* 0x044fe20000010000 */
[----:B------:R-:W-:Y:S02]  /*18cc0*/  F2FP.F16.F32.PACK_AB R196, R25, R32 ;  /* 0x0000002019c4723e */ /* 0x000fe400000000ff */
[----:B-1----:R-:W-:Y:S02]  /*18cd0*/  CS2R R86, SRZ ;  /* 0x0000000000567805 */ /* 0x002fe4000001ff00 */
[----:B------:R-:W-:Y:S02]  /*18ce0*/  CS2R R32, SRZ ;  /* 0x0000000000207805 */ /* 0x000fe4000001ff00 */
[----:B------:R-:W1:Y:S01]  /*18cf0*/  MUFU.EX2 R88, R88 ;  /* 0x0000005800587308 */ /* 0x000e620000000800 */
[C---:B---3--:R-:W-:Y:S01]  /*18d00*/  FADD.FTZ R31, R193.reuse, R2 ;  /* 0x00000002c11f7221 */ /* 0x048fe20000010000 */
[----:B------:R-:W-:Y:S01]  /*18d10*/  F2FP.F16.F32.PACK_AB R193, R193, R82 ;  /* 0x00000052c1c1723e */ /* 0x000fe200000000ff */
[----:B------:R-:W-:Y:S01]  /*18d20*/  IMAD.MOV.U32 R2, RZ, RZ, 0x3f800000 ;  /* 0x3f800000ff027424 */ /* 0x000fe200078e00ff */
[----:B------:R-:W-:-:S04]  /*18d30*/  CS2R R82, SRZ ;  /* 0x0000000000527805 */ /* 0x000fc8000001ff00 */
[----:B------:R-:W2:Y:S01]  /*18d40*/  MUFU.EX2 R27, R30 ;  /* 0x0000001e001b7308 */ /* 0x000ea20000000800 */
[----:B0-----:R-:W-:-:S07]  /*18d50*/  FADD.FTZ R0, R36, R29 ;  /* 0x0000001d24007221 */ /* 0x001fce0000010000 */
[----:B------:R-:W0:Y:S01]  /*18d60*/  MUFU.EX2 R24, R24 ;  /* 0x0000001800187308 */ /* 0x000e220000000800 */
[----:B-1----:R-:W-:-:S07]  /*18d70*/  FADD.FTZ R12, R88, R31 ;  /* 0x0000001f580c7221 */ /* 0x002fce0000010000 */
[----:B------:R1:W3:Y:S01]  /*18d80*/  MUFU.EX2 R7, R34 ;  /* 0x0000002200077308 */ /* 0x0002e20000000800 */
[C---:B--2---:R-:W-:Y:S01]  /*18d90*/  FADD.FTZ R31, R27.reuse, R0 ;  /* 0x000000001b1f7221 */ /* 0x044fe20000010000 */
[----:B------:R-:W-:Y:S02]  /*18da0*/  F2FP.F16.F32.PACK_AB R198, R27, R36 ;  /* 0x000000241bc6723e */ /* 0x000fe400000000ff */
[----:B------:R-:W-:Y:S02]  /*18db0*/  CS2R R36, SRZ ;  /* 0x0000000000247805 */ /* 0x000fe4000001ff00 */
[----:B------:R-:W-:Y:S02]  /*18dc0*/  CS2R R26, SRZ ;  /* 0x00000000001a7805 */ /* 0x000fe4000001ff00 */
[----:B------:R-:W2:Y:S01]  /*18dd0*/  MUFU.EX2 R28, R28 ;  /* 0x0000001c001c7308 */ /* 0x000ea20000000800 */
[----:B0-----:R-:W-:Y:S01]  /*18de0*/  FADD.FTZ R0, R24, R31 ;  /* 0x0000001f18007221 */ /* 0x001fe20000010000 */
[----:B-1----:R-:W-:-:S02]  /*18df0*/  CS2R R34, SRZ ;  /* 0x0000000000227805 */ /* 0x002fc4000001ff00 */
[----:B------:R-:W-:-:S04]  /*18e00*/  CS2R R30, SRZ ;  /* 0x00000000001e7805 */ /* 0x000fc8000001ff00 */
[----:B------:R0:W1:Y:S01]  /*18e10*/  MUFU.EX2 R195, R90 ;  /* 0x0000005a00c37308 */ /* 0x0000620000000800 */
[C---:B---3--:R-:W-:Y:S01]  /*18e20*/  FADD.FTZ R9, R7.reuse, R0 ;  /* 0x0000000007097221 */ /* 0x048fe20000010000 */
[----:B------:R-:W-:Y:S02]  /*18e30*/  F2FP.F16.F32.PACK_AB R192, R7, R24 ;  /* 0x0000001807c0723e */ /* 0x000fe400000000ff */
[----:B------:R-:W-:-:S04]  /*18e40*/  CS2R R24, SRZ ;  /* 0x0000000000187805 */ /* 0x000fc8000001ff00 */
[----:B------:R3:W4:Y:S01]  /*18e50*/  MUFU.EX2 R29, R38 ;  /* 0x00000026001d7308 */ /* 0x0007220000000800 */
[----:B--2---:R-:W-:Y:S01]  /*18e60*/  FADD.FTZ R0, R28, R9 ;  /* 0x000000091c007221 */ /* 0x004fe20000010000 */
[----:B0-----:R-:W-:Y:S01]  /*18e70*/  CS2R R90, SRZ ;  /* 0x00000000005a7805 */ /* 0x001fe2000001ff00 */
[C---:B-1----:R-:W-:Y:S01]  /*18e80*/  FADD.FTZ R12, R195.reuse, R12 ;  /* 0x0000000cc30c7221 */ /* 0x042fe20000010000 */
[----:B------:R-:W-:Y:S02]  /*18e90*/  F2FP.F16.F32.PACK_AB R195, R195, R88 ;  /* 0x00000058c3c3723e */ /* 0x000fe400000000ff */
[----:B------:R-:W-:Y:S02]  /*18ea0*/  CS2R R88, SRZ ;  /* 0x0000000000587805 */ /* 0x000fe4000001ff00 */
[----:B---3--:R-:W-:Y:S01]  /*18eb0*/  CS2R R38, SRZ ;  /* 0x0000000000267805 */ /* 0x008fe2000001ff00 */
[C---:B----4-:R-:W-:Y:S01]  /*18ec0*/  FADD.FTZ R13, R29.reuse, R0 ;  /* 0x000000001d0d7221 */ /* 0x050fe20000010000 */
[----:B------:R-:W-:Y:S01]  /*18ed0*/  F2FP.F16.F32.PACK_AB R194, R29, R28 ;  /* 0x0000001c1dc2723e */ /* 0x000fe200000000ff */
[----:B------:R-:W-:Y:S01]  /*18ee0*/  IMAD.MOV.U32 R0, RZ, RZ, 0x3f800000 ;  /* 0x3f800000ff007424 */ /* 0x000fe200078e00ff */
[----:B------:R-:W-:Y:S01]  /*18ef0*/  CS2R R28, SRZ ;  /* 0x00000000001c7805 */ /* 0x000fe2000001ff00 */
[----:B------:R-:W-:Y:S06]  /*18f00*/  @!P3 BRA `(.L_x_3065) ;  /* 0x0000004c00b8b947 */ /* 0x000fec0003800000 */
[----:B------:R-:W-:Y:S01]  /*18f10*/  BSSY B1, `(.L_x_3065) ;  /* 0x00004ed000017945 */ /* 0x000fe20003800000 */
[----:B------:R-:W-:Y:S01]  /*18f20*/  MOV R6, R4 ;  /* 0x0000000400067202 */ /* 0x000fe20000000f00 */
[----:B------:R-:W-:Y:S01]  /*18f30*/  IMAD.MOV.U32 R7, RZ, RZ, R5 ;  /* 0x000000ffff077224 */ /* 0x000fe200078e0005 */
[----:B------:R-:W-:Y:S01]  /*18f40*/  MOV R151, RZ ;  /* 0x000000ff00977202 */ /* 0x000fe20000000f00 */
[----:B------:R-:W-:Y:S02]  /*18f50*/  IMAD.MOV.U32 R9, RZ, RZ, R218 ;  /* 0x000000ffff097224 */ /* 0x000fe400078e00da */
[----:B------:R-:W-:Y:S02]  /*18f60*/  IMAD.MOV.U32 R10, RZ, RZ, R217 ;  /* 0x000000ffff0a7224 */ /* 0x000fe400078e00d9 */
[----:B------:R-:W-:-:S07]  /*18f70*/  IMAD.MOV.U32 R2, RZ, RZ, 0x3f800000 ;  /* 0x3f800000ff027424 */ /* 0x000fce00078e00ff */
.L_x_3076:
[----:B------:R-:W-:-:S05]  /*18f80*/  VIADD R3, R10, 0x1 ;  /* 0x000000010a037836 */ /* 0x000fca0000000000 */
[----:B------:R-:W-:-:S04]  /*18f90*/  ISETP.NE.AND P3, PT, R3, 0x2, PT ;  /* 0x000000020300780c */ /* 0x000fc80003f65270 */
[----:B------:R-:W-:Y:S02]  /*18fa0*/  SEL R218, RZ, 0x1, P3 ;  /* 0x00000001ffda7807 */ /* 0x000fe40001800000 */
[----:B------:R-:W-:Y:S02]  /*18fb0*/  SEL R217, R3, RZ, P3 ;  /* 0x000000ff03d97207 */ /* 0x000fe40001800000 */
[----:B------:R-:W-:Y:S01]  /*18fc0*/  LOP3.LUT R218, R9, R218, RZ, 0x3c, !PT ;  /* 0x000000da09da7212 */ /* 0x000fe200078e3cff */
[----:B------:R-:W-:Y:S06]  /*18fd0*/  @!P0 BRA `(.L_x_3066) ;  /* 0x0000000000048947 */ /* 0x000fec0003800000 */
[----:B------:R-:W-:Y:S01]  /*18fe0*/  BPT.TRAP 0x1 ;  /* 0x000000040000795c */ /* 0x000fe20000300000 */
.L_x_3066:
[----:B------:R-:W-:Y:S01]  /*18ff0*/  IMAD R11, R217, 0x8, R18 ;  /* 0x00000008d90b7824 */ /* 0x000fe200078e0212 */
[----:B------:R-:W-:-:S04]  /*19000*/  SHF.L.U32 R4, R218, 0x1f, RZ ;  /* 0x0000001fda047819 */ /* 0x000fc800000006ff */
[----:B------:R0:W1:Y:S01]  /*19010*/  SYNCS.PHASECHK.TRANS64.TRYWAIT P3, [R11+URZ+0x38830], R4 ;  /* 0x038830040b0075a7 */ /* 0x000062000806017f */
[----:B------:R-:W-:Y:S05]  /*19020*/  @!P0 BRA `(.L_x_3067) ;  /* 0x0000000000048947 */ /* 0x000fea0003800000 */
[----:B------:R-:W-:Y:S01]  /*19030*/  BPT.TRAP 0x1 ;  /* 0x000000040000795c */ /* 0x000fe20000300000 */
.L_x_3067:
[----:B------:R-:W-:Y:S01]  /*19040*/  IMAD R3, R217, 0xa00, R222 ;  /* 0x00000a00d9037824 */ /* 0x000fe200078e02de */
[----:B------:R-:W-:Y:S03]  /*19050*/  BSSY B2, `(.L_x_3068) ;  /* 0x0000006000027945 */ /* 0x000fe60003800000 */
[C---:B------:R-:W-:Y:S02]  /*19060*/  VIADD R14, R3.reuse, 0x80 ;  /* 0x00000080030e7836 */ /* 0x040fe40000000000 */
[----:B------:R-:W-:Y:S01]  /*19070*/  VIADD R20, R3, 0x100 ;  /* 0x0000010003147836 */ /* 0x000fe20000000000 */
[----:B-1----:R-:W-:Y:S06]  /*19080*/  @P3 BRA `(.L_x_3069) ;  /* 0x0000000000083947 */ /* 0x002fec0003800000 */
[----:B------:R-:W1:Y:S02]  /*19090*/  SYNCS.PHASECHK.TRANS64.TRYWAIT P3, [R11+URZ+0x38830], R4 ;  /* 0x038830040b0075a7 */ /* 0x000e64000806017f */
[----:B-1----:R-:W-:Y:S05]  /*190a0*/  @!P3 BRA `(.L_x_3070) ;  /* 0x0000017800a0b947 */ /* 0x002fea0003800000 */
.L_x_3069:
[----:B------:R-:W-:Y:S05]  /*190b0*/  BSYNC B2 ;  /* 0x0000000000027941 */ /* 0x000fea0003800000 */
.L_x_3068:
[----:B------:R-:W2:Y:S04]  /*190c0*/  LDL.64 R152, [R1+0x40] ;  /* 0x0000400001987983 */ /* 0x000ea80000100a00 */
[----:B------:R-:W3:Y:S01]  /*190d0*/  LDL.64 R154, [R1+0x48] ;  /* 0x00004800019a7983 */ /* 0x000ee20000100a00 */
[----:B------:R-:W-:Y:S01]  /*190e0*/  IMAD.MOV.U32 R5, RZ, RZ, 0x40000040 ;  /* 0x40000040ff057424 */ /* 0x000fe200078e00ff */
[----:B01----:R-:W-:-:S04]  /*190f0*/  MOV R4, R3 ;  /* 0x0000000300047202 */ /* 0x003fc80000000f00 */
[----:B------:R-:W-:Y:S02]  /*19100*/  R2UR UR6, R4 ;  /* 0x00000000040672ca */ /* 0x000fe400000e0000 */
[----:B------:R-:W-:Y:S01]  /*19110*/  R2UR UR7, R5 ;  /* 0x00000000050772ca */ /* 0x000fe200000e0000 */
[----:B------:R-:W-:Y:S01]  /*19120*/  WARPGROUP.ARRIVE ;  /* 0x00000000000079c5 */ /* 0x000fe20000000000 */
[----:B------:R-:W-:Y:S01]  /*19130*/  IMAD.MOV.U32 R15, RZ, RZ, 0x40000040 ;  /* 0x40000040ff0f7424 */ /* 0x000fe200078e00ff */
[----:B------:R-:W-:-:S04]  /*19140*/  R2UR UR14, R14 ;  /* 0x000000000e0e72ca */ /* 0x000fc800000e0000 */
[----:B------:R-:W-:Y:S02]  /*19150*/  R2UR UR15, R15 ;  /* 0x000000000f0f72ca */ /* 0x000fe400000e0000 */
[----:B------:R-:W-:Y:S02]  /*19160*/  MOV R21, 0x40000040 ;  /* 0x4000004000157802 */ /* 0x000fe40000000f00 */
[----:B------:R-:W-:Y:S02]  /*19170*/  R2UR UR26, R20 ;  /* 0x00000000141a72ca */ /* 0x000fe400000e0000 */
[----:B------:R-:W-:Y:S01]  /*19180*/  R2UR UR27, R21 ;  /* 0x00000000151b72ca */ /* 0x000fe200000e0000 */
[----:B------:R-:W-:Y:S01]  /*19190*/  VIADD R4, R3, 0x180 ;  /* 0x0000018003047836 */ /* 0x000fe20000000000 */
[----:B------:R-:W-:-:S04]  /*191a0*/  R2UR UR23, R5 ;  /* 0x00000000051772ca */ /* 0x000fc800000e0000 */
[----:B------:R-:W-:Y:S02]  /*191b0*/  R2UR UR22, R4 ;  /* 0x00000000041672ca */ /* 0x000fe400000e0000 */
[----:B--2---:R-:W-:Y:S02]  /*191c0*/  R2UR UR28, R152 ;  /* 0x00000000981c72ca */ /* 0x004fe400000e0000 */
[----:B------:R-:W-:Y:S02]  /*191d0*/  R2UR UR29, R153 ;  /* 0x00000000991d72ca */ /* 0x000fe400000e0000 */
[----:B------:R-:W2:Y:S01]  /*191e0*/  LDL.64 R152, [R1+0x38] ;  /* 0x0000380001987983 */ /* 0x000ea20000100a00 */
[----:B---3--:R-:W-:Y:S02]  /*191f0*/  R2UR UR8, R154 ;  /* 0x000000009a0872ca */ /* 0x008fe400000e0000 */
        /* <DEDUP_REMOVED lines=16> */
[----:B------:R-:W-:Y:S01]  /*19300*/  VIADD R14, R3, 0x200 ;  /* 0x00000200030e7836 */ /* 0x000fe20000000000 */
[----:B------:R-:W-:Y:S02]  /*19310*/  WARPGROUP.DEPBAR.LE gsb0, 0x0 ;  /* 0x00008000000079c5 */ /* 0x000fe40000010000 */
[----:B------:R-:W-:-:S06]  /*19320*/  WARPGROUP.ARRIVE ;  /* 0x00000000000079c5 */ /* 0x000fcc0000000000 */
[----:B------:R-:W-:Y:S01]  /*19330*/  HGMMA.64x16x16.F32 R160, gdesc[UR20], RZ, !UPT, gsb0 ;  /* 0x0020000014a079f0 */ /* 0x000fe2000c0008ff */
[----:B------:R-:W-:Y:S02]  /*19340*/  R2UR UR10, R14 ;  /* 0x000000000e0a72ca */ /* 0x000fe400000e0000 */
[----:B------:R-:W-:Y:S01]  /*19350*/  R2UR UR11, R15 ;  /* 0x000000000f0b72ca */ /* 0x000fe200000e0000 */
[----:B------:R-:W-:Y:S01]  /*19360*/  VIADD R4, R3, 0x2 ;  /* 0x0000000203047836 */ /* 0x000fe20000000000 */
[----:B------:R-:W-:Y:S02]  /*19370*/  WARPGROUP.DEPBAR.LE gsb0, 0x0 ;  /* 0x00008000000079c5 */ /* 0x000fe40000010000 */
[----:B------:R-:W-:Y:S01]  /*19380*/  IMAD.MOV.U32 R5, RZ, RZ, 0x40000040 ;  /* 0x40000040ff057424 */ /* 0x000fe200078e00ff */
[----:B--2---:R-:W-:Y:S02]  /*19390*/  R2UR UR30, R152 ;  /* 0x00000000981e72ca */ /* 0x004fe400000e0000 */
[----:B------:R-:W-:-:S02]  /*193a0*/  R2UR UR31, R153 ;  /* 0x00000000991f72ca */ /* 0x000fc400000e0000 */
        /* <DEDUP_REMOVED lines=15> */
[----:B------:R-:W-:Y:S02]  /*194a0*/  VIADD R20, R3, 0x102 ;  /* 0x0000010203147836 */ /* 0x000fe40000000000 */
[----:B------:R-:W-:Y:S01]  /*194b0*/  IMAD.MOV.U32 R21, RZ, RZ, 0x40000040 ;  /* 0x40000040ff157424 */ /* 0x000fe200078e00ff */
[----:B------:R-:W-:Y:S01]  /*194c0*/  UMOV UR16, UR28 ;  /* 0x0000001c00107c82 */ /* 0x000fe20008000000 */
[----:B------:R-:W-:Y:S01]  /*194d0*/  UMOV UR17, UR29 ;  /* 0x0000001d00117c82 */ /* 0x000fe20008000000 */
[----:B------:R-:W-:-:S02]  /*194e0*/  WARPGROUP.DEPBAR.LE gsb0, 0x0 ;  /* 0x00008000000079c5 */ /* 0x000fc40000010000 */
[----:B------:R-:W-:Y:S01]  /*194f0*/  WARPGROUP.ARRIVE ;  /* 0x00000000000079c5 */ /* 0x000fe20000000000 */
[----:B------:R-:W-:Y:S01]  /*19500*/  IMAD.MOV.U32 R5, RZ, RZ, 0x40000040 ;  /* 0x40000040ff057424 */ /* 0x000fe200078e00ff */
[----:B------:R-:W-:Y:S01]  /*19510*/  IADD3 R4, R3, 0x182, RZ ;  /* 0x0000018203047810 */ /* 0x000fe20007ffe0ff */
[----:B------:R-:W-:Y:S01]  /*19520*/  UMOV UR24, UR28 ;  /* 0x0000001c00187c82 */ /* 0x000fe20008000000 */
[----:B------:R-:W-:Y:S01]  /*19530*/  UMOV UR25, UR29 ;  /* 0x0000001d00197c82 */ /* 0x000fe20008000000 */
[----:B------:R-:W-:Y:S01]  /*19540*/  UMOV UR20, UR28 ;  /* 0x0000001c00147c82 */ /* 0x000fe20008000000 */
[----:B------:R-:W-:Y:S01]  /*19550*/  HGMMA.64x16x16.F32 R176, gdesc[UR12], R176, gsb0 ;  /* 0x002000000cb079f0 */ /* 0x000fe200080008b0 */
[----:B------:R-:W-:Y:S01]  /*19560*/  R2UR UR18, R20 ;  /* 0x00000000141272ca */ /* 0x000fe200000e0000 */
[----:B------:R-:W-:Y:S01]  /*19570*/  UMOV UR21, UR29 ;  /* 0x0000001d00157c82 */ /* 0x000fe20008000000 */
[----:B------:R-:W-:Y:S01]  /*19580*/  R2UR UR19, R21 ;  /* 0x00000000151372ca */ /* 0x000fe200000e0000 */
[----:B------:R-:W2:Y:S01]  /*19590*/  LDL.64 R14, [R1+0x30] ;  /* 0x00003000010e7983 */ /* 0x000ea20000100a00 */
[----:B------:R-:W-:Y:S01]  /*195a0*/  R2UR UR26, R4 ;  /* 0x00000000041a72ca */ /* 0x000fe200000e0000 */
[----:B------:R-:W-:-:S02]  /*195b0*/  WARPGROUP.DEPBAR.LE gsb0, 0x0 ;  /* 0x00008000000079c5 */ /* 0x000fc40000010000 */
[----:B------:R-:W-:Y:S01]  /*195c0*/  WARPGROUP.ARRIVE ;  /* 0x00000000000079c5 */ /* 0x000fe20000000000 */
[----:B------:R-:W-:Y:S01]  /*195d0*/  R2UR UR27, R5 ;  /* 0x00000000051b72ca */ /* 0x000fe200000e0000 */
[----:B------:R-:W-:Y:S01]  /*195e0*/  UMOV UR8, UR30 ;  /* 0x0000001e00087c82 */ /* 0x000fe20008000000 */
[----:B------:R-:W-:Y:S01]  /*195f0*/  UMOV UR9, UR31 ;  /* 0x0000001f00097c82 */ /* 0x000fe20008000000 */
[----:B------:R-:W-:Y:S01]  /*19600*/  UMOV UR4, UR30 ;  /* 0x0000001e00047c82 */ /* 0x000fe20008000000 */
[----:B------:R-:W-:-:S03]  /*19610*/  UMOV UR5, UR31 ;  /* 0x0000001f00057c82 */ /* 0x000fc60008000000 */
[----:B------:R-:W-:Y:S01]  /*19620*/  HGMMA.64x16x16.F32 R168, gdesc[UR16], R168, gsb0 ;  /* 0x0020000010a879f0 */ /* 0x000fe200080008a8 */
[----:B------:R-:W-:Y:S01]  /*19630*/  VIADD R4, R3, 0x202 ;  /* 0x0000020203047836 */ /* 0x000fe20000000000 */
[----:B------:R-:W-:Y:S01]  /*19640*/  MOV R5, 0x40000040 ;  /* 0x4000004000057802 */ /* 0x000fe20000000f00 */
[----:B------:R-:W-:Y:S01]  /*19650*/  UMOV UR12, UR30 ;  /* 0x0000001e000c7c82 */ /* 0x000fe20008000000 */
[----:B------:R-:W-:Y:S01]  /*19660*/  UMOV UR13, UR31 ;  /* 0x0000001f000d7c82 */ /* 0x000fe20008000000 */
[----:B------:R-:W3:Y:S01]  /*19670*/  LDL.64 R20, [R1+0x28] ;  /* 0x0000280001147983 */ /* 0x000ee20000100a00 */
[----:B------:R-:W-:Y:S02]  /*19680*/  WARPGROUP.DEPBAR.LE gsb0, 0x0 ;  /* 0x00008000000079c5 */ /* 0x000fe40000010000 */
        /* <DEDUP_REMOVED lines=243> */
[----:B------:R-:W2:Y:S01]  /*1a5c0*/  LDL.64 R14, [R1] ;  /* 0x00000000010e7983 */ /* 0x000ea20000100a00 */
        /* <DEDUP_REMOVED lines=537> */
.L_x_3071:
[----:B------:R-:W-:Y:S01]  /*1c760*/  SHF.L.U32 R0, R9, 0x1f, RZ ;  /* 0x0000001f09007819 */ /* 0x000fe200000006ff */
[----:B------:R-:W-:-:S04]  /*1c770*/  IMAD R9, R10, 0x8, R18 ;  /* 0x000000080a097824 */ /* 0x000fc800078e0212 */
[----:B------:R0:W1:Y:S01]  /*1c780*/  SYNCS.PHASECHK.TRANS64.TRYWAIT P3, [R9+URZ+0x38850], R0 ;  /* 0x03885000090075a7 */ /* 0x000062000806017f */
[----:B------:R-:W-:Y:S05]  /*1c790*/  @!P0 BRA `(.L_x_3072) ;  /* 0x0000000000048947 */ /* 0x000fea0003800000 */
[----:B------:R-:W-:Y:S01]  /*1c7a0*/  BPT.TRAP 0x1 ;  /* 0x000000040000795c */ /* 0x000fe20000300000 */
.L_x_3072:
[----:B------:R-:W-:Y:S04]  /*1c7b0*/  BSSY B2, `(.L_x_3073) ;  /* 0x0000004000027945 */ /* 0x000fe80003800000 */
[----:B-1----:R-:W-:Y:S05]  /*1c7c0*/  @P3 BRA `(.L_x_3074) ;  /* 0x0000000000083947 */ /* 0x002fea0003800000 */
[----:B------:R-:W1:Y:S02]  /*1c7d0*/  SYNCS.PHASECHK.TRANS64.TRYWAIT P3, [R9+URZ+0x38850], R0 ;  /* 0x03885000090075a7 */ /* 0x000e64000806017f */
[----:B-1----:R-:W-:Y:S05]  /*1c7e0*/  @!P3 BRA `(.L_x_3075) ;  /* 0x0000014000e4b947 */ /* 0x002fea0003800000 */
.L_x_3074:
[----:B------:R-:W-:Y:S05]  /*1c7f0*/  BSYNC B2 ;  /* 0x0000000000027941 */ /* 0x000fea0003800000 */
.L_x_3073:
[----:B01----:R-:W-:Y:S01]  /*1c800*/  VIADD R0, R18, 0x400 ;  /* 0x0000040012007836 */ /* 0x003fe20000000000 */
[----:B------:R-:W-:Y:S01]  /*1c810*/  WARPGROUP.ARRIVE ;  /* 0x00000000000079c5 */ /* 0x000fe20000000000 */
[----:B------:R-:W-:Y:S01]  /*1c820*/  IMAD.MOV.U32 R3, RZ, RZ, 0x40000040 ;  /* 0x40000040ff037424 */ /* 0x000fe200078e00ff */
[----:B------:R-:W-:Y:S01]  /*1c830*/  MOV R5, 0x40000040 ;  /* 0x4000004000057802 */ /* 0x000fe20000000f00 */
[----:B------:R-:W-:Y:S01]  /*1c840*/  @!P1 VIADD R11, R11, 0x38840 ;  /* 0x000388400b0b9836 */ /* 0x000fe20000000000 */
[----:B------:R-:W-:Y:S01]  /*1c850*/  SHF.R.U32.HI R0, RZ, 0x4, R0 ;  /* 0x00000004ff007819 */ /* 0x000fe20000011600 */
[----:B------:R-:W-:Y:S01]  /*1c860*/  @!P1 VIADD R9, R9, 0x38860 ;  /* 0x0003886009099836 */ /* 0x000fe20000000000 */
[----:B------:R-:W-:Y:S02]  /*1c870*/  R2UR UR7, R3 ;  /* 0x00000000030772ca */ /* 0x000fe400000e0000 */
[----:B------:R-:W-:Y:S01]  /*1c880*/  LOP3.LUT R0, R0, 0x3fff, RZ, 0xc0, !PT ;  /* 0x00003fff00007812 */ /* 0x000fe200078ec0ff */
[----:B------:R-:W0:Y:S01]  /*1c890*/  @P2 LDC R3, c[0x0][0x44c] ;  /* 0x00011300ff032b82 */ /* 0x000e220000000800 */
[----:B------:R-:W-:-:S02]  /*1c8a0*/  @!P1 PRMT R11, RZ, 0x654, R11 ;  /* 0x00000654ff0b9816 */ /* 0x000fc4000000000b */
[----:B------:R-:W-:Y:S02]  /*1c8b0*/  LOP3.LUT R0, R0, 0x2800000, RZ, 0xfc, !PT ;  /* 0x0280000000007812 */ /* 0x000fe400078efcff */
[----:B------:R-:W-:-:S03]  /*1c8c0*/  @!P1 PRMT R9, RZ, 0x654, R9 ;  /* 0x00000654ff099816 */ /* 0x000fc60000000009 */
[----:B------:R-:W-:Y:S02]  /*1c8d0*/  IMAD R2, R10, 0xa00, R0 ;  /* 0x00000a000a027824 */ /* 0x000fe400078e0200 */
[----:B------:R-:W1:Y:S02]  /*1c8e0*/  @P2 LDC R0, c[0x0][0x450] ;  /* 0x00011400ff002b82 */ /* 0x000e640000000800 */
[C---:B------:R-:W-:Y:S01]  /*1c8f0*/  VIADD R4, R2.reuse, 0x80 ;  /* 0x0000008002047836 */ /* 0x040fe20000000000 */
[----:B------:R-:W-:-:S13]  /*1c900*/  R2UR UR6, R2 ;  /* 0x00000000020672ca */ /* 0x000fda00000e0000 */
[----:B------:R-:W-:Y:S01]  /*1c910*/  HGMMA.64x256x16.F32 R24, R208, gdesc[UR4].tnspB, R24, gsb0 ;  /* 0x43e00004d0187df0 */ /* 0x000fe20008000818 */
[----:B------:R-:W-:Y:S01]  /*1c920*/  R2UR UR6, R4 ;  /* 0x00000000040672ca */ /* 0x000fe200000e0000 */
[----:B------:R-:W-:Y:S01]  /*1c930*/  VIADD R4, R2, 0x100 ;  /* 0x0000010002047836 */ /* 0x000fe20000000000 */
[----:B------:R-:W-:Y:S01]  /*1c940*/  R2UR UR7, R5 ;  /* 0x00000000050772ca */ /* 0x000fe200000e0000 */
[----:B------:R-:W-:Y:S01]  /*1c950*/  IMAD.MOV.U32 R5, RZ, RZ, 0x40000040 ;  /* 0x40000040ff057424 */ /* 0x000fe200078e00ff */
[----:B------:R-:W-:Y:S02]  /*1c960*/  WARPGROUP.DEPBAR.LE gsb0, 0x0 ;  /* 0x00008000000079c5 */ /* 0x000fe40000010000 */
[----:B------:R-:W-:-:S15]  /*1c970*/  WARPGROUP.ARRIVE ;  /* 0x00000000000079c5 */ /* 0x000fde0000000000 */
[----:B------:R-:W-:-:S06]  /*1c980*/  NOP ;  /* 0x0000000000007918 */ /* 0x000fcc0000000000 */
        /* <DEDUP_REMOVED lines=11> */
[----:B------:R-:W-:Y:S02]  /*1ca40*/  R2UR UR7, R5 ;  /* 0x00000000050772ca */ /* 0x000fe400000e0000 */
[----:B------:R-:W-:-:S05]  /*1ca50*/  IADD3 R4, R235, R230, RZ ;  /* 0x000000e6eb047210 */ /* 0x000fca0007ffe0ff */
[----:B0-----:R-:W-:-:S05]  /*1ca60*/  @P2 IMAD.HI.U32 R3, R4, R3, RZ ;  /* 0x0000000304032227 */ /* 0x001fca00078e00ff */
[----:B-1----:R-:W-:Y:S01]  /*1ca70*/  @P2 SHF.R.U32.HI R4, RZ, R0, R3 ;  /* 0x00000000ff042219 */ /* 0x002fe20000011603 */
[----:B------:R-:W-:-:S04]  /*1ca80*/  IMAD.MOV.U32 R0, RZ, RZ, -0x50 ;  /* 0xffffffb0ff007424 */ /* 0x000fc800078e00ff */
[----:B------:R-:W0:Y:S01]  /*1ca90*/  SHFL.IDX PT, R3, R4, RZ, 0x1c1f ;  /* 0x001c1fff04037589 */ /* 0x000e2200000e0000 */
[----:B------:R-:W-:-:S03]  /*1caa0*/  IMAD R0, R8, R0, 0x1 ;  /* 0x0000000108007424 */ /* 0x000fc600078e0200 */
[----:B------:R-:W1:Y:S01]  /*1cab0*/  SHFL.IDX PT, R4, R4, 0x1, 0x1c1f ;  /* 0x003c1f0004047f89 */ /* 0x000e6200000e0000 */
[----:B------:R-:W-:-:S05]  /*1cac0*/  IMAD R0, R234, -0x2, R0 ;  /* 0xfffffffeea007824 */ /* 0x000fca00078e0200 */
[----:B------:R-:W-:-:S05]  /*1cad0*/  IADD3 R0, -R231, R0, R232 ;  /* 0x00000000e7007210 */ /* 0x000fca0007ffe1e8 */
[C---:B0-----:R-:W-:Y:S01]  /*1cae0*/  IMAD.IADD R3, R0.reuse, 0x1, R3 ;  /* 0x0000000100037824 */ /* 0x041fe200078e0203 */
[----:B-1----:R-:W-:-:S04]  /*1caf0*/  IADD3 R0, R0, R4, RZ ;  /* 0x0000000400007210 */ /* 0x002fc80007ffe0ff */
[C---:B------:R-:W-:Y:S02]  /*1cb00*/  ISETP.GT.AND P3, PT, R3.reuse, RZ, PT ;  /* 0x000000ff0300720c */ /* 0x040fe40003f64270 */
[C---:B------:R-:W-:Y:S02]  /*1cb10*/  ISETP.GT.AND P4, PT, R3.reuse, 0x1, PT ;  /* 0x000000010300780c */ /* 0x040fe40003f84270 */
        /* <DEDUP_REMOVED lines=52> */
[----:B------:R-:W-:Y:S01]  /*1ce60*/  ISETP.GT.AND P5, PT, R3, 0x49, PT ;  /* 0x000000490300780c */ /* 0x000fe20003fa4270 */
[----:B------:R-:W-:Y:S01]  /*1ce70*/  IMAD.MOV.U32 R3, RZ, RZ, 0x40000040 ;  /* 0x40000040ff037424 */ /* 0x000fe200078e00ff */
        /* <DEDUP_REMOVED lines=8> */
[----:B------:R-:W0:Y:S01]  /*1cf00*/  SHFL.BFLY PT, R10, R5, 0x2, 0x1f ;  /* 0x0c401f00050a7f89 */ /* 0x000e2200000e0000 */
[----:B------:R-:W-:Y:S02]  /*1cf10*/  ISETP.GT.AND P5, PT, R0, 0x8, PT ;  /* 0x000000080000780c */ /* 0x000fe40003fa4270 */
[----:B------:R-:W-:Y:S02]  /*1cf20*/  FSEL R187, R187, -INF , P4 ;  /* 0xff800000bbbb7808 */ /* 0x000fe40002000000 */
[----:B------:R-:W-:-:S02]  /*1cf30*/  FMNMX.FTZ R4, R186, R6, !PT ;  /* 0x00000006ba047209 */ /* 0x000fc40007810000 */
[----:B------:R-:W-:Y:S02]  /*1cf40*/  ISETP.GT.AND P3, PT, R0, 0x9, PT ;  /* 0x000000090000780c */ /* 0x000fe40003f64270 */
[----:B------:R-:W-:Y:S02]  /*1cf50*/  FSEL R190, R190, -INF , P5 ;  /* 0xff800000bebe7808 */ /* 0x000fe40002800000 */
[----:B------:R-:W-:Y:S02]  /*1cf60*/  FSEL R191, R191, -INF , P3 ;  /* 0xff800000bfbf7808 */ /* 0x000fe40001800000 */
[C---:B------:R-:W-:Y:S02]  /*1cf70*/  ISETP.GT.AND P3, PT, R0.reuse, 0x10, PT ;  /* 0x000000100000780c */ /* 0x040fe40003f64270 */
[----:B------:R-:W-:Y:S02]  /*1cf80*/  ISETP.GT.AND P6, PT, R0, 0x11, PT ;  /* 0x000000110000780c */ /* 0x000fe40003fc4270 */
[----:B------:R-:W-:-:S02]  /*1cf90*/  FSEL R178, R178, -INF , P3 ;  /* 0xff800000b2b27808 */ /* 0x000fc40001800000 */
[C---:B------:R-:W-:Y:S02]  /*1cfa0*/  ISETP.GT.AND P4, PT, R0.reuse, 0x18, PT ;  /* 0x000000180000780c */ /* 0x040fe40003f84270 */
[----:B------:R-:W-:Y:S02]  /*1cfb0*/  FSEL R179, R179, -INF , P6 ;  /* 0xff800000b3b37808 */ /* 0x000fe40003000000 */
[----:B------:R-:W-:Y:S02]  /*1cfc0*/  ISETP.GT.AND P5, PT, R0, 0x19, PT ;  /* 0x000000190000780c */ /* 0x000fe40003fa4270 */
[----:B0-----:R-:W-:Y:S02]  /*1cfd0*/  FMNMX.FTZ R5, R5, R10, !PT ;  /* 0x0000000a05057209 */ /* 0x001fe40007810000 */
[----:B------:R-:W-:Y:S02]  /*1cfe0*/  FSEL R182, R182, -INF , P4 ;  /* 0xff800000b6b67808 */ /* 0x000fe40002000000 */
[----:B------:R-:W-:-:S02]  /*1cff0*/  FSEL R183, R183, -INF , P5 ;  /* 0xff800000b7b77808 */ /* 0x000fc40002800000 */
[C---:B------:R-:W-:Y:S02]  /*1d000*/  ISETP.GT.AND P6, PT, R0.reuse, 0x20, PT ;  /* 0x000000200000780c */ /* 0x040fe40003fc4270 */
[----:B------:R-:W-:Y:S02]  /*1d010*/  ISETP.GT.AND P5, PT, R0, 0x21, PT ;  /* 0x000000210000780c */ /* 0x000fe40003fa4270 */
[----:B------:R-:W-:Y:S02]  /*1d020*/  FSEL R170, R170, -INF , P6 ;  /* 0xff800000aaaa7808 */ /* 0x000fe40003000000 */
[C---:B------:R-:W-:Y:S02]  /*1d030*/  ISETP.GT.AND P4, PT, R0.reuse, 0x28, PT ;  /* 0x000000280000780c */ /* 0x040fe40003f84270 */
        /* <DEDUP_REMOVED lines=16> */
[----:B------:R-:W-:Y:S01]  /*1d140*/  ISETP.GT.AND P6, PT, R0, 0x49, PT ;  /* 0x000000490000780c */ /* 0x000fe20003fc4270 */
[----:B------:R-:W-:Y:S02]  /*1d150*/  WARPGROUP.DEPBAR.LE gsb0, 0x0 ;  /* 0x00008000000079c5 */ /* 0x000fe40000010000 */
[----:B------:R-:W-:-:S06]  /*1d160*/  WARPGROUP.ARRIVE ;  /* 0x00000000000079c5 */ /* 0x000fcc0000000000 */
[----:B------:R-:W-:Y:S01]  /*1d170*/  HGMMA.64x256x16.F32 R24, R196, gdesc[UR4].tnspB, R24, gsb0 ;  /* 0x43e00004c4187df0 */ /* 0x000fe20008000818 */
[----:B------:R-:W-:Y:S02]  /*1d180*/  R2UR UR6, R2 ;  /* 0x00000000020672ca */ /* 0x000fe400000e0000 */
[----:B------:R-:W-:Y:S01]  /*1d190*/  R2UR UR7, R3 ;  /* 0x00000000030772ca */ /* 0x000fe200000e0000 */
[----:B------:R-:W0:Y:S01]  /*1d1a0*/  SHFL.BFLY PT, R2, R5, 0x1, 0x1f ;  /* 0x0c201f0005027f89 */ /* 0x000e2200000e0000 */
[----:B------:R-:W-:Y:S01]  /*1d1b0*/  IMAD.U32 R3, RZ, RZ, UR39 ;  /* 0x00000027ff037e24 */ /* 0x000fe2000f8e00ff */
[----:B0-----:R-:W-:Y:S02]  /*1d1c0*/  FMNMX.FTZ R5, R5, R2, !PT ;  /* 0x0000000205057209 */ /* 0x001fe40007810000 */
[----:B------:R-:W-:Y:S02]  /*1d1d0*/  FMNMX.FTZ R2, R187, R4, !PT ;  /* 0x00000004bb027209 */ /* 0x000fe40007810000 */
[----:B------:R-:W-:-:S02]  /*1d1e0*/  FSETP.NEU.FTZ.AND P3, PT, R5, -INF , PT ;  /* 0xff8000000500780b */ /* 0x000fc40003f7d000 */
[----:B------:R-:W-:-:S04]  /*1d1f0*/  FMNMX.FTZ R2, R190, R2, !PT ;  /* 0x00000002be027209 */ /* 0x000fc80007810000 */
[----:B------:R-:W-:Y:S01]  /*1d200*/  FMNMX.FTZ R4, R191, R2, !PT ;  /* 0x00000002bf047209 */ /* 0x000fe20007810000 */
[----:B------:R-:W-:-:S03]  /*1d210*/  FMUL.FTZ R2, R5, R3 ;  /* 0x0000000305027220 */ /* 0x000fc60000410000 */
[----:B------:R-:W-:Y:S02]  /*1d220*/  FMNMX.FTZ R4, R178, R4, !PT ;  /* 0x00000004b2047209 */ /* 0x000fe40007810000 */
[----:B------:R-:W-:Y:S02]  /*1d230*/  FSEL R2, R2, RZ, P3 ;  /* 0x000000ff02027208 */ /* 0x000fe40001800000 */
[----:B------:R-:W-:-:S03]  /*1d240*/  FMNMX.FTZ R4, R179, R4, !PT ;  /* 0x00000004b3047209 */ /* 0x000fc60007810000 */
[-CC-:B------:R-:W-:Y:S01]  /*1d250*/  FFMA.FTZ R204, R176, R3.reuse, -R2.reuse ;  /* 0x00000003b0cc7223 */ /* 0x180fe20000010802 */
[----:B------:R-:W-:Y:S01]  /*1d260*/  FMNMX.FTZ R4, R182, R4, !PT ;  /* 0x00000004b6047209 */ /* 0x000fe20007810000 */
[-CC-:B------:R-:W-:Y:S01]  /*1d270*/  FFMA.FTZ R15, R177, R3.reuse, -R2.reuse ;  /* 0x00000003b10f7223 */ /* 0x180fe20000010802 */
[----:B------:R-:W-:Y:S01]  /*1d280*/  FSEL R176, R155, -INF , P5 ;  /* 0xff8000009bb07808 */ /* 0x000fe20002800000 */
        /* <DEDUP_REMOVED lines=11> */
[-CC-:B------:R-:W-:Y:S01]  /*1d340*/  FFMA.FTZ R200, R168, R3.reuse, -R2.reuse ;  /* 0x00000003a8c87223 */ /* 0x180fe20000010802 */
[-CC-:B------:R-:W-:Y:S01]  /*1d350*/  FFMA.FTZ R158, R169, R3.reuse, -R2.reuse ;  /* 0x00000003a99e7223 */ /* 0x180fe20000010802 */
[----:B------:R-:W-:Y:S01]  /*1d360*/  FMNMX.FTZ R4, R174, R4, !PT ;  /* 0x00000004ae047209 */ /* 0x000fe20007810000 */
[-CC-:B------:R-:W-:Y:S01]  /*1d370*/  FFMA.FTZ R202, R172, R3.reuse, -R2.reuse ;  /* 0x00000003acca7223 */ /* 0x180fe20000010802 */
[-CC-:B------:R-:W-:Y:S01]  /*1d380*/  FFMA.FTZ R20, R173, R3.reuse, -R2.reuse ;  /* 0x00000003ad147223 */ /* 0x180fe20000010802 */
[-CC-:B------:R-:W-:Y:S01]  /*1d390*/  FFMA.FTZ R21, R161, R3.reuse, -R2.reuse ;  /* 0x00000003a1157223 */ /* 0x180fe20000010802 */
[----:B------:R-:W-:Y:S01]  /*1d3a0*/  FMNMX.FTZ R4, R175, R4, !PT ;  /* 0x00000004af047209 */ /* 0x000fe20007810000 */
[----:B------:R-:W-:Y:S01]  /*1d3b0*/  FFMA.FTZ R155, R165, R3, -R2 ;  /* 0x00000003a59b7223 */ /* 0x000fe20000010802 */
[----:B------:R-:W-:Y:S02]  /*1d3c0*/  MUFU.EX2 R208, R208 ;  /* 0x000000d000d07308 */ /* 0x000fe40000000800 */
[----:B------:R-:W-:-:S04]  /*1d3d0*/  FMNMX.FTZ R4, R162, R4, !PT ;  /* 0x00000004a2047209 */ /* 0x000fc80007810000 */
[----:B------:R-:W-:Y:S02]  /*1d3e0*/  FMNMX.FTZ R4, R163, R4, !PT ;  /* 0x00000004a3047209 */ /* 0x000fe40007810000 */
        /* <DEDUP_REMOVED lines=9> */
[----:B------:R-:W-:Y:S03]  /*1d480*/  MUFU.EX2 R204, R204 ;  /* 0x000000cc00cc7308 */ /* 0x000fe60000000800 */
[----:B------:R-:W0:Y:S05]  /*1d490*/  SHFL.BFLY PT, R4, R0, 0x2, 0x1f ;  /* 0x0c401f0000047f89 */ /* 0x000e2a00000e0000 */
[----:B------:R-:W-:Y:S08]  /*1d4a0*/  MUFU.EX2 R15, R15 ;  /* 0x0000000f000f7308 */ /* 0x000ff00000000800 */
[----:B------:R-:W-:Y:S08]  /*1d4b0*/  MUFU.EX2 R206, R206 ;  /* 0x000000ce00ce7308 */ /* 0x000ff00000000800 */
[----:B------:R-:W-:Y:S01]  /*1d4c0*/  MUFU.EX2 R159, R159 ;  /* 0x0000009f009f7308 */ /* 0x000fe20000000800 */
[----:B0-----:R-:W-:-:S05]  /*1d4d0*/  FMNMX.FTZ R0, R0, R4, !PT ;  /* 0x0000000400007209 */ /* 0x001fca0007810000 */
[----:B------:R-:W0:Y:S02]  /*1d4e0*/  SHFL.BFLY PT, R4, R0, 0x1, 0x1f ;  /* 0x0c201f0000047f89 */ /* 0x000e2400000e0000 */
[----:B------:R-:W-:Y:S08]  /*1d4f0*/  MUFU.EX2 R200, R200 ;  /* 0x000000c800c87308 */ /* 0x000ff00000000800 */
[----:B------:R-:W-:Y:S08]  /*1d500*/  MUFU.EX2 R158, R158 ;  /* 0x0000009e009e7308 */ /* 0x000ff00000000800 */
[----:B------:R-:W-:Y:S01]  /*1d510*/  MUFU.EX2 R202, R202 ;  /* 0x000000ca00ca7308 */ /* 0x000fe20000000800 */
[----:B0-----:R-:W-:-:S07]  /*1d520*/  FMNMX.FTZ R4, R0, R4, !PT ;  /* 0x0000000400047209 */ /* 0x001fce0007810000 */
[----:B------:R-:W-:Y:S01]  /*1d530*/  MUFU.EX2 R20, R20 ;  /* 0x0000001400147308 */ /* 0x000fe20000000800 */
[----:B------:R-:W-:Y:S02]  /*1d540*/  FSEL R0, R5, RZ, P3 ;  /* 0x000000ff05007208 */ /* 0x000fe40001800000 */
[----:B------:R-:W-:Y:S02]  /*1d550*/  FSETP.NEU.FTZ.AND P4, PT, R4, -INF , PT ;  /* 0xff8000000400780b */ /* 0x000fe40003f9d000 */
[----:B------:R-:W-:Y:S01]  /*1d560*/  ISETP.GT.AND P3, PT, R8, R225, PT ;  /* 0x000000e10800720c */ /* 0x000fe20003f64270 */
[----:B------:R-:W-:Y:S01]  /*1d570*/  FADD.FTZ R0, -R0, R7 ;  /* 0x0000000700007221 */ /* 0x000fe20000010100 */
[----:B------:R-:W-:Y:S01]  /*1d580*/  VIADD R8, R8, 0xffffffff ;  /* 0xffffffff08087836 */ /* 0x000fe20000000000 */
[----:B------:R-:W-:Y:S02]  /*1d590*/  MUFU.EX2 R21, R21 ;  /* 0x0000001500157308 */ /* 0x000fe40000000800 */
[----:B------:R-:W-:-:S06]  /*1d5a0*/  FMUL.FTZ R0, R0, R3 ;  /* 0x0000000300007220 */ /* 0x000fcc0000410000 */
[----:B------:R-:W0:Y:S08]  /*1d5b0*/  MUFU.EX2 R0, R0 ;  /* 0x0000000000007308 */ /* 0x000e300000000800 */
[----:B------:R-:W-:Y:S01]  /*1d5c0*/  MUFU.EX2 R155, R155 ;  /* 0x0000009b009b7308 */ /* 0x000fe20000000800 */
[----:B0-----:R-:W-:Y:S01]  /*1d5d0*/  FFMA.FTZ R13, R0, R13, R208 ;  /* 0x0000000d000d7223 */ /* 0x001fe200000100d0 */
[----:B------:R-:W-:-:S03]  /*1d5e0*/  F2FP.F16.F32.PACK_AB R208, R10, R208 ;  /* 0x000000d00ad0723e */ /* 0x000fc600000000ff */
[----:B------:R-:W-:Y:S01]  /*1d5f0*/  FADD.FTZ R13, R10, R13 ;  /* 0x0000000d0a0d7221 */ /* 0x000fe20000010000 */
[----:B------:R-:W-:-:S03]  /*1d600*/  IMAD.MOV.U32 R10, RZ, RZ, R217 ;  /* 0x000000ffff0a7224 */ /* 0x000fc600078e00d9 */
[----:B------:R-:W-:Y:S01]  /*1d610*/  FADD.FTZ R13, R210, R13 ;  /* 0x0000000dd20d7221 */ /* 0x000fe20000010000 */
[----:B------:R-:W-:-:S03]  /*1d620*/  F2FP.F16.F32.PACK_AB R210, R14, R210 ;  /* 0x000000d20ed2723e */ /* 0x000fc600000000ff */
[----:B------:R-:W-:-:S04]  /*1d630*/  FADD.FTZ R13, R14, R13 ;  /* 0x0000000d0e0d7221 */ /* 0x000fc80000010000 */
        /* <DEDUP_REMOVED lines=11> */
[----:B------:R-:W-:Y:S01]  /*1d6f0*/  FADD.FTZ R13, R20, R13 ;  /* 0x0000000d140d7221 */ /* 0x000fe20000010000 */
[----:B------:R-:W-:Y:S02]  /*1d700*/  WARPGROUP.DEPBAR.LE gsb0, 0x0 ;  /* 0x00008000000079c5 */ /* 0x000fe40000010000 */
[----:B------:R-:W-:Y:S01]  /*1d710*/  WARPGROUP.ARRIVE ;  /* 0x00000000000079c5 */ /* 0x000fe20000000000 */
[-CC-:B------:R-:W-:Y:S01]  /*1d720*/  FFMA.FTZ R196, R160, R3.reuse, -R2.reuse ;  /* 0x00000003a0c47223 */ /* 0x180fe20000010802 */
[----:B------:R-:W-:-:S04]  /*1d730*/  FFMA.FTZ R198, R164, R3, -R2 ;  /* 0x00000003a4c67223 */ /* 0x000fc80000010802 */
        /* <DEDUP_REMOVED lines=13> */
[CC--:B------:R-:W-:Y:S01]  /*1d810*/  FMUL.FTZ R156, R4.reuse, R3.reuse ;  /* 0x00000003049c7220 */ /* 0x0c0fe20000410000 */
[----:B------:R-:W-:Y:S01]  /*1d820*/  FFMA.FTZ R153, R157, R3, -R2 ;  /* 0x000000039d997223 */ /* 0x000fe20000010802 */
[----:B------:R-:W-:Y:S01]  /*1d830*/  FSEL R2, R4, RZ, P4 ;  /* 0x000000ff04027208 */ /* 0x000fe20002000000 */
[----:B------:R0:W-:Y:S01]  /*1d840*/  @!P1 SYNCS.ARRIVE.TRANS64.RED.A1T0 RZ, [R11+URZ], RZ ;  /* 0x000000ff0bff99a7 */ /* 0x0001e2000810043f */
[----:B------:R-:W1:Y:S01]  /*1d850*/  MUFU.EX2 R192, R192 ;  /* 0x000000c000c07308 */ /* 0x000e620000000800 */
[----:B------:R-:W-:-:S02]  /*1d860*/  FSEL R156, R156, RZ, P4 ;  /* 0x000000ff9c9c7208 */ /* 0x000fc40002000000 */
[----:B------:R-:W-:-:S03]  /*1d870*/  FADD.FTZ R2, -R2, R6 ;  /* 0x0000000602027221 */ /* 0x000fc60000010100 */
[-CC-:B------:R-:W-:Y:S01]  /*1d880*/  FFMA.FTZ R209, R186, R3.reuse, -R156.reuse ;  /* 0x00000003bad17223 */ /* 0x180fe2000001089c */
[-C--:B------:R-:W-:Y:S01]  /*1d890*/  FMUL.FTZ R2, R2, R3.reuse ;  /* 0x0000000302027220 */ /* 0x080fe20000410000 */
        /* <DEDUP_REMOVED lines=16> */
[----:B------:R3:W-:Y:S01]  /*1d9a0*/  @!P1 SYNCS.ARRIVE.TRANS64.RED.A1T0 RZ, [R9+URZ], RZ ;  /* 0x000000ff09ff99a7 */ /* 0x0007e2000810043f */
[-CC-:B0-----:R-:W-:Y:S01]  /*1d9b0*/  FFMA.FTZ R11, R167, R3.reuse, -R156.reuse ;  /* 0x00000003a70b7223 */ /* 0x181fe2000001089c */
[-CC-:B------:R-:W-:Y:S01]  /*1d9c0*/  FFMA.FTZ R193, R154, R3.reuse, -R156.reuse ;  /* 0x000000039ac17223 */ /* 0x180fe2000001089c */
[-CC-:B------:R-:W-:Y:S01]  /*1d9d0*/  FFMA.FTZ R176, R176, R3.reuse, -R156.reuse ;  /* 0x00000003b0b07223 */ /* 0x180fe2000001089c */
[----:B------:R-:W0:Y:S01]  /*1d9e0*/  MUFU.EX2 R157, R157 ;  /* 0x0000009d009d7308 */ /* 0x000e220000000800 */
[-CC-:B------:R-:W-:Y:S01]  /*1d9f0*/  FFMA.FTZ R177, R177, R3.reuse, -R156.reuse ;  /* 0x00000003b1b17223 */ /* 0x180fe2000001089c */
[----:B------:R-:W-:Y:S01]  /*1da00*/  FFMA.FTZ R156, R184, R3, -R156 ;  /* 0x00000003b89c7223 */ /* 0x000fe2000001089c */
[----:B-1----:R-:W-:-:S05]  /*1da10*/  FADD.FTZ R13, R192, R13 ;  /* 0x0000000dc00d7221 */ /* 0x002fca0000010000 */
[----:B------:R-:W1:Y:S01]  /*1da20*/  MUFU.EX2 R211, R211 ;  /* 0x000000d300d37308 */ /* 0x000e620000000800 */
[----:B--2---:R-:W-:-:S07]  /*1da30*/  FFMA.FTZ R12, R2, R12, R209 ;  /* 0x0000000c020c7223 */ /* 0x004fce00000100d1 */
        /* <DEDUP_REMOVED lines=22> */
[----:B------:R-:W-:Y:S01]  /*1dba0*/  F2FP.F16.F32.PACK_AB R201, R7, R201 ;  /* 0x000000c907c9723e */ /* 0x000fe200000000ff */
[----:B------:R-:W-:-:S05]  /*1dbb0*/  IMAD.MOV.U32 R7, RZ, RZ, R5 ;  /* 0x000000ffff077224 */ /* 0x000fca00078e0005 */
[----:B------:R-:W2:Y:S01]  /*1dbc0*/  MUFU.EX2 R197, R197 ;  /* 0x000000c500c57308 */ /* 0x000ea20000000800 */
[----:B0-----:R-:W-:-:S07]  /*1dbd0*/  FADD.FTZ R12, R203, R12 ;  /* 0x0000000ccb0c7221 */ /* 0x001fce0000010000 */
[----:B---3--:R-:W0:Y:S01]  /*1dbe0*/  MUFU.EX2 R9, R163 ;  /* 0x000000a300097308 */ /* 0x008e220000000800 */
[C---:B-1----:R-:W-:Y:S01]  /*1dbf0*/  FADD.FTZ R12, R6.reuse, R12 ;  /* 0x0000000c060c7221 */ /* 0x042fe20000010000 */
[----:B------:R-:W-:Y:S01]  /*1dc00*/  F2FP.F16.F32.PACK_AB R203, R6, R203 ;  /* 0x000000cb06cb723e */ /* 0x000fe200000000ff */
[----:B------:R-:W-:-:S05]  /*1dc10*/  IMAD.MOV.U32 R6, RZ, RZ, R4 ;  /* 0x000000ffff067224 */ /* 0x000fca00078e0004 */
[----:B------:R-:W1:Y:S01]  /*1dc20*/  MUFU.EX2 R199, R199 ;  /* 0x000000c700c77308 */ /* 0x000e620000000800 */
[----:B--2---:R-:W-:-:S07]  /*1dc30*/  FADD.FTZ R12, R197, R12 ;  /* 0x0000000cc50c7221 */ /* 0x004fce0000010000 */
[----:B------:R-:W2:Y:S01]  /*1dc40*/  MUFU.EX2 R11, R11 ;  /* 0x0000000b000b7308 */ /* 0x000ea20000000800 */
[C---:B0-----:R-:W-:Y:S01]  /*1dc50*/  FADD.FTZ R12, R9.reuse, R12 ;  /* 0x0000000c090c7221 */ /* 0x041fe20000010000 */
[----:B------:R-:W-:Y:S02]  /*1dc60*/  F2FP.F16.F32.PACK_AB R197, R9, R197 ;  /* 0x000000c509c5723e */ /* 0x000fe400000000ff */
[----:B------:R-:W-:-:S04]  /*1dc70*/  MOV R9, R218 ;  /* 0x000000da00097202 */ /* 0x000fc80000000f00 */
        /* <DEDUP_REMOVED lines=14> */
[----:B0-----:R-:W-:-:S07]  /*1dd60*/  FADD.FTZ R13, R194, R13 ;  /* 0x0000000dc20d7221 */ /* 0x001fce0000010000 */
[----:B------:R-:W0:Y:S01]  /*1dd70*/  MUFU.EX2 R156, R156 ;  /* 0x0000009c009c7308 */ /* 0x000e220000000800 */
[----:B-1----:R-:W-:Y:S01]  /*1dd80*/  FADD.FTZ R12, R177, R12 ;  /* 0x0000000cb10c7221 */ /* 0x002fe20000010000 */
[C---:B--2---:R-:W-:Y:S01]  /*1dd90*/  FADD.FTZ R13, R153.reuse, R13 ;  /* 0x0000000d990d7221 */ /* 0x044fe20000010000 */
[----:B------:R-:W-:Y:S02]  /*1dda0*/  F2FP.F16.F32.PACK_AB R194, R153, R194 ;  /* 0x000000c299c2723e */ /* 0x000fe400000000ff */
[C---:B0-----:R-:W-:Y:S01]  /*1ddb0*/  FADD.FTZ R12, R156.reuse, R12 ;  /* 0x0000000c9c0c7221 */ /* 0x041fe20000010000 */
[----:B------:R-:W-:Y:S01]  /*1ddc0*/  F2FP.F16.F32.PACK_AB R195, R156, R177 ;  /* 0x000000b19cc3723e */ /* 0x000fe200000000ff */
[----:B------:R-:W-:Y:S06]  /*1ddd0*/  @P3 BRA `(.L_x_3076) ;  /* 0xffffffb000683947 */ /* 0x000fec000383ffff */
[----:B------:R-:W-:Y:S05]  /*1dde0*/  BSYNC B1 ;  /* 0x0000000000017941 */ /* 0x000fea0003800000 */
.L_x_3065:
[----:B------:R-:W-:Y:S05]  /*1ddf0*/  BSYNC B0 ;  /* 0x0000000000007941 */ /* 0x000fea0003800000 */
.L_x_3064:
[----:B------:R-:W-:Y:S01]  /*1de00*/  ISETP.GE.AND P2, PT, R8, RZ, PT ;  /* 0x000000ff0800720c */ /* 0x000fe20003f46270 */
[----:B------:R-:W-:-:S12]  /*1de10*/  BSSY B0, `(.L_x_3077) ;  /* 0x000048a000007945 */ /* 0x000fd80003800000 */
[----:B------:R-:W-:Y:S05]  /*1de20*/  @!P2 BRA `(.L_x_3078) ;  /* 0x000000480020a947 */ /* 0x000fea0003800000 */
[----:B------:R-:W-:Y:S01]  /*1de30*/  IMAD.MOV.U32 R6, RZ, RZ, R4 ;  /* 0x000000ffff067224 */ /* 0x000fe200078e0004 */
[----:B------:R-:W-:Y:S01]  /*1de40*/  MOV R7, R5 ;  /* 0x0000000500077202 */ /* 0x000fe20000000f00 */
[----:B------:R-:W-:Y:S02]  /*1de50*/  IMAD.MOV.U32 R9, RZ, RZ, R218 ;  /* 0x000000ffff097224 */ /* 0x000fe400078e00da */
[----:B------:R-:W-:-:S07]  /*1de60*/  IMAD.MOV.U32 R10, RZ, RZ, R217 ;  /* 0x000000ffff0a7224 */ /* 0x000fce00078e00d9 */
.L_x_3089:
[----:B------:R-:W-:-:S05]  /*1de70*/  VIADD R11, R10, 0x1 ;  /* 0x000000010a0b7836 */ /* 0x000fca0000000000 */
[----:B------:R-:W-:-:S04]  /*1de80*/  ISETP.NE.AND P2, PT, R11, 0x2, PT ;  /* 0x000000020b00780c */ /* 0x000fc80003f45270 */
[----:B------:R-:W-:Y:S02]  /*1de90*/  SEL R11, R11, RZ, P2 ;  /* 0x000000ff0b0b7207 */ /* 0x000fe40001000000 */
[----:B------:R-:W-:-:S03]  /*1dea0*/  SEL R218, RZ, 0x1, P2 ;  /* 0x00000001ffda7807 */ /* 0x000fc60001000000 */
[----:B------:R-:W-:Y:S01]  /*1deb0*/  IMAD.MOV.U32 R217, RZ, RZ, R11 ;  /* 0x000000ffffd97224 */ /* 0x000fe200078e000b */
[----:B------:R-:W-:Y:S01]  /*1dec0*/  LOP3.LUT R218, R9, R218, RZ, 0x3c, !PT ;  /* 0x000000da09da7212 */ /* 0x000fe200078e3cff */
[----:B------:R-:W-:Y:S06]  /*1ded0*/  @!P0 BRA `(.L_x_3079) ;  /* 0x0000000000048947 */ /* 0x000fec0003800000 */
[----:B------:R-:W-:Y:S01]  /*1dee0*/  BPT.TRAP 0x1 ;  /* 0x000000040000795c */ /* 0x000fe20000300000 */
.L_x_3079:
[----:B------:R-:W-:Y:S02]  /*1def0*/  LEA R4, R217, R18, 0x3 ;  /* 0x00000012d9047211 */ /* 0x000fe400078e18ff */
[----:B------:R-:W-:-:S04]  /*1df00*/  SHF.L.U32 R5, R218, 0x1f, RZ ;  /* 0x0000001fda057819 */ /* 0x000fc800000006ff */
[----:B------:R0:W1:Y:S01]  /*1df10*/  SYNCS.PHASECHK.TRANS64.TRYWAIT P2, [R4+URZ+0x38830], R5 ;  /* 0x03883005040075a7 */ /* 0x000062000804017f */
[----:B------:R-:W-:Y:S05]  /*1df20*/  @!P0 BRA `(.L_x_3080) ;  /* 0x0000000000048947 */ /* 0x000fea0003800000 */
[----:B------:R-:W-:Y:S01]  /*1df30*/  BPT.TRAP 0x1 ;  /* 0x000000040000795c */ /* 0x000fe20000300000 */
.L_x_3080:
[----:B------:R-:W-:Y:S01]  /*1df40*/  IMAD R3, R217, 0xa00, R222 ;  /* 0x00000a00d9037824 */ /* 0x000fe200078e02de */
[----:B------:R-:W-:Y:S03]  /*1df50*/  BSSY B1, `(.L_x_3081) ;  /* 0x0000006000017945 */ /* 0x000fe60003800000 */
[C---:B------:R-:W-:Y:S02]  /*1df60*/  VIADD R14, R3.reuse, 0x80 ;  /* 0x00000080030e7836 */ /* 0x040fe40000000000 */
[----:B------:R-:W-:Y:S01]  /*1df70*/  VIADD R20, R3, 0x100 ;  /* 0x0000010003147836 */ /* 0x000fe20000000000 */
[----:B-1----:R-:W-:Y:S06]  /*1df80*/  @P2 BRA `(.L_x_3082) ;  /* 0x0000000000082947 */ /* 0x002fec0003800000 */
[----:B------:R-:W1:Y:S02]  /*1df90*/  SYNCS.PHASECHK.TRANS64.TRYWAIT P2, [R4+URZ+0x38830], R5 ;  /* 0x03883005040075a7 */ /* 0x000e64000804017f */
[----:B-1----:R-:W-:Y:S05]  /*1dfa0*/  @!P2 BRA `(.L_x_3083) ;  /* 0x0000012c0008a947 */ /* 0x002fea0003800000 */
.L_x_3082:
[----:B------:R-:W-:Y:S05]  /*1dfb0*/  BSYNC B1 ;  /* 0x0000000000017941 */ /* 0x000fea0003800000 */
.L_x_3081:
[----:B------:R-:W2:Y:S04]  /*1dfc0*/  LDL.64 R152, [R1+0x40] ;  /* 0x0000400001987983 */ /* 0x000ea80000100a00 */
[----:B------:R-:W3:Y:S01]  /*1dfd0*/  LDL.64 R154, [R1+0x48] ;  /* 0x00004800019a7983 */ /* 0x000ee20000100a00 */
[----:B01----:R-:W-:Y:S02]  /*1dfe0*/  IMAD.MOV.U32 R4, RZ, RZ, R3 ;  /* 0x000000ffff047224 */ /* 0x003fe400078e0003 */
[----:B------:R-:W-:-:S03]  /*1dff0*/  IMAD.MOV.U32 R5, RZ, RZ, 0x40000040 ;  /* 0x40000040ff057424 */ /* 0x000fc600078e00ff */
[----:B------:R-:W-:Y:S02]  /*1e000*/  R2UR UR6, R4 ;  /* 0x00000000040672ca */ /* 0x000fe400000e0000 */
[----:B------:R-:W-:Y:S01]  /*1e010*/  R2UR UR7, R5 ;  /* 0x00000000050772ca */ /* 0x000fe200000e0000 */
[----:B------:R-:W-:Y:S01]  /*1e020*/  WARPGROUP.ARRIVE ;  /* 0x00000000000079c5 */ /* 0x000fe20000000000 */
[----:B------:R-:W-:Y:S01]  /*1e030*/  IMAD.MOV.U32 R15, RZ, RZ, 0x40000040 ;  /* 0x40000040ff0f7424 */ /* 0x000fe200078e00ff */
[----:B------:R-:W-:-:S04]  /*1e040*/  R2UR UR14, R14 ;  /* 0x000000000e0e72ca */ /* 0x000fc800000e0000 */
[----:B------:R-:W-:Y:S01]  /*1e050*/  R2UR UR15, R15 ;  /* 0x000000000f0f72ca */ /* 0x000fe200000e0000 */
[----:B------:R-:W-:Y:S01]  /*1e060*/  IMAD.MOV.U32 R21, RZ, RZ, 0x40000040 ;  /* 0x40000040ff157424 */ /* 0x000fe200078e00ff */
[----:B------:R-:W-:-:S04]  /*1e070*/  R2UR UR26, R20 ;  /* 0x00000000141a72ca */ /* 0x000fc800000e0000 */
[----:B------:R-:W-:Y:S02]  /*1e080*/  R2UR UR27, R21 ;  /* 0x00000000151b72ca */ /* 0x000fe400000e0000 */
[----:B------:R-:W-:Y:S02]  /*1e090*/  IADD3 R4, R3, 0x180, RZ ;  /* 0x0000018003047810 */ /* 0x000fe40007ffe0ff */
[----:B------:R-:W-:Y:S02]  /*1e0a0*/  R2UR UR23, R5 ;  /* 0x00000000051772ca */ /* 0x000fe400000e0000 */
[----:B------:R-:W-:Y:S02]  /*1e0b0*/  R2UR UR22, R4 ;  /* 0x00000000041672ca */ /* 0x000fe400000e0000 */
[----:B--2---:R-:W-:Y:S02]  /*1e0c0*/  R2UR UR28, R152 ;  /* 0x00000000981c72ca */ /* 0x004fe400000e0000 */
[----:B------:R-:W-:-:S02]  /*1e0d0*/  R2UR UR29, R153 ;  /* 0x00000000991d72ca */ /* 0x000fc400000e0000 */
        /* <DEDUP_REMOVED lines=26> */
[----:B--2---:R-:W-:Y:S02]  /*1e280*/  R2UR UR30, R152 ;  /* 0x00000000981e72ca */ /* 0x004fe400000e0000 */
[----:B------:R-:W-:Y:S02]  /*1e290*/  R2UR UR31, R153 ;  /* 0x00000000991f72ca */ /* 0x000fe400000e0000 */
[----:B------:R-:W-:-:S06]  /*1e2a0*/  WARPGROUP.ARRIVE ;  /* 0x00000000000079c5 */ /* 0x000fcc0000000000 */
[----:B------:R-:W-:Y:S01]  /*1e2b0*/  HGMMA.64x16x16.F32 R152, gdesc[UR8], RZ, !UPT, gsb0 ;  /* 0x00200000089879f0 */ /* 0x000fe2000c0008ff */
[----:B------:R-:W-:Y:S02]  /*1e2c0*/  MOV R5, 0x40000040 ;  /* 0x4000004000057802 */ /* 0x000fe40000000f00 */
        /* <DEDUP_REMOVED lines=15> */
[----:B------:R-:W-:Y:S01]  /*1e3c0*/  UMOV UR16, UR28 ;  /* 0x0000001c00107c82 */ /* 0x000fe20008000000 */
[----:B------:R-:W-:Y:S01]  /*1e3d0*/  UMOV UR17, UR29 ;  /* 0x0000001d00117c82 */ /* 0x000fe20008000000 */
[----:B------:R-:W-:Y:S01]  /*1e3e0*/  VIADD R4, R3, 0x182 ;  /* 0x0000018203047836 */ /* 0x000fe20000000000 */
[----:B------:R-:W-:-:S02]  /*1e3f0*/  WARPGROUP.DEPBAR.LE gsb0, 0x0 ;  /* 0x00008000000079c5 */ /* 0x000fc40000010000 */
[----:B------:R-:W-:Y:S01]  /*1e400*/  WARPGROUP.ARRIVE ;  /* 0x00000000000079c5 */ /* 0x000fe20000000000 */
[----:B------:R-:W-:Y:S01]  /*1e410*/  IMAD.MOV.U32 R5, RZ, RZ, 0x40000040 ;  /* 0x40000040ff057424 */ /* 0x000fe200078e00ff */
[----:B------:R-:W-:Y:S01]  /*1e420*/  UMOV UR24, UR28 ;  /* 0x0000001c00187c82 */ /* 0x000fe20008000000 */
[----:B------:R-:W-:Y:S01]  /*1e430*/  UMOV UR25, UR29 ;  /* 0x0000001d00197c82 */ /* 0x000fe20008000000 */
[----:B------:R-:W-:Y:S01]  /*1e440*/  UMOV UR20, UR28 ;  /* 0x0000001c00147c82 */ /* 0x000fe20008000000 */
[----:B------:R-:W-:Y:S01]  /*1e450*/  UMOV UR21, UR29 ;  /* 0x0000001d00157c82 */ /* 0x000fe20008000000 */
[----:B------:R-:W-:Y:S01]  /*1e460*/  HGMMA.64x16x16.F32 R176, gdesc[UR12], R176, gsb0 ;  /* 0x002000000cb079f0 */ /* 0x000fe200080008b0 */
[----:B------:R-:W-:Y:S01]  /*1e470*/  R2UR UR18, R20 ;  /* 0x00000000141272ca */ /* 0x000fe200000e0000 */
[----:B------:R-:W2:Y:S01]  /*1e480*/  LDL.64 R14, [R1+0x30] ;  /* 0x00003000010e7983 */ /* 0x000ea20000100a00 */
[----:B------:R-:W-:Y:S02]  /*1e490*/  R2UR UR19, R21 ;  /* 0x00000000151372ca */ /* 0x000fe400000e0000 */
        /* <DEDUP_REMOVED lines=10> */
[----:B------:R-:W-:Y:S01]  /*1e540*/  UMOV UR12, UR30 ;  /* 0x0000001e000c7c82 */ /* 0x000fe20008000000 */
[----:B------:R-:W-:Y:S01]  /*1e550*/  IMAD.MOV.U32 R5, RZ, RZ, 0x40000040 ;  /* 0x40000040ff057424 */ /* 0x000fe200078e00ff */
        /* <DEDUP_REMOVED lines=784> */
.L_x_3084:
[----:B------:R-:W-:Y:S01]  /*21660*/  SHF.L.U32 R0, R9, 0x1f, RZ ;  /* 0x0000001f09007819 */ /* 0x000fe200000006ff */
[----:B------:R-:W-:-:S04]  /*21670*/  IMAD R9, R10, 0x8, R18 ;  /* 0x000000080a097824 */ /* 0x000fc800078e0212 */
[----:B------:R0:W1:Y:S01]  /*21680*/  SYNCS.PHASECHK.TRANS64.TRYWAIT P2, [R9+URZ+0x38850], R0 ;  /* 0x03885000090075a7 */ /* 0x000062000804017f */
[----:B------:R-:W-:Y:S05]  /*21690*/  @!P0 BRA `(.L_x_3085) ;  /* 0x0000000000048947 */ /* 0x000fea0003800000 */
[----:B------:R-:W-:Y:S01]  /*216a0*/  BPT.TRAP 0x1 ;  /* 0x000000040000795c */ /* 0x000fe20000300000 */
.L_x_3085:
[----:B------:R-:W-:Y:S04]  /*216b0*/  BSSY B1, `(.L_x_3086) ;  /* 0x0000004000017945 */ /* 0x000fe80003800000 */
[----:B-1----:R-:W-:Y:S05]  /*216c0*/  @P2 BRA `(.L_x_3087) ;  /* 0x0000000000082947 */ /* 0x002fea0003800000 */
[----:B------:R-:W1:Y:S02]  /*216d0*/  SYNCS.PHASECHK.TRANS64.TRYWAIT P2, [R9+URZ+0x38850], R0 ;  /* 0x03885000090075a7 */ /* 0x000e64000804017f */
[----:B-1----:R-:W-:Y:S05]  /*216e0*/  @!P2 BRA `(.L_x_3088) ;  /* 0x000000f4004ca947 */ /* 0x002fea0003800000 */
.L_x_3087:
[----:B------:R-:W-:Y:S05]  /*216f0*/  BSYNC B1 ;  /* 0x0000000000017941 */ /* 0x000fea0003800000 */
.L_x_3086:
[----:B01----:R-:W-:Y:S01]  /*21700*/  IADD3 R0, R18, 0x400, RZ ;  /* 0x0000040012007810 */ /* 0x003fe20007ffe0ff */
[----:B------:R-:W-:Y:S01]  /*21710*/  IMAD.MOV.U32 R3, RZ, RZ, 0x40000040 ;  /* 0x40000040ff037424 */ /* 0x000fe200078e00ff */
[----:B------:R-:W-:Y:S01]  /*21720*/  WARPGROUP.ARRIVE ;  /* 0x00000000000079c5 */ /* 0x000fe20000000000 */
[----:B------:R-:W-:Y:S01]  /*21730*/  IMAD.MOV.U32 R5, RZ, RZ, 0x40000040 ;  /* 0x40000040ff057424 */ /* 0x000fe200078e00ff */
[----:B------:R-:W-:Y:S01]  /*21740*/  SHF.R.U32.HI R0, RZ, 0x4, R0 ;  /* 0x00000004ff007819 */ /* 0x000fe20000011600 */
[----:B------:R-:W-:Y:S01]  /*21750*/  @!P1 IMAD R11, R11, 0x8, R18 ;  /* 0x000000080b0b9824 */ /* 0x000fe200078e0212 */
[----:B------:R-:W-:Y:S01]  /*21760*/  R2UR UR7, R3 ;  /* 0x00000000030772ca */ /* 0x000fe200000e0000 */
[----:B------:R-:W-:Y:S01]  /*21770*/  IMAD.MOV.U32 R3, RZ, RZ, 0x40000040 ;  /* 0x40000040ff037424 */ /* 0x000fe200078e00ff */
[----:B------:R-:W-:Y:S01]  /*21780*/  LOP3.LUT R0, R0, 0x3fff, RZ, 0xc0, !PT ;  /* 0x00003fff00007812 */ /* 0x000fe200078ec0ff */
[----:B------:R-:W-:Y:S01]  /*21790*/  @!P1 VIADD R11, R11, 0x38840 ;  /* 0x000388400b0b9836 */ /* 0x000fe20000000000 */
[----:B------:R-:W-:Y:S01]  /*217a0*/  ISETP.GT.AND P2, PT, R8, RZ, PT ;  /* 0x000000ff0800720c */ /* 0x000fe20003f44270 */
[----:B------:R-:W-:Y:S01]  /*217b0*/  @!P1 VIADD R9, R9, 0x38860 ;  /* 0x0003886009099836 */ /* 0x000fe20000000000 */
[----:B------:R-:W-:Y:S01]  /*217c0*/  LOP3.LUT R0, R0, 0x2800000, RZ, 0xfc, !PT ;  /* 0x0280000000007812 */ /* 0x000fe200078efcff */
[----:B------:R-:W-:-:S03]  /*217d0*/  VIADD R8, R8, 0xffffffff ;  /* 0xffffffff08087836 */ /* 0x000fc60000000000 */
[----:B------:R-:W-:Y:S01]  /*217e0*/  @!P1 PRMT R9, RZ, 0x654, R9 ;  /* 0x00000654ff099816 */ /* 0x000fe20000000009 */
        /* <DEDUP_REMOVED lines=10> */
[----:B------:R-:W-:Y:S02]  /*21890*/  R2UR UR7, R5 ;  /* 0x00000000050772ca */ /* 0x000fe400000e0000 */
[----:B------:R-:W-:Y:S02]  /*218a0*/  MOV R5, 0x40000040 ;  /* 0x4000004000057802 */ /* 0x000fe40000000f00 */
        /* <DEDUP_REMOVED lines=55> */
[----:B0-----:R-:W-:Y:S01]  /*21c20*/  FMNMX.FTZ R4, R4, R21, !PT ;  /* 0x0000001504047209 */ /* 0x001fe20007810000 */
[----:B------:R-:W-:Y:S02]  /*21c30*/  WARPGROUP.DEPBAR.LE gsb0, 0x0 ;  /* 0x00008000000079c5 */ /* 0x000fe40000010000 */
[----:B------:R-:W-:-:S06]  /*21c40*/  WARPGROUP.ARRIVE ;  /* 0x00000000000079c5 */ /* 0x000fcc0000000000 */
[----:B------:R-:W-:Y:S01]  /*21c50*/  HGMMA.64x256x16.F32 R24, R196, gdesc[UR4].tnspB, R24, gsb0 ;  /* 0x43e00004c4187df0 */ /* 0x000fe20008000818 */
[----:B------:R-:W-:Y:S01]  /*21c60*/  R2UR UR6, R2 ;  /* 0x00000000020672ca */ /* 0x000fe200000e0000 */
[----:B------:R-:W-:Y:S01]  /*21c70*/  FADD.FTZ R2, -R5, R7 ;  /* 0x0000000705027221 */ /* 0x000fe20000010100 */
[----:B------:R-:W-:Y:S02]  /*21c80*/  R2UR UR7, R3 ;  /* 0x00000000030772ca */ /* 0x000fe400000e0000 */
[----:B------:R-:W-:-:S05]  /*21c90*/  MOV R3, UR38 ;  /* 0x0000002600037c02 */ /* 0x000fca0008000f00 */
[-C--:B------:R-:W-:Y:S01]  /*21ca0*/  FMUL.FTZ R0, R2, R3.reuse ;  /* 0x0000000302007220 */ /* 0x080fe20000410000 */
[----:B------:R-:W-:-:S04]  /*21cb0*/  FMUL.FTZ R2, R5, R3 ;  /* 0x0000000305027220 */ /* 0x000fc80000410000 */
[-CC-:B------:R-:W-:Y:S01]  /*21cc0*/  FFMA.FTZ R21, R161, R3.reuse, -R2.reuse ;  /* 0x00000003a1157223 */ /* 0x180fe20000010802 */
[-CC-:B------:R-:W-:Y:S01]  /*21cd0*/  FFMA.FTZ R208, R184, R3.reuse, -R2.reuse ;  /* 0x00000003b8d07223 */ /* 0x180fe20000010802 */
[----:B------:R-:W0:Y:S01]  /*21ce0*/  SHFL.BFLY PT, R161, R4, 0x1, 0x1f ;  /* 0x0c201f0004a17f89 */ /* 0x000e2200000e0000 */
        /* <DEDUP_REMOVED lines=11> */
[----:B------:R-:W-:Y:S01]  /*21da0*/  MUFU.EX2 R0, R0 ;  /* 0x0000000000007308 */ /* 0x000fe20000000800 */
[----:B------:R-:W-:-:S07]  /*21db0*/  @!P1 PRMT R168, RZ, 0x654, R11 ;  /* 0x00000654ffa89816 */ /* 0x000fce000000000b */
[----:B------:R-:W1:Y:S01]  /*21dc0*/  MUFU.EX2 R208, R208 ;  /* 0x000000d000d07308 */ /* 0x000e620000000800 */
[----:B0-----:R-:W-:-:S07]  /*21dd0*/  FMNMX.FTZ R4, R4, R161, !PT ;  /* 0x000000a104047209 */ /* 0x001fce0007810000 */
[----:B------:R-:W0:Y:S08]  /*21de0*/  MUFU.EX2 R7, R7 ;  /* 0x0000000700077308 */ /* 0x000e300000000800 */
[----:B------:R-:W2:Y:S01]  /*21df0*/  MUFU.EX2 R210, R210 ;  /* 0x000000d200d27308 */ /* 0x000ea20000000800 */
[----:B-1----:R-:W-:-:S07]  /*21e00*/  FFMA.FTZ R13, R0, R13, R208 ;  /* 0x0000000d000d7223 */ /* 0x002fce00000100d0 */
        /* <DEDUP_REMOVED lines=12> */
[----:B------:R-:W-:Y:S01]  /*21ed0*/  F2FP.F16.F32.PACK_AB R204, R10, R204 ;  /* 0x000000cc0acc723e */ /* 0x000fe200000000ff */
[----:B------:R-:W-:-:S05]  /*21ee0*/  IMAD.MOV.U32 R10, RZ, RZ, R217 ;  /* 0x000000ffff0a7224 */ /* 0x000fca00078e00d9 */
[----:B------:R-:W2:Y:S01]  /*21ef0*/  MUFU.EX2 R200, R200 ;  /* 0x000000c800c87308 */ /* 0x000ea20000000800 */
[----:B-1----:R-:W-:-:S07]  /*21f00*/  FADD.FTZ R13, R206, R13 ;  /* 0x0000000dce0d7221 */ /* 0x002fce0000010000 */
        /* <DEDUP_REMOVED lines=8> */
[----:B------:R-:W-:Y:S01]  /*21f90*/  MUFU.EX2 R21, R21 ;  /* 0x0000001500157308 */ /* 0x000fe20000000800 */
[----:B0-----:R-:W-:-:S04]  /*21fa0*/  FADD.FTZ R13, R202, R13 ;  /* 0x0000000dca0d7221 */ /* 0x001fc80000010000 */
[C---:B--2---:R-:W-:Y:S01]  /*21fb0*/  FADD.FTZ R13, R20.reuse, R13 ;  /* 0x0000000d140d7221 */ /* 0x044fe20000010000 */
[----:B------:R-:W-:Y:S01]  /*21fc0*/  F2FP.F16.F32.PACK_AB R202, R20, R202 ;  /* 0x000000ca14ca723e */ /* 0x000fe200000000ff */
[----:B------:R-:W-:Y:S02]  /*21fd0*/  WARPGROUP.DEPBAR.LE gsb0, 0x0 ;  /* 0x00008000000079c5 */ /* 0x000fe40000010000 */
[----:B------:R-:W-:Y:S01]  /*21fe0*/  WARPGROUP.ARRIVE ;  /* 0x00000000000079c5 */ /* 0x000fe20000000000 */
[-CC-:B------:R-:W-:Y:S01]  /*21ff0*/  FFMA.FTZ R196, R160, R3.reuse, -R2.reuse ;  /* 0x00000003a0c47223 */ /* 0x180fe20000010802 */
[-CC-:B------:R-:W-:Y:S01]  /*22000*/  FFMA.FTZ R198, R164, R3.reuse, -R2.reuse ;  /* 0x00000003a4c67223 */ /* 0x180fe20000010802 */
[----:B------:R-:W-:-:S03]  /*22010*/  FFMA.FTZ R160, R165, R3, -R2 ;  /* 0x00000003a5a07223 */ /* 0x000fc60000010802 */
[----:B------:R-:W-:Y:S01]  /*22020*/  HGMMA.64x256x16.F32 R24, R192, gdesc[UR4].tnspB, R24, gsb0 ;  /* 0x43e00004c0187df0 */ /* 0x000fe20008000818 */
[----:B------:R-:W0:Y:S08]  /*22030*/  MUFU.EX2 R196, R196 ;  /* 0x000000c400c47308 */ /* 0x000e300000000800 */
[----:B------:R-:W1:Y:S08]  /*22040*/  MUFU.EX2 R198, R198 ;  /* 0x000000c600c67308 */ /* 0x000e700000000800 */
[----:B------:R-:W2:Y:S01]  /*22050*/  MUFU.EX2 R160, R160 ;  /* 0x000000a000a07308 */ /* 0x000ea20000000800 */
[----:B0-----:R-:W-:Y:S01]  /*22060*/  FADD.FTZ R13, R196, R13 ;  /* 0x0000000dc40d7221 */ /* 0x001fe20000010000 */
[----:B------:R-:W-:-:S03]  /*22070*/  F2FP.F16.F32.PACK_AB R196, R21, R196 ;  /* 0x000000c415c4723e */ /* 0x000fc600000000ff */
[----:B------:R-:W-:-:S04]  /*22080*/  FADD.FTZ R13, R21, R13 ;  /* 0x0000000d150d7221 */ /* 0x000fc80000010000 */
[----:B-1----:R-:W-:-:S04]  /*22090*/  FADD.FTZ R13, R198, R13 ;  /* 0x0000000dc60d7221 */ /* 0x002fc80000010000 */
[C---:B--2---:R-:W-:Y:S01]  /*220a0*/  FADD.FTZ R13, R160.reuse, R13 ;  /* 0x0000000da00d7221 */ /* 0x044fe20000010000 */
[----:B------:R-:W-:Y:S01]  /*220b0*/  F2FP.F16.F32.PACK_AB R198, R160, R198 ;  /* 0x000000c6a0c6723e */ /* 0x000fe200000000ff */
[----:B------:R-:W-:Y:S02]  /*220c0*/  WARPGROUP.DEPBAR.LE gsb0, 0x0 ;  /* 0x00008000000079c5 */ /* 0x000fe40000010000 */
[-CC-:B------:R-:W-:Y:S01]  /*220d0*/  FFMA.FTZ R192, R152, R3.reuse, -R2.reuse ;  /* 0x0000000398c07223 */ /* 0x180fe20000010802 */
[-CC-:B------:R-:W-:Y:S01]  /*220e0*/  FFMA.FTZ R152, R153, R3.reuse, -R2.reuse ;  /* 0x0000000399987223 */ /* 0x180fe20000010802 */
[-C--:B------:R-:W-:Y:S01]  /*220f0*/  FFMA.FTZ R194, R156, R3.reuse, -R2 ;  /* 0x000000039cc27223 */ /* 0x080fe20000010802 */
[C---:B------:R-:W-:Y:S01]  /*22100*/  FADD.FTZ R153, -R4.reuse, R6 ;  /* 0x0000000604997221 */ /* 0x040fe20000010100 */
[-C--:B------:R-:W-:Y:S01]  /*22110*/  FMUL.FTZ R156, R4, R3.reuse ;  /* 0x00000003049c7220 */ /* 0x080fe20000410000 */
[-C--:B------:R-:W-:Y:S01]  /*22120*/  FFMA.FTZ R2, R157, R3.reuse, -R2 ;  /* 0x000000039d027223 */ /* 0x080fe20000010802 */
[----:B------:R-:W-:Y:S01]  /*22130*/  @!P1 SYNCS.ARRIVE.TRANS64.RED.A1T0 RZ, [R168+URZ], RZ ;  /* 0x000000ffa8ff99a7 */ /* 0x000fe2000810043f */
[-C--:B------:R-:W-:Y:S01]  /*22140*/  FMUL.FTZ R153, R153, R3.reuse ;  /* 0x0000000399997220 */ /* 0x080fe20000410000 */
        /* <DEDUP_REMOVED lines=9> */
[----:B------:R0:W-:Y:S01]  /*221e0*/  MUFU.EX2 R2, R153 ;  /* 0x0000009900027308 */ /* 0x0001e20000000800 */
[-CC-:B------:R-:W-:Y:S01]  /*221f0*/  FFMA.FTZ R197, R162, R3.reuse, -R156.reuse ;  /* 0x00000003a2c57223 */ /* 0x180fe2000001089c */
[-CC-:B------:R-:W-:Y:S01]  /*22200*/  FFMA.FTZ R161, R171, R3.reuse, -R156.reuse ;  /* 0x00000003aba17223 */ /* 0x180fe2000001089c */
[-CC-:B------:R-:W-:Y:S01]  /*22210*/  FFMA.FTZ R203, R174, R3.reuse, -R156.reuse ;  /* 0x00000003aecb7223 */ /* 0x180fe2000001089c */
[-CC-:B------:R-:W-:Y:S01]  /*22220*/  FFMA.FTZ R175, R175, R3.reuse, -R156.reuse ;  /* 0x00000003afaf7223 */ /* 0x180fe2000001089c */
[-CC-:B------:R-:W-:Y:S01]  /*22230*/  FFMA.FTZ R163, R163, R3.reuse, -R156.reuse ;  /* 0x00000003a3a37223 */ /* 0x180fe2000001089c */
[-CC-:B------:R-:W-:Y:S01]  /*22240*/  FFMA.FTZ R199, R166, R3.reuse, -R156.reuse ;  /* 0x00000003a6c77223 */ /* 0x180fe2000001089c */
[----:B------:R1:W-:Y:S01]  /*22250*/  @!P1 SYNCS.ARRIVE.TRANS64.RED.A1T0 RZ, [R9+URZ], RZ ;  /* 0x000000ff09ff99a7 */ /* 0x0003e2000810043f */
[----:B------:R-:W2:Y:S01]  /*22260*/  MUFU.EX2 R209, R209 ;  /* 0x000000d100d17308 */ /* 0x000ea20000000800 */
[-CC-:B0-----:R-:W-:Y:S01]  /*22270*/  FFMA.FTZ R153, R187, R3.reuse, -R156.reuse ;  /* 0x00000003bb997223 */ /* 0x181fe2000001089c */
[-CC-:B------:R-:W-:Y:S01]  /*22280*/  FFMA.FTZ R193, R154, R3.reuse, -R156.reuse ;  /* 0x000000039ac17223 */ /* 0x180fe2000001089c */
[-CC-:B------:R-:W-:Y:S01]  /*22290*/  FFMA.FTZ R155, R155, R3.reuse, -R156.reuse ;  /* 0x000000039b9b7223 */ /* 0x180fe2000001089c */
[----:B------:R-:W-:-:S04]  /*222a0*/  FFMA.FTZ R158, R158, R3, -R156 ;  /* 0x000000039e9e7223 */ /* 0x000fc8000001089c */
[----:B------:R-:W0:Y:S08]  /*222b0*/  MUFU.EX2 R153, R153 ;  /* 0x0000009900997308 */ /* 0x000e300000000800 */
[----:B------:R-:W3:Y:S01]  /*222c0*/  MUFU.EX2 R211, R211 ;  /* 0x000000d300d37308 */ /* 0x000ee20000000800 */
[----:B--2---:R-:W-:-:S07]  /*222d0*/  FFMA.FTZ R12, R2, R12, R209 ;  /* 0x0000000c020c7223 */ /* 0x004fce00000100d1 */
[----:B------:R-:W2:Y:S01]  /*222e0*/  MUFU.EX2 R165, R165 ;  /* 0x000000a500a57308 */ /* 0x000ea20000000800 */
[C---:B0-----:R-:W-:Y:S01]  /*222f0*/  FADD.FTZ R12, R153.reuse, R12 ;  /* 0x0000000c990c7221 */ /* 0x041fe20000010000 */
[----:B------:R-:W-:-:S06]  /*22300*/  F2FP.F16.F32.PACK_AB R209, R153, R209 ;  /* 0x000000d199d1723e */ /* 0x000fcc00000000ff */
[----:B------:R-:W0:Y:S01]  /*22310*/  MUFU.EX2 R205, R205 ;  /* 0x000000cd00cd7308 */ /* 0x000e220000000800 */
[----:B---3--:R-:W-:-:S07]  /*22320*/  FADD.FTZ R12, R211, R12 ;  /* 0x0000000cd30c7221 */ /* 0x008fce0000010000 */
[----:B------:R-:W3:Y:S01]  /*22330*/  MUFU.EX2 R157, R157 ;  /* 0x0000009d009d7308 */ /* 0x000ee20000000800 */
[----:B--2---:R-:W-:Y:S01]  /*22340*/  FADD.FTZ R162, R165, R12 ;  /* 0x0000000ca5a27221 */ /* 0x004fe20000010000 */
[-CC-:B------:R-:W-:Y:S01]  /*22350*/  FFMA.FTZ R12, R167, R3.reuse, -R156.reuse ;  /* 0x00000003a70c7223 */ /* 0x180fe2000001089c */
[----:B------:R-:W-:Y:S01]  /*22360*/  FFMA.FTZ R156, R159, R3, -R156 ;  /* 0x000000039f9c7223 */ /* 0x000fe2000001089c */
[----:B------:R-:W-:-:S04]  /*22370*/  F2FP.F16.F32.PACK_AB R211, R165, R211 ;  /* 0x000000d3a5d3723e */ /* 0x000fc800000000ff */
[----:B------:R-:W2:Y:S01]  /*22380*/  MUFU.EX2 R207, R207 ;  /* 0x000000cf00cf7308 */ /* 0x000ea20000000800 */
[----:B0-----:R-:W-:-:S07]  /*22390*/  FADD.FTZ R162, R205, R162 ;  /* 0x000000a2cda27221 */ /* 0x001fce0000010000 */
        /* <DEDUP_REMOVED lines=15> */
[----:B-1----:R-:W0:Y:S01]  /*22490*/  MUFU.EX2 R9, R163 ;  /* 0x000000a300097308 */ /* 0x002e220000000800 */
[C---:B---3--:R-:W-:Y:S01]  /*224a0*/  FADD.FTZ R162, R11.reuse, R162 ;  /* 0x000000a20ba27221 */ /* 0x048fe20000010000 */
[----:B------:R-:W-:-:S06]  /*224b0*/  F2FP.F16.F32.PACK_AB R203, R11, R203 ;  /* 0x000000cb0bcb723e */ /* 0x000fcc00000000ff */
        /* <DEDUP_REMOVED lines=22> */
[----:B-1----:R-:W-:Y:S01]  /*22620*/  FADD.FTZ R13, R194, R13 ;  /* 0x0000000dc20d7221 */ /* 0x002fe20000010000 */
[----:B------:R-:W-:-:S03]  /*22630*/  F2FP.F16.F32.PACK_AB R194, R6, R194 ;  /* 0x000000c206c2723e */ /* 0x000fc600000000ff */
[----:B------:R-:W-:Y:S01]  /*22640*/  FADD.FTZ R13, R6, R13 ;  /* 0x0000000d060d7221 */ /* 0x000fe20000010000 */
[----:B------:R-:W-:Y:S02]  /*22650*/  IMAD.MOV.U32 R6, RZ, RZ, R4 ;  /* 0x000000ffff067224 */ /* 0x000fe400078e0004 */
[----:B--2---:R-:W-:-:S04]  /*22660*/  FADD.FTZ R7, R158, R7 ;  /* 0x000000079e077221 */ /* 0x004fc80000010000 */
[C---:B0-----:R-:W-:Y:S01]  /*22670*/  FADD.FTZ R12, R156.reuse, R7 ;  /* 0x000000079c0c7221 */ /* 0x041fe20000010000 */
[----:B------:R-:W-:Y:S01]  /*22680*/  F2FP.F16.F32.PACK_AB R195, R156, R158 ;  /* 0x0000009e9cc3723e */ /* 0x000fe200000000ff */
[----:B------:R-:W-:Y:S01]  /*22690*/  IMAD.MOV.U32 R7, RZ, RZ, R5 ;  /* 0x000000ffff077224 */ /* 0x000fe200078e0005 */
[----:B------:R-:W-:Y:S06]  /*226a0*/  @P2 BRA `(.L_x_3089) ;  /* 0xffffffb400f02947 */ /* 0x000fec000383ffff */
.L_x_3078:
[----:B------:R-:W-:Y:S05]  /*226b0*/  BSYNC B0 ;  /* 0x0000000000007941 */ /* 0x000fea0003800000 */
.L_x_3077:
        /* <DEDUP_REMOVED lines=131> */
.L_x_3090:
[----:B------:R-:W-:Y:S01]  /*22ef0*/  IMAD R0, R217, 0x8, R18 ;  /* 0x00000008d9007824 */ /* 0x000fe200078e0212 */
[----:B------:R-:W-:-:S04]  /*22f00*/  SHF.L.U32 R7, R218, 0x1f, RZ ;  /* 0x0000001fda077819 */ /* 0x000fc800000006ff */
[----:B------:R0:W1:Y:S01]  /*22f10*/  SYNCS.PHASECHK.TRANS64.TRYWAIT P2, [R0+URZ+0x38850], R7 ;  /* 0x03885007000075a7 */ /* 0x000062000804017f */
[----:B------:R-:W-:Y:S05]  /*22f20*/  @!P0 BRA `(.L_x_3091) ;  /* 0x0000000000048947 */ /* 0x000fea0003800000 */
[----:B------:R-:W-:Y:S01]  /*22f30*/  BPT.TRAP 0x1 ;  /* 0x000000040000795c */ /* 0x000fe20000300000 */
.L_x_3091:
[----:B------:R-:W-:Y:S01]  /*22f40*/  IADD3 R18, R18, 0x400, RZ ;  /* 0x0000040012127810 */ /* 0x000fe20007ffe0ff */
[----:B------:R-:W-:Y:S03]  /*22f50*/  BSSY B0, `(.L_x_3092) ;  /* 0x0000008000007945 */ /* 0x000fe60003800000 */
[----:B------:R-:W-:-:S04]  /*22f60*/  SHF.R.U32.HI R18, RZ, 0x4, R18 ;  /* 0x00000004ff127819 */ /* 0x000fc80000011612 */
[----:B------:R-:W-:-:S04]  /*22f70*/  LOP3.LUT R18, R18, 0x3fff, RZ, 0xc0, !PT ;  /* 0x00003fff12127812 */ /* 0x000fc800078ec0ff */
[----:B------:R-:W-:-:S05]  /*22f80*/  LOP3.LUT R2, R18, 0x2800000, RZ, 0xfc, !PT ;  /* 0x0280000012027812 */ /* 0x000fca00078efcff */
[----:B------:R-:W-:Y:S01]  /*22f90*/  IMAD R2, R217, 0xa00, R2 ;  /* 0x00000a00d9027824 */ /* 0x000fe200078e0202 */
[----:B-1----:R-:W-:Y:S06]  /*22fa0*/  @P2 BRA `(.L_x_3093) ;  /* 0x0000000000082947 */ /* 0x002fec0003800000 */
[----:B------:R-:W1:Y:S02]  /*22fb0*/  SYNCS.PHASECHK.TRANS64.TRYWAIT P0, [R0+URZ+0x38850], R7 ;  /* 0x03885007000075a7 */ /* 0x000e64000800017f */
[----:B-1----:R-:W-:Y:S05]  /*22fc0*/  @!P0 BRA `(.L_x_3094) ;  /* 0x000000dc00288947 */ /* 0x002fea0003800000 */
.L_x_3093:
[----:B------:R-:W-:Y:S05]  /*22fd0*/  BSYNC B0 ;  /* 0x0000000000007941 */ /* 0x000fea0003800000 */
.L_x_3092:
[----:B------:R-:W-:Y:S01]  /*22fe0*/  IMAD.MOV.U32 R6, RZ, RZ, R2 ;  /* 0x000000ffff067224 */ /* 0x000fe200078e0002 */
[----:B------:R-:W2:Y:S01]  /*22ff0*/  LDL.LU R18, [R1+0x60] ;  /* 0x0000600001127983 */ /* 0x000ea20000300800 */
[----:B01----:R-:W-:Y:S01]  /*23000*/  IMAD.MOV.U32 R7, RZ, RZ, 0x40000040 ;  /* 0x40000040ff077424 */ /* 0x003fe200078e00ff */
[----:B------:R-:W-:Y:S01]  /*23010*/  WARPGROUP.ARRIVE ;  /* 0x00000000000079c5 */ /* 0x000fe20000000000 */
[----:B------:R-:W-:Y:S01]  /*23020*/  VIADD R217, R217, 0x1 ;  /* 0x00000001d9d97836 */ /* 0x000fe20000000000 */
[----:B------:R-:W-:Y:S01]  /*23030*/  R2UR UR6, R6 ;  /* 0x00000000060672ca */ /* 0x000fe200000e0000 */
[----:B------:R-:W-:Y:S01]  /*23040*/  VIADD R6, R2, 0x80 ;  /* 0x0000008002067836 */ /* 0x000fe20000000000 */
[----:B------:R-:W-:Y:S01]  /*23050*/  R2UR UR7, R7 ;  /* 0x00000000070772ca */ /* 0x000fe200000e0000 */
[----:B------:R-:W-:Y:S01]  /*23060*/  IMAD.MOV.U32 R7, RZ, RZ, 0x40000040 ;  /* 0x40000040ff077424 */ /* 0x000fe200078e00ff */
[----:B------:R-:W-:-:S04]  /*23070*/  ISETP.NE.AND P2, PT, R217, 0x2, PT ;  /* 0x00000002d900780c */ /* 0x000fc80003f45270 */
[----:B------:R-:W-:Y:S02]  /*23080*/  SEL R11, RZ, 0x1, P2 ;  /* 0x00000001ff0b7807 */ /* 0x000fe40001000000 */
[----:B------:R-:W-:Y:S02]  /*23090*/  SEL R217, R217, RZ, P2 ;  /* 0x000000ffd9d97207 */ /* 0x000fe40001000000 */
[----:B------:R-:W-:Y:S01]  /*230a0*/  LOP3.LUT R218, R218, R11, RZ, 0x3c, !PT ;  /* 0x0000000bdada7212 */ /* 0x000fe200078e3cff */
[----:B------:R-:W-:Y:S02]  /*230b0*/  @!P1 VIADD R11, R0, 0x38860 ;  /* 0x00038860000b9836 */ /* 0x000fe40000000000 */
[----:B------:R-:W-:Y:S01]  /*230c0*/  HGMMA.64x256x16.F32 R24, R208, gdesc[UR4].tnspB, R24, gsb0 ;  /* 0x43e00004d0187df0 */ /* 0x000fe20008000818 */
[----:B------:R-:W-:Y:S01]  /*230d0*/  R2UR UR6, R6 ;  /* 0x00000000060672ca */ /* 0x000fe200000e0000 */
[----:B------:R-:W-:Y:S01]  /*230e0*/  IMAD.MOV.U32 R0, RZ, RZ, -0x800000 ;  /* 0xff800000ff007424 */ /* 0x000fe200078e00ff */
[----:B------:R-:W-:Y:S01]  /*230f0*/  R2UR UR7, R7 ;  /* 0x00000000070772ca */ /* 0x000fe200000e0000 */
[----:B------:R-:W-:Y:S01]  /*23100*/  IMAD.MOV.U32 R7, RZ, RZ, 0x40000040 ;  /* 0x40000040ff077424 */ /* 0x000fe200078e00ff */
[----:B------:R-:W-:-:S02]  /*23110*/  IADD3 R6, R2, 0x100, RZ ;  /* 0x0000010002067810 */ /* 0x000fc40007ffe0ff */
[----:B------:R-:W-:Y:S01]  /*23120*/  @!P1 PRMT R11, RZ, 0x654, R11 ;  /* 0x00000654ff0b9816 */ /* 0x000fe2000000000b */
[----:B------:R-:W-:Y:S02]  /*23130*/  WARPGROUP.DEPBAR.LE gsb0, 0x0 ;  /* 0x00008000000079c5 */ /* 0x000fe40000010000 */
[----:B------:R-:W-:-:S15]  /*23140*/  WARPGROUP.ARRIVE ;  /* 0x00000000000079c5 */ /* 0x000fde0000000000 */
[----:B------:R-:W-:-:S03]  /*23150*/  NOP ;  /* 0x0000000000007918 */ /* 0x000fc60000000000 */
[----:B------:R-:W-:Y:S01]  /*23160*/  HGMMA.64x256x16.F32 R24, R204, gdesc[UR4].tnspB, R24, gsb0 ;  /* 0x43e00004cc187df0 */ /* 0x000fe20008000818 */
[----:B------:R-:W-:Y:S01]  /*23170*/  R2UR UR6, R6 ;  /* 0x00000000060672ca */ /* 0x000fe200000e0000 */
[----:B------:R-:W-:Y:S01]  /*23180*/  VIADD R6, R2, 0x180 ;  /* 0x0000018002067836 */ /* 0x000fe20000000000 */
[----:B------:R-:W-:Y:S01]  /*23190*/  R2UR UR7, R7 ;  /* 0x00000000070772ca */ /* 0x000fe200000e0000 */
[----:B------:R-:W-:Y:S01]  /*231a0*/  IMAD.MOV.U32 R7, RZ, RZ, 0x40000040 ;  /* 0x40000040ff077424 */ /* 0x000fe200078e00ff */
[----:B--2---:R-:W-:-:S05]  /*231b0*/  IADD3 R18, R18, 0x1, RZ ;  /* 0x0000000112127810 */ /* 0x004fca0007ffe0ff */
[----:B------:R-:W-:Y:S01]  /*231c0*/  STL [R1+0x60], R18 ;  /* 0x0000601201007387 */ /* 0x000fe20000100800 */
[----:B------:R-:W-:Y:S02]  /*231d0*/  WARPGROUP.DEPBAR.LE gsb0, 0x0 ;  /* 0x00008000000079c5 */ /* 0x000fe40000010000 */
[----:B------:R-:W-:-:S15]  /*231e0*/  WARPGROUP.ARRIVE ;  /* 0x00000000000079c5 */ /* 0x000fde0000000000 */
[----:B------:R-:W-:Y:S01]  /*231f0*/  HGMMA.64x256x16.F32 R24, R200, gdesc[UR4].tnspB, R24, gsb0 ;  /* 0x43e00004c8187df0 */ /* 0x000fe20008000818 */
[----:B------:R-:W-:Y:S01]  /*23200*/  R2UR UR6, R6 ;  /* 0x00000000060672ca */ /* 0x000fe200000e0000 */
[----:B------:R-:W-:Y:S01]  /*23210*/  VIADD R6, R2, 0x200 ;  /* 0x0000020002067836 */ /* 0x000fe20000000000 */
[----:B------:R-:W-:Y:S01]  /*23220*/  R2UR UR7, R7 ;  /* 0x00000000070772ca */ /* 0x000fe200000e0000 */
[----:B------:R-:W0:Y:S01]  /*23230*/  SHFL.BFLY PT, R2, R13, 0x2, 0x1f ;  /* 0x0c401f000d027f89 */ /* 0x000e2200000e0000 */
[----:B------:R-:W-:Y:S01]  /*23240*/  MOV R7, 0x40000040 ;  /* 0x4000004000077802 */ /* 0x000fe20000000f00 */
[----:B0-----:R-:W-:Y:S01]  /*23250*/  FADD.FTZ R2, R2, R13 ;  /* 0x0000000d02027221 */ /* 0x001fe20000010000 */
[----:B------:R-:W-:Y:S02]  /*23260*/  WARPGROUP.DEPBAR.LE gsb0, 0x0 ;  /* 0x00008000000079c5 */ /* 0x000fe40000010000 */
[----:B------:R-:W-:-:S15]  /*23270*/  WARPGROUP.ARRIVE ;  /* 0x00000000000079c5 */ /* 0x000fde0000000000 */
[----:B------:R-:W-:-:S04]  /*23280*/  NOP ;  /* 0x0000000000007918 */ /* 0x000fc80000000000 */
[----:B------:R-:W-:Y:S01]  /*23290*/  HGMMA.64x256x16.F32 R24, R196, gdesc[UR4].tnspB, R24, gsb0 ;  /* 0x43e00004c4187df0 */ /* 0x000fe20008000818 */
[----:B------:R-:W-:Y:S02]  /*232a0*/  R2UR UR6, R6 ;  /* 0x00000000060672ca */ /* 0x000fe400000e0000 */
[----:B------:R-:W-:Y:S02]  /*232b0*/  R2UR UR7, R7 ;  /* 0x00000000070772ca */ /* 0x000fe400000e0000 */
[----:B------:R-:W0:Y:S02]  /*232c0*/  SHFL.BFLY PT, R7, R12, 0x2, 0x1f ;  /* 0x0c401f000c077f89 */ /* 0x000e2400000e0000 */
[----:B0-----:R-:W-:Y:S02]  /*232d0*/  FADD.FTZ R6, R7, R12 ;  /* 0x0000000c07067221 */ /* 0x001fe40000010000 */
[----:B------:R-:W0:Y:S04]  /*232e0*/  SHFL.BFLY PT, R7, R2, 0x1, 0x1f ;  /* 0x0c201f0002077f89 */ /* 0x000e2800000e0000 */
[----:B------:R-:W1:Y:S01]  /*232f0*/  SHFL.BFLY PT, R9, R6, 0x1, 0x1f ;  /* 0x0c201f0006097f89 */ /* 0x000e6200000e0000 */
[----:B0-----:R-:W-:Y:S01]  /*23300*/  FADD.FTZ R14, R2, R7 ;  /* 0x00000007020e7221 */ /* 0x001fe20000010000 */
[----:B------:R-:W-:-:S02]  /*23310*/  IMAD.MOV.U32 R2, RZ, RZ, -0x800000 ;  /* 0xff800000ff027424 */ /* 0x000fc400078e00ff */
[----:B-1----:R-:W-:Y:S02]  /*23320*/  FADD.FTZ R15, R6, R9 ;  /* 0x00000009060f7221 */ /* 0x002fe40000010000 */
[----:B------:R-:W-:Y:S02]  /*23330*/  FSETP.NE.FTZ.AND P0, PT, R14, RZ, PT ;  /* 0x000000ff0e00720b */ /* 0x000fe40003f15000 */
[----:B------:R-:W-:Y:S02]  /*23340*/  CS2R R6, SRZ ;  /* 0x0000000000067805 */ /* 0x000fe4000001ff00 */
[----:B------:R-:W-:-:S09]  /*23350*/  FSETP.NE.FTZ.AND P3, PT, R15, RZ, PT ;  /* 0x000000ff0f00720b */ /* 0x000fd20003f75000 */
[----:B------:R-:W0:Y:S01]  /*23360*/  @P0 MUFU.LG2 R9, R14 ;  /* 0x0000000e00090308 */ /* 0x000e220000000c00 */
[----:B------:R-:W-:-:S03]  /*23370*/  @P0 FMUL.FTZ R8, R3, 0.69314718246459960938 ;  /* 0x3f31721803080820 */ /* 0x000fc60000410000 */
[----:B------:R-:W-:-:S04]  /*23380*/  @P3 FMUL.FTZ R12, R3, 0.69314718246459960938 ;  /* 0x3f317218030c3820 */ /* 0x000fc80000410000 */
        /* <DEDUP_REMOVED lines=141> */
.L_x_2977:
        /* <DEDUP_REMOVED lines=19> */
[----:B------:R-:W-:Y:S01]  /*23d90*/  F2FP.F16.F32.PACK_AB R27, R27, R5 ;  /* 0x000000051b1b723e */ /* 0x000fe200000000ff */
[----:B------:R-:W-:Y:S01]  /*23da0*/  IMAD.SHL.U32 R5, R236, 0x4, RZ ;  /* 0x00000004ec057824 */ /* 0x000fe200078e00ff */
[----:B------:R-:W-:Y:S02]  /*23db0*/  F2FP.F16.F32.PACK_AB R31, R63, R62 ;  /* 0x0000003e3f1f723e */ /* 0x000fe400000000ff */
[----:B------:R-:W-:Y:S02]  /*23dc0*/  F2FP.F16.F32.PACK_AB R136, R137, R136 ;  /* 0x000000888988723e */ /* 0x000fe400000000ff */
[----:B------:R-:W-:Y:S02]  /*23dd0*/  F2FP.F16.F32.PACK_AB R137, R139, R138 ;  /* 0x0000008a8b89723e */ /* 0x000fe400000000ff */
[----:B------:R-:W-:Y:S02]  /*23de0*/  F2FP.F16.F32.PACK_AB R138, R141, R140 ;  /* 0x0000008c8d8a723e */ /* 0x000fe400000000ff */
[----:B------:R-:W-:-:S02]  /*23df0*/  F2FP.F16.F32.PACK_AB R139, R143, R142 ;  /* 0x0000008e8f8b723e */ /* 0x000fc400000000ff */
[----:B------:R-:W-:Y:S02]  /*23e00*/  MOV R20, R18 ;  /* 0x0000001200147202 */ /* 0x000fe40000000f00 */
[----:B---3--:R-:W-:Y:S01]  /*23e10*/  MOV R21, R85 ;  /* 0x0000005500157202 */ /* 0x008fe20000000f00 */
[----:B------:R-:W-:Y:S02]  /*23e20*/  BAR.SYNC.DEFER_BLOCKING 0x1, 0x100 ;  /* 0x0044000000007b1d */ /* 0x000fe40000010000 */
[----:B--2---:R-:W-:-:S03]  /*23e30*/  IMAD.WIDE R122, R26, 0x2, R20 ;  /* 0x000000021a7a7825 */ /* 0x004fc600078e0214 */
[C---:B------:R-:W-:Y:S02]  /*23e40*/  IADD3 R102, P3, R122.reuse, 0x4000, RZ ;  /* 0x000040007a667810 */ /* 0x040fe40007f7e0ff */
[----:B------:R-:W-:Y:S02]  /*23e50*/  IADD3 R96, P0, R122, 0x40, RZ ;  /* 0x000000407a607810 */ /* 0x000fe40007f1e0ff */
[----:B------:R-:W-:Y:S02]  /*23e60*/  LOP3.LUT R120, R102, 0x380, RZ, 0xc0, !PT ;  /* 0x0000038066787812 */ /* 0x000fe400078ec0ff */
[----:B------:R-:W-:Y:S01]  /*23e70*/  LOP3.LUT R112, R96, 0x380, RZ, 0xc0, !PT ;  /* 0x0000038060707812 */ /* 0x000fe200078ec0ff */
[----:B------:R-:W-:Y:S01]  /*23e80*/  IMAD.X R97, RZ, RZ, R123, P0 ;  /* 0x000000ffff617224 */ /* 0x000fe200000e067b */
[----:B------:R-:W-:Y:S02]  /*23e90*/  IADD3 R100, P4, R122, 0x60, RZ ;  /* 0x000000607a647810 */ /* 0x000fe40007f9e0ff */
[----:B------:R-:W-:-:S02]  /*23ea0*/  SHF.R.U64 R120, R120, 0x3, RZ ;  /* 0x0000000378787819 */ /* 0x000fc400000012ff */
[C---:B------:R-:W-:Y:S01]  /*23eb0*/  IADD3 R104, P6, R122.reuse, 0x4020, RZ ;  /* 0x000040207a687810 */ /* 0x040fe20007fde0ff */
[--C-:B------:R-:W-:Y:S01]  /*23ec0*/  IMAD.X R101, RZ, RZ, R123.reuse, P4 ;  /* 0x000000ffff657224 */ /* 0x100fe200020e067b */
[----:B------:R-:W-:Y:S02]  /*23ed0*/  IADD3 R92, P1, R122, 0x20, RZ ;  /* 0x000000207a5c7810 */ /* 0x000fe40007f3e0ff */
[----:B------:R-:W-:Y:S01]  /*23ee0*/  SHF.R.U64 R112, R112, 0x3, RZ ;  /* 0x0000000370707819 */ /* 0x000fe200000012ff */
[--C-:B------:R-:W-:Y:S01]  /*23ef0*/  IMAD.X R105, RZ, RZ, R123.reuse, P6 ;  /* 0x000000ffff697224 */ /* 0x100fe200030e067b */
[----:B------:R-:W-:Y:S01]  /*23f00*/  IADD3 R108, P2, R122, 0x4060, RZ ;  /* 0x000040607a6c7810 */ /* 0x000fe20007f5e0ff */
[--C-:B------:R-:W-:Y:S01]  /*23f10*/  IMAD.X R93, RZ, RZ, R123.reuse, P1 ;  /* 0x000000ffff5d7224 */ /* 0x100fe200008e067b */
[----:B------:R-:W-:Y:S02]  /*23f20*/  LOP3.LUT R118, R100, 0x380, RZ, 0xc0, !PT ;  /* 0x0000038064767812 */ /* 0x000fe400078ec0ff */
[----:B------:R-:W-:Y:S01]  /*23f30*/  LOP3.LUT R102, R120, R102, RZ, 0x3c, !PT ;  /* 0x0000006678667212 */ /* 0x000fe200078e3cff */
[----:B------:R-:W-:Y:S01]  /*23f40*/  IMAD.X R109, RZ, RZ, R123, P2 ;  /* 0x000000ffff6d7224 */ /* 0x000fe200010e067b */
[----:B------:R-:W-:-:S02]  /*23f50*/  LOP3.LUT R120, R104, 0x380, RZ, 0xc0, !PT ;  /* 0x0000038068787812 */ /* 0x000fc400078ec0ff */
[----:B------:R-:W-:Y:S02]  /*23f60*/  LOP3.LUT R96, R112, R96, RZ, 0x3c, !PT ;  /* 0x0000006070607212 */ /* 0x000fe400078e3cff */
[----:B------:R-:W-:Y:S02]  /*23f70*/  LOP3.LUT R85, R122, 0x380, RZ, 0xc0, !PT ;  /* 0x000003807a557812 */ /* 0x000fe400078ec0ff */
[----:B------:R-:W-:Y:S02]  /*23f80*/  SHF.R.U64 R118, R118, 0x3, RZ ;  /* 0x0000000376767819 */ /* 0x000fe400000012ff */
[----:B------:R-:W-:Y:S02]  /*23f90*/  LOP3.LUT R112, R108, 0x380, RZ, 0xc0, !PT ;  /* 0x000003806c707812 */ /* 0x000fe400078ec0ff */
[C---:B------:R-:W-:Y:S02]  /*23fa0*/  IADD3 R106, P5, R122.reuse, 0x4040, RZ ;  /* 0x000040407a6a7810 */ /* 0x040fe40007fbe0ff */
[----:B------:R-:W-:-:S02]  /*23fb0*/  IADD3 R110, P1, R122, 0x8000, RZ ;  /* 0x000080007a6e7810 */ /* 0x000fc40007f3e0ff */
[----:B-----5:R-:W-:Y:S01]  /*23fc0*/  LOP3.LUT R144, R92, 0x380, RZ, 0xc0, !PT ;  /* 0x000003805c907812 */ /* 0x020fe200078ec0ff */
[--C-:B------:R-:W-:Y:S01]  /*23fd0*/  IMAD.X R107, RZ, RZ, R123.reuse, P5 ;  /* 0x000000ffff6b7224 */ /* 0x100fe200028e067b */
[----:B------:R-:W-:Y:S01]  /*23fe0*/  SHF.R.U64 R120, R120, 0x3, RZ ;  /* 0x0000000378787819 */ /* 0x000fe200000012ff */
[----:B------:R-:W-:Y:S01]  /*23ff0*/  IMAD.X R111, RZ, RZ, R123, P1 ;  /* 0x000000ffff6f7224 */ /* 0x000fe200008e067b */
[----:B------:R-:W-:Y:S02]  /*24000*/  IADD3 R84, P0, R122, 0x8020, RZ ;  /* 0x000080207a547810 */ /* 0x000fe40007f1e0ff */
[----:B------:R-:W-:Y:S02]  /*24010*/  IADD3.X R103, RZ, R123, RZ, P3, !PT ;  /* 0x0000007bff677210 */ /* 0x000fe40001ffe4ff */
[----:B------:R-:W-:Y:S02]  /*24020*/  SHF.R.U64 R85, R85, 0x3, RZ ;  /* 0x0000000355557819 */ /* 0x000fe400000012ff */
[----:B------:R-:W-:-:S02]  /*24030*/  LOP3.LUT R100, R118, R100, RZ, 0x3c, !PT ;  /* 0x0000006476647212 */ /* 0x000fc400078e3cff */
[----:B------:R-:W-:Y:S02]  /*24040*/  SHF.R.U64 R112, R112, 0x3, RZ ;  /* 0x0000000370707819 */ /* 0x000fe400000012ff */
[----:B------:R-:W-:Y:S02]  /*24050*/  IADD3 R116, P3, R122, 0x8060, RZ ;  /* 0x000080607a747810 */ /* 0x000fe40007f7e0ff */
[----:B------:R-:W-:Y:S02]  /*24060*/  SHF.R.U64 R144, R144, 0x3, RZ ;  /* 0x0000000390907819 */ /* 0x000fe400000012ff */
[----:B------:R-:W-:Y:S01]  /*24070*/  LOP3.LUT R118, R110, 0x380, RZ, 0xc0, !PT ;  /* 0x000003806e767812 */ /* 0x000fe200078ec0ff */
[----:B------:R-:W-:Y:S01]  /*24080*/  IMAD.X R117, RZ, RZ, R123, P3 ;  /* 0x000000ffff757224 */ /* 0x000fe200018e067b */
[----:B------:R-:W-:Y:S02]  /*24090*/  LOP3.LUT R104, R120, R104, RZ, 0x3c, !PT ;  /* 0x0000006878687212 */ /* 0x000fe400078e3cff */
[----:B------:R-:W-:-:S02]  /*240a0*/  LOP3.LUT R120, R84, 0x380, RZ, 0xc0, !PT ;  /* 0x0000038054787812 */ /* 0x000fc400078ec0ff */
[C---:B------:R-:W-:Y:S02]  /*240b0*/  IADD3 R114, P4, R122.reuse, 0x8040, RZ ;  /* 0x000080407a727810 */ /* 0x040fe40007f9e0ff */
[C---:B------:R-:W-:Y:S02]  /*240c0*/  IADD3 R88, P6, R122.reuse, 0xc000, RZ ;  /* 0x0000c0007a587810 */ /* 0x040fe40007fde0ff */
[C---:B------:R-:W-:Y:S01]  /*240d0*/  IADD3 R26, P5, R122.reuse, 0xc020, RZ ;  /* 0x0000c0207a1a7810 */ /* 0x040fe20007fbe0ff */
[--C-:B------:R-:W-:Y:S01]  /*240e0*/  IMAD.X R115, RZ, RZ, R123.reuse, P4 ;  /* 0x000000ffff737224 */ /* 0x100fe200020e067b */
[C---:B------:R-:W-:Y:S01]  /*240f0*/  IADD3 R30, P2, R122.reuse, 0xc040, RZ ;  /* 0x0000c0407a1e7810 */ /* 0x040fe20007f5e0ff */
[--C-:B------:R-:W-:Y:S01]  /*24100*/  IMAD.X R119, RZ, RZ, R123.reuse, P6 ;  /* 0x000000ffff777224 */ /* 0x100fe200030e067b */
[----:B-1----:R-:W-:Y:S01]  /*24110*/  IADD3 R52, P1, R122, 0xc060, RZ ;  /* 0x0000c0607a347810 */ /* 0x002fe20007f3e0ff */
[----:B------:R-:W-:Y:S01]  /*24120*/  IMAD.X R121, RZ, RZ, R123, P5 ;  /* 0x000000ffff797224 */ /* 0x000fe200028e067b */
[----:B------:R-:W-:-:S02]  /*24130*/  LOP3.LUT R122, R85, R122, RZ, 0x3c, !PT ;  /* 0x0000007a557a7212 */ /* 0x000fc400078e3cff */
[----:B------:R-:W-:Y:S01]  /*24140*/  LOP3.LUT R108, R112, R108, RZ, 0x3c, !PT ;  /* 0x0000006c706c7212 */ /* 0x000fe200078e3cff */
[----:B------:R-:W-:Y:S01]  /*24150*/  IMAD.X R89, RZ, RZ, R123, P1 ;  /* 0x000000ffff597224 */ /* 0x000fe200008e067b */
[----:B------:R-:W-:Y:S02]  /*24160*/  LOP3.LUT R92, R144, R92, RZ, 0x3c, !PT ;  /* 0x0000005c905c7212 */ /* 0x000fe400078e3cff */
[----:B------:R-:W-:Y:S02]  /*24170*/  SHF.R.U64 R118, R118, 0x3, RZ ;  /* 0x0000000376767819 */ /* 0x000fe400000012ff */
[----:B------:R-:W-:Y:S02]  /*24180*/  LOP3.LUT R112, R116, 0x380, RZ, 0xc0, !PT ;  /* 0x0000038074707812 */ /* 0x000fe400078ec0ff */
[----:B------:R-:W-:Y:S02]  /*24190*/  LOP3.LUT R144, R106, 0x380, RZ, 0xc0, !PT ;  /* 0x000003806a907812 */ /* 0x000fe400078ec0ff */
[----:B------:R-:W-:-:S02]  /*241a0*/  SHF.R.U64 R120, R120, 0x3, RZ ;  /* 0x0000000378787819 */ /* 0x000fc400000012ff */
[----:B------:R-:W-:Y:S02]  /*241b0*/  MOV R122, R122 ;  /* 0x0000007a007a7202 */ /* 0x000fe40000000f00 */
[----:B------:R-:W-:Y:S02]  /*241c0*/  LOP3.LUT R110, R118, R110, RZ, 0x3c, !PT ;  /* 0x0000006e766e7212 */ /* 0x000fe400078e3cff */
[----:B------:R-:W-:Y:S01]  /*241d0*/  SHF.R.U64 R151, R112, 0x3, RZ ;  /* 0x0000000370977819 */ /* 0x000fe200000012ff */
[----:B------:R1:W-:Y:S01]  /*241e0*/  STSM.16.M88.4 [R122], R8 ;  /* 0x000000087a007844 */ /* 0x0003e20000000200 */
[----:B------:R-:W-:Y:S02]  /*241f0*/  SHF.R.U64 R144, R144, 0x3, RZ ;  /* 0x0000000390907819 */ /* 0x000fe400000012ff */
[----:B------:R-:W-:Y:S02]  /*24200*/  LOP3.LUT R118, R88, 0x380, RZ, 0xc0, !PT ;  /* 0x0000038058767812 */ /* 0x000fe400078ec0ff */
[----:B------:R-:W-:-:S02]  /*24210*/  LOP3.LUT R112, R120, R84, RZ, 0x3c, !PT ;  /* 0x0000005478707212 */ /* 0x000fc400078e3cff */
[----:B------:R-:W-:Y:S02]  /*24220*/  LOP3.LUT R7, R26, 0x380, RZ, 0xc0, !PT ;  /* 0x000003801a077812 */ /* 0x000fe400078ec0ff */
[----:B------:R-:W-:Y:S02]  /*24230*/  LOP3.LUT R25, R30, 0x380, RZ, 0xc0, !PT ;  /* 0x000003801e197812 */ /* 0x000fe400078ec0ff */
[----:B------:R-:W-:Y:S02]  /*24240*/  LOP3.LUT R84, R52, 0x380, RZ, 0xc0, !PT ;  /* 0x0000038034547812 */ /* 0x000fe400078ec0ff */
[----:B------:R-:W-:Y:S02]  /*24250*/  LOP3.LUT R106, R144, R106, RZ, 0x3c, !PT ;  /* 0x0000006a906a7212 */ /* 0x000fe400078e3cff */
[----:B------:R-:W-:Y:S02]  /*24260*/  SHF.R.U64 R118, R118, 0x3, RZ ;  /* 0x0000000376767819 */ /* 0x000fe400000012ff */
[----:B------:R-:W-:-:S02]  /*24270*/  SHF.R.U64 R7, R7, 0x3, RZ ;  /* 0x0000000307077819 */ /* 0x000fc400000012ff */
[----:B------:R-:W-:Y:S02]  /*24280*/  SHF.R.U64 R25, R25, 0x3, RZ ;  /* 0x0000000319197819 */ /* 0x000fe400000012ff */
[----:B-1----:R-:W-:Y:S02]  /*24290*/  F2FP.F16.F32.PACK_AB R10, R37, R12 ;  /* 0x0000000c250a723e */ /* 0x002fe400000000ff */
[----:B------:R-:W-:Y:S02]  /*242a0*/  LOP3.LUT R144, R114, 0x380, RZ, 0xc0, !PT ;  /* 0x0000038072907812 */ /* 0x000fe400078ec0ff */
[----:B------:R-:W-:Y:S02]  /*242b0*/  SHF.R.U64 R29, R84, 0x3, RZ ;  /* 0x00000003541d7819 */ /* 0x000fe400000012ff */
[----:B------:R-:W-:Y:S02]  /*242c0*/  MOV R92, R92 ;  /* 0x0000005c005c7202 */ /* 0x000fe40000000f00 */
[----:B------:R-:W-:-:S02]  /*242d0*/  F2FP.F16.F32.PACK_AB R8, R33, R32 ;  /* 0x000000202108723e */ /* 0x000fc400000000ff */
[----:B------:R-:W-:Y:S02]  /*242e0*/  F2FP.F16.F32.PACK_AB R9, R35, R34 ;  /* 0x000000222309723e */ /* 0x000fe400000000ff */
[----:B------:R-:W-:Y:S02]  /*242f0*/  F2FP.F16.F32.PACK_AB R11, R39, R38 ;  /* 0x00000026270b723e */ /* 0x000fe400000000ff */
[----:B------:R-:W-:Y:S02]  /*24300*/  F2FP.F16.F32.PACK_AB R12, R41, R14 ;  /* 0x0000000e290c723e */ /* 0x000fe400000000ff */
[----:B------:R-:W-:Y:S01]  /*24310*/  MOV R96, R96 ;  /* 0x0000006000607202 */ /* 0x000fe20000000f00 */
[----:B------:R1:W-:Y:S01]  /*24320*/  STSM.16.M88.4 [R92], R8 ;  /* 0x000000085c007844 */ /* 0x0003e20000000200 */
[----:B------:R-:W-:Y:S02]  /*24330*/  F2FP.F16.F32.PACK_AB R14, R45, R24 ;  /* 0x000000182d0e723e */ /* 0x000fe400000000ff */
[----:B------:R-:W-:-:S02]  /*24340*/  LOP3.LUT R118, R118, R88, RZ, 0x3c, !PT ;  /* 0x0000005876767212 */ /* 0x000fc400078e3cff */
[----:B------:R-:W-:Y:S01]  /*24350*/  LOP3.LUT R120, R7, R26, RZ, 0x3c, !PT ;  /* 0x0000001a07787212 */ /* 0x000fe200078e3cff */
[----:B------:R2:W-:Y:S01]  /*24360*/  STSM.16.M88.4 [R96], R12 ;  /* 0x0000000c60007844 */ /* 0x0005e20000000200 */
[----:B------:R-:W-:Y:S02]  /*24370*/  LOP3.LUT R84, R25, R30, RZ, 0x3c, !PT ;  /* 0x0000001e19547212 */ /* 0x000fe400078e3cff */
[----:B------:R-:W-:Y:S02]  /*24380*/  SHF.R.U64 R144, R144, 0x3, RZ ;  /* 0x0000000390907819 */ /* 0x000fe400000012ff */
[----:B------:R-:W-:Y:S02]  /*24390*/  LOP3.LUT R88, R29, R52, RZ, 0x3c, !PT ;  /* 0x000000341d587212 */ /* 0x000fe400078e3cff */
[----:B------:R-:W-:Y:S01]  /*243a0*/  MOV R100, R100 ;  /* 0x0000006400647202 */ /* 0x000fe20000000f00 */
[----:B------:R-:W3:Y:S01]  /*243b0*/  LDC R52, c[0x0][0xbe8] ;  /* 0x0002fa00ff347b82 */ /* 0x000ee20000000800 */
[----:B------:R-:W-:-:S02]  /*243c0*/  F2FP.F16.F32.PACK_AB R24, R49, R28 ;  /* 0x0000001c3118723e */ /* 0x000fc400000000ff */
[----:B------:R-:W-:Y:S02]  /*243d0*/  F2FP.F16.F32.PACK_AB R25, R51, R50 ;  /* 0x000000323319723e */ /* 0x000fe400000000ff */
[----:B------:R-:W-:Y:S02]  /*243e0*/  F2FP.F16.F32.PACK_AB R26, R3, R160 ;  /* 0x000000a0031a723e */ /* 0x000fe400000000ff */
[----:B------:R-:W-:Y:S02]  /*243f0*/  MOV R102, R102 ;  /* 0x0000006600667202 */ /* 0x000fe40000000f00 */
[----:B------:R-:W-:Y:S01]  /*24400*/  F2FP.F16.F32.PACK_AB R28, R57, R161 ;  /* 0x000000a1391c723e */ /* 0x000fe200000000ff */
[----:B------:R-:W-:Y:S01]  /*24410*/  STSM.16.M88.4 [R100], R24 ;  /* 0x0000001864007844 */ /* 0x000fe20000000200 */
[----:B------:R-:W-:Y:S02]  /*24420*/  F2FP.F16.F32.PACK_AB R29, R59, R58 ;  /* 0x0000003a3b1d723e */ /* 0x000fe400000000ff */
[----:B------:R-:W-:-:S02]  /*24430*/  F2FP.F16.F32.PACK_AB R30, R61, R162 ;  /* 0x000000a23d1e723e */ /* 0x000fc400000000ff */
[----:B------:R-:W-:Y:S02]  /*24440*/  MOV R104, R104 ;  /* 0x0000006800687202 */ /* 0x000fe40000000f00 */
[----:B-1----:R-:W-:Y:S01]  /*24450*/  F2FP.F16.F32.PACK_AB R8, R65, R163 ;  /* 0x000000a34108723e */ /* 0x002fe200000000ff */
[----:B------:R-:W-:Y:S01]  /*24460*/  STSM.16.M88.4 [R102], R28 ;  /* 0x0000001c66007844 */ /* 0x000fe20000000200 */
[----:B------:R-:W-:Y:S02]  /*24470*/  F2FP.F16.F32.PACK_AB R9, R67, R66 ;  /* 0x000000424309723e */ /* 0x000fe400000000ff */
[----:B------:R-:W-:Y:S02]  /*24480*/  F2FP.F16.F32.PACK_AB R10, R69, R164 ;  /* 0x000000a4450a723e */ /* 0x000fe400000000ff */
[----:B------:R-:W-:Y:S02]  /*24490*/  F2FP.F16.F32.PACK_AB R11, R71, R70 ;  /* 0x00000046470b723e */ /* 0x000fe400000000ff */
[----:B------:R-:W-:-:S02]  /*244a0*/  IADD3.X R113, RZ, R123, RZ, P0, !PT ;  /* 0x0000007bff717210 */ /* 0x000fc400007fe4ff */
[----:B------:R-:W-:Y:S01]  /*244b0*/  MOV R106, R106 ;  /* 0x0000006a006a7202 */ /* 0x000fe20000000f00 */
[----:B------:R1:W-:Y:S01]  /*244c0*/  STSM.16.M88.4 [R104], R8 ;  /* 0x0000000868007844 */ /* 0x0003e20000000200 */
[----:B--2---:R-:W-:Y:S02]  /*244d0*/  F2FP.F16.F32.PACK_AB R12, R73, R165 ;  /* 0x000000a5490c723e */ /* 0x004fe400000000ff */
[----:B------:R-:W-:Y:S02]  /*244e0*/  F2FP.F16.F32.PACK_AB R13, R75, R74 ;  /* 0x0000004a4b0d723e */ /* 0x000fe400000000ff */
[----:B------:R-:W-:Y:S02]  /*244f0*/  F2FP.F16.F32.PACK_AB R14, R77, R166 ;  /* 0x000000a64d0e723e */ /* 0x000fe400000000ff */
[----:B------:R-:W-:Y:S02]  /*24500*/  F2FP.F16.F32.PACK_AB R15, R79, R78 ;  /* 0x0000004e4f0f723e */ /* 0x000fe400000000ff */
[----:B------:R-:W-:-:S02]  /*24510*/  LOP3.LUT R114, R144, R114, RZ, 0x3c, !PT ;  /* 0x0000007290727212 */ /* 0x000fc400078e3cff */
[----:B------:R-:W-:Y:S01]  /*24520*/  LOP3.LUT R116, R151, R116, RZ, 0x3c, !PT ;  /* 0x0000007497747212 */ /* 0x000fe200078e3cff */
[----:B------:R2:W-:Y:S01]  /*24530*/  STSM.16.M88.4 [R106], R12 ;  /* 0x0000000c6a007844 */ /* 0x0005e20000000200 */
[----:B------:R-:W-:Y:S02]  /*24540*/  MOV R108, R108 ;  /* 0x0000006c006c7202 */ /* 0x000fe40000000f00 */
[----:B------:R-:W-:Y:S02]  /*24550*/  F2FP.F16.F32.PACK_AB R32, R81, R167 ;  /* 0x000000a75120723e */ /* 0x000fe400000000ff */
[----:B------:R-:W-:Y:S02]  /*24560*/  F2FP.F16.F32.PACK_AB R33, R83, R82 ;  /* 0x000000525321723e */ /* 0x000fe400000000ff */
[----:B------:R-:W-:Y:S02]  /*24570*/  F2FP.F16.F32.PACK_AB R34, R48, R168 ;  /* 0x000000a83022723e */ /* 0x000fe400000000ff */
[----:B------:R-:W-:-:S02]  /*24580*/  F2FP.F16.F32.PACK_AB R35, R87, R86 ;  /* 0x000000565723723e */ /* 0x000fc400000000ff */
[----:B------:R-:W-:Y:S02]  /*24590*/  MOV R110, R110 ;  /* 0x0000006e006e7202 */ /* 0x000fe40000000f00 */
[----:B------:R-:W-:Y:S01]  /*245a0*/  F2FP.F16.F32.PACK_AB R48, R64, R169 ;  /* 0x000000a94030723e */ /* 0x000fe200000000ff */
[----:B------:R-:W-:Y:S01]  /*245b0*/  STSM.16.M88.4 [R108], R32 ;  /* 0x000000206c007844 */ /* 0x000fe20000000200 */
[----:B------:R-:W-:Y:S02]  /*245c0*/  F2FP.F16.F32.PACK_AB R49, R91, R90 ;  /* 0x0000005a5b31723e */ /* 0x000fe400000000ff */
        /* <DEDUP_REMOVED lines=8> */
[----:B------:R-:W-:Y:S02]  /*24650*/  MOV R114, R114 ;  /* 0x0000007200727202 */ /* 0x000fe40000000f00 */
[----:B-1----:R-:W-:Y:S01]  /*24660*/  F2FP.F16.F32.PACK_AB R8, R155, R173 ;  /* 0x000000ad9b08723e */ /* 0x002fe200000000ff */
[----:B------:R-:W-:Y:S01]  /*24670*/  STSM.16.M88.4 [R112], R64 ;  /* 0x0000004070007844 */ /* 0x000fe20000000200 */
[----:B------:R-:W-:-:S02]  /*24680*/  F2FP.F16.F32.PACK_AB R9, R44, R42 ;  /* 0x0000002a2c09723e */ /* 0x000fc400000000ff */
[----:B------:R-:W-:Y:S02]  /*24690*/  F2FP.F16.F32.PACK_AB R10, R156, R174 ;  /* 0x000000ae9c0a723e */ /* 0x000fe400000000ff */
[----:B------:R-:W-:Y:S02]  /*246a0*/  F2FP.F16.F32.PACK_AB R11, R56, R46 ;  /* 0x0000002e380b723e */ /* 0x000fe400000000ff */
[----:B------:R-:W-:Y:S02]  /*246b0*/  MOV R116, R116 ;  /* 0x0000007400747202 */ /* 0x000fe40000000f00 */
[----:B--2---:R-:W-:Y:S01]  /*246c0*/  F2FP.F16.F32.PACK_AB R12, R157, R175 ;  /* 0x000000af9d0c723e */ /* 0x004fe200000000ff */
[----:B------:R-:W-:Y:S01]  /*246d0*/  STSM.16.M88.4 [R114], R8 ;  /* 0x0000000872007844 */ /* 0x000fe20000000200 */
[----:B------:R-:W-:Y:S02]  /*246e0*/  F2FP.F16.F32.PACK_AB R13, R68, R60 ;  /* 0x0000003c440d723e */ /* 0x000fe400000000ff */
[----:B------:R-:W-:-:S02]  /*246f0*/  F2FP.F16.F32.PACK_AB R14, R158, R176 ;  /* 0x000000b09e0e723e */ /* 0x000fc400000000ff */
[----:B------:R-:W-:Y:S02]  /*24700*/  F2FP.F16.F32.PACK_AB R15, R76, R72 ;  /* 0x000000484c0f723e */ /* 0x000fe400000000ff */
[----:B------:R-:W-:Y:S02]  /*24710*/  MOV R118, R118 ;  /* 0x0000007600767202 */ /* 0x000fe40000000f00 */
[----:B------:R-:W-:Y:S01]  /*24720*/  F2FP.F16.F32.PACK_AB R24, R159, R177 ;  /* 0x000000b19f18723e */ /* 0x000fe200000000ff */
[----:B------:R1:W-:Y:S01]  /*24730*/  STSM.16.M88.4 [R116], R12 ;  /* 0x0000000c74007844 */ /* 0x0003e20000000200 */
[----:B------:R-:W-:Y:S01]  /*24740*/  F2FP.F16.F32.PACK_AB R25, R124, R80 ;  /* 0x000000507c19723e */ /* 0x000fe200000000ff */
[----:B------:R-:W-:Y:S01]  /*24750*/  IMAD.MOV.U32 R80, RZ, RZ, RZ ;  /* 0x000000ffff507224 */ /* 0x000fe200078e00ff */
[----:B------:R-:W-:Y:S02]  /*24760*/  F2FP.F16.F32.PACK_AB R26, R125, R178 ;  /* 0x000000b27d1a723e */ /* 0x000fe400000000ff */
[----:B------:R-:W-:-:S02]  /*24770*/  F2FP.F16.F32.PACK_AB R27, R127, R126 ;  /* 0x0000007e7f1b723e */ /* 0x000fc400000000ff */
[----:B------:R-:W-:Y:S02]  /*24780*/  IADD3.X R85, RZ, R123, RZ, P2, !PT ;  /* 0x0000007bff557210 */ /* 0x000fe400017fe4ff */
[----:B------:R-:W-:Y:S01]  /*24790*/  ISETP.NE.U32.AND P0, PT, RZ, UR4, PT ;  /* 0x00000004ff007c0c */ /* 0x000fe2000bf05070 */
[----:B------:R2:W-:Y:S01]  /*247a0*/  STSM.16.M88.4 [R118], R24 ;  /* 0x0000001876007844 */ /* 0x0005e20000000200 */
[----:B------:R-:W-:Y:S02]  /*247b0*/  MOV R120, R120 ;  /* 0x0000007800787202 */ /* 0x000fe40000000f00 */
[----:B------:R-:W-:Y:S02]  /*247c0*/  F2FP.F16.F32.PACK_AB R28, R129, R128 ;  /* 0x00000080811c723e */ /* 0x000fe400000000ff */
[----:B------:R-:W-:Y:S02]  /*247d0*/  F2FP.F16.F32.PACK_AB R29, R131, R130 ;  /* 0x00000082831d723e */ /* 0x000fe400000000ff */
[----:B-1----:R-:W-:-:S02]  /*247e0*/  IADD3 R12, P1, R5, UR4, RZ ;  /* 0x00000004050c7c10 */ /* 0x002fc4000ff3e0ff */
[----:B------:R-:W-:Y:S02]  /*247f0*/  F2FP.F16.F32.PACK_AB R30, R133, R132 ;  /* 0x00000084851e723e */ /* 0x000fe400000000ff */
[----:B------:R-:W-:Y:S02]  /*24800*/  F2FP.F16.F32.PACK_AB R31, R135, R134 ;  /* 0x00000086871f723e */ /* 0x000fe400000000ff */
[----:B------:R-:W-:Y:S02]  /*24810*/  MOV R84, R84 ;  /* 0x0000005400547202 */ /* 0x000fe40000000f00 */
[----:B------:R-:W-:Y:S01]  /*24820*/  ISETP.NE.AND.EX P0, PT, RZ, UR5, PT, P0 ;  /* 0x00000005ff007c0c */ /* 0x000fe2000bf05300 */
[----:B------:R1:W-:Y:S01]  /*24830*/  STSM.16.M88.4 [R120], R28 ;  /* 0x0000001c78007844 */ /* 0x0003e20000000200 */
[----:B--2---:R-:W-:Y:S02]  /*24840*/  SHF.R.S32.HI R27, RZ, 0x1f, R236 ;  /* 0x0000001fff1b7819 */ /* 0x004fe400000114ec */
[----:B------:R-:W-:Y:S01]  /*24850*/  MOV R88, R88 ;  /* 0x0000005800587202 */ /* 0x000fe20000000f00 */
[----:B------:R1:W-:Y:S01]  /*24860*/  STSM.16.M88.4 [R84], R136 ;  /* 0x0000008854007844 */ /* 0x0003e20000000200 */
[----:B------:R-:W-:-:S02]  /*24870*/  SHF.L.U64.HI R3, R236, 0x2, R27 ;  /* 0x00000002ec037819 */ /* 0x000fc4000001021b */
[----:B------:R-:W-:Y:S02]  /*24880*/  F2FP.F16.F32.PACK_AB R8, R145, R4 ;  /* 0x000000049108723e */ /* 0x000fe400000000ff */
[----:B------:R-:W-:Y:S01]  /*24890*/  IADD3.X R13, R3, UR5, RZ, P1, !PT ;  /* 0x00000005030d7c10 */ /* 0x000fe20008ffe4ff */
[----:B------:R-:W-:Y:S01]  /*248a0*/  ULDC.64 UR4, c[0x0][0xc08] ;  /* 0x0003020000047ab9 */ /* 0x000fe20000000a00 */
[----:B------:R-:W-:Y:S02]  /*248b0*/  F2FP.F16.F32.PACK_AB R9, R147, R146 ;  /* 0x000000929309723e */ /* 0x000fe400000000ff */
[----:B------:R-:W-:Y:S02]  /*248c0*/  F2FP.F16.F32.PACK_AB R10, R149, R148 ;  /* 0x00000094950a723e */ /* 0x000fe400000000ff */
[----:B------:R-:W-:Y:S02]  /*248d0*/  F2FP.F16.F32.PACK_AB R11, R6, R150 ;  /* 0x00000096060b723e */ /* 0x000fe400000000ff */
[----:B---3--:R-:W-:-:S02]  /*248e0*/  ISETP.NE.AND P1, PT, R52, 0x1, PT ;  /* 0x000000013400780c */ /* 0x008fc40003f25270 */
[----:B------:R-:W-:Y:S01]  /*248f0*/  ISETP.NE.U32.AND P2, PT, RZ, UR4, PT ;  /* 0x00000004ff007c0c */ /* 0x000fe2000bf45070 */
[----:B------:R1:W-:Y:S01]  /*24900*/  STSM.16.M88.4 [R88], R8 ;  /* 0x0000000858007844 */ /* 0x0003e20000000200 */
[----:B------:R-:W-:Y:S02]  /*24910*/  BAR.SYNC.DEFER_BLOCKING 0x1, 0x100 ;  /* 0x0044000000007b1d */ /* 0x000fe40000010000 */
[----:B------:R-:W-:-:S07]  /*24920*/  ISETP.NE.AND.EX P2, PT, RZ, UR5, PT, P2 ;  /* 0x00000005ff007c0c */ /* 0x000fce000bf45320 */
[----:B------:R-:W2:Y:S08]  /*24930*/  @P1 LDC R6, c[0x0][0xbec] ;  /* 0x0002fb00ff061b82 */ /* 0x000eb00000000800 */
[----:B------:R-:W3:Y:S01]  /*24940*/  @P1 LDC R15, c[0x0][0xbf0] ;  /* 0x0002fc00ff0f1b82 */ /* 0x000ee20000000800 */
[----:B------:R-:W-:Y:S01]  /*24950*/  @P2 IADD3 R4, P3, R5, UR4, RZ ;  /* 0x0000000405042c10 */ /* 0x000fe2000ff7e0ff */
[----:B------:R-:W-:-:S03]  /*24960*/  ULDC UR4, c[0x0][0xa88] ;  /* 0x0002a20000047ab9 */ /* 0x000fc60000000800 */
[----:B------:R-:W-:Y:S01]  /*24970*/  @P2 IADD3.X R5, R3, UR5, RZ, P3, !PT ;  /* 0x0000000503052c10 */ /* 0x000fe20009ffe4ff */
[----:B------:R-:W-:Y:S01]  /*24980*/  IMAD.U32 R3, RZ, RZ, UR4 ;  /* 0x00000004ff037e24 */ /* 0x000fe2000f8e00ff */
[----:B------:R1:W5:Y:S05]  /*24990*/  @P0 LDG.E R80, desc[UR6][R12.64] ;  /* 0x000000060c500981 */ /* 0x00036a000c1e1900 */
[----:B------:R1:W5:Y:S01]  /*249a0*/  @P2 LDG.E R3, desc[UR6][R4.64] ;  /* 0x0000000604032981 */ /* 0x000362000c1e1900 */
[----:B------:R-:W-:Y:S05]  /*249b0*/  @P2 BRA `(.L_x_3097) ;  /* 0x0000000000142947 */ /* 0x000fea0003800000 */
[----:B------:R-:W-:Y:S05]  /*249c0*/  @!P0 BRA `(.L_x_3097) ;  /* 0x0000000000108947 */ /* 0x000fea0003800000 */
[----:B------:R-:W-:Y:S02]  /*249d0*/  ULDC.64 UR4, c[0x0][0x208] ;  /* 0x0000820000047ab9 */ /* 0x000fe40000000a00 */
[----:B-1----:R-:W4:Y:S04]  /*249e0*/  LDG.E R4, desc[UR4][R12.64] ;  /* 0x000000040c047981 */ /* 0x002f28000c1e1900 */
[----:B-----5:R-:W4:Y:S02]  /*249f0*/  LDG.E R3, desc[UR4][R12.64+0x4] ;  /* 0x000004040c037981 */ /* 0x020f24000c1e1900 */
[----:B----4-:R-:W-:-:S07]  /*24a00*/  IADD3 R3, -R4, R3, RZ ;  /* 0x0000000304037210 */ /* 0x010fce0007ffe1ff */
.L_x_3097:
[----:B-1----:R-:W4:Y:S01]  /*24a10*/  LDL.LU R84, [R1+0x5c] ;  /* 0x00005c0001547983 */ /* 0x002f220000300800 */
[----:B------:R-:W-:Y:S01]  /*24a20*/  IMAD.IADD R25, R235, 0x1, R230 ;  /* 0x00000001eb197824 */ /* 0x000fe200078e02e6 */
[----:B------:R-:W-:Y:S01]  /*24a30*/  ULDC.64 UR4, c[0x0][0xb90] ;  /* 0x0002e40000047ab9 */ /* 0x000fe20000000a00 */
[----:B-----5:R-:W-:Y:S01]  /*24a40*/  SHF.R.S32.HI R81, RZ, 0x1f, R80 ;  /* 0x0000001fff517819 */ /* 0x020fe20000011450 */
[----:B------:R-:W4:Y:S01]  /*24a50*/  LDL R14, [R1+0x80] ;  /* 0x00008000010e7983 */ /* 0x000f220000100800 */
[----:B--2---:R-:W-:-:S04]  /*24a60*/  @P1 IMAD.HI.U32 R6, R25, R6, RZ ;  /* 0x0000000619061227 */ /* 0x004fc800078e00ff */
[----:B------:R-:W-:Y:S01]  /*24a70*/  IMAD.SHL.U32 R8, R212, 0x40, RZ ;  /* 0x00000040d4087824 */ /* 0x000fe200078e00ff */
[----:B------:R-:W-:Y:S01]  /*24a80*/  SEL R82, R27, RZ, !P0 ;  /* 0x000000ff1b527207 */ /* 0x000fe20004000000 */
[----:B------:R-:W-:Y:S01]  /*24a90*/  IMAD.MOV.U32 R7, RZ, RZ, R25 ;  /* 0x000000ffff077224 */ /* 0x000fe200078e0019 */
[----:B---3--:R-:W-:Y:S01]  /*24aa0*/  @P1 SHF.R.U32.HI R7, RZ, R15, R6 ;  /* 0x0000000fff071219 */ /* 0x008fe20000011606 */
[----:B------:R-:W-:Y:S01]  /*24ab0*/  IMAD R9, R237, 0x8, R8 ;  /* 0x00000008ed097824 */ /* 0x000fe200078e0208 */
[----:B------:R-:W2:Y:S01]  /*24ac0*/  LDL R15, [R1+0x6c] ;  /* 0x00006c00010f7983 */ /* 0x000ea20000100800 */
[----:B------:R-:W-:Y:S01]  /*24ad0*/  SEL R236, R236, RZ, !P0 ;  /* 0x000000ffecec7207 */ /* 0x000fe20004000000 */
[----:B------:R-:W-:Y:S01]  /*24ae0*/  IMAD R3, R3, R52, RZ ;  /* 0x0000003403037224 */ /* 0x000fe200078e02ff */
[----:B------:R-:W-:Y:S01]  /*24af0*/  ULDC.64 UR6, c[0x0][0x208] ;  /* 0x0000820000067ab9 */ /* 0x000fe20000000a00 */
[----:B------:R-:W-:Y:S01]  /*24b00*/  IMAD.MOV R13, RZ, RZ, -R7 ;  /* 0x000000ffff0d7224 */ /* 0x000fe200078e0a07 */
[----:B------:R-:W1:Y:S01]  /*24b10*/  @P1 LDC R85, c[0x0][0xbec] ;  /* 0x0002fb00ff551b82 */ /* 0x000e620000000800 */
[----:B------:R-:W-:-:S04]  /*24b20*/  IMAD.WIDE R20, R9, 0x2, R20 ;  /* 0x0000000209147825 */ /* 0x000fc800078e0214 */
[----:B------:R-:W-:-:S03]  /*24b30*/  IMAD R9, R52, R13, R25 ;  /* 0x0000000d34097224 */ /* 0x000fc600078e0219 */
[----:B------:R-:W3:Y:S02]  /*24b40*/  @P1 LDC R87, c[0x0][0xbf0] ;  /* 0x0002fc00ff571b82 */ /* 0x000ee40000000800 */
[----:B------:R-:W-:Y:S02]  /*24b50*/  SHF.R.S32.HI R6, RZ, 0x1f, R9 ;  /* 0x0000001fff067819 */ /* 0x000fe40000011409 */
[C---:B------:R-:W-:Y:S02]  /*24b60*/  IADD3 R33, P2, R20.reuse, 0x5000, RZ ;  /* 0x0000500014217810 */ /* 0x040fe40007f5e0ff */
[C---:B------:R-:W-:Y:S02]  /*24b70*/  IADD3 R29, P3, R20.reuse, 0x4000, RZ ;  /* 0x00004000141d7810 */ /* 0x040fe40007f7e0ff */
[----:B------:R-:W-:Y:S02]  /*24b80*/  IADD3 R13, P4, R20, 0x2000, RZ ;  /* 0x00002000140d7810 */ /* 0x000fe40007f9e0ff */
[----:B------:R-:W-:-:S02]  /*24b90*/  LOP3.LUT R32, R33, 0x380, RZ, 0xc0, !PT ;  /* 0x0000038021207812 */ /* 0x000fc400078ec0ff */
[----:B------:R-:W-:Y:S02]  /*24ba0*/  LOP3.LUT R28, R29, 0x380, RZ, 0xc0, !PT ;  /* 0x000003801d1c7812 */ /* 0x000fe400078ec0ff */
[----:B------:R-:W-:Y:S02]  /*24bb0*/  LOP3.LUT R12, R13, 0x380, RZ, 0xc0, !PT ;  /* 0x000003800d0c7812 */ /* 0x000fe400078ec0ff */
        /* <DEDUP_REMOVED lines=11> */
[C---:B------:R-:W-:Y:S02]  /*24c70*/  IADD3 R37, P6, R20.reuse, 0x6000, RZ ;  /* 0x0000600014257810 */ /* 0x040fe40007fde0ff */
        /* <DEDUP_REMOVED lines=9> */
[----:B------:R-:W-:-:S02]  /*24d10*/  LOP3.LUT R60, R60, R61, RZ, 0x3c, !PT ;  /* 0x0000003d3c3c7212 */ /* 0x000fc400078e3cff */
[----:B------:R-:W-:Y:S01]  /*24d20*/  LOP3.LUT R56, R56, R57, RZ, 0x3c, !PT ;  /* 0x0000003938387212 */ /* 0x000fe200078e3cff */
[--C-:B------:R-:W-:Y:S01]  /*24d30*/  IMAD.X R57, RZ, RZ, R21.reuse, P3 ;  /* 0x000000ffff397224 */ /* 0x100fe200018e0615 */
[----:B------:R-:W-:Y:S02]  /*24d40*/  IADD3.X R61, RZ, R21, RZ, P2, !PT ;  /* 0x00000015ff3d7210 */ /* 0x000fe400017fe4ff */
[----:B------:R-:W-:Y:S01]  /*24d50*/  LOP3.LUT R36, R36, R37, RZ, 0x3c, !PT ;  /* 0x0000002524247212 */ /* 0x000fe200078e3cff */
[----:B------:R-:W-:Y:S01]  /*24d60*/  IMAD.X R37, RZ, RZ, R21, P6 ;  /* 0x000000ffff257224 */ /* 0x000fe200030e0615 */
[----:B------:R-:W-:Y:S02]  /*24d70*/  LOP3.LUT R44, R44, R45, RZ, 0x3c, !PT ;  /* 0x0000002d2c2c7212 */ /* 0x000fe400078e3cff */
[----:B------:R-:W-:Y:S02]  /*24d80*/  IADD3.X R45, RZ, R21, RZ, P4, !PT ;  /* 0x00000015ff2d7210 */ /* 0x000fe400027fe4ff */
[----:B------:R-:W-:-:S02]  /*24d90*/  IADD3 R65, P6, R20, 0xc000, RZ ;  /* 0x0000c00014417810 */ /* 0x000fc40007fde0ff */
[----:B------:R-:W-:Y:S02]  /*24da0*/  IADD3 R73, P4, R20, 0xe000, RZ ;  /* 0x0000e00014497810 */ /* 0x000fe40007f9e0ff */
[----:B------:R-:W-:Y:S02]  /*24db0*/  LOP3.LUT R64, R65, 0x380, RZ, 0xc0, !PT ;  /* 0x0000038041407812 */ /* 0x000fe400078ec0ff */
[----:B------:R-:W-:Y:S02]  /*24dc0*/  LOP3.LUT R72, R73, 0x380, RZ, 0xc0, !PT ;  /* 0x0000038049487812 */ /* 0x000fe400078ec0ff */
[----:B------:R-:W-:Y:S02]  /*24dd0*/  SHF.R.U64 R64, R64, 0x3, RZ ;  /* 0x0000000340407819 */ /* 0x000fe400000012ff */
[----:B------:R-:W-:Y:S02]  /*24de0*/  SHF.R.U64 R72, R72, 0x3, RZ ;  /* 0x0000000348487819 */ /* 0x000fe400000012ff */
[----:B------:R-:W-:Y:S01]  /*24df0*/  LOP3.LUT R64, R64, R65, RZ, 0x3c, !PT ;  /* 0x0000004140407212 */ /* 0x000fe200078e3cff */
[--C-:B------:R-:W-:Y:S01]  /*24e00*/  IMAD.X R65, RZ, RZ, R21.reuse, P6 ;  /* 0x000000ffff417224 */ /* 0x100fe200030e0615 */
[----:B------:R-:W-:Y:S01]  /*24e10*/  LOP3.LUT R72, R72, R73, RZ, 0x3c, !PT ;  /* 0x0000004948487212 */ /* 0x000fe200078e3cff */
[----:B------:R-:W-:Y:S01]  /*24e20*/  IMAD.X R73, RZ, RZ, R21, P4 ;  /* 0x000000ffff497224 */ /* 0x000fe200020e0615 */
[----:B------:R-:W-:Y:S01]  /*24e30*/  BSSY B1, `(.L_x_3098) ;  /* 0x00000a1000017945 */ /* 0x000fe20003800000 */
[----:B------:R-:W-:-:S02]  /*24e40*/  SHF.R.S32.HI R89, RZ, 0x1f, R16 ;  /* 0x0000001fff597819 */ /* 0x000fc40000011410 */
[----:B------:R-:W-:Y:S02]  /*24e50*/  SHF.R.S32.HI R90, RZ, 0x1f, R220 ;  /* 0x0000001fff5a7819 */ /* 0x000fe400000114dc */
[----:B------:R-:W-:Y:S02]  /*24e60*/  SHF.R.S32.HI R92, RZ, 0x1f, R221 ;  /* 0x0000001fff5c7819 */ /* 0x000fe400000114dd */
[----:B----4-:R-:W-:-:S05]  /*24e70*/  SHF.R.S32.HI R83, RZ, 0x1f, R84 ;  /* 0x0000001fff537819 */ /* 0x010fca0000011454 */
[----:B------:R-:W-:-:S04]  /*24e80*/  IMAD R4, R83, UR4, RZ ;  /* 0x0000000453047c24 */ /* 0x000fc8000f8e02ff */
[C---:B------:R-:W-:Y:S02]  /*24e90*/  IMAD R11, R84.reuse, UR5, R4 ;  /* 0x00000005540b7c24 */ /* 0x040fe4000f8e0204 */
[----:B------:R-:W-:Y:S01]  /*24ea0*/  IMAD.WIDE.U32 R4, R84, UR4, R80 ;  /* 0x0000000454047c25 */ /* 0x000fe2000f8e0050 */
[----:B------:R-:W-:-:S04]  /*24eb0*/  ULDC.64 UR4, c[0x0][0xb98] ;  /* 0x0002e60000047ab9 */ /* 0x000fc80000000a00 */
[----:B------:R-:W-:Y:S01]  /*24ec0*/  IADD3 R5, R5, R11, RZ ;  /* 0x0000000b05057210 */ /* 0x000fe20007ffe0ff */
[----:B------:R-:W-:Y:S02]  /*24ed0*/  IMAD R11, R82, UR4, RZ ;  /* 0x00000004520b7c24 */ /* 0x000fe4000f8e02ff */
[----:B------:R-:W-:-:S04]  /*24ee0*/  IMAD.WIDE.U32 R4, R236, UR4, R4 ;  /* 0x00000004ec047c25 */ /* 0x000fc8000f8e0004 */
[----:B------:R-:W-:Y:S01]  /*24ef0*/  IMAD R8, R236, UR5, R11 ;  /* 0x00000005ec087c24 */ /* 0x000fe2000f8e020b */
[----:B------:R-:W-:Y:S01]  /*24f00*/  SHF.R.S32.HI R11, RZ, 0x1f, R7 ;  /* 0x0000001fff0b7819 */ /* 0x000fe20000011407 */
[----:B------:R-:W-:Y:S01]  /*24f10*/  ULDC.64 UR4, c[0x0][0xb88] ;  /* 0x0002e20000047ab9 */ /* 0x000fe20000000a00 */
[----:B------:R-:W-:Y:S01]  /*24f20*/  IADD3 R4, P0, R7, R4, RZ ;  /* 0x0000000407047210 */ /* 0x000fe20007f1e0ff */
[----:B------:R-:W-:-:S03]  /*24f30*/  IMAD R6, R6, UR4, RZ ;  /* 0x0000000406067c24 */ /* 0x000fc6000f8e02ff */
[----:B------:R-:W-:Y:S01]  /*24f40*/  IADD3.X R5, R11, R5, R8, P0, !PT ;  /* 0x000000050b057210 */ /* 0x000fe200007fe408 */
[C---:B------:R-:W-:Y:S02]  /*24f50*/  IMAD R11, R9.reuse, UR5, R6 ;  /* 0x00000005090b7c24 */ /* 0x040fe4000f8e0206 */
[----:B------:R-:W-:Y:S01]  /*24f60*/  IMAD.WIDE.U32 R4, R9, UR4, R4 ;  /* 0x0000000409047c25 */ /* 0x000fe2000f8e0004 */
[----:B------:R-:W-:-:S03]  /*24f70*/  ULDC.64 UR4, c[0x0][0xb50] ;  /* 0x0002d40000047ab9 */ /* 0x000fc60000000a00 */
[----:B------:R-:W-:Y:S01]  /*24f80*/  IMAD.IADD R5, R5, 0x1, R11 ;  /* 0x0000000105057824 */ /* 0x000fe200078e020b */
[----:B------:R-:W-:-:S04]  /*24f90*/  LEA R6, P0, R4, UR4, 0x2 ;  /* 0x0000000404067c11 */ /* 0x000fc8000f8010ff */
[----:B------:R-:W-:Y:S02]  /*24fa0*/  LEA.HI.X R10, R4, UR5, R5, 0x2, P0 ;  /* 0x00000005040a7c11 */ /* 0x000fe400080f1405 */
[C---:B------:R-:W-:Y:S01]  /*24fb0*/  IADD3 R7, P5, R20.reuse, 0x1000, RZ ;  /* 0x0000100014077810 */ /* 0x040fe20007fbe0ff */
[----:B------:R-:W-:Y:S01]  /*24fc0*/  SHFL.IDX PT, R50, R6, RZ, 0x1c1f ;  /* 0x001c1fff06327589 */ /* 0x000fe200000e0000 */
[----:B------:R-:W-:Y:S01]  /*24fd0*/  IADD3 R25, P0, R20, 0x3000, RZ ;  /* 0x0000300014197810 */ /* 0x000fe20007f1e0ff */
[----:B------:R-:W-:Y:S01]  /*24fe0*/  IMAD.IADD R14, R14, 0x1, R230 ;  /* 0x000000010e0e7824 */ /* 0x000fe200078e02e6 */
[----:B------:R-:W-:Y:S02]  /*24ff0*/  ULDC.64 UR4, c[0x0][0xaa0] ;  /* 0x0002a80000047ab9 */ /* 0x000fe40000000a00 */
[----:B------:R-:W-:-:S04]  /*25000*/  LOP3.LUT R24, R25, 0x380, RZ, 0xc0, !PT ;  /* 0x0000038019187812 */ /* 0x000fc800078ec0ff */
[----:B------:R-:W-:-:S04]  /*25010*/  SHF.R.U64 R24, R24, 0x3, RZ ;  /* 0x0000000318187819 */ /* 0x000fc800000012ff */
[----:B------:R-:W-:Y:S02]  /*25020*/  LOP3.LUT R24, R24, R25, RZ, 0x3c, !PT ;  /* 0x0000001918187212 */ /* 0x000fe400078e3cff */
[----:B------:R-:W-:Y:S02]  /*25030*/  IADD3.X R25, RZ, R21, RZ, P0, !PT ;  /* 0x00000015ff197210 */ /* 0x000fe400007fe4ff */
[C---:B------:R-:W-:Y:S01]  /*25040*/  IADD3 R49, P0, R20.reuse, 0x9000, RZ ;  /* 0x0000900014317810 */ /* 0x040fe20007f1e0ff */
[----:B------:R-:W-:Y:S01]  /*25050*/  IMAD.X R9, RZ, RZ, R21, P5 ;  /* 0x000000ffff097224 */ /* 0x000fe200028e0615 */
[----:B------:R-:W-:Y:S02]  /*25060*/  IADD3 R41, P5, R20, 0x7000, RZ ;  /* 0x0000700014297810 */ /* 0x000fe40007fbe0ff */
[----:B------:R-:W-:Y:S01]  /*25070*/  LOP3.LUT R48, R49, 0x380, RZ, 0xc0, !PT ;  /* 0x0000038031307812 */ /* 0x000fe200078ec0ff */
[----:B------:R-:W4:Y:S01]  /*25080*/  SHFL.IDX PT, R51, R10, RZ, 0x1c1f ;  /* 0x001c1fff0a337589 */ /* 0x000f2200000e0000 */
[----:B------:R-:W-:-:S02]  /*25090*/  LOP3.LUT R40, R41, 0x380, RZ, 0xc0, !PT ;  /* 0x0000038029287812 */ /* 0x000fc400078ec0ff */
[----:B------:R-:W-:Y:S01]  /*250a0*/  SHF.R.U64 R48, R48, 0x3, RZ ;  /* 0x0000000330307819 */ /* 0x000fe200000012ff */
[----:B------:R-:W-:Y:S01]  /*250b0*/  SHFL.IDX PT, R58, R6, 0x1, 0x1c1f ;  /* 0x003c1f00063a7f89 */ /* 0x000fe200000e0000 */
[----:B------:R-:W-:-:S03]  /*250c0*/  LOP3.LUT R8, R7, 0x380, RZ, 0xc0, !PT ;  /* 0x0000038007087812 */ /* 0x000fc600078ec0ff */
[----:B------:R-:W0:Y:S01]  /*250d0*/  SHFL.IDX PT, R59, R10, 0x1, 0x1c1f ;  /* 0x003c1f000a3b7f89 */ /* 0x000e2200000e0000 */
[----:B------:R-:W-:Y:S01]  /*250e0*/  LOP3.LUT R48, R48, R49, RZ, 0x3c, !PT ;  /* 0x0000003130307212 */ /* 0x000fe200078e3cff */
[--C-:B------:R-:W-:Y:S01]  /*250f0*/  IMAD.X R49, RZ, RZ, R21.reuse, P0 ;  /* 0x000000ffff317224 */ /* 0x100fe200000e0615 */
[----:B------:R-:W-:Y:S01]  /*25100*/  SHF.R.U64 R40, R40, 0x3, RZ ;  /* 0x0000000328287819 */ /* 0x000fe200000012ff */
[----:B------:R-:W-:Y:S01]  /*25110*/  VIADD R4, R14, 0x8 ;  /* 0x000000080e047836 */ /* 0x000fe20000000000 */
[----:B--2---:R-:W-:Y:S02]  /*25120*/  LOP3.LUT P0, RZ, R15, 0x3, RZ, 0xc0, !PT ;  /* 0x000000030fff7812 */ /* 0x004fe4000780c0ff */
[----:B------:R-:W-:Y:S02]  /*25130*/  SHF.R.U64 R8, R8, 0x3, RZ ;  /* 0x0000000308087819 */ /* 0x000fe400000012ff */
[----:B------:R-:W-:Y:S01]  /*25140*/  LOP3.LUT R40, R40, R41, RZ, 0x3c, !PT ;  /* 0x0000002928287212 */ /* 0x000fe200078e3cff */
[----:B------:R-:W-:Y:S01]  /*25150*/  IMAD.X R41, RZ, RZ, R21, P5 ;  /* 0x000000ffff297224 */ /* 0x000fe200028e0615 */
[----:B------:R-:W-:-:S02]  /*25160*/  ISETP.GE.OR P2, PT, R14, R3, P0 ;  /* 0x000000030e00720c */ /* 0x000fc40000746670 */
[----:B------:R-:W-:Y:S02]  /*25170*/  LOP3.LUT R8, R8, R7, RZ, 0x3c, !PT ;  /* 0x0000000708087212 */ /* 0x000fe400078e3cff */
[----:B------:R-:W-:Y:S02]  /*25180*/  IADD3 R5, P3, R20, 0xf000, RZ ;  /* 0x0000f00014057810 */ /* 0x000fe40007f7e0ff */
[----:B------:R-:W-:Y:S02]  /*25190*/  ISETP.GE.OR P0, PT, R4, R3, P0 ;  /* 0x000000030400720c */ /* 0x000fe40000706670 */
[C---:B------:R-:W-:Y:S02]  /*251a0*/  IADD3 R69, P5, R20.reuse, 0xd000, RZ ;  /* 0x0000d00014457810 */ /* 0x040fe40007fbe0ff */
[----:B------:R-:W-:Y:S02]  /*251b0*/  LOP3.LUT R7, R20, 0x380, RZ, 0xc0, !PT ;  /* 0x0000038014077812 */ /* 0x000fe400078ec0ff */
[----:B------:R-:W-:-:S02]  /*251c0*/  LOP3.LUT R4, R5, 0x380, RZ, 0xc0, !PT ;  /* 0x0000038005047812 */ /* 0x000fc400078ec0ff */
[----:B------:R-:W-:Y:S02]  /*251d0*/  LOP3.LUT R68, R69, 0x380, RZ, 0xc0, !PT ;  /* 0x0000038045447812 */ /* 0x000fe400078ec0ff */
[----:B------:R-:W-:Y:S02]  /*251e0*/  SHF.R.U64 R7, R7, 0x3, RZ ;  /* 0x0000000307077819 */ /* 0x000fe400000012ff */
[----:B------:R-:W-:Y:S02]  /*251f0*/  SHF.R.U64 R4, R4, 0x3, RZ ;  /* 0x0000000304047819 */ /* 0x000fe400000012ff */
[----:B------:R-:W-:Y:S02]  /*25200*/  SHF.R.U64 R68, R68, 0x3, RZ ;  /* 0x0000000344447819 */ /* 0x000fe400000012ff */
[----:B------:R-:W-:Y:S01]  /*25210*/  LOP3.LUT R20, R7, R20, RZ, 0x3c, !PT ;  /* 0x0000001407147212 */ /* 0x000fe200078e3cff */
[----:B----4-:R-:W-:Y:S01]  /*25220*/  @!P2 ST.E desc[UR6][R50.64], R0 ;  /* 0x000000003200a985 */ /* 0x010fe2000c101906 */
[----:B------:R-:W-:Y:S01]  /*25230*/  LOP3.LUT R68, R68, R69, RZ, 0x3c, !PT ;  /* 0x0000004544447212 */ /* 0x000fe200078e3cff */
[--C-:B------:R-:W-:Y:S01]  /*25240*/  IMAD.X R69, RZ, RZ, R21.reuse, P5 ;  /* 0x000000ffff457224 */ /* 0x100fe200028e0615 */
[----:B------:R-:W-:Y:S01]  /*25250*/  LOP3.LUT R76, R4, R5, RZ, 0x3c, !PT ;  /* 0x00000005044c7212 */ /* 0x000fe200078e3cff */
[----:B0-----:R0:W-:Y:S01]  /*25260*/  @!P0 ST.E desc[UR6][R58.64], R2 ;  /* 0x000000023a008985 */ /* 0x0011e2000c101906 */
[----:B------:R-:W-:-:S03]  /*25270*/  IMAD.X R77, RZ, RZ, R21, P3 ;  /* 0x000000ffff4d7224 */ /* 0x000fc600018e0615 */
[----:B------:R2:W5:Y:S04]  /*25280*/  LD.E.128 R4, desc[UR6][R20.64] ;  /* 0x0000000614047980 */ /* 0x000568000c101d00 */
[----:B------:R-:W5:Y:S04]  /*25290*/  LD.E.128 R8, desc[UR6][R8.64] ;  /* 0x0000000608087980 */ /* 0x000f68000c101d00 */
[----:B------:R-:W5:Y:S01]  /*252a0*/  LD.E.128 R12, desc[UR6][R12.64] ;  /* 0x000000060c0c7980 */ /* 0x000f62000c101d00 */
[----:B--2---:R-:W-:-:S03]  /*252b0*/  IMAD R21, R81, UR4, RZ ;  /* 0x0000000451157c24 */ /* 0x004fc6000f8e02ff */
[----:B------:R-:W5:Y:S01]  /*252c0*/  LD.E.128 R24, desc[UR6][R24.64] ;  /* 0x0000000618187980 */ /* 0x000f62000c101d00 */
[C---:B------:R-:W-:Y:S02]  /*252d0*/  IMAD R81, R80.reuse, UR5, R21 ;  /* 0x0000000550517c24 */ /* 0x040fe4000f8e0215 */
[----:B------:R-:W-:Y:S01]  /*252e0*/  IMAD.WIDE.U32 R20, R80, UR4, RZ ;  /* 0x0000000450147c25 */ /* 0x000fe2000f8e00ff */
[----:B------:R-:W-:Y:S01]  /*252f0*/  ULDC.64 UR4, c[0x0][0xae8] ;  /* 0x0002ba0000047ab9 */ /* 0x000fe20000000a00 */
[----:B------:R-:W5:Y:S03]  /*25300*/  LD.E.128 R28, desc[UR6][R28.64] ;  /* 0x000000061c1c7980 */ /* 0x000f66000c101d00 */
[----:B------:R-:W-:Y:S01]  /*25310*/  IADD3 R21, R21, R81, RZ ;  /* 0x0000005115157210 */ /* 0x000fe20007ffe0ff */
[----:B------:R-:W-:Y:S01]  /*25320*/  IMAD R81, R237, 0x20, R212 ;  /* 0x00000020ed517824 */ /* 0x000fe200078e02d4 */
[----:B------:R-:W5:Y:S01]  /*25330*/  LD.E.128 R32, desc[UR6][R32.64] ;  /* 0x0000000620207980 */ /* 0x000f62000c101d00 */
[----:B------:R-:W-:-:S02]  /*25340*/  IMAD R83, R83, UR4, RZ ;  /* 0x0000000453537c24 */ /* 0x000fc4000f8e02ff */
[----:B0-----:R-:W-:Y:S01]  /*25350*/  IMAD.IADD R2, R230, 0x1, R81 ;  /* 0x00000001e6027824 */ /* 0x001fe200078e0251 */
[----:B------:R-:W5:Y:S01]  /*25360*/  LD.E.128 R36, desc[UR6][R36.64] ;  /* 0x0000000624247980 */ /* 0x000f62000c101d00 */
[C---:B------:R-:W-:Y:S02]  /*25370*/  IMAD R83, R84.reuse, UR5, R83 ;  /* 0x0000000554537c24 */ /* 0x040fe4000f8e0253 */
[----:B------:R-:W-:Y:S01]  /*25380*/  IMAD.WIDE.U32 R20, R84, UR4, R20 ;  /* 0x0000000454147c25 */ /* 0x000fe2000f8e0014 */
[----:B------:R-:W-:Y:S01]  /*25390*/  ULDC.64 UR4, c[0x0][0xaf0] ;  /* 0x0002bc0000047ab9 */ /* 0x000fe20000000a00 */
[----:B------:R-:W5:Y:S02]  /*253a0*/  LD.E.128 R40, desc[UR6][R40.64] ;  /* 0x0000000628287980 */ /* 0x000f64000c101d00 */
[----:B-1----:R-:W-:Y:S02]  /*253b0*/  @P1 IMAD.HI.U32 R0, R2, R85, RZ ;  /* 0x0000005502001227 */ /* 0x002fe400078e00ff */
[----:B------:R-:W5:Y:S02]  /*253c0*/  LD.E.128 R44, desc[UR6][R44.64] ;  /* 0x000000062c2c7980 */ /* 0x000f64000c101d00 */
[----:B------:R-:W-:-:S02]  /*253d0*/  IMAD.IADD R21, R21, 0x1, R83 ;  /* 0x0000000115157824 */ /* 0x000fc400078e0253 */
[----:B------:R-:W-:Y:S01]  /*253e0*/  IMAD.MOV.U32 R81, RZ, RZ, R2 ;  /* 0x000000ffff517224 */ /* 0x000fe200078e0002 */
[----:B---3--:R-:W-:Y:S01]  /*253f0*/  @P1 SHF.R.U32.HI R81, RZ, R87, R0 ;  /* 0x00000057ff511219 */ /* 0x008fe20000011600 */
[----:B------:R-:W-:Y:S01]  /*25400*/  IMAD R83, R82, UR4, RZ ;  /* 0x0000000452537c24 */ /* 0x000fe2000f8e02ff */
[----:B------:R-:W5:Y:S01]  /*25410*/  LD.E.128 R48, desc[UR6][R48.64] ;  /* 0x0000000630307980 */ /* 0x000f62000c101d00 */
[C---:B------:R-:W-:Y:S01]  /*25420*/  IMAD.WIDE.U32 R20, R236.reuse, UR4, R20 ;  /* 0x00000004ec147c25 */ /* 0x040fe2000f8e0014 */
[----:B------:R-:W-:Y:S02]  /*25430*/  SHF.R.S32.HI R0, RZ, 0x1f, R81 ;  /* 0x0000001fff007819 */ /* 0x000fe40000011451 */
[----:B------:R-:W-:Y:S01]  /*25440*/  IADD3 R85, -R81, RZ, RZ ;  /* 0x000000ff51557210 */ /* 0x000fe20007ffe1ff */
[----:B------:R-:W-:Y:S01]  /*25450*/  IMAD R83, R236, UR5, R83 ;  /* 0x00000005ec537c24 */ /* 0x000fe2000f8e0253 */
[----:B------:R-:W-:Y:S01]  /*25460*/  ULDC.64 UR4, c[0x0][0xae0] ;  /* 0x0002b80000047ab9 */ /* 0x000fe20000000a00 */
[----:B------:R-:W5:Y:S01]  /*25470*/  LD.E.128 R56, desc[UR6][R56.64] ;  /* 0x0000000638387980 */ /* 0x000f62000c101d00 */
[----:B------:R-:W-:-:S02]  /*25480*/  IMAD R0, R0, UR4, RZ ;  /* 0x0000000400007c24 */ /* 0x000fc4000f8e02ff */
        /* <DEDUP_REMOVED lines=8> */
[----:B------:R-:W5:Y:S01]  /*25510*/  LD.E.128 R68, desc[UR6][R68.64] ;  /* 0x0000000644447980 */ /* 0x000f62000c101d00 */
[----:B------:R-:W-:-:S02]  /*25520*/  IMAD.IADD R21, R21, 0x1, R85 ;  /* 0x0000000115157824 */ /* 0x000fc400078e0255 */
[----:B------:R-:W-:Y:S01]  /*25530*/  IMAD R2, R0, UR4, RZ ;  /* 0x0000000400027c24 */ /* 0x000fe2000f8e02ff */
[----:B------:R-:W5:Y:S01]  /*25540*/  LD.E.128 R72, desc[UR6][R72.64] ;  /* 0x0000000648487980 */ /* 0x000f62000c101d00 */
[----:B------:R-:W-:-:S03]  /*25550*/  IMAD.IADD R230, R212, 0x1, R230 ;  /* 0x00000001d4e67824 */ /* 0x000fc600078e02e6 */
[----:B------:R-:W5:Y:S01]  /*25560*/  LD.E.128 R76, desc[UR6][R76.64] ;  /* 0x000000064c4c7980 */ /* 0x000f62000c101d00 */
[C---:B------:R-:W-:Y:S01]  /*25570*/  IMAD R81, R83.reuse, UR5, R2 ;  /* 0x0000000553517c24 */ /* 0x040fe2000f8e0202 */
[----:B------:R-:W-:Y:S01]  /*25580*/  @!PT LDS RZ, [RZ] ;  /* 0x00000000fffff984 */ /* 0x000fe20000000800 */
[----:B------:R-:W-:Y:S01]  /*25590*/  @!PT LDS RZ, [RZ] ;  /* 0x00000000fffff984 */ /* 0x000fe20000000800 */
[----:B------:R-:W-:Y:S01]  /*255a0*/  @!PT LDS RZ, [RZ] ;  /* 0x00000000fffff984 */ /* 0x000fe20000000800 */
[----:B------:R-:W-:Y:S01]  /*255b0*/  @!PT LDS RZ, [RZ] ;  /* 0x00000000fffff984 */ /* 0x000fe20000000800 */
[----:B------:R0:W-:Y:S06]  /*255c0*/  MEMBAR.ALL.CTA ;  /* 0x0000000000007992 */ /* 0x0001ec0000008000 */
[----:B0-----:R-:W0:Y:S01]  /*255d0*/  FENCE.VIEW.ASYNC.S ;  /* 0x00000000000073c6 */ /* 0x001e220000000000 */
[----:B------:R-:W-:Y:S01]  /*255e0*/  IMAD.WIDE.U32 R20, R83, UR4, R20 ;  /* 0x0000000453147c25 */ /* 0x000fe2000f8e0014 */
[----:B------:R-:W-:Y:S01]  /*255f0*/  ULDC.64 UR4, c[0x0][0xa80] ;  /* 0x0002a00000047ab9 */ /* 0x000fe20000000a00 */
[----:B------:R-:W-:-:S02]  /*25600*/  IADD3 R2, R230, 0x40, RZ ;  /* 0x00000040e6027810 */ /* 0x000fc40007ffe0ff */
[----:B------:R-:W-:Y:S01]  /*25610*/  IMAD.IADD R21, R21, 0x1, R81 ;  /* 0x0000000115157824 */ /* 0x000fe200078e0251 */
[----:B------:R-:W-:Y:S01]  /*25620*/  LEA R52, P2, R20, UR4, 0x1 ;  /* 0x0000000414347c11 */ /* 0x000fe2000f8408ff */
[----:B------:R-:W-:Y:S01]  /*25630*/  VIADD R0, R230, 0x20 ;  /* 0x00000020e6007836 */ /* 0x000fe20000000000 */
[-C--:B------:R-:W-:Y:S02]  /*25640*/  ISETP.GE.AND P0, PT, R2, R3.reuse, PT ;  /* 0x000000030200720c */ /* 0x080fe40003f06270 */
[----:B------:R-:W-:Y:S02]  /*25650*/  LEA.HI.X R2, R20, UR5, R21, 0x1, P2 ;  /* 0x0000000514027c11 */ /* 0x000fe400090f0c15 */
[-C--:B------:R-:W-:Y:S02]  /*25660*/  ISETP.GE.AND P2, PT, R230, R3.reuse, PT ;  /* 0x00000003e600720c */ /* 0x080fe40003f46270 */
[----:B------:R-:W-:Y:S01]  /*25670*/  ISETP.GE.AND P1, PT, R0, R3, PT ;  /* 0x000000030000720c */ /* 0x000fe20003f26270 */
[----:B------:R-:W-:Y:S01]  /*25680*/  VIADD R0, R18, 0x38820 ;  /* 0x0003882012007836 */ /* 0x000fe20000000000 */
[----:B------:R-:W-:-:S04]  /*25690*/  SHF.R.S32.HI R80, RZ, 0x1f, R213 ;  /* 0x0000001fff507819 */ /* 0x000fc800000114d5 */
[----:B------:R-:W-:Y:S02]  /*256a0*/  LEA.HI R80, R80, R213, RZ, 0x3 ;  /* 0x000000d550507211 */ /* 0x000fe400078f18ff */
[----:B------:R-:W-:Y:S01]  /*256b0*/  PRMT R0, RZ, 0x654, R0 ;  /* 0x00000654ff007816 */ /* 0x000fe20000000000 */
[----:B0-----:R0:W1:Y:S01]  /*256c0*/  SHFL.IDX PT, R87, R52, RZ, 0x181f ;  /* 0x00181fff34577589 */ /* 0x00106200000e0000 */
[----:B------:R-:W-:Y:S02]  /*256d0*/  LOP3.LUT R86, R80, 0xfffffff8, RZ, 0xc0, !PT ;  /* 0xfffffff850567812 */ /* 0x000fe400078ec0ff */
[----:B------:R0:W-:Y:S01]  /*256e0*/  SYNCS.ARRIVE.TRANS64.RED.A1T0 RZ, [R0+URZ], RZ ;  /* 0x000000ff00ff79a7 */ /* 0x0001e2000810043f */
[----:B------:R0:W2:Y:S01]  /*256f0*/  SHFL.IDX PT, R85, R2, RZ, 0x181f ;  /* 0x00181fff02557589 */ /* 0x0000a200000e0000 */
[----:B------:R-:W-:Y:S01]  /*25700*/  SHF.R.S32.HI R88, RZ, 0x1f, R86 ;  /* 0x0000001fff587819 */ /* 0x000fe20000011456 */
[----:B------:R-:W-:Y:S06]  /*25710*/  @P2 BRA `(.L_x_3099) ;  /* 0x0000000000482947 */ /* 0x000fec0003800000 */
        /* <DEDUP_REMOVED lines=18> */
.L_x_3099:
[----:B------:R-:W-:Y:S05]  /*25840*/  BSYNC B1 ;  /* 0x0000000000017941 */ /* 0x000fea0003800000 */
.L_x_3098:
        /* <DEDUP_REMOVED lines=22> */
.L_x_3101:
[----:B------:R-:W-:Y:S05]  /*259b0*/  BSYNC B1 ;  /* 0x0000000000017941 */ /* 0x000fea0003800000 */
.L_x_3100:
        /* <DEDUP_REMOVED lines=22> */
.L_x_3103:
[----:B------:R-:W-:Y:S05]  /*25b20*/  BSYNC B1 ;  /* 0x0000000000017941 */ /* 0x000fea0003800000 */
.L_x_3102:
[----:B------:R-:W-:Y:S01]  /*25b30*/  VIADD R0, R230, 0x60 ;  /* 0x00000060e6007836 */ /* 0x000fe20000000000 */
[----:B0-----:R0:W0:Y:S04]  /*25b40*/  SHFL.IDX PT, R9, R2, 0x3, 0x181f ;  /* 0x00781f0002097f89 */ /* 0x00102800000e0000 */
[----:B------:R-:W-:Y:S01]  /*25b50*/  ISETP.GE.AND P0, PT, R0, R3, PT ;  /* 0x000000030000720c */ /* 0x000fe20003f06270 */
[----:B------:R0:W0:-:S12]  /*25b60*/  SHFL.IDX PT, R11, R52, 0x3, 0x181f ;  /* 0x00781f00340b7f89 */ /* 0x00001800000e0000 */
[----:B------:R-:W-:Y:S05]  /*25b70*/  @P0 BRA `(.L_x_3104) ;  /* 0x0000000c00c80947 */ /* 0x000fea0003800000 */
[----:B------:R-:W-:Y:S01]  /*25b80*/  ULDC UR4, c[0x0][0xac8] ;  /* 0x0002b20000047ab9 */ /* 0x000fe20000000800 */
[----:B------:R-:W-:Y:S01]  /*25b90*/  ULDC.64 UR6, c[0x0][0x208] ;  /* 0x0000820000067ab9 */ /* 0x000fe20000000a00 */
[----:B------:R-:W-:Y:S02]  /*25ba0*/  ISETP.GE.AND P3, PT, R16, UR4, PT ;  /* 0x0000000410007c0c */ /* 0x000fe4000bf66270 */
[----:B------:R-:W-:Y:S02]  /*25bb0*/  ISETP.GE.AND P4, PT, R213, UR4, PT ;  /* 0x00000004d5007c0c */ /* 0x000fe4000bf86270 */
[----:B------:R-:W-:-:S09]  /*25bc0*/  ISETP.GE.AND P5, PT, R220, UR4, PT ;  /* 0x00000004dc007c0c */ /* 0x000fd2000bfa6270 */
[-C--:B0--3--:R-:W-:Y:S02]  /*25bd0*/  @!P3 LEA R2, P0, R16, R11.reuse, 0x1 ;  /* 0x0000000b1002b211 */ /* 0x089fe400078008ff */
[----:B------:R-:W-:Y:S02]  /*25be0*/  @!P4 LEA R4, P1, R86, R11, 0x1 ;  /* 0x0000000b5604c211 */ /* 0x000fe400078208ff */
[----:B------:R-:W-:Y:S02]  /*25bf0*/  @!P3 LEA.HI.X R3, R16, R9, R89, 0x1, P0 ;  /* 0x000000091003b211 */ /* 0x000fe400000f0c59 */
        /* <DEDUP_REMOVED lines=13> */
.L_x_3096:
[----:B------:R-:W-:Y:S01]  /*25cd0*/  IMAD.SHL.U32 R4, R236, 0x4, RZ ;  /* 0x00000004ec047824 */ /* 0x000fe200078e00ff */
[----:B------:R-:W-:Y:S01]  /*25ce0*/  SHF.R.S32.HI R9, RZ, 0x1f, R236 ;  /* 0x0000001fff097819 */ /* 0x000fe200000114ec */
[----:B------:R-:W-:Y:S01]  /*25cf0*/  ULDC.64 UR4, c[0x0][0xc00] ;  /* 0x0003000000047ab9 */ /* 0x000fe20000000a00 */
[----:B------:R-:W2:Y:S01]  /*25d00*/  LDC R25, c[0x0][0xbe8] ;  /* 0x0002fa00ff197b82 */ /* 0x000ea20000000800 */
[----:B------:R-:W-:Y:S01]  /*25d10*/  ISETP.NE.U32.AND P0, PT, RZ, UR4, PT ;  /* 0x00000004ff007c0c */ /* 0x000fe2000bf05070 */
[----:B------:R-:W-:Y:S01]  /*25d20*/  ULDC.64 UR6, c[0x0][0x208] ;  /* 0x0000820000067ab9 */ /* 0x000fe20000000a00 */
[----:B------:R-:W-:Y:S02]  /*25d30*/  IADD3 R2, P1, R4, UR4, RZ ;  /* 0x0000000404027c10 */ /* 0x000fe4000ff3e0ff */
[----:B------:R-:W-:Y:S02]  /*25d40*/  SHF.L.U64.HI R0, R236, 0x2, R9 ;  /* 0x00000002ec007819 */ /* 0x000fe40000010209 */
[----:B------:R-:W-:-:S02]  /*25d50*/  ISETP.NE.AND.EX P0, PT, RZ, UR5, PT, P0 ;  /* 0x00000005ff007c0c */ /* 0x000fc4000bf05300 */
[----:B------:R-:W-:Y:S01]  /*25d60*/  IADD3.X R3, R0, UR5, RZ, P1, !PT ;  /* 0x0000000500037c10 */ /* 0x000fe20008ffe4ff */
[----:B------:R-:W-:Y:S01]  /*25d70*/  ULDC.64 UR4, c[0x0][0xc08] ;  /* 0x0003020000047ab9 */ /* 0x000fe20000000a00 */
[----:B------:R-:W-:Y:S02]  /*25d80*/  MOV R6, RZ ;  /* 0x000000ff00067202 */ /* 0x000fe40000000f00 */
[----:B------:R-:W-:-:S04]  /*25d90*/  ISETP.NE.U32.AND P1, PT, RZ, UR4, PT ;  /* 0x00000004ff007c0c */ /* 0x000fc8000bf25070 */
[----:B------:R-:W-:Y:S01]  /*25da0*/  ISETP.NE.AND.EX P1, PT, RZ, UR5, PT, P1 ;  /* 0x00000005ff007c0c */ /* 0x000fe2000bf25310 */
[----:B------:R-:W3:Y:S02]  /*25db0*/  S2R R7, SR_TID.X ;  /* 0x0000000000077919 */ /* 0x000ee40000002100 */
[----:B------:R4:W5:Y:S10]  /*25dc0*/  @P0 LDG.E R6, desc[UR6][R2.64] ;  /* 0x0000000602060981 */ /* 0x000974000c1e1900 */
[----:B------:R-:W-:Y:S01]  /*25dd0*/  @P1 IADD3 R4, P2, R4, UR4, RZ ;  /* 0x0000000404041c10 */ /* 0x000fe2000ff5e0ff */
[----:B------:R-:W-:-:S03]  /*25de0*/  ULDC UR4, c[0x0][0xa88] ;  /* 0x0002a20000047ab9 */ /* 0x000fc60000000800 */
[----:B------:R-:W-:Y:S01]  /*25df0*/  @P1 IADD3.X R5, R0, UR5, RZ, P2, !PT ;  /* 0x0000000500051c10 */ /* 0x000fe200097fe4ff */
[----:B------:R-:W-:Y:S01]  /*25e00*/  IMAD.U32 R0, RZ, RZ, UR4 ;  /* 0x00000004ff007e24 */ /* 0x000fe2000f8e00ff */
[----:B--2---:R-:W-:-:S05]  /*25e10*/  ISETP.NE.AND P2, PT, R25, 0x1, PT ;  /* 0x000000011900780c */ /* 0x004fca0003f45270 */
[----:B------:R4:W5:Y:S08]  /*25e20*/  @P1 LDG.E R0, desc[UR6][R4.64] ;  /* 0x0000000604001981 */ /* 0x000970000c1e1900 */
[----:B------:R-:W2:Y:S01]  /*25e30*/  @P2 LDC R14, c[0x0][0xbec] ;  /* 0x0002fb00ff0e2b82 */ /* 0x000ea20000000800 */
[----:B---3--:R-:W-:-:S05]  /*25e40*/  VIADD R8, R7, 0xffffff80 ;  /* 0xffffff8007087836 */ /* 0x008fca0000000000 */
[----:B------:R-:W-:Y:S02]  /*25e50*/  ISETP.GE.AND P3, PT, R8, 0x80, PT ;  /* 0x000000800800780c */ /* 0x000fe40003f66270 */
[----:B------:R-:W3:Y:S01]  /*25e60*/  @P2 LDC R27, c[0x0][0xbf0] ;  /* 0x0002fc00ff1b2b82 */ /* 0x000ee20000000800 */
[----:B----4-:R-:W-:Y:S10]  /*25e70*/  @P1 BRA `(.L_x_3105) ;  /* 0x0000000000141947 */ /* 0x010ff40003800000 */
[----:B------:R-:W-:Y:S05]  /*25e80*/  @!P0 BRA `(.L_x_3105) ;  /* 0x0000000000108947 */ /* 0x000fea0003800000 */
[----:B------:R-:W-:Y:S02]  /*25e90*/  ULDC.64 UR4, c[0x0][0x208] ;  /* 0x0000820000047ab9 */ /* 0x000fe40000000a00 */
[----:B------:R-:W4:Y:S04]  /*25ea0*/  LDG.E R5, desc[UR4][R2.64] ;  /* 0x0000000402057981 */ /* 0x000f28000c1e1900 */
[----:B-----5:R-:W4:Y:S02]  /*25eb0*/  LDG.E R0, desc[UR4][R2.64+0x4] ;  /* 0x0000040402007981 */ /* 0x020f24000c1e1900 */
[----:B----4-:R-:W-:-:S07]  /*25ec0*/  IMAD.IADD R0, R0, 0x1, -R5 ;  /* 0x0000000100007824 */ /* 0x010fce00078e0a05 */
.L_x_3105:
[----:B------:R-:W4:Y:S01]  /*25ed0*/  LDL R20, [R1+0x5c] ;  /* 0x00005c0001147983 */ /* 0x000f220000100800 */
[----:B------:R-:W-:Y:S01]  /*25ee0*/  BSSY B1, `(.L_x_3106) ;  /* 0x000002d000017945 */ /* 0x000fe20003800000 */
[----:B------:R-:W-:Y:S02]  /*25ef0*/  SEL R13, R236, RZ, !P0 ;  /* 0x000000ffec0d7207 */ /* 0x000fe40004000000 */
[----:B------:R-:W-:Y:S02]  /*25f00*/  SEL R12, R9, RZ, !P0 ;  /* 0x000000ff090c7207 */ /* 0x000fe40004000000 */
[----:B-----5:R-:W-:Y:S02]  /*25f10*/  SHF.R.S32.HI R11, RZ, 0x1f, R6 ;  /* 0x0000001fff0b7819 */ /* 0x020fe40000011406 */
[----:B----4-:R-:W-:Y:S01]  /*25f20*/  SHF.R.S32.HI R10, RZ, 0x1f, R20 ;  /* 0x0000001fff0a7819 */ /* 0x010fe20000011414 */
[----:B------:R-:W-:Y:S06]  /*25f30*/  @P3 BRA `(.L_x_3107) ;  /* 0x00000000009c3947 */ /* 0x000fec0003800000 */
[----:B------:R-:W4:Y:S01]  /*25f40*/  LDC R9, c[0x0][0xbe8] ;  /* 0x0002fa00ff097b82 */ /* 0x000f220000000800 */
[----:B------:R-:W-:Y:S01]  /*25f50*/  IADD3 R8, R230, -0x80, R7 ;  /* 0xffffff80e6087810 */ /* 0x000fe20007ffe007 */
[----:B----4-:R-:W-:-:S05]  /*25f60*/  IMAD R2, R0, R9, RZ ;  /* 0x0000000900027224 */ /* 0x010fca00078e02ff */
        /* <DEDUP_REMOVED lines=34> */
[----:B------:R-:W-:-:S05]  /*26190*/  MOV R3, 0xff800000 ;  /* 0xff80000000037802 */ /* 0x000fca0000000f00 */
[----:B------:R4:W-:Y:S02]  /*261a0*/  STG.E desc[UR6][R4.64], R3 ;  /* 0x0000000304007986 */ /* 0x0009e4000c101906 */
.L_x_3107:
[----:B------:R-:W-:Y:S05]  /*261b0*/  BSYNC B1 ;  /* 0x0000000000017941 */ /* 0x000fea0003800000 */
.L_x_3106:
[----:B------:R-:W-:Y:S01]  /*261c0*/  ULDC.64 UR4, c[0x0][0xaa0] ;  /* 0x0002a80000047ab9 */ /* 0x000fe20000000a00 */
[----:B------:R-:W-:Y:S01]  /*261d0*/  IMAD R7, R237, 0x20, R212 ;  /* 0x00000020ed077824 */ /* 0x000fe200078e02d4 */
[----:B------:R-:W-:Y:S01]  /*261e0*/  BSSY B1, `(.L_x_3108) ;  /* 0x0000046000017945 */ /* 0x000fe20003800000 */
[----:B----4-:R-:W-:Y:S01]  /*261f0*/  IMAD R3, R11, UR4, RZ ;  /* 0x000000040b037c24 */ /* 0x010fe2000f8e02ff */
[----:B------:R-:W-:Y:S01]  /*26200*/  SHF.R.S32.HI R8, RZ, 0x1f, R221 ;  /* 0x0000001fff087819 */ /* 0x000fe200000114dd */
[----:B------:R-:W-:Y:S01]  /*26210*/  IMAD.IADD R9, R230, 0x1, R7 ;  /* 0x00000001e6097824 */ /* 0x000fe200078e0207 */
[----:B------:R-:W-:Y:S01]  /*26220*/  SHF.R.S32.HI R11, RZ, 0x1f, R16 ;  /* 0x0000001fff0b7819 */ /* 0x000fe20000011410 */
[C---:B------:R-:W-:Y:S02]  /*26230*/  IMAD R5, R6.reuse, UR5, R3 ;  /* 0x0000000506057c24 */ /* 0x040fe4000f8e0203 */
[----:B------:R-:W-:Y:S01]  /*26240*/  IMAD.WIDE.U32 R2, R6, UR4, RZ ;  /* 0x0000000406027c25 */ /* 0x000fe2000f8e00ff */
[----:B------:R-:W-:-:S03]  /*26250*/  ULDC.64 UR4, c[0x0][0xae8] ;  /* 0x0002ba0000047ab9 */ /* 0x000fc60000000a00 */
[----:B------:R-:W-:Y:S02]  /*26260*/  IMAD.IADD R3, R3, 0x1, R5 ;  /* 0x0000000103037824 */ /* 0x000fe400078e0205 */
[----:B------:R-:W-:Y:S02]  /*26270*/  IMAD R6, R10, UR4, RZ ;  /* 0x000000040a067c24 */ /* 0x000fe4000f8e02ff */
[----:B------:R-:W-:-:S04]  /*26280*/  IMAD.WIDE.U32 R2, R20, UR4, R2 ;  /* 0x0000000414027c25 */ /* 0x000fc8000f8e0002 */
[----:B------:R-:W-:Y:S01]  /*26290*/  IMAD R7, R20, UR5, R6 ;  /* 0x0000000514077c24 */ /* 0x000fe2000f8e0206 */
[----:B------:R-:W-:Y:S01]  /*262a0*/  ULDC.64 UR4, c[0x0][0xaf0] ;  /* 0x0002bc0000047ab9 */ /* 0x000fe20000000a00 */
[----:B--2---:R-:W-:-:S03]  /*262b0*/  @P2 IMAD.HI.U32 R4, R9, R14, RZ ;  /* 0x0000000e09042227 */ /* 0x004fc600078e00ff */
[----:B------:R-:W-:Y:S01]  /*262c0*/  IADD3 R3, R3, R7, RZ ;  /* 0x0000000703037210 */ /* 0x000fe20007ffe0ff */
[----:B------:R-:W-:Y:S01]  /*262d0*/  IMAD.MOV.U32 R5, RZ, RZ, R9 ;  /* 0x000000ffff057224 */ /* 0x000fe200078e0009 */
[----:B---3--:R-:W-:Y:S01]  /*262e0*/  @P2 SHF.R.U32.HI R5, RZ, R27, R4 ;  /* 0x0000001bff052219 */ /* 0x008fe20000011604 */
[----:B------:R-:W-:Y:S02]  /*262f0*/  IMAD R6, R12, UR4, RZ ;  /* 0x000000040c067c24 */ /* 0x000fe4000f8e02ff */
[----:B------:R-:W-:Y:S01]  /*26300*/  IMAD.WIDE.U32 R2, R13, UR4, R2 ;  /* 0x000000040d027c25 */ /* 0x000fe2000f8e0002 */
[----:B------:R-:W-:-:S03]  /*26310*/  SHF.R.S32.HI R4, RZ, 0x1f, R5 ;  /* 0x0000001fff047819 */ /* 0x000fc60000011405 */
[----:B------:R-:W-:Y:S01]  /*26320*/  IMAD R7, R13, UR5, R6 ;  /* 0x000000050d077c24 */ /* 0x000fe2000f8e0206 */
[----:B------:R-:W-:Y:S01]  /*26330*/  ULDC.64 UR4, c[0x0][0xae0] ;  /* 0x0002b80000047ab9 */ /* 0x000fe20000000a00 */
[----:B------:R-:W-:Y:S02]  /*26340*/  IMAD.MOV R6, RZ, RZ, -R5 ;  /* 0x000000ffff067224 */ /* 0x000fe400078e0a05 */
[----:B------:R-:W-:Y:S02]  /*26350*/  IMAD.IADD R3, R3, 0x1, R7 ;  /* 0x0000000103037824 */ /* 0x000fe400078e0207 */
[----:B------:R-:W-:Y:S02]  /*26360*/  IMAD R4, R4, UR4, RZ ;  /* 0x0000000404047c24 */ /* 0x000fe4000f8e02ff */
[----:B------:R-:W-:Y:S01]  /*26370*/  IMAD R7, R25, R6, R9 ;  /* 0x0000000619077224 */ /* 0x000fe200078e0209 */
[----:B------:R-:W-:Y:S01]  /*26380*/  SHF.R.S32.HI R6, RZ, 0x1f, R213 ;  /* 0x0000001fff067819 */ /* 0x000fe200000114d5 */
[----:B------:R-:W-:-:S02]  /*26390*/  IMAD R9, R5, UR5, R4 ;  /* 0x0000000505097c24 */ /* 0x000fc4000f8e0204 */
[----:B------:R-:W-:Y:S01]  /*263a0*/  IMAD.WIDE.U32 R2, R5, UR4, R2 ;  /* 0x0000000405027c25 */ /* 0x000fe2000f8e0002 */
[----:B------:R-:W-:Y:S01]  /*263b0*/  SHF.R.S32.HI R4, RZ, 0x1f, R7 ;  /* 0x0000001fff047819 */ /* 0x000fe20000011407 */
[----:B------:R-:W-:Y:S01]  /*263c0*/  ULDC.64 UR4, c[0x0][0xad8] ;  /* 0x0002b60000047ab9 */ /* 0x000fe20000000a00 */
[----:B------:R-:W-:Y:S01]  /*263d0*/  LEA.HI R6, R6, R213, RZ, 0x3 ;  /* 0x000000d506067211 */ /* 0x000fe200078f18ff */
[----:B------:R-:W-:Y:S01]  /*263e0*/  IMAD.IADD R3, R3, 0x1, R9 ;  /* 0x0000000103037824 */ /* 0x000fe200078e0209 */
[----:B------:R-:W-:Y:S01]  /*263f0*/  SHF.R.S32.HI R9, RZ, 0x1f, R220 ;  /* 0x0000001fff097819 */ /* 0x000fe200000114dc */
[----:B------:R-:W-:Y:S01]  /*26400*/  IMAD R4, R4, UR4, RZ ;  /* 0x0000000404047c24 */ /* 0x000fe2000f8e02ff */
[----:B------:R-:W-:Y:S01]  /*26410*/  SHF.R.S32.HI R6, RZ, 0x3, R6 ;  /* 0x00000003ff067819 */ /* 0x000fe20000011406 */
[----:B------:R-:W-:Y:S02]  /*26420*/  IMAD.IADD R230, R212, 0x1, R230 ;  /* 0x00000001d4e67824 */ /* 0x000fe400078e02e6 */
[----:B------:R-:W-:-:S02]  /*26430*/  IMAD R25, R0, R25, RZ ;  /* 0x0000001900197224 */ /* 0x000fc400078e02ff */
[C---:B------:R-:W-:Y:S01]  /*26440*/  IMAD R5, R7.reuse, UR5, R4 ;  /* 0x0000000507057c24 */ /* 0x040fe2000f8e0204 */
[C---:B------:R-:W-:Y:S01]  /*26450*/  IADD3 R0, R230.reuse, 0x20, RZ ;  /* 0x00000020e6007810 */ /* 0x040fe20007ffe0ff */
        /* <DEDUP_REMOVED lines=8> */
[----:B------:R2:W3:Y:S01]  /*264e0*/  SHFL.IDX PT, R2, R4, RZ, 0x181f ;  /* 0x00181fff04027589 */ /* 0x0004e200000e0000 */
[----:B------:R-:W-:-:S03]  /*264f0*/  ISETP.GE.AND P0, PT, R0, R25, PT ;  /* 0x000000190000720c */ /* 0x000fc60003f06270 */
[----:B------:R2:W4:Y:S01]  /*26500*/  SHFL.IDX PT, R3, R5, RZ, 0x181f ;  /* 0x00181fff05037589 */ /* 0x00052200000e0000 */
[----:B------:R-:W-:Y:S09]  /*26510*/  @P2 BRA `(.L_x_3109) ;  /* 0x0000000000482947 */ /* 0x000ff20003800000 */
        /* <DEDUP_REMOVED lines=18> */
.L_x_3109:
[----:B------:R-:W-:Y:S05]  /*26640*/  BSYNC B1 ;  /* 0x0000000000017941 */ /* 0x000fea0003800000 */
.L_x_3108:
        /* <DEDUP_REMOVED lines=12> */
[-C--:B----4-:R-:W-:Y:S02]  /*26710*/  @!P4 LEA.HI.X R13, R16, R3.reuse, R11, 0x1, P6 ;  /* 0x00000003100dc211 */ /* 0x090fe400030f0c0b */
[C---:B------:R-:W-:Y:S01]  /*26720*/  @!P1 LEA R20, P6, R221.reuse, R2, 0x1 ;  /* 0x00000002dd149211 */ /* 0x040fe200078c08ff */
[----:B------:R-:W-:Y:S01]  /*26730*/  @!P3 IMAD.SHL.U32 R7, R6, 0x8, RZ ;  /* 0x000000080607b824 */ /* 0x000fe200078e00ff */
[-C--:B------:R-:W-:Y:S01]  /*26740*/  @!P2 LEA.HI.X R15, R220, R3.reuse, R9, 0x1, P5 ;  /* 0x00000003dc0fa211 */ /* 0x080fe200028f0c09 */
[----:B------:R0:W-:Y:S01]  /*26750*/  @!P4 ST.E.128 desc[UR6][R12.64], RZ ;  /* 0x000000ff0c00c985 */ /* 0x0001e2000c101d06 */
[----:B------:R-:W-:Y:S01]  /*26760*/  @!P1 LEA.HI.X R21, R221, R3, R8, 0x1, P6 ;  /* 0x00000003dd159211 */ /* 0x000fe200030f0c08 */
[----:B------:R-:W-:-:S05]  /*26770*/  @!P3 IMAD.WIDE R2, R7, 0x2, R2 ;  /* 0x000000020702b825 */ /* 0x000fca00078e0202 */
[----:B------:R0:W-:Y:S04]  /*26780*/  @!P3 ST.E.128 desc[UR6][R2.64], RZ ;  /* 0x000000ff0200b985 */ /* 0x0001e8000c101d06 */
[----:B------:R0:W-:Y:S04]  /*26790*/  @!P2 ST.E.128 desc[UR6][R14.64], RZ ;  /* 0x000000ff0e00a985 */ /* 0x0001e8000c101d06 */
[----:B------:R0:W-:Y:S02]  /*267a0*/  @!P1 ST.E.128 desc[UR6][R20.64], RZ ;  /* 0x000000ff14009985 */ /* 0x0001e4000c101d06 */
.L_x_3111:
[----:B------:R-:W-:Y:S05]  /*267b0*/  BSYNC B1 ;  /* 0x0000000000017941 */ /* 0x000fea0003800000 */
.L_x_3110:
        /* <DEDUP_REMOVED lines=12> */
[-C--:B------:R-:W-:Y:S02]  /*26880*/  @!P5 LEA R14, P1, R220, R2.reuse, 0x1 ;  /* 0x00000002dc0ed211 */ /* 0x080fe400078208ff */
[----:B------:R-:W-:Y:S02]  /*26890*/  @!P6 LEA R20, P2, R221, R2, 0x1 ;  /* 0x00000002dd14e211 */ /* 0x000fe400078408ff */
        /* <DEDUP_REMOVED lines=8> */
.L_x_3113:
[----:B------:R-:W-:Y:S05]  /*26920*/  BSYNC B1 ;  /* 0x0000000000017941 */ /* 0x000fea0003800000 */
.L_x_3112:
        /* <DEDUP_REMOVED lines=23> */
.L_x_3104:
[----:B------:R-:W-:Y:S05]  /*26aa0*/  BSYNC B0 ;  /* 0x0000000000007941 */ /* 0x000fea0003800000 */
.L_x_3095:
[----:B------:R-:W-:Y:S02]  /*26ab0*/  ULDC UR4, c[0x0][0xc3c] ;  /* 0x00030f0000047ab9 */ /* 0x000fe40000000800 */
[----:B-1----:R-:W-:-:S13]  /*26ac0*/  ISETP.GE.AND P0, PT, R55, UR4, PT ;  /* 0x0000000437007c0c */ /* 0x002fda000bf06270 */
[----:B------:R-:W-:Y:S05]  /*26ad0*/  @!P0 BRA `(.L_x_3114) ;  /* 0xfffffda400f48947 */ /* 0x000fea000383ffff */
[----:B------:R-:W-:Y:S05]  /*26ae0*/  BRA `(.L_x_2858) ;  /* 0x0000008c00f47947 */ /* 0x000fea0003800000 */
.L_x_2856:
        /* <DEDUP_REMOVED lines=18> */
.L_x_3115:
        /* <DEDUP_REMOVED lines=33> */
[----:B-1----:R-:W-:-:S05]  /*26e20*/  IMAD R7, R3, UR5, RZ ;  /* 0x0000000503077c24 */ /* 0x002fca000f8e02ff */
[----:B0-----:R-:W-:Y:S02]  /*26e30*/  ISETP.GT.AND P6, PT, R7, UR6, PT ;  /* 0x0000000607007c0c */ /* 0x001fe4000bfc4270 */
[----:B------:R-:W-:-:S11]  /*26e40*/  MOV R8, R7 ;  /* 0x0000000700087202 */ /* 0x000fd60000000f00 */
[----:B------:R-:W-:Y:S05]  /*26e50*/  @P6 BRA `(.L_x_3117) ;  /* 0x0000000000a06947 */ /* 0x000fea0003800000 */
[----:B------:R-:W0:Y:S01]  /*26e60*/  LDC R5, c[0x0][0xc3c] ;  /* 0x00030f00ff057b82 */ /* 0x000e220000000800 */
[----:B------:R-:W-:Y:S01]  /*26e70*/  IMAD.MOV.U32 R7, RZ, RZ, R8 ;  /* 0x000000ffff077224 */ /* 0x000fe200078e0008 */
[----:B------:R-:W-:Y:S01]  /*26e80*/  UMOV UR4, URZ ;  /* 0x0000003f00047c82 */ /* 0x000fe20008000000 */
[----:B------:R-:W-:Y:S01]  /*26e90*/  ULDC UR7, c[0x0][0xc3c] ;  /* 0x00030f0000077ab9 */ /* 0x000fe20000000800 */
[----:B------:R-:W-:-:S05]  /*26ea0*/  ULDC UR5, c[0x0][0xc38] ;  /* 0x00030e0000057ab9 */ /* 0x000fca0000000800 */
.L_x_3121:
        /* <DEDUP_REMOVED lines=13> */
.L_x_3120:
[----:B------:R-:W-:Y:S05]  /*26f80*/  BSYNC B0 ;  /* 0x0000000000007941 */ /* 0x000fea0003800000 */
.L_x_3119:
[----:B0----5:R-:W0:Y:S02]  /*26f90*/  SHFL.UP PT, R2, R6, 0x1, RZ ;  /* 0x0420000006027989 */ /* 0x021e2400000e00ff */
        /* <DEDUP_REMOVED lines=20> */
.L_x_3117:
        /* <DEDUP_REMOVED lines=19> */
[----:B------:R-:W-:-:S06]  /*27210*/  IADD3 R16, R7, -0x1, RZ ;  /* 0xffffffff07107810 */ /* 0x000fcc0007ffe0ff */
[----:B------:R2:W3:Y:S02]  /*27220*/  SHFL.IDX PT, R16, R5, R16, 0x1f ;  /* 0x00001f1005107589 */ /* 0x0004e400000e0000 */
.L_x_3122:
        /* <DEDUP_REMOVED lines=44> */
[----:B------:R-:W-:Y:S01]  /*274f0*/  @!P1 IMAD.IADD R10, R10, 0x1, -R7 ;  /* 0x000000010a0a9824 */ /* 0x000fe200078e0a07 */
[----:B------:R-:W-:Y:S02]  /*27500*/  @!P1 IADD3 R2, R2, 0x1, RZ ;  /* 0x0000000102029810 */ /* 0x000fe40007ffe0ff */
[----:B------:R-:W-:Y:S02]  /*27510*/  ISETP.NE.AND P1, PT, R11, RZ, PT ;  /* 0x000000ff0b00720c */ /* 0x000fe40003f25270 */
[----:B------:R-:W-:-:S13]  /*27520*/  ISETP.GE.U32.AND P0, PT, R10, R7, PT ;  /* 0x000000070a00720c */ /* 0x000fda0003f06070 */
[----:B------:R-:W-:-:S04]  /*27530*/  @P0 VIADD R2, R2, 0x1 ;  /* 0x0000000102020836 */ /* 0x000fc80000000000 */
[----:B------:R-:W-:Y:S01]  /*27540*/  @!P2 IMAD.MOV R2, RZ, RZ, -R2 ;  /* 0x000000ffff02a224 */ /* 0x000fe200078e0a02 */
[----:B------:R-:W-:Y:S01]  /*27550*/  @!P1 LOP3.LUT R2, RZ, R11, RZ, 0x33, !PT ;  /* 0x0000000bff029212 */ /* 0x000fe200078e33ff */
[----:B------:R-:W-:-:S03]  /*27560*/  IMAD.MOV R11, RZ, RZ, -R11 ;  /* 0x000000ffff0b7224 */ /* 0x000fc600078e0a0b */
[----:B------:R-:W-:Y:S01]  /*27570*/  LOP3.LUT R17, RZ, R2, RZ, 0x33, !PT ;  /* 0x00000002ff117212 */ /* 0x000fe200078e33ff */
[----:B------:R-:W-:-:S03]  /*27580*/  IMAD R18, R2, R11, R5 ;  /* 0x0000000b02127224 */ /* 0x000fc600078e0205 */
[----:B------:R-:W-:Y:S01]  /*27590*/  IADD3 R17, R6, R17, RZ ;  /* 0x0000001106117210 */ /* 0x000fe20007ffe0ff */
[----:B------:R-:W-:Y:S06]  /*275a0*/  BRA `(.L_x_3123) ;  /* 0x00000000000c7947 */ /* 0x000fec0003800000 */
.L_x_3118:
[----:B------:R-:W-:Y:S02]  /*275b0*/  IMAD.MOV.U32 R17, RZ, RZ, RZ ;  /* 0x000000ffff117224 */ /* 0x000fe400078e00ff */
[----:B------:R-:W-:Y:S02]  /*275c0*/  IMAD.U32 R16, RZ, RZ, UR6 ;  /* 0x00000006ff107e24 */ /* 0x000fe4000f8e00ff */
[----:B------:R-:W-:-:S07]  /*275d0*/  IMAD.MOV.U32 R18, RZ, RZ, RZ ;  /* 0x000000ffff127224 */ /* 0x000fce00078e00ff */
.L_x_3123:
[----:B------:R-:W-:-:S13]  /*275e0*/  ISETP.NE.AND P0, PT, R0, RZ, PT ;  /* 0x000000ff0000720c */ /* 0x000fda0003f05270 */
[----:B------:R-:W1:Y:S01]  /*275f0*/  @!P0 S2R R3, SR_CgaCtaId ;  /* 0x0000000000038919 */ /* 0x000e620000008800 */
[----:B------:R-:W-:-:S04]  /*27600*/  @!P0 MOV R0, 0x400 ;  /* 0x0000040000008802 */ /* 0x000fc80000000f00 */
[----:B-1----:R-:W-:-:S05]  /*27610*/  @!P0 LEA R0, R3, R0, 0x18 ;  /* 0x0000000003008211 */ /* 0x002fca00078ec0ff */
[----:B------:R1:W-:Y:S01]  /*27620*/  @!P0 STS.128 [R0+0x388d0], R16 ;  /* 0x0388d01000008388 */ /* 0x0003e20000000c00 */
[----:B------:R-:W-:Y:S06]  /*27630*/  BAR.ARV 0x5, 0x180 ;  /* 0x0146000000007b1d */ /* 0x000fec0000002000 */
.L_x_3116:
        /* <DEDUP_REMOVED lines=8> */
[C---:B------:R-:W-:Y:S01]  /*276c0*/  SHF.L.U32 R0, R4.reuse, 0x3, RZ ;  /* 0x0000000304007819 */ /* 0x040fe200000006ff */
[----:B------:R-:W-:Y:S01]  /*276d0*/  UMOV UR4, 0x400 ;  /* 0x0000040000047882 */ /* 0x000fe20000000000 */
[----:B------:R-:W-:Y:S01]  /*276e0*/  LOP3.LUT R5, R4, 0x7f, RZ, 0xc0, !PT ;  /* 0x0000007f04057812 */ /* 0x000fe200078ec0ff */
[----:B------:R-:W-:Y:S01]  /*276f0*/  BSSY B8, `(.L_x_3124) ;  /* 0x0000800000087945 */ /* 0x000fe20003800000 */
[C---:B------:R-:W-:Y:S01]  /*27700*/  LOP3.LUT R3, R0.reuse, 0x1f8, RZ, 0xc0, !PT ;  /* 0x000001f800037812 */ /* 0x040fe200078ec0ff */
[----:B------:R-:W-:Y:S01]  /*27710*/  ULDC.64 UR36, c[0x0][0x198] ;  /* 0x0000660000247ab9 */ /* 0x000fe20000000a00 */
[----:B------:R-:W-:Y:S01]  /*27720*/  LOP3.LUT R0, R0, 0x38, RZ, 0xc0, !PT ;  /* 0x0000003800007812 */ /* 0x000fe200078ec0ff */
[----:B0-----:R-:W-:Y:S01]  /*27730*/  IMAD.SHL.U32 R2, R5, 0x8, RZ ;  /* 0x0000000805027824 */ /* 0x001fe200078e00ff */
[----:B------:R-:W-:Y:S01]  /*27740*/  LOP3.LUT R3, R3, 0x38, R4, 0x78, !PT ;  /* 0x0000003803037812 */ /* 0x000fe200078e7804 */
[----:B------:R-:W-:Y:S01]  /*27750*/  IMAD.SHL.U32 R4, R4, 0x10, RZ ;  /* 0x0000001004047824 */ /* 0x000fe200078e00ff */
[----:B------:R-:W-:Y:S01]  /*27760*/  SHF.R.U32.HI R5, RZ, 0x3, R5 ;  /* 0x00000003ff057819 */ /* 0x000fe20000011605 */
[----:B------:R-:W-:Y:S01]  /*27770*/  ULDC UR38, c[0x0][0xc] ;  /* 0x0000030000267ab9 */ /* 0x000fe20000000800 */
[----:B------:R-:W-:-:S02]  /*27780*/  LOP3.LUT R2, R3, 0x200, R2, 0xf8, !PT ;  /* 0x0000020003027812 */ /* 0x000fc400078ef802 */
[----:B------:R-:W-:Y:S01]  /*27790*/  LOP3.LUT R4, R5, 0x70, R4, 0xf8, !PT ;  /* 0x0000007005047812 */ /* 0x000fe200078ef804 */
[----:B------:R-:W-:Y:S01]  /*277a0*/  IMAD.MOV.U32 R4, RZ, RZ, 0x1 ;  /* 0x00000001ff047424 */ /* 0x000fe200078e00ff */
[----:B-1----:R-:W-:-:S06]  /*277b0*/  ULEA UR4, UR5, UR4, 0x18 ;  /* 0x0000000405047291 */ /* 0x002fcc000f8ec03f */
[----:B------:R-:W-:-:S05]  /*277c0*/  IMAD.U32 R3, RZ, RZ, UR4 ;  /* 0x00000004ff037e24 */ /* 0x000fca000f8e00ff */
[----:B------:R0:W-:Y:S02]  /*277d0*/  STL [R1+0x4], R3 ;  /* 0x0000040301007387 */ /* 0x0001e40000100800 */
[----:B0-----:R-:W-:Y:S01]  /*277e0*/  IMAD R3, R2, 0x2, R3 ;  /* 0x0000000202037824 */ /* 0x001fe200078e0203 */
[----:B------:R-:W-:-:S04]  /*277f0*/  MOV R2, 0x1 ;  /* 0x0000000100027802 */ /* 0x000fc80000000f00 */
        /* <DEDUP_REMOVED lines=9> */
.L_x_3281:
[----:B-12---:R-:W1:Y:S01]  /*27890*/  LDC.64 R2, c[0x0][0xc88] ;  /* 0x00032200ff027b82 */ /* 0x006e620000000a00 */
[----:B------:R-:W-:Y:S01]  /*278a0*/  ULDC.64 UR4, c[0x0][0x208] ;  /* 0x0000820000047ab9 */ /* 0x000fe20000000a00 */
[----:B-1----:R-:W-:-:S05]  /*278b0*/  IMAD.WIDE R2, R19, 0x4, R2 ;  /* 0x0000000413027825 */ /* 0x002fca00078e0202 */
[----:B0-----:R-:W2:Y:S01]  /*278c0*/  LDG.E R4, desc[UR4][R2.64] ;  /* 0x0000000402047981 */ /* 0x001ea2000c1e1900 */
[----:B------:R-:W-:Y:S05]  /*278d0*/  YIELD ;  /* 0x0000000000007946 */ /* 0x000fea0003800000 */
[----:B------:R-:W-:Y:S01]  /*278e0*/  ULDC.64 UR4, c[0x0][0xa28] ;  /* 0x00028a0000047ab9 */ /* 0x000fe20000000a00 */
[----:B------:R-:W-:Y:S01]  /*278f0*/  IMAD.MOV.U32 R0, RZ, RZ, RZ ;  /* 0x000000ffff007224 */ /* 0x000fe200078e00ff */
[----:B------:R-:W-:Y:S01]  /*27900*/  ISETP.NE.U32.AND P0, PT, RZ, UR4, PT ;  /* 0x00000004ff007c0c */ /* 0x000fe2000bf05070 */
[----:B------:R-:W-:Y:S01]  /*27910*/  ULDC.64 UR12, c[0x0][0x208] ;  /* 0x00008200000c7ab9 */ /* 0x000fe20000000a00 */
[----:B------:R-:W-:Y:S01]  /*27920*/  IMAD.MOV.U32 R8, RZ, RZ, RZ ;  /* 0x000000ffff087224 */ /* 0x000fe200078e00ff */
[----:B------:R-:W-:Y:S01]  /*27930*/  ULDC.64 UR10, c[0x0][0xa18] ;  /* 0x00028600000a7ab9 */ /* 0x000fe20000000a00 */
[----:B------:R-:W-:Y:S01]  /*27940*/  ISETP.NE.AND.EX P0, PT, RZ, UR5, PT, P0 ;  /* 0x00000005ff007c0c */ /* 0x000fe2000bf05300 */
[----:B------:R-:W-:Y:S01]  /*27950*/  ULDC.64 UR8, c[0x0][0xa10] ;  /* 0x0002840000087ab9 */ /* 0x000fe20000000a00 */
[----:B------:R-:W-:Y:S01]  /*27960*/  ULDC.64 UR6, c[0x0][0xa08] ;  /* 0x0002820000067ab9 */ /* 0x000fe20000000a00 */
[----:B--2---:R-:W-:Y:S01]  /*27970*/  SHF.R.S32.HI R5, RZ, 0x1f, R4 ;  /* 0x0000001fff057819 */ /* 0x004fe20000011404 */
[----:B------:R-:W-:-:S09]  /*27980*/  IMAD.SHL.U32 R15, R4, 0x4, RZ ;  /* 0x00000004040f7824 */ /* 0x000fd200078e00ff */
[C---:B------:R-:W-:Y:S01]  /*27990*/  @P0 LEA R2, P1, R4.reuse, UR4, 0x2 ;  /* 0x0000000404020c11 */ /* 0x040fe2000f8210ff */
[----:B------:R0:W-:Y:S03]  /*279a0*/  STL [R1+0x30], R4 ;  /* 0x0000300401007387 */ /* 0x0001e60000100800 */
        /* <DEDUP_REMOVED lines=20> */
[----:B-1----:R-:W-:Y:S01]  /*27af0*/  IADD3.X R5, R14, UR9, RZ, P4, !PT ;  /* 0x000000090e057c10 */ /* 0x002fe2000a7fe4ff */
[----:B------:R-:W-:Y:S01]  /*27b00*/  ULDC UR4, c[0x0][0x288] ;  /* 0x0000a20000047ab9 */ /* 0x000fe20000000800 */
[----:B---3--:R-:W-:-:S02]  /*27b10*/  IADD3 R6, P5, R15, UR6, RZ ;  /* 0x000000060f067c10 */ /* 0x008fc4000ffbe0ff */
[----:B------:R-:W-:Y:S01]  /*27b20*/  MOV R12, UR4 ;  /* 0x00000004000c7c02 */ /* 0x000fe20008000f00 */
[----:B------:R-:W-:Y:S01]  /*27b30*/  ULDC.64 UR4, c[0x0][0x418] ;  /* 0x0001060000047ab9 */ /* 0x000fe20000000a00 */
[----:B------:R-:W-:Y:S01]  /*27b40*/  IADD3.X R7, R14, UR7, RZ, P5, !PT ;  /* 0x000000070e077c10 */ /* 0x000fe2000affe4ff */
[----:B--2---:R0:W-:Y:S01]  /*27b50*/  STL [R1+0x3c], R8 ;  /* 0x00003c0801007387 */ /* 0x0041e20000100800 */
[----:B------:R-:W-:-:S03]  /*27b60*/  UISETP.NE.U32.AND UP0, UPT, UR4, URZ, UPT ;  /* 0x0000003f0400728c */ /* 0x000fc6000bf05070 */
[----:B------:R-:W-:Y:S01]  /*27b70*/  ULDC UR4, c[0x0][0x424] ;  /* 0x0001090000047ab9 */ /* 0x000fe20000000800 */
[----:B------:R1:W5:Y:S04]  /*27b80*/  @P0 LDG.E R11, desc[UR12][R6.64] ;  /* 0x0000000c060b0981 */ /* 0x000368000c1e1900 */
[----:B------:R1:W5:Y:S01]  /*27b90*/  @P1 LDG.E R10, desc[UR12][R4.64] ;  /* 0x0000000c040a1981 */ /* 0x000362000c1e1900 */
[----:B0-----:R-:W-:-:S04]  /*27ba0*/  @P3 IADD3 R8, P4, R15, UR10, RZ ;  /* 0x0000000a0f083c10 */ /* 0x001fc8000ff9e0ff */
[----:B------:R-:W-:-:S05]  /*27bb0*/  @P3 IADD3.X R9, R14, UR11, RZ, P4, !PT ;  /* 0x0000000b0e093c10 */ /* 0x000fca000a7fe4ff */
[----:B------:R-:W2:Y:S01]  /*27bc0*/  @P3 LDG.E R12, desc[UR12][R8.64] ;  /* 0x0000000c080c3981 */ /* 0x000ea2000c1e1900 */
[----:B------:R-:W-:-:S03]  /*27bd0*/  UISETP.NE.AND.EX UP0, UPT, UR5, URZ, UPT, UP0 ;  /* 0x0000003f0500728c */ /* 0x000fc6000bf05300 */
[----:B------:R-:W-:Y:S01]  /*27be0*/  ULDC UR5, c[0x0][0x2f0] ;  /* 0x0000bc0000057ab9 */ /* 0x000fe20000000800 */
[----:B------:R-:W-:-:S04]  /*27bf0*/  USEL UR4, UR4, 0x1, UP0 ;  /* 0x0000000104047887 */ /* 0x000fc80008000000 */
[----:B------:R-:W-:Y:S01]  /*27c00*/  UIMAD UR4, UR4, UR5, URZ ;  /* 0x00000005040472a4 */ /* 0x000fe2000f8e023f */
[----:B--2---:R1:W-:Y:S04]  /*27c10*/  STL [R1+0x40], R12 ;  /* 0x0000400c01007387 */ /* 0x0043e80000100800 */
[----:B------:R1:W5:Y:S01]  /*27c20*/  LDL R13, [R1+0x40] ;  /* 0x00004000010d7983 */ /* 0x0003620000100800 */
[----:B------:R-:W-:Y:S01]  /*27c30*/  ULDC UR5, c[0x0][0x348] ;  /* 0x0000d20000057ab9 */ /* 0x000fe20000000800 */
[----:B------:R-:W-:Y:S02]  /*27c40*/  IMAD.U32 R9, RZ, RZ, UR4 ;  /* 0x00000004ff097e24 */ /* 0x000fe4000f8e00ff */
[----:B------:R-:W-:Y:S01]  /*27c50*/  IMAD.U32 R8, RZ, RZ, UR5 ;  /* 0x00000005ff087e24 */ /* 0x000fe2000f8e00ff */
[----:B------:R-:W-:Y:S06]  /*27c60*/  @P3 BRA `(.L_x_3125) ;  /* 0x0000000000183947 */ /* 0x000fec0003800000 */
[----:B------:R-:W-:Y:S05]  /*27c70*/  @!P2 BRA `(.L_x_3125) ;  /* 0x000000000014a947 */ /* 0x000fea0003800000 */
[----:B------:R-:W-:Y:S02]  /*27c80*/  ULDC.64 UR4, c[0x0][0x208] ;  /* 0x0000820000047ab9 */ /* 0x000fe40000000a00 */
[----:B-1----:R-:W2:Y:S04]  /*27c90*/  LDG.E R12, desc[UR4][R2.64] ;  /* 0x00000004020c7981 */ /* 0x002ea8000c1e1900 */
[----:B------:R-:W2:Y:S02]  /*27ca0*/  LDG.E R2, desc[UR4][R2.64+0x4] ;  /* 0x0000040402027981 */ /* 0x000ea4000c1e1900 */
[----:B--2--5:R-:W-:-:S05]  /*27cb0*/  IMAD.IADD R13, R2, 0x1, -R12 ;  /* 0x00000001020d7824 */ /* 0x024fca00078e0a0c */
[----:B------:R0:W-:Y:S02]  /*27cc0*/  STL [R1+0x40], R13 ;  /* 0x0000400d01007387 */ /* 0x0001e40000100800 */
.L_x_3125:
[----:B-1----:R-:W2:Y:S01]  /*27cd0*/  LDL R12, [R1+0x30] ;  /* 0x00003000010c7983 */ /* 0x002ea20000100800 */
[----:B-----5:R-:W-:Y:S01]  /*27ce0*/  IMAD.IADD R2, R11, 0x1, R0 ;  /* 0x000000010b027824 */ /* 0x020fe200078e0200 */
[----:B------:R-:W-:Y:S02]  /*27cf0*/  ULDC.64 UR4, c[0x0][0xa20] ;  /* 0x0002880000047ab9 */ /* 0x000fe40000000a00 */
[----:B------:R-:W-:Y:S02]  /*27d00*/  ISETP.NE.U32.AND P2, PT, RZ, UR4, PT ;  /* 0x00000004ff007c0c */ /* 0x000fe4000bf45070 */
[----:B------:R1:W-:Y:S02]  /*27d10*/  STL [R1+0x18], R2 ;  /* 0x0000180201007387 */ /* 0x0003e40000100800 */
[----:B------:R-:W-:Y:S02]  /*27d20*/  ISETP.NE.AND.EX P2, PT, RZ, UR5, PT, P2 ;  /* 0x00000005ff007c0c */ /* 0x000fe4000bf45320 */
[----:B--2---:R1:W-:Y:S11]  /*27d30*/  STL [R1+0x10], R12 ;  /* 0x0000100c01007387 */ /* 0x0043f60000100800 */
[----:B------:R-:W-:Y:S05]  /*27d40*/  @!P2 BRA `(.L_x_3126) ;  /* 0x000000000014a947 */ /* 0x000fea0003800000 */
[----:B-1----:R-:W-:Y:S01]  /*27d50*/  IADD3 R2, P0, R15, UR4, RZ ;  /* 0x000000040f027c10 */ /* 0x002fe2000ff1e0ff */
[----:B------:R-:W-:-:S03]  /*27d60*/  ULDC.64 UR6, c[0x0][0x208] ;  /* 0x0000820000067ab9 */ /* 0x000fc60000000a00 */
[----:B------:R-:W-:-:S05]  /*27d70*/  IADD3.X R3, R14, UR5, RZ, P0, !PT ;  /* 0x000000050e037c10 */ /* 0x000fca00087fe4ff */
[----:B------:R1:W5:Y:S01]  /*27d80*/  LDG.E R9, desc[UR6][R2.64] ;  /* 0x0000000602097981 */ /* 0x000362000c1e1900 */
[----:B------:R-:W-:Y:S05]  /*27d90*/  BRA `(.L_x_3127) ;  /* 0x0000000000147947 */ /* 0x000fea0003800000 */
.L_x_3126:
[----:B------:R-:W-:Y:S05]  /*27da0*/  @!P0 BRA `(.L_x_3127) ;  /* 0x0000000000108947 */ /* 0x000fea0003800000 */
[----:B------:R-:W-:Y:S02]  /*27db0*/  ULDC.64 UR4, c[0x0][0x208] ;  /* 0x0000820000047ab9 */ /* 0x000fe40000000a00 */
[----:B------:R-:W2:Y:S04]  /*27dc0*/  LDG.E R9, desc[UR4][R6.64] ;  /* 0x0000000406097981 */ /* 0x000ea8000c1e1900 */
[----:B------:R-:W2:Y:S02]  /*27dd0*/  LDG.E R6, desc[UR4][R6.64+0x4] ;  /* 0x0000040406067981 */ /* 0x000ea4000c1e1900 */
[----:B--2---:R-:W-:-:S07]  /*27de0*/  IADD3 R9, -R9, R6, RZ ;  /* 0x0000000609097210 */ /* 0x004fce0007ffe1ff */
.L_x_3127:
[----:B------:R-:W-:Y:S01]  /*27df0*/  ULDC.64 UR4, c[0x0][0x208] ;  /* 0x0000820000047ab9 */ /* 0x000fe20000000a00 */
[----:B-1----:R-:W1:Y:S01]  /*27e00*/  LDC R3, c[0x0][0x448] ;  /* 0x00011200ff037b82 */ /* 0x002e620000000800 */
[----:B------:R-:W2:Y:S01]  /*27e10*/  @P1 LDG.E R2, desc[UR4][R4.64] ;  /* 0x0000000404021981 */ /* 0x000ea2000c1e1900 */
[----:B-----5:R-:W-:-:S03]  /*27e20*/  IMAD.IADD R0, R9, 0x1, -R0 ;  /* 0x0000000109007824 */ /* 0x020fc600078e0a00 */
[----:B------:R3:W2:Y:S01]  /*27e30*/  @P1 LDG.E R4, desc[UR4][R4.64+0x4] ;  /* 0x0000040404041981 */ /* 0x0006a2000c1e1900 */
[----:B-1----:R-:W-:-:S13]  /*27e40*/  ISETP.NE.AND P0, PT, R3, 0x1, PT ;  /* 0x000000010300780c */ /* 0x002fda0003f05270 */
[----:B---3--:R-:W1:Y:S01]  /*27e50*/  @P0 LDC R5, c[0x0][0x450] ;  /* 0x00011400ff050b82 */ /* 0x008e620000000800 */
[----:B------:R-:W-:Y:S01]  /*27e60*/  BSSY B0, `(.L_x_3128) ;  /* 0x00001b5000007945 */ /* 0x000fe20003800000 */
[----:B--2---:R-:W-:-:S06]  /*27e70*/  @P1 IMAD.IADD R8, R4, 0x1, -R2 ;  /* 0x0000000104081824 */ /* 0x004fcc00078e0a02 */
[----:B------:R-:W2:Y:S01]  /*27e80*/  @P0 LDC R4, c[0x0][0x44c] ;  /* 0x00011300ff040b82 */ /* 0x000ea20000000800 */
[----:B------:R-:W-:-:S04]  /*27e90*/  IMAD.SHL.U32 R2, R17, 0x80, RZ ;  /* 0x0000008011027824 */ /* 0x000fc800078e00ff */
[----:B------:R-:W-:-:S05]  /*27ea0*/  VIADD R2, R2, 0x7f ;  /* 0x0000007f02027836 */ /* 0x000fca0000000000 */
[----:B------:R-:W-:Y:S01]  /*27eb0*/  MOV R3, R2 ;  /* 0x0000000200037202 */ /* 0x000fe20000000f00 */
[----:B--2---:R-:W-:-:S04]  /*27ec0*/  @P0 IMAD.HI.U32 R4, R2, R4, RZ ;  /* 0x0000000402040227 */ /* 0x004fc800078e00ff */
[----:B------:R-:W-:Y:S01]  /*27ed0*/  IMAD.IADD R2, R0, 0x1, R8 ;  /* 0x0000000100027824 */ /* 0x000fe200078e0208 */
[----:B-1----:R-:W-:-:S03]  /*27ee0*/  @P0 SHF.R.U32.HI R3, RZ, R5, R4 ;  /* 0x00000005ff030219 */ /* 0x002fc60000011604 */
        /* <DEDUP_REMOVED lines=9> */
[----:B------:R-:W-:-:S05]  /*27f80*/  VIMNMX R2, R20, R2, PT ;  /* 0x0000000214027248 */ /* 0x000fca0003fe0100 */
[--C-:B------:R-:W-:Y:S02]  /*27f90*/  IMAD R2, R2, 0x50, -R0.reuse ;  /* 0x0000005002027824 */ /* 0x100fe400078e0a00 */
[----:B------:R-:W-:-:S03]  /*27fa0*/  IMAD.MOV R0, RZ, RZ, -R0 ;  /* 0x000000ffff007224 */ /* 0x000fc600078e0a00 */
[----:B------:R-:W-:Y:S02]  /*27fb0*/  VIMNMX R8, R2, R8, PT ;  /* 0x0000000802087248 */ /* 0x000fe40003fe0100 */
[----:B------:R-:W-:-:S04]  /*27fc0*/  VIMNMX R0, RZ, R0, !PT ;  /* 0x00000000ff007248 */ /* 0x000fc80007fe0100 */
[----:B------:R-:W-:Y:S01]  /*27fd0*/  ISETP.GT.AND P0, PT, R8, R0, PT ;  /* 0x000000000800720c */ /* 0x000fe20003f04270 */
[----:B------:R-:W-:-:S12]  /*27fe0*/  IMAD.WIDE.U32 R2, R0, -0x33333333, RZ ;  /* 0xcccccccd00027825 */ /* 0x000fd800078e00ff */
[----:B------:R-:W-:Y:S02]  /*27ff0*/  @P0 IADD3 R8, R8, 0x4f, RZ ;  /* 0x0000004f08080810 */ /* 0x000fe40007ffe0ff */
[----:B------:R-:W-:-:S03]  /*28000*/  SHF.R.U32.HI R9, RZ, 0x6, R3 ;  /* 0x00000006ff097819 */ /* 0x000fc60000011603 */
[----:B------:R-:W-:-:S05]  /*28010*/  @P0 IMAD.HI R0, R8, 0x66666667, RZ ;  /* 0x6666666708000827 */ /* 0x000fca00078e02ff */
[----:B------:R-:W-:Y:S01]  /*28020*/  @P0 SHF.R.U32.HI R2, RZ, 0x1f, R0 ;  /* 0x0000001fff020819 */ /* 0x000fe20000011600 */
[----:B------:R-:W-:-:S03]  /*28030*/  IMAD.MOV.U32 R7, RZ, RZ, R9 ;  /* 0x000000ffff077224 */ /* 0x000fc600078e0009 */
[----:B------:R-:W-:-:S04]  /*28040*/  @P0 LEA.HI.SX32 R7, R0, R2, 0x1b ;  /* 0x0000000200070211 */ /* 0x000fc800078fdaff */
[----:B------:R-:W-:Y:S02]  /*28050*/  ISETP.GT.AND P2, PT, R7, R9, PT ;  /* 0x000000090700720c */ /* 0x000fe40003f44270 */
[----:B------:R-:W-:-:S11]  /*28060*/  PLOP3.LUT P0, PT, PT, PT, PT, 0x80, 0x0 ;  /* 0x000000000000781c */ /* 0x000fd60003f0f070 */
        /* <DEDUP_REMOVED lines=8> */
.L_x_3348:
[----:B--2---:R-:W-:Y:S02]  /*280f0*/  ISETP.NE.AND P0, PT, R14, RZ, PT ;  /* 0x000000ff0e00720c */ /* 0x004fe40003f05270 */
[----:B------:R-:W-:-:S11]  /*28100*/  PLOP3.LUT P6, PT, PT, PT, PT, 0x8, 0x0 ;  /* 0x000000000000781c */ /* 0x000fd60003fce170 */
[----:B------:R-:W-:Y:S05]  /*28110*/  @P0 BRA `(.L_x_3131) ;  /* 0x00000000000c0947 */ /* 0x000fea0003800000 */
[----:B------:R-:W-:-:S03]  /*28120*/  UMOV UR4, 0xffffffff ;  /* 0xffffffff00047882 */ /* 0x000fc60000000000 */
[----:B------:R-:W-:Y:S05]  /*28130*/  BRA.DIV UR4, `(.L_x_3132) ;  /* 0x0000008e04147947 */ /* 0x000fea000b800000 */
[----:B------:R-:W-:-:S13]  /*28140*/  ELECT P6, URZ, PT ;  /* 0x00000000003f782f */ /* 0x000fda00038c0000 */
.L_x_3131:
[----:B-1----:R-:W2:Y:S04]  /*28150*/  LDL R2, [R1+0x50] ;  /* 0x0000500001027983 */ /* 0x002ea80000100800 */
[----:B------:R-:W3:Y:S01]  /*28160*/  LDL R4, [R1+0x4] ;  /* 0x0000040001047983 */ /* 0x000ee20000100800 */
        /* <DEDUP_REMOVED lines=8> */
.L_x_3351:
[----:B------:R-:W-:Y:S05]  /*281f0*/  BSYNC B1 ;  /* 0x0000000000017941 */ /* 0x000fea0003800000 */
.L_x_3133:
[----:B------:R-:W-:Y:S04]  /*28200*/  BSSY B1, `(.L_x_3135) ;  /* 0x00000b0000017945 */ /* 0x000fe80003800000 */
[----:B------:R-:W-:Y:S05]  /*28210*/  @!P6 BRA `(.L_x_3136) ;  /* 0x0000000800b8e947 */ /* 0x000fea0003800000 */
[----:B------:R-:W2:Y:S04]  /*28220*/  LDL R6, [R1+0x4] ;  /* 0x0000040001067983 */ /* 0x000ea80000100800 */
        /* <DEDUP_REMOVED lines=10> */
.L_x_3352:
[----:B------:R-:W-:Y:S05]  /*282d0*/  BSYNC B2 ;  /* 0x0000000000027941 */ /* 0x000fea0003800000 */
.L_x_3137:
        /* <DEDUP_REMOVED lines=9> */
.L_x_3140:
[----:B------:R-:W-:Y:S05]  /*28370*/  BSYNC B2 ;  /* 0x0000000000027941 */ /* 0x000fea0003800000 */
.L_x_3139:
        /* <DEDUP_REMOVED lines=8> */
[----:B------:R-:W-:Y:S01]  /*28400*/  IMAD R3, R7, 0x50, R10 ;  /* 0x0000005007037824 */ /* 0x000fe200078e020a */
[----:B------:R-:W-:-:S03]  /*28410*/  UIADD3.X UR5, URZ, UR37, URZ, UP0, !UPT ;  /* 0x000000253f057290 */ /* 0x000fc600087fe43f */
[----:B------:R-:W-:Y:S02]  /*28420*/  VIADD R3, R3, 0xffffffb0 ;  /* 0xffffffb003037836 */ /* 0x000fe40000000000 */
[----:B--2---:R-:W-:Y:S02]  /*28430*/  IMAD R4, R2, 0xa000, R4 ;  /* 0x0000a00002047824 */ /* 0x004fe400078e0204 */
[----:B------:R-:W-:Y:S02]  /*28440*/  VIADD R2, R5, 0x38890 ;  /* 0x0003889005027836 */ /* 0x000fe40000000000 */
[----:B------:R-:W-:-:S07]  /*28450*/  VIADD R6, R4, 0x24400 ;  /* 0x0002440004067836 */ /* 0x000fce0000000000 */
.L_x_3141:
        /* <DEDUP_REMOVED lines=16> */
.L_x_3142:
        /* <DEDUP_REMOVED lines=16> */
.L_x_3143:
        /* <DEDUP_REMOVED lines=16> */
.L_x_3144:
        /* <DEDUP_REMOVED lines=13> */
.L_x_3353:
[----:B------:R-:W-:Y:S05]  /*28830*/  BSYNC B2 ;  /* 0x0000000000027941 */ /* 0x000fea0003800000 */
.L_x_3145:
[----:B------:R-:W-:Y:S01]  /*28840*/  BSSY B2, `(.L_x_3147) ;  /* 0x000000b000027945 */ /* 0x000fe20003800000 */
[----:B------:R-:W-:Y:S02]  /*28850*/  IMAD.MOV.U32 R12, RZ, RZ, 0x0 ;  /* 0x00000000ff0c7424 */ /* 0x000fe400078e00ff */
[----:B0-----:R-:W-:Y:S01]  /*28860*/  IMAD.MOV.U32 R13, RZ, RZ, 0x12f00000 ;  /* 0x12f00000ff0d7424 */ /* 0x001fe200078e00ff */
[----:B------:R-:W-:Y:S06]  /*28870*/  @P1 BRA `(.L_x_3148) ;  /* 0x00000000001c1947 */ /* 0x000fec0003800000 */
[----:B------:R-:W0:Y:S01]  /*28880*/  S2R R6, SR_TID.X ;  /* 0x0000000000067919 */ /* 0x000e220000002100 */
[----:B------:R-:W-:-:S04]  /*28890*/  IMAD.MOV.U32 R2, RZ, RZ, 0xa000 ;  /* 0x0000a000ff027424 */ /* 0x000fc800078e00ff */
[----:B------:R3:W-:Y:S01]  /*288a0*/  SYNCS.ARRIVE.TRANS64 RZ, [R5+URZ+0x388b0], R2 ;  /* 0x0388b00205ff79a7 */ /* 0x0007e2000800003f */
[----:B0-----:R-:W-:-:S04]  /*288b0*/  LOP3.LUT R6, R6, 0x1f, RZ, 0xc0, !PT ;  /* 0x0000001f06067812 */ /* 0x001fc800078ec0ff */
[----:B------:R-:W-:-:S13]  /*288c0*/  ISETP.NE.AND P0, PT, R6, RZ, PT ;  /* 0x000000ff0600720c */ /* 0x000fda0003f05270 */
[----:B---3--:R-:W-:Y:S05]  /*288d0*/  @!P0 BRA `(.L_x_3148) ;  /* 0x0000000000048947 */ /* 0x008fea0003800000 */
[----:B------:R-:W-:Y:S01]  /*288e0*/  BPT.TRAP 0x1 ;  /* 0x000000040000795c */ /* 0x000fe20000300000 */
.L_x_3148:
[----:B------:R-:W-:Y:S05]  /*288f0*/  BSYNC B2 ;  /* 0x0000000000027941 */ /* 0x000fea0003800000 */
.L_x_3147:
[----:B------:R-:W-:Y:S01]  /*28900*/  R2UR UR6, R12 ;  /* 0x000000000c0672ca */ /* 0x000fe200000e0000 */
[----:B------:R-:W-:Y:S01]  /*28910*/  IMAD.MOV.U32 R2, RZ, RZ, RZ ;  /* 0x000000ffff027224 */ /* 0x000fe200078e00ff */
[----:B------:R-:W-:Y:S01]  /*28920*/  R2UR UR7, R13 ;  /* 0x000000000d0772ca */ /* 0x000fe200000e0000 */
[----:B------:R-:W-:Y:S01]  /*28930*/  UIADD3 UR4, UP0, UR36, 0x670, URZ ;  /* 0x0000067024047890 */ /* 0x000fe2000ff1e03f */
[----:B------:R-:W-:Y:S02]  /*28940*/  PLOP3.LUT P0, PT, PT, PT, PT, 0x80, 0x0 ;  /* 0x000000000000781c */ /* 0x000fe40003f0f070 */
[----:B------:R-:W-:Y:S01]  /*28950*/  R2UR UR10, R2 ;  /* 0x00000000020a72ca */ /* 0x000fe200000e0000 */
[----:B------:R-:W-:Y:S01]  /*28960*/  VIADD R2, R4, 0x400 ;  /* 0x0000040004027836 */ /* 0x000fe20000000000 */
[----:B-12---:R-:W-:Y:S01]  /*28970*/  IADD3 R5, R5, 0x388b0, RZ ;  /* 0x000388b005057810 */ /* 0x006fe20007ffe0ff */
[----:B------:R-:W-:-:S12]  /*28980*/  UIADD3.X UR5, URZ, UR37, URZ, UP0, !UPT ;  /* 0x000000253f057290 */ /* 0x000fd800087fe43f */
.L_x_3149:
        /* <DEDUP_REMOVED lines=15> */
.L_x_3150:
        /* <DEDUP_REMOVED lines=15> */
.L_x_3151:
        /* <DEDUP_REMOVED lines=15> */
.L_x_3152:
        /* <DEDUP_REMOVED lines=10> */
.L_x_3136:
[----:B------:R-:W-:Y:S05]  /*28d00*/  BSYNC B1 ;  /* 0x0000000000017941 */ /* 0x000fea0003800000 */
.L_x_3135:
[----:B-1----:R-:W2:Y:S04]  /*28d10*/  LDL.LU R2, [R1+0x1c] ;  /* 0x00001c0001027983 */ /* 0x002ea80000300800 */
[----:B------:R-:W3:Y:S01]  /*28d20*/  LDL.LU R6, [R1+0x20] ;  /* 0x0000200001067983 */ /* 0x000ee20000300800 */
[----:B------:R-:W-:Y:S01]  /*28d30*/  VIADD R7, R7, 0xfffffffe ;  /* 0xfffffffe07077836 */ /* 0x000fe20000000000 */
[----:B------:R-:W-:-:S04]  /*28d40*/  PLOP3.LUT P0, PT, PT, PT, PT, 0x8, 0x0 ;  /* 0x000000000000781c */ /* 0x000fc80003f0e170 */
[----:B------:R-:W-:Y:S02]  /*28d50*/  ISETP.GE.AND P2, PT, R7, R9, PT ;  /* 0x000000090700720c */ /* 0x000fe40003f46270 */
[----:B--2---:R-:W-:-:S04]  /*28d60*/  IADD3 R2, R2, 0x1, RZ ;  /* 0x0000000102027810 */ /* 0x004fc80007ffe0ff */
[----:B------:R-:W-:-:S04]  /*28d70*/  ISETP.NE.AND P1, PT, R2, 0x2, PT ;  /* 0x000000020200780c */ /* 0x000fc80003f25270 */
[----:B------:R-:W-:Y:S02]  /*28d80*/  SEL R3, RZ, 0x1, P1 ;  /* 0x00000001ff037807 */ /* 0x000fe40000800000 */
[----:B------:R-:W-:Y:S02]  /*28d90*/  SEL R2, R2, RZ, P1 ;  /* 0x000000ff02027207 */ /* 0x000fe40000800000 */
[----:B---3--:R-:W-:-:S03]  /*28da0*/  LOP3.LUT R6, R6, R3, RZ, 0x3c, !PT ;  /* 0x0000000306067212 */ /* 0x008fc600078e3cff */
[----:B------:R1:W-:Y:S04]  /*28db0*/  STL [R1+0x1c], R2 ;  /* 0x00001c0201007387 */ /* 0x0003e80000100800 */
[----:B------:R1:W-:Y:S01]  /*28dc0*/  STL [R1+0x20], R6 ;  /* 0x0000200601007387 */ /* 0x0003e20000100800 */
[----:B------:R-:W-:Y:S05]  /*28dd0*/  @!P2 BRA `(.L_x_3129) ;  /* 0x0000000800f4a947 */ /* 0x000fea0003800000 */
.L_x_3171:
[----:B------:R-:W-:Y:S05]  /*28de0*/  YIELD ;  /* 0x0000000000007946 */ /* 0x000fea0003800000 */
[----:B------:R-:W-:Y:S04]  /*28df0*/  BSSY B1, `(.L_x_3153) ;  /* 0x00000af000017945 */ /* 0x000fe80003800000 */
[----:B--2---:R-:W-:Y:S05]  /*28e00*/  @!P6 BRA `(.L_x_3154) ;  /* 0x0000000800b4e947 */ /* 0x004fea0003800000 */
        /* <DEDUP_REMOVED lines=11> */
.L_x_3354:
[----:B------:R-:W-:Y:S05]  /*28ec0*/  BSYNC B2 ;  /* 0x0000000000027941 */ /* 0x000fea0003800000 */
.L_x_3155:
        /* <DEDUP_REMOVED lines=9> */
.L_x_3158:
[----:B------:R-:W-:Y:S05]  /*28f60*/  BSYNC B2 ;  /* 0x0000000000027941 */ /* 0x000fea0003800000 */
.L_x_3157:
        /* <DEDUP_REMOVED lines=13> */
.L_x_3159:
        /* <DEDUP_REMOVED lines=13> */
[----:B------:R-:W-:Y:S02]  /*29110*/  UMOV UR7, 0x12f00000 ;  /* 0x12f0000000077882 */ /* 0x000fe40000000000 */
[----:B------:R-:W-:Y:S01]  /*29120*/  R2UR UR10, R8 ;  /* 0x00000000080a72ca */ /* 0x000fe200000e0000 */
[----:B------:R-:W-:-:S14]  /*29130*/  VIADD R8, R4, 0x26c00 ;  /* 0x00026c0004087836 */ /* 0x000fdc0000000000 */
.L_x_3160:
        /* <DEDUP_REMOVED lines=16> */
.L_x_3161:
        /* <DEDUP_REMOVED lines=16> */
.L_x_3162:
        /* <DEDUP_REMOVED lines=13> */
.L_x_3355:
[----:B------:R-:W-:Y:S05]  /*29410*/  BSYNC B2 ;  /* 0x0000000000027941 */ /* 0x000fea0003800000 */
.L_x_3163:
[----:B------:R-:W-:Y:S01]  /*29420*/  BSSY B2, `(.L_x_3165) ;  /* 0x000000b000027945 */ /* 0x000fe20003800000 */
[----:B------:R-:W-:Y:S02]  /*29430*/  IMAD.MOV.U32 R12, RZ, RZ, 0x0 ;  /* 0x00000000ff0c7424 */ /* 0x000fe400078e00ff */
[----:B0-----:R-:W-:Y:S01]  /*29440*/  IMAD.MOV.U32 R13, RZ, RZ, 0x12f00000 ;  /* 0x12f00000ff0d7424 */ /* 0x001fe200078e00ff */
[----:B------:R-:W-:Y:S06]  /*29450*/  @P2 BRA `(.L_x_3166) ;  /* 0x00000000001c2947 */ /* 0x000fec0003800000 */
[----:B------:R-:W0:Y:S01]  /*29460*/  S2R R8, SR_TID.X ;  /* 0x0000000000087919 */ /* 0x000e220000002100 */
[----:B------:R-:W-:-:S04]  /*29470*/  MOV R2, 0xa000 ;  /* 0x0000a00000027802 */ /* 0x000fc80000000f00 */
[----:B------:R3:W-:Y:S01]  /*29480*/  SYNCS.ARRIVE.TRANS64 RZ, [R6+URZ+0x388b0], R2 ;  /* 0x0388b00206ff79a7 */ /* 0x0007e2000800003f */
[----:B0-----:R-:W-:-:S04]  /*29490*/  LOP3.LUT R8, R8, 0x1f, RZ, 0xc0, !PT ;  /* 0x0000001f08087812 */ /* 0x001fc800078ec0ff */
[----:B------:R-:W-:-:S13]  /*294a0*/  ISETP.NE.AND P1, PT, R8, RZ, PT ;  /* 0x000000ff0800720c */ /* 0x000fda0003f25270 */
[----:B---3--:R-:W-:Y:S05]  /*294b0*/  @!P1 BRA `(.L_x_3166) ;  /* 0x0000000000049947 */ /* 0x008fea0003800000 */
[----:B------:R-:W-:Y:S01]  /*294c0*/  BPT.TRAP 0x1 ;  /* 0x000000040000795c */ /* 0x000fe20000300000 */
.L_x_3166:
[----:B------:R-:W-:Y:S05]  /*294d0*/  BSYNC B2 ;  /* 0x0000000000027941 */ /* 0x000fea0003800000 */
.L_x_3165:
[----:B------:R-:W-:Y:S01]  /*294e0*/  R2UR UR10, R11 ;  /* 0x000000000b0a72ca */ /* 0x000fe200000e0000 */
[----:B------:R-:W-:Y:S01]  /*294f0*/  UIADD3 UR4, UP0, UR36, 0x670, URZ ;  /* 0x0000067024047890 */ /* 0x000fe2000ff1e03f */
[----:B------:R-:W-:Y:S01]  /*29500*/  R2UR UR6, R12 ;  /* 0x000000000c0672ca */ /* 0x000fe200000e0000 */
[----:B-12---:R-:W-:Y:S01]  /*29510*/  VIADD R6, R6, 0x388b0 ;  /* 0x000388b006067836 */ /* 0x006fe20000000000 */
[----:B------:R-:W-:Y:S01]  /*29520*/  R2UR UR7, R13 ;  /* 0x000000000d0772ca */ /* 0x000fe200000e0000 */
[----:B------:R-:W-:Y:S01]  /*29530*/  VIADD R2, R4, 0x400 ;  /* 0x0000040004027836 */ /* 0x000fe20000000000 */
[----:B------:R-:W-:Y:S01]  /*29540*/  PLOP3.LUT P1, PT, PT, PT, PT, 0x80, 0x0 ;  /* 0x000000000000781c */ /* 0x000fe20003f2f070 */
[----:B------:R-:W-:-:S12]  /*29550*/  UIADD3.X UR5, URZ, UR37, URZ, UP0, !UPT ;  /* 0x000000253f057290 */ /* 0x000fd800087fe43f */
.L_x_3167:
        /* <DEDUP_REMOVED lines=16> */
.L_x_3168:
        /* <DEDUP_REMOVED lines=15> */
.L_x_3169:
        /* <DEDUP_REMOVED lines=15> */
.L_x_3170:
        /* <DEDUP_REMOVED lines=10> */
.L_x_3154:
[----:B------:R-:W-:Y:S05]  /*298e0*/  BSYNC B1 ;  /* 0x0000000000017941 */ /* 0x000fea0003800000 */
.L_x_3153:
        /* <DEDUP_REMOVED lines=12> */
.L_x_3129:
[----:B------:R-:W-:Y:S05]  /*299b0*/  BSYNC B0 ;  /* 0x0000000000007941 */ /* 0x000fea0003800000 */
.L_x_3128:
[----:B------:R-:W3:Y:S01]  /*299c0*/  LDC R0, c[0x0][0x448] ;  /* 0x00011200ff007b82 */ /* 0x000ee20000000800 */
[----:B------:R-:W-:Y:S05]  /*299d0*/  @!P0 WARPSYNC.ALL ;  /* 0x0000000000008948 */ /* 0x000fea0003800000 */
[----:B------:R-:W-:Y:S02]  /*299e0*/  BSSY B7, `(.L_x_3172) ;  /* 0x0000507000077945 */ /* 0x000fe40003800000 */
[----:B------:R-:W-:Y:S01]  /*299f0*/  @!P0 BAR.SYNC.DEFER_BLOCKING 0xc, 0x180 ;  /* 0x0306000000008b1d */ /* 0x000fe20000010000 */
[----:B---3--:R-:W-:Y:S02]  /*29a00*/  ISETP.NE.AND P1, PT, R0, 0x1, PT ;  /* 0x000000010000780c */ /* 0x008fe40003f25270 */
[----:B------:R-:W-:-:S11]  /*29a10*/  LEA R0, R17, 0x7f, 0x7 ;  /* 0x0000007f11007811 */ /* 0x000fd600078e38ff */
[----:B-12---:R-:W1:Y:S08]  /*29a20*/  @P1 LDC R2, c[0x0][0x44c] ;  /* 0x00011300ff021b82 */ /* 0x006e700000000800 */
[----:B------:R-:W2:Y:S01]  /*29a30*/  @P1 LDC R3, c[0x0][0x450] ;  /* 0x00011400ff031b82 */ /* 0x000ea20000000800 */
[----:B-1----:R-:W-:-:S05]  /*29a40*/  @P1 IMAD.HI.U32 R2, R0, R2, RZ ;  /* 0x0000000200021227 */ /* 0x002fca00078e00ff */
[----:B--2---:R-:W-:-:S05]  /*29a50*/  @P1 SHF.R.U32.HI R0, RZ, R3, R2 ;  /* 0x00000003ff001219 */ /* 0x004fca0000011602 */
[----:B------:R-:W-:-:S04]  /*29a60*/  IMAD.IADD R0, R21, 0x1, R0 ;  /* 0x0000000115007824 */ /* 0x000fc800078e0200 */
[----:B------:R-:W-:-:S05]  /*29a70*/  IMAD.HI R0, R0, 0x66666667, RZ ;  /* 0x6666666700007827 */ /* 0x000fca00078e02ff */
[----:B------:R-:W-:-:S04]  /*29a80*/  SHF.R.U32.HI R2, RZ, 0x1f, R0 ;  /* 0x0000001fff027819 */ /* 0x000fc80000011600 */
[----:B------:R-:W-:-:S04]  /*29a90*/  LEA.HI.SX32 R0, R0, R2, 0x1b ;  /* 0x0000000200007211 */ /* 0x000fc800078fdaff */
[----:B------:R-:W-:-:S04]  /*29aa0*/  VIMNMX R4, R20, R0, PT ;  /* 0x0000000014047248 */ /* 0x000fc80003fe0100 */
[----:B------:R-:W-:Y:S01]  /*29ab0*/  ISETP.GT.AND P0, PT, R4, RZ, PT ;  /* 0x000000ff0400720c */ /* 0x000fe20003f04270 */
        /* <DEDUP_REMOVED lines=20> */
.L_x_3173:
        /* <DEDUP_REMOVED lines=21> */
.L_x_3176:
[----:B------:R-:W-:Y:S05]  /*29d50*/  BSYNC B6 ;  /* 0x0000000000067941 */ /* 0x000fea0003800000 */
.L_x_3175:
        /* <DEDUP_REMOVED lines=15> */
[----:B------:R-:W-:Y:S02]  /*29e50*/  IMAD.U32 R11, RZ, RZ, UR5 ;  /* 0x00000005ff0b7e24 */ /* 0x000fe4000f8e00ff */
[----:B------:R-:W-:Y:S02]  /*29e60*/  IMAD.MOV.U32 R8, RZ, RZ, 0x70 ;  /* 0x00000070ff087424 */ /* 0x000fe400078e00ff */
[----:B------:R-:W-:Y:S02]  /*29e70*/  IMAD.MOV.U32 R12, RZ, RZ, 0x1 ;  /* 0x00000001ff0c7424 */ /* 0x000fe400078e00ff */
[----:B01----:R-:W-:-:S07]  /*29e80*/  IMAD.MOV.U32 R13, RZ, RZ, RZ ;  /* 0x000000ffff0d7224 */ /* 0x003fce00078e00ff */
[----:B------:R-:W-:-:S07]  /*29e90*/  LEPC R20, `(.L_x_3179) ;  /* 0x000000001014794e */ /* 0x000fce0000000000 */
[----:B--2---:R-:W-:Y:S05]  /*29ea0*/  CALL.ABS.NOINC R2 ;  /* 0x0000000002007343 */ /* 0x004fea0003c00000 */
.L_x_3179:
[----:B------:R-:W-:Y:S01]  /*29eb0*/  MOV R2, 0x0 ;  /* 0x0000000000027802 */ /* 0x000fe20000000f00 */
[----:B------:R-:W-:Y:S01]  /*29ec0*/  ULDC.64 UR4, c[0x4][0xa8] ;  /* 0x01002a0000047ab9 */ /* 0x000fe20000000a00 */
[----:B------:R-:W-:Y:S01]  /*29ed0*/  ULDC.64 UR6, c[0x4][0xb0] ;  /* 0x01002c0000067ab9 */ /* 0x000fe20000000a00 */
[----:B------:R-:W-:Y:S01]  /*29ee0*/  ULDC.64 UR8, c[0x4][0x18] ;  /* 0x0100060000087ab9 */ /* 0x000fe20000000a00 */
[----:B------:R-:W-:Y:S01]  /*29ef0*/  MOV R4, UR4 ;  /* 0x0000000400047c02 */ /* 0x000fe20008000f00 */
[----:B------:R-:W-:Y:S01]  /*29f00*/  IMAD.U32 R5, RZ, RZ, UR5 ;  /* 0x00000005ff057e24 */ /* 0x000fe2000f8e00ff */
[----:B------:R-:W0:Y:S01]  /*29f10*/  LDC.64 R2, c[0x4][R2] ;  /* 0x0100000002027b82 */ /* 0x000e220000000a00 */
[----:B------:R-:W-:Y:S01]  /*29f20*/  IMAD.U32 R6, RZ, RZ, UR6 ;  /* 0x00000006ff067e24 */ /* 0x000fe2000f8e00ff */
[----:B------:R-:W-:Y:S01]  /*29f30*/  MOV R11, UR9 ;  /* 0x00000009000b7c02 */ /* 0x000fe20008000f00 */
[----:B------:R-:W-:Y:S02]  /*29f40*/  IMAD.U32 R7, RZ, RZ, UR7 ;  /* 0x00000007ff077e24 */ /* 0x000fe4000f8e00ff */
[----:B------:R-:W-:-:S02]  /*29f50*/  IMAD.U32 R10, RZ, RZ, UR8 ;  /* 0x00000008ff0a7e24 */ /* 0x000fc4000f8e00ff */
[----:B------:R-:W-:Y:S02]  /*29f60*/  IMAD.MOV.U32 R8, RZ, RZ, 0x70 ;  /* 0x00000070ff087424 */ /* 0x000fe400078e00ff */
[----:B------:R-:W-:Y:S02]  /*29f70*/  IMAD.MOV.U32 R12, RZ, RZ, 0x1 ;  /* 0x00000001ff0c7424 */ /* 0x000fe400078e00ff */
[----:B------:R-:W-:-:S07]  /*29f80*/  IMAD.MOV.U32 R13, RZ, RZ, RZ ;  /* 0x000000ffff0d7224 */ /* 0x000fce00078e00ff */
[----:B------:R-:W-:-:S07]  /*29f90*/  LEPC R20, `(.L_x_3178) ;  /* 0x000000001014794e */ /* 0x000fce0000000000 */
[----:B0-----:R-:W-:Y:S05]  /*29fa0*/  CALL.ABS.NOINC R2 ;  /* 0x0000000002007343 */ /* 0x001fea0003c00000 */
.L_x_3178:
[----:B------:R-:W-:Y:S05]  /*29fb0*/  BSYNC B6 ;  /* 0x0000000000067941 */ /* 0x000fea0003800000 */
.L_x_3177:
        /* <DEDUP_REMOVED lines=11> */
[----:B----4-:R1:W2:Y:S02]  /*2a070*/  @P0 LDG.E R7, desc[UR6][R2.64] ;  /* 0x0000000602070981 */ /* 0x0102a4000c1e1900 */
[----:B-1----:R-:W1:Y:S01]  /*2a080*/  LDC.64 R2, c[0x0][0x418] ;  /* 0x00010600ff027b82 */ /* 0x002e620000000a00 */
[----:B-----5:R-:W-:Y:S01]  /*2a090*/  VIADD R4, R0, 0xffffffff ;  /* 0xffffffff00047836 */ /* 0x020fe20000000000 */
[----:B--2---:R-:W-:Y:S01]  /*2a0a0*/  SHF.R.S32.HI R8, RZ, 0x1f, R7 ;  /* 0x0000001fff087819 */ /* 0x004fe20000011407 */
[----:B------:R2:W-:Y:S04]  /*2a0b0*/  @P0 STL [R1+0x10], R7 ;  /* 0x0000100701000387 */ /* 0x0005e80000100800 */
[----:B------:R2:W-:Y:S01]  /*2a0c0*/  STL [R1+0x28], R8 ;  /* 0x0000280801007387 */ /* 0x0005e20000100800 */
[----:B-1----:R-:W-:Y:S01]  /*2a0d0*/  LOP3.LUT P0, RZ, R2, UR4, RZ, 0xfc, !PT ;  /* 0x0000000402ff7c12 */ /* 0x002fe2000f80fcff */
[----:B------:R-:W-:-:S03]  /*2a0e0*/  UMOV UR4, 0xffffffff ;  /* 0xffffffff00047882 */ /* 0x000fc60000000000 */
[----:B------:R-:W-:-:S04]  /*2a0f0*/  LOP3.LUT P0, RZ, R3, UR5, RZ, 0xfc, P0 ;  /* 0x0000000503ff7c12 */ /* 0x000fc8000800fcff */
[----:B------:R-:W-:Y:S01]  /*2a100*/  SEL R0, R7, RZ, !P0 ;  /* 0x000000ff07007207 */ /* 0x000fe20004000000 */
[----:B--2---:R-:W-:Y:S08]  /*2a110*/  BRA.DIV UR4, `(.L_x_3180) ;  /* 0x0000006e04a47947 */ /* 0x004ff0000b800000 */
[----:B------:R-:W1:Y:S02]  /*2a120*/  S2R R5, SR_TID.X ;  /* 0x0000000000057919 */ /* 0x000e640000002100 */
[----:B-1----:R-:W-:-:S04]  /*2a130*/  SHF.R.U32.HI R5, RZ, 0x5, R5 ;  /* 0x00000005ff057819 */ /* 0x002fc80000011605 */
[----:B------:R-:W-:-:S05]  /*2a140*/  LOP3.LUT R5, R5, 0x3, RZ, 0xc0, !PT ;  /* 0x0000000305057812 */ /* 0x000fca00078ec0ff */
[----:B------:R1:W2:Y:S02]  /*2a150*/  SHFL.IDX PT, R14, R5, RZ, 0x1f ;  /* 0x00001fff050e7589 */ /* 0x0002a400000e0000 */
.L_x_3358:
[----:B-1----:R-:W3:Y:S01]  /*2a160*/  LDL.LU R5, [R1+0x24] ;  /* 0x0000240001057983 */ /* 0x002ee20000300800 */
[----:B------:R-:W-:Y:S02]  /*2a170*/  PLOP3.LUT P1, PT, PT, PT, PT, 0x8, 0x0 ;  /* 0x000000000000781c */ /* 0x000fe40003f2e170 */
[----:B--2---:R-:W-:Y:S01]  /*2a180*/  ISETP.NE.AND P0, PT, R14, RZ, PT ;  /* 0x000000ff0e00720c */ /* 0x004fe20003f05270 */
[----:B------:R1:W-:Y:S04]  /*2a190*/  STL [R1], R0 ;  /* 0x0000000001007387 */ /* 0x0003e80000100800 */
[----:B------:R1:W-:Y:S01]  /*2a1a0*/  STL [R1+0xc], R4 ;  /* 0x00000c0401007387 */ /* 0x0003e20000100800 */
[----:B---3--:R-:W-:-:S05]  /*2a1b0*/  LOP3.LUT R5, R5, 0xfffffffe, RZ, 0xc0, !PT ;  /* 0xfffffffe05057812 */ /* 0x008fca00078ec0ff */
[----:B------:R-:W-:-:S05]  /*2a1c0*/  @P1 LOP3.LUT R5, R5, 0x1, RZ, 0xfc, !PT ;  /* 0x0000000105051812 */ /* 0x000fca00078efcff */
[----:B------:R1:W-:Y:S01]  /*2a1d0*/  STL [R1+0x24], R5 ;  /* 0x0000240501007387 */ /* 0x0003e20000100800 */
[----:B------:R-:W-:Y:S05]  /*2a1e0*/  @P0 BRA `(.L_x_3181) ;  /* 0x0000000400640947 */ /* 0x000fea0003800000 */
[----:B------:R-:W-:-:S03]  /*2a1f0*/  UMOV UR4, 0xffffffff ;  /* 0xffffffff00047882 */ /* 0x000fc60000000000 */
[----:B------:R-:W-:Y:S05]  /*2a200*/  BRA.DIV UR4, `(.L_x_3182) ;  /* 0x0000006e049c7947 */ /* 0x000fea000b800000 */
[----:B------:R-:W-:-:S13]  /*2a210*/  ELECT P6, URZ, PT ;  /* 0x00000000003f782f */ /* 0x000fda00038c0000 */
.L_x_3361:
[----:B------:R-:W-:Y:S05]  /*2a220*/  @!P6 BRA `(.L_x_3181) ;  /* 0x000000040054e947 */ /* 0x000fea0003800000 */
[----:B------:R-:W-:-:S04]  /*2a230*/  ISETP.NE.U32.AND P0, PT, R2, RZ, PT ;  /* 0x000000ff0200720c */ /* 0x000fc80003f05070 */
[----:B------:R-:W-:-:S13]  /*2a240*/  ISETP.NE.AND.EX P0, PT, R3, RZ, PT, P0 ;  /* 0x000000ff0300720c */ /* 0x000fda0003f05300 */
[----:B------:R-:W-:Y:S05]  /*2a250*/  @!P0 BRA `(.L_x_3183) ;  /* 0x0000000000588947 */ /* 0x000fea0003800000 */
[----:B------:R-:W2:Y:S01]  /*2a260*/  LDC R6, c[0x0][0x43c] ;  /* 0x00010f00ff067b82 */ /* 0x000ea20000000800 */
[----:B------:R-:W-:Y:S01]  /*2a270*/  MOV R9, R4 ;  /* 0x0000000400097202 */ /* 0x000fe20000000f00 */
[----:B------:R-:W-:Y:S01]  /*2a280*/  ULDC.64 UR4, c[0x0][0x428] ;  /* 0x00010a0000047ab9 */ /* 0x000fe20000000a00 */
[----:B------:R-:W-:-:S03]  /*2a290*/  ULDC.64 UR6, c[0x0][0x208] ;  /* 0x0000820000067ab9 */ /* 0x000fc60000000a00 */
[----:B-1----:R-:W-:Y:S01]  /*2a2a0*/  IMAD.MOV.U32 R0, RZ, RZ, R9 ;  /* 0x000000ffff007224 */ /* 0x002fe200078e0009 */
[----:B--2---:R-:W-:-:S13]  /*2a2b0*/  ISETP.NE.AND P0, PT, R6, 0x1, PT ;  /* 0x000000010600780c */ /* 0x004fda0003f05270 */
        /* <DEDUP_REMOVED lines=14> */
[----:B------:R-:W3:Y:S04]  /*2a3a0*/  LDG.E R0, desc[UR6][R2.64] ;  /* 0x0000000602007981 */ /* 0x000ee8000c1e1900 */
[----:B---3--:R2:W-:Y:S02]  /*2a3b0*/  STL [R1], R0 ;  /* 0x0000000001007387 */ /* 0x0085e40000100800 */
.L_x_3183:
[----:B------:R-:W3:Y:S04]  /*2a3c0*/  LDL R7, [R1+0x4] ;  /* 0x0000040001077983 */ /* 0x000ee80000100800 */
[----:B-12---:R-:W3:Y:S04]  /*2a3d0*/  LDL R0, [R1+0x8] ;  /* 0x0000080001007983 */ /* 0x006ee80000100800 */
[----:B------:R-:W2:Y:S01]  /*2a3e0*/  LDL R2, [R1+0x14] ;  /* 0x0000140001027983 */ /* 0x000ea20000100800 */
[----:B---3--:R-:W-:Y:S02]  /*2a3f0*/  LEA R0, R0, R7, 0x3 ;  /* 0x0000000700007211 */ /* 0x008fe400078e18ff */
[----:B--2---:R-:W-:-:S04]  /*2a400*/  SHF.L.U32 R2, R2, 0x1f, RZ ;  /* 0x0000001f02027819 */ /* 0x004fc800000006ff */
[----:B------:R-:W1:Y:S02]  /*2a410*/  SYNCS.PHASECHK.TRANS64.TRYWAIT P0, [R0+URZ+0x38840], R2 ;  /* 0x03884002000075a7 */ /* 0x000e64000800017f */
[----:B-1----:R-:W-:Y:S05]  /*2a420*/  @!P0 BRA `(.L_x_3184) ;  /* 0x0000006c00348947 */ /* 0x002fea0003800000 */
.L_x_3362:
        /* <DEDUP_REMOVED lines=11> */
.L_x_3185:
[----:B-1----:R-:W2:Y:S04]  /*2a4e0*/  LDL R2, [R1+0x18] ;  /* 0x0000180001027983 */ /* 0x002ea80000100800 */
        /* <DEDUP_REMOVED lines=41> */
.L_x_3181:
[----:B---3--:R-:W2:Y:S04]  /*2a780*/  LDL R2, [R1+0x4] ;  /* 0x0000040001027983 */ /* 0x008ea80000100800 */
[----:B------:R-:W3:Y:S04]  /*2a790*/  LDL.LU R3, [R1+0x3c] ;  /* 0x00003c0001037983 */ /* 0x000ee80000300800 */
[----:B-1----:R-:W4:Y:S04]  /*2a7a0*/  LDL.LU R5, [R1+0x30] ;  /* 0x0000300001057983 */ /* 0x002f280000300800 */
[----:B------:R-:W5:Y:S01]  /*2a7b0*/  LDL.LU R4, [R1+0x44] ;  /* 0x0000440001047983 */ /* 0x000f620000300800 */
[----:B------:R-:W-:Y:S05]  /*2a7c0*/  WARPSYNC.ALL ;  /* 0x0000000000007948 */ /* 0x000fea0003800000 */
[----:B------:R-:W-:Y:S01]  /*2a7d0*/  ULDC.64 UR4, c[0x0][0x298] ;  /* 0x0000a60000047ab9 */ /* 0x000fe20000000a00 */
[----:B------:R-:W-:Y:S01]  /*2a7e0*/  ULDC.64 UR6, c[0x0][0xa00] ;  /* 0x0002800000067ab9 */ /* 0x000fe20000000a00 */
[----:B------:R-:W-:Y:S01]  /*2a7f0*/  BSSY B6, `(.L_x_3186) ;  /* 0x0000024000067945 */ /* 0x000fe20003800000 */
[----:B------:R-:W-:Y:S01]  /*2a800*/  BAR.SYNC.DEFER_BLOCKING 0x8, 0x180 ;  /* 0x0206000000007b1d */ /* 0x000fe20000010000 */
[----:B------:R-:W-:-:S04]  /*2a810*/  ISETP.NE.U32.AND P0, PT, RZ, UR6, PT ;  /* 0x00000006ff007c0c */ /* 0x000fc8000bf05070 */
[----:B------:R-:W-:Y:S01]  /*2a820*/  ISETP.NE.AND.EX P0, PT, RZ, UR7, PT, P0 ;  /* 0x00000007ff007c0c */ /* 0x000fe2000bf05300 */
[----:B--2---:R-:W-:Y:S01]  /*2a830*/  VIADD R2, R2, 0x14400 ;  /* 0x0001440002027836 */ /* 0x004fe20000000000 */
[----:B---3--:R-:W-:-:S04]  /*2a840*/  SHF.R.S32.HI R0, RZ, 0x1f, R3 ;  /* 0x0000001fff007819 */ /* 0x008fc80000011403 */
        /* <DEDUP_REMOVED lines=9> */
[----:B-1----:R-:W-:Y:S01]  /*2a8e0*/  IMAD.IADD R2, R3, 0x1, R0 ;  /* 0x0000000103027824 */ /* 0x002fe200078e0200 */
        /* <DEDUP_REMOVED lines=10> */
[----:B------:R-:W1:Y:S01]  /*2a990*/  LDC.64 R2, c[0x4][R2] ;  /* 0x0100000002027b82 */ /* 0x000e620000000a00 */
        /* <DEDUP_REMOVED lines=9> */
.L_x_3187:
[----:B------:R-:W-:Y:S05]  /*2aa30*/  BSYNC B6 ;  /* 0x0000000000067941 */ /* 0x000fea0003800000 */
.L_x_3186:
[----:B------:R-:W3:Y:S01]  /*2aa40*/  LDL.LU R6, [R1+0x3c] ;  /* 0x00003c0001067983 */ /* 0x000ee20000300800 */
[----:B------:R-:W-:Y:S01]  /*2aa50*/  ULDC.64 UR4, c[0x0][0x2d8] ;  /* 0x0000b60000047ab9 */ /* 0x000fe20000000a00 */
[----:B------:R-:W1:Y:S01]  /*2aa60*/  LDC R7, c[0x0][0x448] ;  /* 0x00011200ff077b82 */ /* 0x000e620000000800 */
[----:B------:R-:W-:Y:S01]  /*2aa70*/  ULDC.64 UR6, c[0x0][0x280] ;  /* 0x0000a00000067ab9 */ /* 0x000fe20000000a00 */
[----:B--2---:R-:W3:Y:S04]  /*2aa80*/  LDL.LU.64 R2, [R1+0x48] ;  /* 0x0000480001027983 */ /* 0x004ee80000300a00 */
[----:B------:R-:W2:Y:S04]  /*2aa90*/  LDL.LU R0, [R1+0x44] ;  /* 0x0000440001007983 */ /* 0x000ea80000300800 */
[----:B------:R-:W4:Y:S04]  /*2aaa0*/  LDL.LU R4, [R1+0x54] ;  /* 0x0000540001047983 */ /* 0x000f280000300800 */
[----:B------:R-:W4:Y:S01]  /*2aab0*/  LDL.LU R5, [R1+0x30] ;  /* 0x0000300001057983 */ /* 0x000f220000300800 */
[----:B------:R-:W0:Y:S01]  /*2aac0*/  S2R R8, SR_TID.X ;  /* 0x0000000000087919 */ /* 0x000e220000002100 */
[----:B------:R-:W0:Y:S01]  /*2aad0*/  S2R R9, SR_TID.X ;  /* 0x0000000000097919 */ /* 0x000e220000002100 */
[----:B-1----:R-:W-:Y:S01]  /*2aae0*/  ISETP.NE.AND P0, PT, R7, 0x1, PT ;  /* 0x000000010700780c */ /* 0x002fe20003f05270 */
[----:B0-----:R-:W-:-:S02]  /*2aaf0*/  IMAD.SHL.U32 R8, R8, 0x8, RZ ;  /* 0x0000000808087824 */ /* 0x001fc400078e00ff */
[----:B------:R-:W-:-:S03]  /*2ab00*/  IMAD.SHL.U32 R9, R9, 0x8, RZ ;  /* 0x0000000809097824 */ /* 0x000fc600078e00ff */
[----:B------:R-:W-:-:S04]  /*2ab10*/  LOP3.LUT R8, R8, 0x38, RZ, 0xc0, !PT ;  /* 0x0000003808087812 */ /* 0x000fc800078ec0ff */
[C---:B------:R-:W-:Y:S02]  /*2ab20*/  LOP3.LUT R11, R8.reuse, 0x40, RZ, 0xfc, !PT ;  /* 0x00000040080b7812 */ /* 0x040fe400078efcff */
[C---:B------:R-:W-:Y:S02]  /*2ab30*/  LOP3.LUT R10, R8.reuse, 0x80, RZ, 0xfc, !PT ;  /* 0x00000080080a7812 */ /* 0x040fe400078efcff */
[----:B------:R-:W-:Y:S02]  /*2ab40*/  LOP3.LUT R8, R8, 0xc0, RZ, 0xfc, !PT ;  /* 0x000000c008087812 */ /* 0x000fe400078efcff */
[----:B------:R-:W-:Y:S01]  /*2ab50*/  LOP3.LUT R9, R9, 0x38, RZ, 0xc0, !PT ;  /* 0x0000003809097812 */ /* 0x000fe200078ec0ff */
[----:B---3--:R-:W-:Y:S02]  /*2ab60*/  IMAD.MOV.U32 R3, RZ, RZ, R6 ;  /* 0x000000ffff037224 */ /* 0x008fe400078e0006 */
[----:B------:R-:W0:Y:S01]  /*2ab70*/  @P0 LDC R6, c[0x0][0x450] ;  /* 0x00011400ff060b82 */ /* 0x000e220000000800 */
[----:B--2---:R-:W-:-:S02]  /*2ab80*/  IMAD R0, R0, UR4, RZ ;  /* 0x0000000400007c24 */ /* 0x004fc4000f8e02ff */
[----:B------:R-:W-:-:S04]  /*2ab90*/  IMAD.WIDE.U32 R2, R18, UR4, R2 ;  /* 0x0000000412027c25 */ /* 0x000fc8000f8e0002 */
[----:B------:R-:W-:Y:S01]  /*2aba0*/  IMAD R0, R18, UR5, R0 ;  /* 0x0000000512007c24 */ /* 0x000fe2000f8e0200 */
[----:B------:R-:W-:-:S03]  /*2abb0*/  ULDC.64 UR4, c[0x0][0x2e0] ;  /* 0x0000b80000047ab9 */ /* 0x000fc60000000a00 */
[----:B------:R-:W-:Y:S02]  /*2abc0*/  IMAD.IADD R3, R3, 0x1, R0 ;  /* 0x0000000103037824 */ /* 0x000fe400078e0200 */
[----:B----4-:R-:W-:Y:S02]  /*2abd0*/  IMAD R0, R4, UR4, RZ ;  /* 0x0000000404007c24 */ /* 0x010fe4000f8e02ff */
[----:B------:R-:W1:Y:S01]  /*2abe0*/  S2R R4, SR_TID.X ;  /* 0x0000000000047919 */ /* 0x000e620000002100 */
[----:B------:R-:W-:-:S04]  /*2abf0*/  IMAD.WIDE.U32 R2, R5, UR4, R2 ;  /* 0x0000000405027c25 */ /* 0x000fc8000f8e0002 */
[----:B------:R-:W-:Y:S01]  /*2ac00*/  IMAD R0, R5, UR5, R0 ;  /* 0x0000000505007c24 */ /* 0x000fe2000f8e0200 */
[----:B------:R-:W-:-:S04]  /*2ac10*/  ULDC.64 UR4, c[0x0][0x2d0] ;  /* 0x0000b40000047ab9 */ /* 0x000fc80000000a00 */
[----:B------:R-:W-:Y:S02]  /*2ac20*/  IADD3 R3, R3, R0, RZ ;  /* 0x0000000003037210 */ /* 0x000fe40007ffe0ff */
[----:B-1----:R-:W-:-:S04]  /*2ac30*/  LOP3.LUT R4, R4, 0x7f, RZ, 0xc0, !PT ;  /* 0x0000007f04047812 */ /* 0x002fc800078ec0ff */
[----:B------:R-:W-:Y:S02]  /*2ac40*/  SHF.R.U32.HI R5, RZ, 0x3, R4 ;  /* 0x00000003ff057819 */ /* 0x000fe40000011604 */
[----:B------:R-:W1:Y:S02]  /*2ac50*/  S2R R4, SR_TID.X ;  /* 0x0000000000047919 */ /* 0x000e640000002100 */
[----:B-1----:R-:W-:-:S05]  /*2ac60*/  IMAD.SHL.U32 R4, R4, 0x10, RZ ;  /* 0x0000001004047824 */ /* 0x002fca00078e00ff */
[----:B------:R-:W-:Y:S02]  /*2ac70*/  LOP3.LUT R4, R5, 0x70, R4, 0xf8, !PT ;  /* 0x0000007005047812 */ /* 0x000fe400078ef804 */
[----:B------:R-:W1:Y:S03]  /*2ac80*/  @P0 LDC R5, c[0x0][0x44c] ;  /* 0x00011300ff050b82 */ /* 0x000e660000000800 */
[----:B------:R-:W-:-:S04]  /*2ac90*/  IMAD R4, R17, 0x80, R4 ;  /* 0x0000008011047824 */ /* 0x000fc800078e0204 */
        /* <DEDUP_REMOVED lines=18> */
[----:B------:R-:W-:Y:S02]  /*2adc0*/  ISETP.GE.AND P2, PT, R10, UR4, PT ;  /* 0x000000040a007c0c */ /* 0x000fe4000bf46270 */
[----:B------:R-:W-:Y:S01]  /*2add0*/  LEA R3, P4, R4, UR6, 0x1 ;  /* 0x0000000604037c11 */ /* 0x000fe2000f8808ff */
[----:B------:R-:W1:Y:S01]  /*2ade0*/  S2R R10, SR_TID.X ;  /* 0x00000000000a7919 */ /* 0x000e620000002100 */
[----:B------:R-:W-:Y:S01]  /*2adf0*/  IMAD.IADD R2, R5, 0x1, R6 ;  /* 0x0000000105027824 */ /* 0x000fe200078e0206 */
[----:B------:R-:W-:-:S02]  /*2ae00*/  ISETP.GE.AND P0, PT, R9, UR4, PT ;  /* 0x0000000409007c0c */ /* 0x000fc4000bf06270 */
[----:B------:R-:W-:Y:S01]  /*2ae10*/  ISETP.GE.AND P1, PT, R11, UR4, PT ;  /* 0x000000040b007c0c */ /* 0x000fe2000bf26270 */
[----:B------:R-:W-:Y:S01]  /*2ae20*/  UMOV UR4, 0xffffffff ;  /* 0xffffffff00047882 */ /* 0x000fe20000000000 */
[----:B------:R-:W-:Y:S02]  /*2ae30*/  LEA.HI.X R2, R4, UR7, R2, 0x1, P4 ;  /* 0x0000000704027c11 */ /* 0x000fe4000a0f0c02 */
[----:B-1----:R-:W-:-:S04]  /*2ae40*/  LOP3.LUT R10, R10, 0x7f, RZ, 0xc0, !PT ;  /* 0x0000007f0a0a7812 */ /* 0x002fc800078ec0ff */
        /* <DEDUP_REMOVED lines=10> */
[----:B0-----:R-:W-:-:S04]  /*2aef0*/  @!P5 LEA R5, P4, R9, R5, 0x1 ;  /* 0x000000050905d211 */ /* 0x001fc800078808ff */
[----:B-1----:R-:W-:-:S04]  /*2af00*/  @!P5 IADD3.X R4, RZ, R4, RZ, P4, !PT ;  /* 0x00000004ff04d210 */ /* 0x002fc800027fe4ff */
[----:B------:R-:W-:-:S04]  /*2af10*/  @!P5 LOP3.LUT R5, R5, R4, RZ, 0x3c, !PT ;  /* 0x000000040505d212 */ /* 0x000fc800078e3cff */
[----:B------:R-:W-:-:S04]  /*2af20*/  @!P5 LOP3.LUT R4, R5, R4, RZ, 0x3c, !PT ;  /* 0x000000040504d212 */ /* 0x000fc800078e3cff */
[----:B------:R-:W-:-:S05]  /*2af30*/  @!P5 LOP3.LUT R5, R5, R4, RZ, 0x3c, !PT ;  /* 0x000000040505d212 */ /* 0x000fca00078e3cff */
[----:B-----5:R-:W-:Y:S04]  /*2af40*/  @!P5 LDGSTS.E.BYPASS.LTC128B.128 [R8+0x14400], desc[UR4][R4.64], !P0 ;  /* 0x144000000408dfae */ /* 0x020fe8000c101d44 */
[----:B------:R-:W-:Y:S04]  /*2af50*/  @!P5 LDGSTS.E.BYPASS.LTC128B.128 [R8+0x18400], desc[UR4][R4.64+0x80], !P1 ;  /* 0x184000800408dfae */ /* 0x000fe8000c901d44 */
[----:B------:R-:W-:Y:S04]  /*2af60*/  @!P5 LDGSTS.E.BYPASS.LTC128B.128 [R8+0x1c400], desc[UR4][R4.64+0x100], !P2 ;  /* 0x1c4001000408dfae */ /* 0x000fe8000d101d44 */
[----:B------:R0:W-:Y:S02]  /*2af70*/  @!P5 LDGSTS.E.BYPASS.LTC128B.128 [R8+0x20400], desc[UR4][R4.64+0x180], !P3 ;  /* 0x204001800408dfae */ /* 0x0001e4000d901d44 */
[----:B0-----:R-:W-:-:S05]  /*2af80*/  VIADD R4, R17, 0x10 ;  /* 0x0000001011047836 */ /* 0x001fca0000000000 */
[----:B------:R-:W-:Y:S02]  /*2af90*/  ISETP.GE.AND P5, PT, R4, R0, PT ;  /* 0x000000000400720c */ /* 0x000fe40003fa6270 */
[----:B------:R-:W0:Y:S11]  /*2afa0*/  SHFL.IDX PT, R4, R3, 0x1, 0x181f ;  /* 0x00381f0003047f89 */ /* 0x000e3600000e0000 */
[----:B0-----:R-:W-:-:S05]  /*2afb0*/  @!P5 LEA R5, P4, R9, R4, 0x1 ;  /* 0x000000040905d211 */ /* 0x001fca00078808ff */
[----:B------:R-:W-:Y:S02]  /*2afc0*/  @!P5 IMAD.X R4, RZ, RZ, R6, P4 ;  /* 0x000000ffff04d224 */ /* 0x000fe400020e0606 */
[----:B------:R-:W-:Y:S03]  /*2afd0*/  SHFL.IDX PT, R6, R2, 0x2, 0x181f ;  /* 0x00581f0002067f89 */ /* 0x000fe600000e0000 */
[----:B------:R-:W-:-:S04]  /*2afe0*/  @!P5 LOP3.LUT R5, R5, R4, RZ, 0x3c, !PT ;  /* 0x000000040505d212 */ /* 0x000fc800078e3cff */
[----:B------:R-:W-:-:S04]  /*2aff0*/  @!P5 LOP3.LUT R4, R5, R4, RZ, 0x3c, !PT ;  /* 0x000000040504d212 */ /* 0x000fc800078e3cff */
[----:B------:R-:W-:-:S05]  /*2b000*/  @!P5 LOP3.LUT R5, R5, R4, RZ, 0x3c, !PT ;  /* 0x000000040505d212 */ /* 0x000fca00078e3cff */
[----:B------:R-:W-:Y:S04]  /*2b010*/  @!P5 LDGSTS.E.BYPASS.LTC128B.128 [R8+0x14c00], desc[UR4][R4.64], !P0 ;  /* 0x14c000000408dfae */ /* 0x000fe8000c101d44 */
        /* <DEDUP_REMOVED lines=16> */
[----:B0-----:R-:W-:-:S04]  /*2b120*/  IADD3 R4, R17, 0x30, RZ ;  /* 0x0000003011047810 */ /* 0x001fc80007ffe0ff */
        /* <DEDUP_REMOVED lines=28> */
[----:B0-----:R-:W-:-:S04]  /*2b2f0*/  @!P5 LEA R5, P4, R9, R4, 0x1 ;  /* 0x000000040905d211 */ /* 0x001fc800078808ff */
[----:B------:R-:W-:Y:S02]  /*2b300*/  @!P5 IADD3.X R4, RZ, R6, RZ, P4, !PT ;  /* 0x00000006ff04d210 */ /* 0x000fe400027fe4ff */
[----:B------:R-:W-:Y:S02]  /*2b310*/  SHFL.IDX PT, R6, R2, 0x6, 0x181f ;  /* 0x00d81f0002067f89 */ /* 0x000fe400000e0000 */
        /* <DEDUP_REMOVED lines=9> */
[----:B------:R-:W0:Y:S04]  /*2b3b0*/  SHFL.IDX PT, R4, R3, 0x6, 0x181f ;  /* 0x00d81f0003047f89 */ /* 0x000e2800000e0000 */
[----:B------:R-:W1:Y:S07]  /*2b3c0*/  SHFL.IDX PT, R3, R3, 0x7, 0x181f ;  /* 0x00f81f0003037f89 */ /* 0x000e6e00000e0000 */
        /* <DEDUP_REMOVED lines=10> */
.L_x_3379:
[----:B------:R-:W-:Y:S01]  /*2b470*/  VIADD R17, R17, 0x70 ;  /* 0x0000007011117836 */ /* 0x000fe20000000000 */
[----:B------:R-:W-:Y:S04]  /*2b480*/  BSSY B0, `(.L_x_3189) ;  /* 0x000000d000007945 */ /* 0x000fe80003800000 */
[----:B------:R-:W-:-:S13]  /*2b490*/  ISETP.GE.AND P4, PT, R17, R0, PT ;  /* 0x000000001100720c */ /* 0x000fda0003f86270 */
[----:B------:R-:W-:Y:S05]  /*2b4a0*/  @P4 BRA `(.L_x_3190) ;  /* 0x0000000000284947 */ /* 0x000fea0003800000 */
[----:B0-----:R-:W-:Y:S01]  /*2b4b0*/  LEA R2, P4, R9, R3, 0x1 ;  /* 0x0000000309027211 */ /* 0x001fe200078808ff */
        /* <DEDUP_REMOVED lines=9> */
.L_x_3190:
[----:B------:R-:W-:Y:S05]  /*2b550*/  BSYNC B0 ;  /* 0x0000000000007941 */ /* 0x000fea0003800000 */
.L_x_3189:
[----:B01----:R-:W2:Y:S01]  /*2b560*/  LDL R8, [R1+0x4] ;  /* 0x0000040001087983 */ /* 0x003ea20000100800 */
[----:B------:R-:W-:Y:S01]  /*2b570*/  PLOP3.LUT P0, PT, PT, PT, PT, 0x80, 0x0 ;  /* 0x000000000000781c */ /* 0x000fe20003f0f070 */
[----:B------:R-:W-:Y:S01]  /*2b580*/  NOP ;  /* 0x0000000000007918 */ /* 0x000fe20000000000 */
[----:B--2---:R-:W-:-:S11]  /*2b590*/  IADD3 R10, R8, 0x38800, RZ ;  /* 0x00038800080a7810 */ /* 0x004fd60007ffe0ff */
.L_x_3191:
        /* <DEDUP_REMOVED lines=19> */
.L_x_3380:
[----:B------:R-:W-:Y:S05]  /*2b6d0*/  BSYNC B0 ;  /* 0x0000000000007941 */ /* 0x000fea0003800000 */
.L_x_3192:
        /* <DEDUP_REMOVED lines=28> */
[----:B------:R-:W0:Y:S03]  /*2b8a0*/  LDC R3, c[0x0][0x43c] ;  /* 0x00010f00ff037b82 */ /* 0x000e260000000800 */
[----:B------:R-:W3:Y:S01]  /*2b8b0*/  LDL R6, [R1+0x10] ;  /* 0x0000100001067983 */ /* 0x000ee20000100800 */
[----:B------:R-:W-:Y:S01]  /*2b8c0*/  IMAD.MOV.U32 R0, RZ, RZ, R2 ;  /* 0x000000ffff007224 */ /* 0x000fe200078e0002 */
[----:B------:R-:W-:Y:S01]  /*2b8d0*/  ULDC.64 UR6, c[0x0][0x428] ;  /* 0x00010a0000067ab9 */ /* 0x000fe20000000a00 */
[----:B------:R-:W-:Y:S01]  /*2b8e0*/  ULDC.64 UR8, c[0x0][0x208] ;  /* 0x0000820000087ab9 */ /* 0x000fe20000000a00 */
[----:B0-----:R-:W-:-:S13]  /*2b8f0*/  ISETP.NE.AND P0, PT, R3, 0x1, PT ;  /* 0x000000010300780c */ /* 0x001fda0003f05270 */
[----:B-----5:R-:W0:Y:S02]  /*2b900*/  @P0 LDC.64 R4, c[0x0][0x440] ;  /* 0x00011000ff040b82 */ /* 0x020e240000000a00 */
[----:B0-----:R-:W-:-:S05]  /*2b910*/  @P0 IMAD.HI.U32 R4, R2, R4, RZ ;  /* 0x0000000402040227 */ /* 0x001fca00078e00ff */
[----:B------:R-:W-:-:S04]  /*2b920*/  @P0 SHF.R.U32.HI R0, RZ, R5, R4 ;  /* 0x00000005ff000219 */ /* 0x000fc80000011604 */
[--C-:B------:R-:W-:Y:S01]  /*2b930*/  SHF.R.S32.HI R5, RZ, 0x1f, R0.reuse ;  /* 0x0000001fff057819 */ /* 0x100fe20000011400 */
[--C-:B------:R-:W-:Y:S02]  /*2b940*/  IMAD.MOV R7, RZ, RZ, -R0.reuse ;  /* 0x000000ffff077224 */ /* 0x100fe400078e0a00 */
[----:B------:R-:W-:Y:S02]  /*2b950*/  IMAD.MOV.U32 R4, RZ, RZ, R0 ;  /* 0x000000ffff047224 */ /* 0x000fe400078e0000 */
[----:B------:R-:W-:Y:S02]  /*2b960*/  IMAD R7, R3, R7, R2 ;  /* 0x0000000703077224 */ /* 0x000fe400078e0202 */
[----:B--2---:R-:W-:-:S04]  /*2b970*/  IMAD R3, R11, UR6, RZ ;  /* 0x000000060b037c24 */ /* 0x004fc8000f8e02ff */
[C---:B---3--:R-:W-:Y:S02]  /*2b980*/  IMAD R3, R6.reuse, UR7, R3 ;  /* 0x0000000706037c24 */ /* 0x048fe4000f8e0203 */
[----:B------:R-:W-:-:S05]  /*2b990*/  IMAD.WIDE.U32 R4, R6, UR6, R4 ;  /* 0x0000000606047c25 */ /* 0x000fca000f8e0004 */
[----:B------:R-:W-:Y:S02]  /*2b9a0*/  IADD3 R0, R3, R5, RZ ;  /* 0x0000000503007210 */ /* 0x000fe40007ffe0ff */
[----:B------:R-:W-:-:S04]  /*2b9b0*/  LEA R12, P0, R4, UR4, 0x2 ;  /* 0x00000004040c7c11 */ /* 0x000fc8000f8010ff */
[----:B------:R-:W-:-:S05]  /*2b9c0*/  LEA.HI.X R13, R4, UR5, R0, 0x2, P0 ;  /* 0x00000005040d7c11 */ /* 0x000fca00080f1400 */
[----:B------:R0:W5:Y:S04]  /*2b9d0*/  LDG.E R4, desc[UR8][R12.64] ;  /* 0x000000080c047981 */ /* 0x000168000c1e1900 */
.L_x_3200:
[----:B------:R-:W2:Y:S01]  /*2b9e0*/  LDL R0, [R1+0x4] ;  /* 0x0000040001007983 */ /* 0x000ea20000100800 */
[----:B------:R-:W-:Y:S01]  /*2b9f0*/  BSSY B3, `(.L_x_3201) ;  /* 0x0000005000037945 */ /* 0x000fe20003800000 */
[----:B--2---:R-:W-:Y:S01]  /*2ba00*/  IMAD R3, R8, 0x8, R0 ;  /* 0x0000000808037824 */ /* 0x004fe200078e0200 */
[----:B------:R-:W-:-:S04]  /*2ba10*/  SHF.L.U32 R0, R9, 0x1f, RZ ;  /* 0x0000001f09007819 */ /* 0x000fc800000006ff */
[----:B------:R-:W1:Y:S02]  /*2ba20*/  SYNCS.PHASECHK.TRANS64.TRYWAIT P0, [R3+URZ+0x38840], R0 ;  /* 0x03884000030075a7 */ /* 0x000e64000800017f */
[----:B-1----:R-:W-:Y:S05]  /*2ba30*/  @!P0 BRA `(.L_x_3202) ;  /* 0x0000006000f48947 */ /* 0x002fea0003800000 */
.L_x_3381:
[----:B------:R-:W-:Y:S05]  /*2ba40*/  BSYNC B3 ;  /* 0x0000000000037941 */ /* 0x000fea0003800000 */
.L_x_3201:
        /* <DEDUP_REMOVED lines=12> */
.L_x_3204:
[----:B------:R-:W-:Y:S05]  /*2bb10*/  BSYNC B3 ;  /* 0x0000000000037941 */ /* 0x000fea0003800000 */
.L_x_3203:
        /* <DEDUP_REMOVED lines=13> */
.L_x_3205:
        /* <DEDUP_REMOVED lines=16> */
.L_x_3206:
        /* <DEDUP_REMOVED lines=16> */
.L_x_3207:
        /* <DEDUP_REMOVED lines=16> */
.L_x_3208:
        /* <DEDUP_REMOVED lines=17> */
.L_x_3382:
[----:B------:R-:W-:Y:S05]  /*2c000*/  BSYNC B3 ;  /* 0x0000000000037941 */ /* 0x000fea0003800000 */
.L_x_3209:
        /* <DEDUP_REMOVED lines=14> */
.L_x_3212:
[----:B------:R-:W-:Y:S05]  /*2c0f0*/  BSYNC B3 ;  /* 0x0000000000037941 */ /* 0x000fea0003800000 */
.L_x_3211:
        /* <DEDUP_REMOVED lines=15> */
.L_x_3213:
        /* <DEDUP_REMOVED lines=16> */
.L_x_3214:
        /* <DEDUP_REMOVED lines=16> */
.L_x_3215:
        /* <DEDUP_REMOVED lines=16> */
.L_x_3216:
        /* <DEDUP_REMOVED lines=13> */
.L_x_3199:
[----:B------:R-:W-:Y:S05]  /*2c5c0*/  BSYNC B1 ;  /* 0x0000000000017941 */ /* 0x000fea0003800000 */
.L_x_3198:
[----:B------:R-:W2:Y:S04]  /*2c5d0*/  LDL.LU R0, [R1+0x34] ;  /* 0x0000340001007983 */ /* 0x000ea80000300800 */
[----:B------:R1:W-:Y:S04]  /*2c5e0*/  STL [R1+0x8], R8 ;  /* 0x0000080801007387 */ /* 0x0003e80000100800 */
[----:B------:R1:W-:Y:S02]  /*2c5f0*/  STL [R1+0x14], R9 ;  /* 0x0000140901007387 */ /* 0x0003e40000100800 */
[----:B-12---:R-:W-:-:S07]  /*2c600*/  VIADD R0, R0, 0xfffffffd ;  /* 0xfffffffd00007836 */ /* 0x006fce0000000000 */
.L_x_3197:
[----:B------:R-:W-:Y:S05]  /*2c610*/  BSYNC B2 ;  /* 0x0000000000027941 */ /* 0x000fea0003800000 */
.L_x_3196:
[----:B------:R-:W-:-:S13]  /*2c620*/  ISETP.NE.AND P0, PT, R2, RZ, PT ;  /* 0x000000ff0200720c */ /* 0x000fda0003f05270 */
[----:B------:R-:W-:Y:S05]  /*2c630*/  @!P0 BRA `(.L_x_3195) ;  /* 0x0000001c00088947 */ /* 0x000fea0003800000 */
[----:B0-----:R0:W5:Y:S02]  /*2c640*/  LDL R7, [R1] ;  /* 0x0000000001077983 */ /* 0x0011640000100800 */
.L_x_3255:
        /* <DEDUP_REMOVED lines=11> */
[----:B-1----:R-:W-:Y:S06]  /*2c700*/  @!P1 BRA `(.L_x_3218) ;  /* 0x0000000c004c9947 */ /* 0x002fec0003800000 */
[----:B------:R-:W-:Y:S01]  /*2c710*/  ULDC.64 UR4, c[0x0][0x418] ;  /* 0x0001060000047ab9 */ /* 0x000fe20000000a00 */
[----:B------:R-:W-:Y:S02]  /*2c720*/  MOV R8, R0 ;  /* 0x0000000000087202 */ /* 0x000fe40000000f00 */
        /* <DEDUP_REMOVED lines=23> */
.L_x_3219:
[----:B------:R-:W2:Y:S01]  /*2c8a0*/  LDL R2, [R1+0x4] ;  /* 0x0000040001027983 */ /* 0x000ea20000100800 */
[----:B------:R-:W-:Y:S01]  /*2c8b0*/  BSSY B2, `(.L_x_3220) ;  /* 0x0000005000027945 */ /* 0x000fe20003800000 */
[----:B--2---:R-:W-:Y:S01]  /*2c8c0*/  IMAD R3, R4, 0x8, R2 ;  /* 0x0000000804037824 */ /* 0x004fe200078e0202 */
[----:B------:R-:W-:-:S04]  /*2c8d0*/  SHF.L.U32 R2, R5, 0x1f, RZ ;  /* 0x0000001f05027819 */ /* 0x000fc800000006ff */
[----:B------:R-:W2:Y:S02]  /*2c8e0*/  SYNCS.PHASECHK.TRANS64.TRYWAIT P0, [R3+URZ+0x38840], R2 ;  /* 0x03884002030075a7 */ /* 0x000ea4000800017f */
[----:B--2---:R-:W-:Y:S05]  /*2c8f0*/  @!P0 BRA `(.L_x_3221) ;  /* 0x00000054006c8947 */ /* 0x004fea0003800000 */
.L_x_3383:
[----:B------:R-:W-:Y:S05]  /*2c900*/  BSYNC B2 ;  /* 0x0000000000027941 */ /* 0x000fea0003800000 */
.L_x_3220:
[----:B-1----:R-:W1:Y:S01]  /*2c910*/  S2R R6, SR_TID.X ;  /* 0x0000000000067919 */ /* 0x002e620000002100 */
[----:B------:R-:W-:Y:S01]  /*2c920*/  BSSY B2, `(.L_x_3222) ;  /* 0x000000b000027945 */ /* 0x000fe20003800000 */
[----:B-1----:R-:W-:-:S04]  /*2c930*/  LOP3.LUT R6, R6, 0x7f, RZ, 0xc0, !PT ;  /* 0x0000007f06067812 */ /* 0x002fc800078ec0ff */
[----:B------:R-:W-:-:S13]  /*2c940*/  ISETP.NE.AND P1, PT, R6, RZ, PT ;  /* 0x000000ff0600720c */ /* 0x000fda0003f25270 */
[----:B------:R-:W-:Y:S05]  /*2c950*/  @P1 BRA `(.L_x_3223) ;  /* 0x00000000001c1947 */ /* 0x000fea0003800000 */
[----:B------:R-:W1:Y:S01]  /*2c960*/  S2R R6, SR_TID.X ;  /* 0x0000000000067919 */ /* 0x000e620000002100 */
[----:B--2---:R-:W-:-:S04]  /*2c970*/  MOV R2, 0xa000 ;  /* 0x0000a00000027802 */ /* 0x004fc80000000f00 */
[----:B------:R3:W-:Y:S01]  /*2c980*/  SYNCS.ARRIVE.TRANS64 RZ, [R3+URZ+0x38830], R2 ;  /* 0x0388300203ff79a7 */ /* 0x0007e2000800003f */
[----:B-1----:R-:W-:-:S04]  /*2c990*/  LOP3.LUT R6, R6, 0x1f, RZ, 0xc0, !PT ;  /* 0x0000001f06067812 */ /* 0x002fc800078ec0ff */
[----:B------:R-:W-:-:S13]  /*2c9a0*/  ISETP.NE.AND P0, PT, R6, RZ, PT ;  /* 0x000000ff0600720c */ /* 0x000fda0003f05270 */
[----:B---3--:R-:W-:Y:S05]  /*2c9b0*/  @!P0 BRA `(.L_x_3223) ;  /* 0x0000000000048947 */ /* 0x008fea0003800000 */
[----:B------:R-:W-:Y:S01]  /*2c9c0*/  BPT.TRAP 0x1 ;  /* 0x000000040000795c */ /* 0x000fe20000300000 */
.L_x_3223:
[----:B------:R-:W-:Y:S05]  /*2c9d0*/  BSYNC B2 ;  /* 0x0000000000027941 */ /* 0x000fea0003800000 */
.L_x_3222:
        /* <DEDUP_REMOVED lines=13> */
.L_x_3224:
        /* <DEDUP_REMOVED lines=16> */
.L_x_3225:
        /* <DEDUP_REMOVED lines=16> */
.L_x_3226:
        /* <DEDUP_REMOVED lines=16> */
.L_x_3227:
        /* <DEDUP_REMOVED lines=13> */
[----:B--2---:R-:W-:Y:S02]  /*2ce80*/  SHF.L.U32 R3, R12, 0x1f, RZ ;  /* 0x0000001f0c037819 */ /* 0x004fe400000006ff */
[----:B---3--:R-:W-:-:S04]  /*2ce90*/  LEA R2, R9, R10, 0x3 ;  /* 0x0000000a09027211 */ /* 0x008fc800078e18ff */
[----:B------:R-:W1:Y:S02]  /*2cea0*/  SYNCS.PHASECHK.TRANS64.TRYWAIT P0, [R2+URZ+0x60], R3 ;  /* 0x00006003020075a7 */ /* 0x000e64000800017f */
[----:B-1----:R-:W-:Y:S05]  /*2ceb0*/  @!P0 BRA `(.L_x_3229) ;  /* 0x0000005000108947 */ /* 0x002fea0003800000 */
.L_x_3384:
[----:B------:R-:W-:Y:S05]  /*2cec0*/  BSYNC B2 ;  /* 0x0000000000027941 */ /* 0x000fea0003800000 */
.L_x_3228:
        /* <DEDUP_REMOVED lines=11> */
.L_x_3231:
[----:B------:R-:W-:Y:S05]  /*2cf80*/  BSYNC B2 ;  /* 0x0000000000027941 */ /* 0x000fea0003800000 */
.L_x_3230:
        /* <DEDUP_REMOVED lines=12> */
[----:B--2---:R-:W-:-:S05]  /*2d050*/  IMAD R3, R3, 0xa000, R11 ;  /* 0x0000a00003037824 */ /* 0x004fca00078e020b */
[----:B------:R-:W-:-:S07]  /*2d060*/  IADD3 R9, R3, 0x400, RZ ;  /* 0x0000040003097810 */ /* 0x000fce0007ffe0ff */
.L_x_3232:
        /* <DEDUP_REMOVED lines=16> */
.L_x_3233:
        /* <DEDUP_REMOVED lines=16> */
.L_x_3234:
        /* <DEDUP_REMOVED lines=16> */
.L_x_3235:
        /* <DEDUP_REMOVED lines=13> */
.L_x_3218:
[----:B------:R-:W-:Y:S05]  /*2d440*/  BSYNC B1 ;  /* 0x0000000000017941 */ /* 0x000fea0003800000 */
.L_x_3217:
        /* <DEDUP_REMOVED lines=36> */
.L_x_3238:
[----:B------:R-:W4:Y:S01]  /*2d690*/  LDL R2, [R1+0x4] ;  /* 0x0000040001027983 */ /* 0x000f220000100800 */
[----:B------:R-:W-:Y:S01]  /*2d6a0*/  SHF.L.U32 R3, R11, 0x1f, RZ ;  /* 0x0000001f0b037819 */ /* 0x000fe200000006ff */
[----:B------:R-:W-:Y:S01]  /*2d6b0*/  BSSY B2, `(.L_x_3239) ;  /* 0x0000004000027945 */ /* 0x000fe20003800000 */
[----:B----4-:R-:W-:-:S04]  /*2d6c0*/  IMAD R2, R12, 0x8, R2 ;  /* 0x000000080c027824 */ /* 0x010fc800078e0202 */
[----:B------:R-:W4:Y:S02]  /*2d6d0*/  SYNCS.PHASECHK.TRANS64.TRYWAIT P0, [R2+URZ+0x38840], R3 ;  /* 0x03884003020075a7 */ /* 0x000f24000800017f */
[----:B----4-:R-:W-:Y:S05]  /*2d6e0*/  @!P0 BRA `(.L_x_3240) ;  /* 0x0000004800188947 */ /* 0x010fea0003800000 */
.L_x_3385:
[----:B------:R-:W-:Y:S05]  /*2d6f0*/  BSYNC B2 ;  /* 0x0000000000027941 */ /* 0x000fea0003800000 */
.L_x_3239:
[----:B-1-3--:R-:W1:Y:S01]  /*2d700*/  S2R R8, SR_TID.X ;  /* 0x0000000000087919 */ /* 0x00ae620000002100 */
[----:B------:R-:W-:Y:S01]  /*2d710*/  BSSY B2, `(.L_x_3241) ;  /* 0x000000b000027945 */ /* 0x000fe20003800000 */
[----:B-1----:R-:W-:-:S04]  /*2d720*/  LOP3.LUT R8, R8, 0x7f, RZ, 0xc0, !PT ;  /* 0x0000007f08087812 */ /* 0x002fc800078ec0ff */
[----:B------:R-:W-:-:S13]  /*2d730*/  ISETP.NE.AND P1, PT, R8, RZ, PT ;  /* 0x000000ff0800720c */ /* 0x000fda0003f25270 */
[----:B------:R-:W-:Y:S05]  /*2d740*/  @P1 BRA `(.L_x_3242) ;  /* 0x00000000001c1947 */ /* 0x000fea0003800000 */
[----:B------:R-:W1:Y:S01]  /*2d750*/  S2R R8, SR_TID.X ;  /* 0x0000000000087919 */ /* 0x000e620000002100 */
[----:B----4-:R-:W-:-:S04]  /*2d760*/  MOV R3, 0xa000 ;  /* 0x0000a00000037802 */ /* 0x010fc80000000f00 */
[----:B------:R3:W-:Y:S01]  /*2d770*/  SYNCS.ARRIVE.TRANS64 RZ, [R2+URZ+0x38830], R3 ;  /* 0x0388300302ff79a7 */ /* 0x0007e2000800003f */
[----:B-1----:R-:W-:-:S04]  /*2d780*/  LOP3.LUT R8, R8, 0x1f, RZ, 0xc0, !PT ;  /* 0x0000001f08087812 */ /* 0x002fc800078ec0ff */
[----:B------:R-:W-:-:S13]  /*2d790*/  ISETP.NE.AND P0, PT, R8, RZ, PT ;  /* 0x000000ff0800720c */ /* 0x000fda0003f05270 */
[----:B---3--:R-:W-:Y:S05]  /*2d7a0*/  @!P0 BRA `(.L_x_3242) ;  /* 0x0000000000048947 */ /* 0x008fea0003800000 */
[----:B------:R-:W-:Y:S01]  /*2d7b0*/  BPT.TRAP 0x1 ;  /* 0x000000040000795c */ /* 0x000fe20000300000 */
.L_x_3242:
[----:B------:R-:W-:Y:S05]  /*2d7c0*/  BSYNC B2 ;  /* 0x0000000000027941 */ /* 0x000fea0003800000 */
.L_x_3241:
[----:B------:R-:W3:Y:S04]  /*2d7d0*/  LDL R8, [R1+0x8] ;  /* 0x0000080001087983 */ /* 0x000ee80000100800 */
[----:B------:R-:W3:Y:S04]  /*2d7e0*/  LDL R9, [R1+0x4] ;  /* 0x0000040001097983 */ /* 0x000ee80000100800 */
[----:B----4-:R-:W4:Y:S01]  /*2d7f0*/  LDL R2, [R1+0x18] ;  /* 0x0000180001027983 */ /* 0x010f220000100800 */
[----:B--2---:R-:W-:-:S05]  /*2d800*/  IMAD.MOV.U32 R11, RZ, RZ, RZ ;  /* 0x000000ffff0b7224 */ /* 0x004fca00078e00ff */
        /* <DEDUP_REMOVED lines=9> */
[----:B----4-:R-:W-:Y:S02]  /*2d8a0*/  IMAD R2, R6, 0x50, R2 ;  /* 0x0000005006027824 */ /* 0x010fe400078e0202 */
[----:B------:R-:W-:-:S07]  /*2d8b0*/  VIADD R9, R8, 0x24400 ;  /* 0x0002440008097836 */ /* 0x000fce0000000000 */
.L_x_3243:
        /* <DEDUP_REMOVED lines=16> */
.L_x_3244:
        /* <DEDUP_REMOVED lines=16> */
.L_x_3245:
        /* <DEDUP_REMOVED lines=16> */
.L_x_3246:
        /* <DEDUP_REMOVED lines=15> */
.L_x_3386:
[----:B------:R-:W-:Y:S05]  /*2dcb0*/  BSYNC B2 ;  /* 0x0000000000027941 */ /* 0x000fea0003800000 */
.L_x_3247:
        /* <DEDUP_REMOVED lines=11> */
.L_x_3250:
[----:B------:R-:W-:Y:S05]  /*2dd70*/  BSYNC B2 ;  /* 0x0000000000027941 */ /* 0x000fea0003800000 */
.L_x_3249:
[----:B------:R-:W2:Y:S04]  /*2dd80*/  LDL R15, [R1+0x4] ;  /* 0x00000400010f7983 */ /* 0x000ea80000100800 */
[----:B-1----:R-:W3:Y:S04]  /*2dd90*/  LDL R5, [R1+0x18] ;  /* 0x0000180001057983 */ /* 0x002ee80000100800 */
[----:B------:R-:W3:Y:S01]  /*2dda0*/  LDL.LU R3, [R1+0xc] ;  /* 0x00000c0001037983 */ /* 0x000ee20000300800 */
[----:B------:R-:W-:Y:S01]  /*2ddb0*/  R2UR UR10, R11 ;  /* 0x000000000b0a72ca */ /* 0x000fe200000e0000 */
[----:B------:R-:W-:Y:S01]  /*2ddc0*/  UIADD3 UR4, UP0, UR36, 0x470, URZ ;  /* 0x0000047024047890 */ /* 0x000fe2000ff1e03f */
[----:B------:R-:W-:-:S02]  /*2ddd0*/  R2UR UR6, R8 ;  /* 0x00000000080672ca */ /* 0x000fc400000e0000 */
[----:B------:R-:W-:Y:S01]  /*2dde0*/  R2UR UR7, R9 ;  /* 0x00000000090772ca */ /* 0x000fe200000e0000 */
[----:B------:R-:W-:Y:S01]  /*2ddf0*/  UIADD3.X UR5, URZ, UR37, URZ, UP0, !UPT ;  /* 0x000000253f057290 */ /* 0x000fe200087fe43f */
[----:B------:R-:W-:Y:S02]  /*2de00*/  PLOP3.LUT P0, PT, PT, PT, PT, 0x80, 0x0 ;  /* 0x000000000000781c */ /* 0x000fe40003f0f070 */
[----:B------:R-:W-:Y:S01]  /*2de10*/  IADD3 R2, R2, 0x50, RZ ;  /* 0x0000005002027810 */ /* 0x000fe20007ffe0ff */
[----:B--2---:R-:W-:Y:S02]  /*2de20*/  IMAD R4, R4, 0xa000, R15 ;  /* 0x0000a00004047824 */ /* 0x004fe400078e020f */
[----:B---3--:R-:W-:Y:S02]  /*2de30*/  IMAD R3, R3, 0x50, R5 ;  /* 0x0000005003037824 */ /* 0x008fe400078e0205 */
[----:B------:R-:W-:-:S07]  /*2de40*/  VIADD R5, R4, 0x400 ;  /* 0x0000040004057836 */ /* 0x000fce0000000000 */
.L_x_3251:
        /* <DEDUP_REMOVED lines=16> */
.L_x_3252:
        /* <DEDUP_REMOVED lines=16> */
.L_x_3253:
        /* <DEDUP_REMOVED lines=16> */
.L_x_3254:
        /* <DEDUP_REMOVED lines=13> */
.L_x_3237:
[----:B------:R-:W-:Y:S05]  /*2e220*/  BSYNC B1 ;  /* 0x0000000000017941 */ /* 0x000fea0003800000 */
.L_x_3236:
[C---:B------:R-:W-:Y:S02]  /*2e230*/  ISETP.GT.AND P0, PT, R0.reuse, 0x1, PT ;  /* 0x000000010000780c */ /* 0x040fe40003f04270 */
[----:B------:R-:W-:-:S11]  /*2e240*/  IADD3 R0, R0, -0x2, RZ ;  /* 0xfffffffe00007810 */ /* 0x000fd60007ffe0ff */
[----:B------:R-:W-:Y:S05]  /*2e250*/  @P0 BRA `(.L_x_3255) ;  /* 0xffffffe000fc0947 */ /* 0x000fea000383ffff */
.L_x_3195:
[----:B------:R-:W-:Y:S05]  /*2e260*/  BSYNC B0 ;  /* 0x0000000000007941 */ /* 0x000fea0003800000 */
.L_x_3194:
        /* <DEDUP_REMOVED lines=18> */
.L_x_3257:
[----:B------:R-:W-:Y:S05]  /*2e390*/  BSYNC B0 ;  /* 0x0000000000007941 */ /* 0x000fea0003800000 */
.L_x_3256:
[----:B------:R-:W4:Y:S01]  /*2e3a0*/  LDL R0, [R1+0x24] ;  /* 0x0000240001007983 */ /* 0x000f220000100800 */
[----:B------:R-:W-:Y:S01]  /*2e3b0*/  BSSY B0, `(.L_x_3258) ;  /* 0x0000060000007945 */ /* 0x000fe20003800000 */
[----:B----4-:R-:W-:-:S13]  /*2e3c0*/  LOP3.LUT P0, RZ, R0, 0x1, RZ, 0xc0, !PT ;  /* 0x0000000100ff7812 */ /* 0x010fda000780c0ff */
[----:B------:R-:W-:Y:S05]  /*2e3d0*/  @!P0 BRA `(.L_x_3259) ;  /* 0x0000000400748947 */ /* 0x000fea0003800000 */
[----:B0-----:R-:W4:Y:S04]  /*2e3e0*/  LDL R4, [R1+0x4] ;  /* 0x0000040001047983 */ /* 0x001f280000100800 */
[----:B------:R-:W4:Y:S04]  /*2e3f0*/  LDL R0, [R1+0x8] ;  /* 0x0000080001007983 */ /* 0x000f280000100800 */
[----:B------:R-:W2:Y:S01]  /*2e400*/  LDL R2, [R1+0x14] ;  /* 0x0000140001027983 */ /* 0x000ea20000100800 */
[----:B------:R-:W-:Y:S01]  /*2e410*/  BSSY B1, `(.L_x_3260) ;  /* 0x0000006000017945 */ /* 0x000fe20003800000 */
[----:B------:R-:W-:Y:S01]  /*2e420*/  ISETP.NE.AND P1, PT, R3, RZ, PT ;  /* 0x000000ff0300720c */ /* 0x000fe20003f25270 */
[----:B----4-:R-:W-:Y:S01]  /*2e430*/  IMAD R0, R0, 0x8, R4 ;  /* 0x0000000800007824 */ /* 0x010fe200078e0204 */
[----:B--2---:R-:W-:-:S04]  /*2e440*/  SHF.L.U32 R2, R2, 0x1f, RZ ;  /* 0x0000001f02027819 */ /* 0x004fc800000006ff */
[----:B------:R-:W0:Y:S02]  /*2e450*/  SYNCS.PHASECHK.TRANS64.TRYWAIT P0, [R0+URZ+0x38860], R2 ;  /* 0x03886002000075a7 */ /* 0x000e24000800017f */
[----:B0-----:R-:W-:Y:S05]  /*2e460*/  @!P0 BRA `(.L_x_3261) ;  /* 0x0000003800e08947 */ /* 0x001fea0003800000 */
.L_x_3387:
[----:B------:R-:W-:Y:S05]  /*2e470*/  BSYNC B1 ;  /* 0x0000000000017941 */ /* 0x000fea0003800000 */
.L_x_3260:
[----:B------:R-:W-:Y:S04]  /*2e480*/  BSSY B1, `(.L_x_3262) ;  /* 0x0000009000017945 */ /* 0x000fe80003800000 */
[----:B------:R-:W-:Y:S05]  /*2e490*/  @P1 BRA `(.L_x_3263) ;  /* 0x00000000001c1947 */ /* 0x000fea0003800000 */
[----:B------:R-:W2:Y:S01]  /*2e4a0*/  S2R R3, SR_TID.X ;  /* 0x0000000000037919 */ /* 0x000ea20000002100 */
[----:B0-----:R-:W-:-:S04]  /*2e4b0*/  IMAD.MOV.U32 R2, RZ, RZ, 0xa000 ;  /* 0x0000a000ff027424 */ /* 0x001fc800078e00ff */
[----:B------:R4:W-:Y:S01]  /*2e4c0*/  SYNCS.ARRIVE.TRANS64 RZ, [R0+URZ+0x38850], R2 ;  /* 0x0388500200ff79a7 */ /* 0x0009e2000800003f */
[----:B--2---:R-:W-:-:S04]  /*2e4d0*/  LOP3.LUT R3, R3, 0x1f, RZ, 0xc0, !PT ;  /* 0x0000001f03037812 */ /* 0x004fc800078ec0ff */
[----:B------:R-:W-:-:S13]  /*2e4e0*/  ISETP.NE.AND P0, PT, R3, RZ, PT ;  /* 0x000000ff0300720c */ /* 0x000fda0003f05270 */
[----:B----4-:R-:W-:Y:S05]  /*2e4f0*/  @!P0 BRA `(.L_x_3263) ;  /* 0x0000000000048947 */ /* 0x010fea0003800000 */
[----:B------:R-:W-:Y:S01]  /*2e500*/  BPT.TRAP 0x1 ;  /* 0x000000040000795c */ /* 0x000fe20000300000 */
.L_x_3263:
[----:B------:R-:W-:Y:S05]  /*2e510*/  BSYNC B1 ;  /* 0x0000000000017941 */ /* 0x000fea0003800000 */
.L_x_3262:
[----:B------:R-:W2:Y:S04]  /*2e520*/  LDL.LU R5, [R1+0x18] ;  /* 0x0000180001057983 */ /* 0x000ea80000300800 */
[----:B------:R-:W2:Y:S04]  /*2e530*/  LDL.LU R3, [R1+0xc] ;  /* 0x00000c0001037983 */ /* 0x000ea80000300800 */
[----:B------:R-:W4:Y:S04]  /*2e540*/  LDL R4, [R1+0x4] ;  /* 0x0000040001047983 */ /* 0x000f280000100800 */
[----:B0-----:R-:W4:Y:S01]  /*2e550*/  LDL R2, [R1+0x8] ;  /* 0x0000080001027983 */ /* 0x001f220000100800 */
[----:B------:R-:W-:Y:S01]  /*2e560*/  UIADD3 UR4, UP0, UR36, 0x470, URZ ;  /* 0x0000047024047890 */ /* 0x000fe2000ff1e03f */
[----:B------:R-:W-:Y:S01]  /*2e570*/  PLOP3.LUT P0, PT, PT, PT, PT, 0x80, 0x0 ;  /* 0x000000000000781c */ /* 0x000fe20003f0f070 */
[----:B------:R-:W-:Y:S01]  /*2e580*/  VIADD R0, R0, 0x38850 ;  /* 0x0003885000007836 */ /* 0x000fe20000000000 */
[----:B------:R-:W-:Y:S01]  /*2e590*/  UMOV UR6, 0x0 ;  /* 0x0000000000067882 */ /* 0x000fe20000000000 */
[----:B------:R-:W-:Y:S01]  /*2e5a0*/  UIADD3.X UR5, URZ, UR37, URZ, UP0, !UPT ;  /* 0x000000253f057290 */ /* 0x000fe200087fe43f */
[----:B------:R-:W-:Y:S01]  /*2e5b0*/  UMOV UR7, 0x14f00000 ;  /* 0x14f0000000077882 */ /* 0x000fe20000000000 */
[----:B------:R-:W-:Y:S01]  /*2e5c0*/  UMOV UR10, URZ ;  /* 0x0000003f000a7c82 */ /* 0x000fe20008000000 */
[----:B--2---:R-:W-:-:S02]  /*2e5d0*/  IMAD R3, R3, 0x50, R5 ;  /* 0x0000005003037824 */ /* 0x004fc400078e0205 */
[----:B----4-:R-:W-:-:S04]  /*2e5e0*/  IMAD R2, R2, 0xa000, R4 ;  /* 0x0000a00002027824 */ /* 0x010fc800078e0204 */
[----:B------:R-:W-:-:S07]  /*2e5f0*/  VIADD R4, R2, 0x400 ;  /* 0x0000040002047836 */ /* 0x000fce0000000000 */
.L_x_3264:
        /* <DEDUP_REMOVED lines=12> */
[----:B------:R-:W-:Y:S01]  /*2e6c0*/  UMOV UR6, 0x0 ;  /* 0x0000000000067882 */ /* 0x000fe20000000000 */
[----:B------:R-:W-:Y:S01]  /*2e6d0*/  IADD3 R4, R2, 0x2c00, RZ ;  /* 0x00002c0002047810 */ /* 0x000fe20007ffe0ff */
[----:B------:R-:W-:Y:S01]  /*2e6e0*/  UMOV UR7, 0x14f00000 ;  /* 0x14f0000000077882 */ /* 0x000fe20000000000 */
[----:B------:R-:W-:-:S09]  /*2e6f0*/  UMOV UR10, 0x40 ;  /* 0x00000040000a7882 */ /* 0x000fd20000000000 */
.L_x_3265:
        /* <DEDUP_REMOVED lines=16> */
.L_x_3266:
        /* <DEDUP_REMOVED lines=16> */
.L_x_3267:
        /* <DEDUP_REMOVED lines=11> */
.L_x_3259:
[----:B------:R-:W-:Y:S05]  /*2e9b0*/  BSYNC B0 ;  /* 0x0000000000007941 */ /* 0x000fea0003800000 */
.L_x_3258:
[----:B------:R-:W4:Y:S04]  /*2e9c0*/  LDL.LU R5, [R1+0x8] ;  /* 0x0000080001057983 */ /* 0x000f280000300800 */
[----:B0-----:R-:W2:Y:S01]  /*2e9d0*/  LDL.LU R4, [R1+0x14] ;  /* 0x0000140001047983 */ /* 0x001ea20000300800 */
[----:B----4-:R-:W-:-:S05]  /*2e9e0*/  VIADD R0, R5, 0x1 ;  /* 0x0000000105007836 */ /* 0x010fca0000000000 */
[----:B------:R-:W-:-:S04]  /*2e9f0*/  ISETP.NE.AND P0, PT, R0, 0x2, PT ;  /* 0x000000020000780c */ /* 0x000fc80003f05270 */
[----:B------:R-:W-:Y:S02]  /*2ea00*/  SEL R2, RZ, 0x1, P0 ;  /* 0x00000001ff027807 */ /* 0x000fe40000000000 */
[----:B------:R-:W-:Y:S02]  /*2ea10*/  SEL R0, R0, RZ, P0 ;  /* 0x000000ff00007207 */ /* 0x000fe40000000000 */
[----:B--2---:R-:W-:-:S03]  /*2ea20*/  LOP3.LUT R4, R4, R2, RZ, 0x3c, !PT ;  /* 0x0000000204047212 */ /* 0x004fc600078e3cff */
[----:B------:R2:W-:Y:S04]  /*2ea30*/  STL [R1+0x8], R0 ;  /* 0x0000080001007387 */ /* 0x0005e80000100800 */
[----:B------:R2:W-:Y:S02]  /*2ea40*/  STL [R1+0x14], R4 ;  /* 0x0000140401007387 */ /* 0x0005e40000100800 */
.L_x_3174:
[----:B------:R-:W-:Y:S05]  /*2ea50*/  BSYNC B7 ;  /* 0x0000000000077941 */ /* 0x000fea0003800000 */
.L_x_3172:
        /* <DEDUP_REMOVED lines=9> */
[----:B------:R2:W4:Y:S04]  /*2eaf0*/  LDS.128 R16, [R0+0x388d0] ;  /* 0x0388d00000107984 */ /* 0x0005280000000c00 */
[----:B------:R2:W-:Y:S01]  /*2eb00*/  STL [R1+0x4], R0 ;  /* 0x0000040001007387 */ /* 0x0005e20000100800 */
[----:B------:R-:W-:Y:S06]  /*2eb10*/  BAR.ARV 0x4, 0x180 ;  /* 0x0106000000007b1d */ /* 0x000fec0000002000 */
[----:B------:R-:W-:Y:S05]  /*2eb20*/  BRA `(.L_x_3269) ;  /* 0x0000000800e47947 */ /* 0x000fea0003800000 */
.L_x_3268:
[----:B---3--:R-:W2:Y:S01]  /*2eb30*/  S2R R6, SR_TID.X ;  /* 0x0000000000067919 */ /* 0x008ea20000002100 */
[----:B------:R-:W-:Y:S01]  /*2eb40*/  UMOV UR4, 0xffffffff ;  /* 0xffffffff00047882 */ /* 0x000fe20000000000 */
[----:B--2---:R-:W-:-:S04]  /*2eb50*/  LOP3.LUT R6, R6, 0x1f, RZ, 0xc0, !PT ;  /* 0x0000001f06067812 */ /* 0x004fc800078ec0ff */
[----:B------:R-:W-:Y:S01]  /*2eb60*/  ISETP.NE.AND P0, PT, R6, 0x1f, PT ;  /* 0x0000001f0600780c */ /* 0x000fe20003f05270 */
[----:B------:R-:W-:-:S12]  /*2eb70*/  BRA.DIV UR4, `(.L_x_3270) ;  /* 0x0000003604307947 */ /* 0x000fd8000b800000 */
[----:B------:R-:W-:Y:S01]  /*2eb80*/  IADD3 R0, R19, R6, RZ ;  /* 0x0000000613007210 */ /* 0x000fe20007ffe0ff */
[----:B------:R-:W-:Y:S01]  /*2eb90*/  ULDC UR4, c[0x0][0xc3c] ;  /* 0x00030f0000047ab9 */ /* 0x000fe20000000800 */
[----:B------:R-:W-:Y:S02]  /*2eba0*/  ULDC.64 UR6, c[0x0][0x208] ;  /* 0x0000820000067ab9 */ /* 0x000fe40000000a00 */
        /* <DEDUP_REMOVED lines=10> */
[----:B--2---:R-:W-:Y:S02]  /*2ec50*/  IMAD.MOV.U32 R3, RZ, RZ, RZ ;  /* 0x000000ffff037224 */ /* 0x004fe400078e00ff */
[----:B---3--:R-:W-:Y:S01]  /*2ec60*/  @!P1 IMAD.MOV.U32 R3, RZ, RZ, R2 ;  /* 0x000000ffff039224 */ /* 0x008fe200078e0002 */
[----:B------:R-:W-:-:S04]  /*2ec70*/  ISETP.NE.AND P1, PT, R6, RZ, PT ;  /* 0x000000ff0600720c */ /* 0x000fc80003f25270 */
        /* <DEDUP_REMOVED lines=15> */
[----:B------:R2:W3:Y:S02]  /*2ed70*/  SHFL.IDX PT, R16, R2, 0x1f, 0x1f ;  /* 0x03e01f0002107f89 */ /* 0x0004e400000e0000 */
.L_x_3397:
[----:B------:R-:W-:Y:S02]  /*2ed80*/  ULDC UR4, c[0x0][0xc38] ;  /* 0x00030e0000047ab9 */ /* 0x000fe40000000800 */
[----:B------:R-:W-:-:S04]  /*2ed90*/  IMAD.U32 R4, RZ, RZ, UR4 ;  /* 0x00000004ff047e24 */ /* 0x000fc8000f8e00ff */
[----:B---3--:R-:W-:-:S04]  /*2eda0*/  IMAD R16, R16, R4, RZ ;  /* 0x0000000410107224 */ /* 0x008fc800078e02ff */
[----:B------:R-:W-:-:S05]  /*2edb0*/  IMAD.IADD R5, R5, 0x1, R16 ;  /* 0x0000000105057824 */ /* 0x000fca00078e0210 */
[----:B------:R-:W-:-:S13]  /*2edc0*/  ISETP.GT.AND P6, PT, R5, R0, PT ;  /* 0x000000000500720c */ /* 0x000fda0003fc4270 */
[----:B------:R-:W-:Y:S05]  /*2edd0*/  @P6 BRA `(.L_x_3271) ;  /* 0x0000000000a06947 */ /* 0x000fea0003800000 */
.L_x_3276:
[----:B--2---:R-:W2:Y:S01]  /*2ede0*/  LDC R2, c[0x0][0xc3c] ;  /* 0x00030f00ff027b82 */ /* 0x004ea20000000800 */
[----:B------:R-:W-:-:S04]  /*2edf0*/  IADD3 R19, R19, 0x1f, RZ ;  /* 0x0000001f13137810 */ /* 0x000fc80007ffe0ff */
[----:B--2---:R-:W-:-:S13]  /*2ee00*/  ISETP.GE.AND P6, PT, R19, R2, PT ;  /* 0x000000021300720c */ /* 0x004fda0003fc6270 */
[----:B------:R-:W-:Y:S05]  /*2ee10*/  @P6 BRA `(.L_x_3272) ;  /* 0x0000000400dc6947 */ /* 0x000fea0003800000 */
[----:B------:R-:W2:Y:S01]  /*2ee20*/  S2R R3, SR_TID.X ;  /* 0x0000000000037919 */ /* 0x000ea20000002100 */
[----:B------:R-:W-:Y:S01]  /*2ee30*/  BSSY B0, `(.L_x_3273) ;  /* 0x000000a000007945 */ /* 0x000fe20003800000 */
[----:B--2---:R-:W-:-:S05]  /*2ee40*/  LOP3.LUT R3, R3, 0x1f, RZ, 0xc0, !PT ;  /* 0x0000001f03037812 */ /* 0x004fca00078ec0ff */
[----:B------:R-:W-:Y:S02]  /*2ee50*/  IMAD.IADD R4, R19, 0x1, R3 ;  /* 0x0000000113047824 */ /* 0x000fe400078e0203 */
[----:B------:R-:W-:-:S03]  /*2ee60*/  IMAD.MOV.U32 R3, RZ, RZ, RZ ;  /* 0x000000ffff037224 */ /* 0x000fc600078e00ff */
[----:B------:R-:W-:-:S13]  /*2ee70*/  ISETP.GE.OR P6, PT, R4, R2, !P0 ;  /* 0x000000020400720c */ /* 0x000fda00047c6670 */
[----:B------:R-:W-:Y:S05]  /*2ee80*/  @P6 BRA `(.L_x_3274) ;  /* 0x0000000000106947 */ /* 0x000fea0003800000 */
[----:B------:R-:W2:Y:S01]  /*2ee90*/  LDC.64 R2, c[0x0][0xc80] ;  /* 0x00032000ff027b82 */ /* 0x000ea20000000a00 */
[----:B------:R-:W-:Y:S01]  /*2eea0*/  ULDC.64 UR4, c[0x0][0x208] ;  /* 0x0000820000047ab9 */ /* 0x000fe20000000a00 */
[----:B--2---:R-:W-:-:S06]  /*2eeb0*/  IMAD.WIDE R2, R4, 0x4, R2 ;  /* 0x0000000404027825 */ /* 0x004fcc00078e0202 */
[----:B------:R2:W5:Y:S02]  /*2eec0*/  LDG.E R3, desc[UR4][R2.64] ;  /* 0x0000000402037981 */ /* 0x000564000c1e1900 */
.L_x_3274:
[----:B------:R-:W-:Y:S05]  /*2eed0*/  BSYNC B0 ;  /* 0x0000000000007941 */ /* 0x000fea0003800000 */
.L_x_3273:
[----:B------:R-:W-:-:S03]  /*2eee0*/  UMOV UR4, 0xffffffff ;  /* 0xffffffff00047882 */ /* 0x000fc60000000000 */
[----:B------:R-:W-:Y:S05]  /*2eef0*/  BRA.DIV UR4, `(.L_x_3275) ;  /* 0x0000003604907947 */ /* 0x000fea000b800000 */
[----:B--2--5:R-:W2:Y:S02]  /*2ef00*/  SHFL.UP PT, R2, R3, 0x1, RZ ;  /* 0x0420000003027989 */ /* 0x024ea400000e00ff */
        /* <DEDUP_REMOVED lines=15> */
.L_x_3405:
[----:B------:R-:W-:Y:S02]  /*2f000*/  ULDC UR4, c[0x0][0xc38] ;  /* 0x00030e0000047ab9 */ /* 0x000fe40000000800 */
[----:B------:R-:W-:-:S04]  /*2f010*/  IMAD.U32 R4, RZ, RZ, UR4 ;  /* 0x00000004ff047e24 */ /* 0x000fc8000f8e00ff */
[----:B---3--:R-:W-:-:S04]  /*2f020*/  IMAD R16, R16, R4, RZ ;  /* 0x0000000410107224 */ /* 0x008fc800078e02ff */
[----:B------:R-:W-:-:S05]  /*2f030*/  IMAD.IADD R5, R16, 0x1, R5 ;  /* 0x0000000110057824 */ /* 0x000fca00078e0205 */
[----:B------:R-:W-:-:S13]  /*2f040*/  ISETP.GT.AND P6, PT, R5, R0, PT ;  /* 0x000000000500720c */ /* 0x000fda0003fc4270 */
[----:B------:R-:W-:Y:S05]  /*2f050*/  @!P6 BRA `(.L_x_3276) ;  /* 0xfffffffc0060e947 */ /* 0x000fea000383ffff */
.L_x_3271:
[----:B------:R-:W-:Y:S01]  /*2f060*/  IADD3 R16, -R16, R5, RZ ;  /* 0x0000000510107210 */ /* 0x000fe20007ffe1ff */
[----:B------:R-:W-:-:S04]  /*2f070*/  UMOV UR4, 0xffffffff ;  /* 0xffffffff00047882 */ /* 0x000fc80000000000 */
[----:B------:R-:W-:-:S05]  /*2f080*/  IMAD R5, R2, R4, R16 ;  /* 0x0000000402057224 */ /* 0x000fca00078e0210 */
[----:B------:R-:W-:Y:S01]  /*2f090*/  ISETP.GT.AND P6, PT, R5, R0, PT ;  /* 0x000000000500720c */ /* 0x000fe20003fc4270 */
[----:B------:R-:W-:-:S12]  /*2f0a0*/  BRA.DIV UR4, `(.L_x_3277) ;  /* 0x0000003604fc7947 */ /* 0x000fd8000b800000 */
[----:B------:R-:W-:-:S04]  /*2f0b0*/  VOTE.ANY R5, PT, !P6 ;  /* 0x0000000000057806 */ /* 0x000fc800070e0100 */
[----:B------:R-:W3:Y:S02]  /*2f0c0*/  POPC R6, R5 ;  /* 0x0000000500067309 */ /* 0x000ee40000000000 */
[----:B---3--:R3:W4:Y:S02]  /*2f0d0*/  SHFL.IDX PT, R17, R3, R6, 0x1f ;  /* 0x00001f0603117589 */ /* 0x00872400000e0000 */
.L_x_3409:
[----:B------:R-:W-:Y:S01]  /*2f0e0*/  ISETP.NE.AND P0, PT, R5, RZ, PT ;  /* 0x000000ff0500720c */ /* 0x000fe20003f05270 */
[----:B------:R-:W-:-:S12]  /*2f0f0*/  IMAD.MOV.U32 R5, RZ, RZ, RZ ;  /* 0x000000ffff057224 */ /* 0x000fd800078e00ff */
[----:B------:R-:W-:Y:S05]  /*2f100*/  @!P0 BRA `(.L_x_3278) ;  /* 0x0000000000148947 */ /* 0x000fea0003800000 */
[----:B------:R-:W-:Y:S01]  /*2f110*/  UMOV UR4, 0xffffffff ;  /* 0xffffffff00047882 */ /* 0x000fe20000000000 */
[----:B------:R-:W-:Y:S02]  /*2f120*/  VIADD R12, R6, 0xffffffff ;  /* 0xffffffff060c7836 */ /* 0x000fe40000000000 */
[----:B------:R-:W-:Y:S05]  /*2f130*/  BRA.DIV UR4, `(.L_x_3279) ;  /* 0x0000003a04207947 */ /* 0x000fea000b800000 */
[----:B--2---:R2:W0:Y:S02]  /*2f140*/  SHFL.IDX PT, R2, R2, R12, 0x1f ;  /* 0x00001f0c02027589 */ /* 0x00442400000e0000 */
.L_x_3412:
[----:B0-----:R-:W-:-:S07]  /*2f150*/  IMAD.MOV.U32 R5, RZ, RZ, R2 ;  /* 0x000000ffff057224 */ /* 0x001fce00078e0002 */
.L_x_3278:
[----:B--23--:R-:W2:Y:S01]  /*2f160*/  LDC.64 R2, c[0x0][0xc90] ;  /* 0x00032400ff027b82 */ /* 0x00cea20000000a00 */
[----:B------:R-:W-:Y:S01]  /*2f170*/  IMAD.IADD R19, R6, 0x1, R19 ;  /* 0x0000000106137824 */ /* 0x000fe200078e0213 */
[----:B------:R-:W-:-:S03]  /*2f180*/  ULDC.64 UR4, c[0x0][0x208] ;  /* 0x0000820000047ab9 */ /* 0x000fc60000000a00 */
[----:B--2---:R-:W-:-:S05]  /*2f190*/  IMAD.WIDE R2, R19, 0x4, R2 ;  /* 0x0000000413027825 */ /* 0x004fca00078e0202 */
[----:B-1---5:R-:W4:Y:S01]  /*2f1a0*/  LDG.E R7, desc[UR4][R2.64] ;  /* 0x0000000402077981 */ /* 0x022f22000c1e1900 */
[----:B------:R-:W-:-:S04]  /*2f1b0*/  IMAD R16, R5, R4, R16 ;  /* 0x0000000405107224 */ /* 0x000fc800078e0210 */
[----:B------:R-:W-:Y:S02]  /*2f1c0*/  IMAD.IADD R0, R0, 0x1, -R16 ;  /* 0x0000000100007824 */ /* 0x000fe400078e0a10 */
[----:B----4-:R-:W-:-:S05]  /*2f1d0*/  IMAD R6, R17, R7, RZ ;  /* 0x0000000711067224 */ /* 0x010fca00078e02ff */
[----:B------:R-:W-:-:S04]  /*2f1e0*/  IABS R8, R6 ;  /* 0x0000000600087213 */ /* 0x000fc80000000000 */
[----:B------:R-:W1:Y:S08]  /*2f1f0*/  I2F.RP R2, R8 ;  /* 0x0000000800027306 */ /* 0x000e700000209400 */
[----:B-1----:R-:W1:Y:S02]  /*2f200*/  MUFU.RCP R2, R2 ;  /* 0x0000000200027308 */ /* 0x002e640000001000 */
[----:B-1----:R-:W-:-:S06]  /*2f210*/  IADD3 R2, R2, 0xffffffe, RZ ;  /* 0x0ffffffe02027810 */ /* 0x002fcc0007ffe0ff */
[----:B------:R-:W1:Y:S02]  /*2f220*/  F2I.FTZ.U32.TRUNC.NTZ R3, R2 ;  /* 0x0000000200037305 */ /* 0x000e64000021f000 */
[----:B-1----:R-:W-:-:S04]  /*2f230*/  IMAD.MOV R2, RZ, RZ, -R3 ;  /* 0x000000ffff027224 */ /* 0x002fc800078e0a03 */
        /* <DEDUP_REMOVED lines=47> */
[----:B------:R-:W-:Y:S02]  /*2f530*/  @!P1 LOP3.LUT R2, RZ, R4, RZ, 0x33, !PT ;  /* 0x00000004ff029212 */ /* 0x000fe400078e33ff */
[----:B------:R-:W-:-:S05]  /*2f540*/  IADD3 R4, -R4, RZ, RZ ;  /* 0x000000ff04047210 */ /* 0x000fca0007ffe1ff */
[----:B------:R-:W-:Y:S01]  /*2f550*/  IMAD R18, R2, R4, R0 ;  /* 0x0000000402127224 */ /* 0x000fe200078e0200 */
[----:B------:R-:W-:-:S05]  /*2f560*/  LOP3.LUT R2, RZ, R2, RZ, 0x33, !PT ;  /* 0x00000002ff027212 */ /* 0x000fca00078e33ff */
[----:B------:R-:W-:Y:S01]  /*2f570*/  IMAD.IADD R17, R17, 0x1, R2 ;  /* 0x0000000111117824 */ /* 0x000fe200078e0202 */
[----:B------:R-:W-:Y:S06]  /*2f580*/  BRA `(.L_x_3280) ;  /* 0x00000000001c7947 */ /* 0x000fec0003800000 */
.L_x_3272:
[----:B------:R-:W-:Y:S01]  /*2f590*/  UMOV UR4, URZ ;  /* 0x0000003f00047c82 */ /* 0x000fe20008000000 */
[----:B------:R-:W-:Y:S01]  /*2f5a0*/  UMOV UR5, URZ ;  /* 0x0000003f00057c82 */ /* 0x000fe20008000000 */
[----:B------:R-:W-:Y:S01]  /*2f5b0*/  ULDC UR6, c[0x0][0xc3c] ;  /* 0x00030f0000067ab9 */ /* 0x000fe20000000800 */
[----:B------:R-:W-:Y:S01]  /*2f5c0*/  IMAD.MOV.U32 R16, RZ, RZ, R0 ;  /* 0x000000ffff107224 */ /* 0x000fe200078e0000 */
[----:B------:R-:W-:Y:S01]  /*2f5d0*/  MOV R19, UR6 ;  /* 0x0000000600137c02 */ /* 0x000fe20008000f00 */
[----:B------:R-:W-:Y:S02]  /*2f5e0*/  IMAD.U32 R17, RZ, RZ, UR4 ;  /* 0x00000004ff117e24 */ /* 0x000fe4000f8e00ff */
[----:B------:R-:W-:-:S07]  /*2f5f0*/  IMAD.U32 R18, RZ, RZ, UR5 ;  /* 0x00000005ff127e24 */ /* 0x000fce000f8e00ff */
.L_x_3280:
[----:B------:R2:W3:Y:S01]  /*2f600*/  LDL R3, [R1+0x4] ;  /* 0x0000040001037983 */ /* 0x0004e20000100800 */
        /* <DEDUP_REMOVED lines=9> */
[----:B------:R2:W-:Y:S01]  /*2f6a0*/  @!P0 STL [R1+0x4], R3 ;  /* 0x0000040301008387 */ /* 0x0005e20000100800 */
[----:B------:R-:W-:Y:S06]  /*2f6b0*/  BAR.ARV 0x5, 0x180 ;  /* 0x0146000000007b1d */ /* 0x000fec0000002000 */
.L_x_3269:
[----:B------:R-:W-:Y:S02]  /*2f6c0*/  ULDC UR4, c[0x0][0xc3c] ;  /* 0x00030f0000047ab9 */ /* 0x000fe40000000800 */
[----:B----4-:R-:W-:-:S13]  /*2f6d0*/  ISETP.GE.AND P0, PT, R19, UR4, PT ;  /* 0x0000000413007c0c */ /* 0x010fda000bf06270 */
[----:B------:R-:W-:Y:S05]  /*2f6e0*/  @!P0 BRA `(.L_x_3281) ;  /* 0xffffff8000688947 */ /* 0x000fea000383ffff */
[----:B------:R-:W-:Y:S05]  /*2f6f0*/  BSYNC B8 ;  /* 0x0000000000087941 */ /* 0x000fea0003800000 */
.L_x_3124:
[----:B--2---:R-:W2:Y:S01]  /*2f700*/  LDL.LU R0, [R1+0x50] ;  /* 0x0000500001007983 */ /* 0x004ea20000300800 */
[----:B------:R-:W-:Y:S01]  /*2f710*/  BSSY B0, `(.L_x_3282) ;  /* 0x000000b000007945 */ /* 0x000fe20003800000 */
[----:B------:R-:W4:Y:S01]  /*2f720*/  S2R R5, SR_CgaCtaId ;  /* 0x0000000000057919 */ /* 0x000f220000008800 */
[----:B--2---:R-:W-:-:S05]  /*2f730*/  VIADD R0, R0, 0x1 ;  /* 0x0000000100007836 */ /* 0x004fca0000000000 */
        /* <DEDUP_REMOVED lines=8> */
.L_x_3413:
[----:B------:R-:W-:Y:S05]  /*2f7c0*/  BSYNC B0 ;  /* 0x0000000000007941 */ /* 0x000fea0003800000 */
.L_x_3282:
[----:B------:R-:W-:-:S03]  /*2f7d0*/  UMOV UR4, 0xffffffff ;  /* 0xffffffff00047882 */ /* 0x000fc60000000000 */
[----:B------:R-:W-:Y:S05]  /*2f7e0*/  BRA.DIV UR4, `(.L_x_3284) ;  /* 0x0000003204b07947 */ /* 0x000fea000b800000 */
[----:B------:R-:W2:Y:S02]  /*2f7f0*/  S2R R2, SR_TID.X ;  /* 0x0000000000027919 */ /* 0x000ea40000002100 */
[----:B--2---:R-:W-:-:S04]  /*2f800*/  SHF.R.U32.HI R2, RZ, 0x5, R2 ;  /* 0x00000005ff027819 */ /* 0x004fc80000011602 */
[----:B------:R-:W-:-:S05]  /*2f810*/  LOP3.LUT R2, R2, 0x3, RZ, 0xc0, !PT ;  /* 0x0000000302027812 */ /* 0x000fca00078ec0ff */
[----:B------:R2:W4:Y:S02]  /*2f820*/  SHFL.IDX PT, R14, R2, RZ, 0x1f ;  /* 0x00001fff020e7589 */ /* 0x00052400000e0000 */
.L_x_3416:
[----:B----4-:R-:W-:-:S13]  /*2f830*/  ISETP.NE.AND P0, PT, R14, RZ, PT ;  /* 0x000000ff0e00720c */ /* 0x010fda0003f05270 */
[----:B------:R-:W-:Y:S05]  /*2f840*/  @P0 BRA `(.L_x_2858) ;  /* 0x00000000009c0947 */ /* 0x000fea0003800000 */
[----:B------:R-:W-:-:S03]  /*2f850*/  UMOV UR4, 0xffffffff ;  /* 0xffffffff00047882 */ /* 0x000fc60000000000 */
[----:B------:R-:W-:Y:S05]  /*2f860*/  BRA.DIV UR4, `(.L_x_3285) ;  /* 0x0000003204c47947 */ /* 0x000fea000b800000 */
[----:B------:R-:W-:-:S13]  /*2f870*/  ELECT P6, URZ, PT ;  /* 0x00000000003f782f */ /* 0x000fda00038c0000 */
.L_x_3419:
[----:B------:R-:W-:Y:S05]  /*2f880*/  @!P6 BRA `(.L_x_2858) ;  /* 0x00000000008ce947 */ /* 0x000fea0003800000 */
[----:B--2---:R-:W2:Y:S02]  /*2f890*/  LDL R2, [R1+0x88] ;  /* 0x0000880001027983 */ /* 0x004ea40000100800 */
[----:B--2---:R-:W-:-:S13]  /*2f8a0*/  R2UR UR4, R2 ;  /* 0x00000000020472ca */ /* 0x004fda00000e0000 */
[----:B------:R-:W-:-:S06]  /*2f8b0*/  ULOP3.LUT UR4, UR4, 0x2, URZ, 0xfc, !UPT ;  /* 0x0000000204047892 */ /* 0x000fcc000f8efc3f */
[----:B------:R-:W-:-:S05]  /*2f8c0*/  IMAD.U32 R2, RZ, RZ, UR4 ;  /* 0x00000004ff027e24 */ /* 0x000fca000f8e00ff */
[----:B------:R-:W-:-:S13]  /*2f8d0*/  ISETP.NE.AND P2, PT, R2, 0x3, PT ;  /* 0x000000030200780c */ /* 0x000fda0003f45270 */
[----:B------:R-:W-:Y:S05]  /*2f8e0*/  @!P2 BRA `(.L_x_3286) ;  /* 0x000000000004a947 */ /* 0x000fea0003800000 */
[----:B------:R-:W-:Y:S01]  /*2f8f0*/  BPT.TRAP 0x1 ;  /* 0x000000040000795c */ /* 0x000fe20000300000 */
.L_x_3286:
[----:B0-----:R-:W2:Y:S04]  /*2f900*/  LDL R3, [R1+0x8] ;  /* 0x0000080001037983 */ /* 0x001ea80000100800 */
[----:B-1-3-5:R-:W3:Y:S01]  /*2f910*/  LDL.LU R7, [R1+0x14] ;  /* 0x0000140001077983 */ /* 0x02aee20000300800 */
[----:B------:R-:W-:-:S05]  /*2f920*/  VIADD R2, R0, 0x38840 ;  /* 0x0003884000027836 */ /* 0x000fca0000000000 */
[C---:B--2---:R-:W-:Y:S01]  /*2f930*/  LEA R6, R3.reuse, R2, 0x3 ;  /* 0x0000000203067211 */ /* 0x044fe200078e18ff */
        /* <DEDUP_REMOVED lines=10> */
.L_x_3420:
[----:B------:R-:W1:Y:S02]  /*2f9e0*/  SYNCS.PHASECHK.TRANS64.TRYWAIT P0, [R7+URZ], R2 ;  /* 0x00000002070075a7 */ /* 0x000e64000800017f */
[----:B-1----:R-:W-:Y:S05]  /*2f9f0*/  @!P0 BRA `(.L_x_3288) ;  /* 0x0000003000948947 */ /* 0x002fea0003800000 */
.L_x_3421:
[----:B------:R-:W-:Y:S05]  /*2fa00*/  @!P2 BRA `(.L_x_3289) ;  /* 0x000000000004a947 */ /* 0x000fea0003800000 */
[----:B------:R-:W-:Y:S01]  /*2fa10*/  BPT.TRAP 0x1 ;  /* 0x000000040000795c */ /* 0x000fe20000300000 */
.L_x_3289:
[----:B------:R-:W2:Y:S01]  /*2fa20*/  LDL.LU R4, [R1+0x8] ;  /* 0x0000080001047983 */ /* 0x000ea20000300800 */
[----:B------:R-:W-:-:S04]  /*2fa30*/  VIADD R0, R0, 0x38860 ;  /* 0x0003886000007836 */ /* 0x000fc80000000000 */
[----:B--2---:R-:W-:-:S04]  /*2fa40*/  IMAD R4, R4, 0x8, R0 ;  /* 0x0000000804047824 */ /* 0x004fc800078e0200 */
[----:B------:R-:W2:Y:S02]  /*2fa50*/  SYNCS.PHASECHK.TRANS64.TRYWAIT P0, [R4+URZ], R5 ;  /* 0x00000005040075a7 */ /* 0x000ea4000800017f */
[----:B--2---:R-:W-:Y:S05]  /*2fa60*/  @!P0 BRA `(.L_x_3290) ;  /* 0x00000030008c8947 */ /* 0x004fea0003800000 */
.L_x_3422:
[----:B------:R-:W-:-:S07]  /*2fa70*/  LEA R3, R3, R0, 0x3 ;  /* 0x0000000003037211 */ /* 0x000fce00078e18ff */
.L_x_3291:
[----:B---3--:R3:W4:Y:S02]  /*2fa80*/  SYNCS.PHASECHK.TRANS64.TRYWAIT P0, [R3+URZ], R2 ;  /* 0x00000002030075a7 */ /* 0x008724000800017f */
[----:B----4-:R-:W-:Y:S05]  /*2fa90*/  @!P0 NANOSLEEP.SYNCS 0x989680 ;  /* 0x009896800000895d */ /* 0x010fea0003900000 */
[----:B------:R-:W4:Y:S02]  /*2faa0*/  @!P0 SYNCS.PHASECHK.TRANS64 P0, [R3+URZ], R2 ;  /* 0x00000002030085a7 */ /* 0x000f24000800007f */
[----:B----4-:R-:W-:Y:S05]  /*2fab0*/  @!P0 BRA `(.L_x_3291) ;  /* 0xfffffffc00f08947 */ /* 0x010fea000383ffff */
.L_x_2858:
[----:B------:R-:W-:Y:S05]  /*2fac0*/  BSYNC B9 ;  /* 0x0000000000097941 */ /* 0x000fea0003800000 */
.L_x_2855:
[----:B------:R-:W-:Y:S05]  /*2fad0*/  EXIT ;  /* 0x000000000000794d */ /* 0x000fea0003800000 */
.L_x_2878:
[----:B0-----:R0:W1:Y:S02]  /*2fae0*/  SYNCS.PHASECHK.TRANS64.TRYWAIT P6, [R0+URZ+0x38890], R115 ;  /* 0x03889073000075a7 */ /* 0x00106400080c017f */
[----:B-1----:R-:W-:Y:S05]  /*2faf0*/  @!P6 NANOSLEEP.SYNCS 0x989680 ;  /* 0x009896800000e95d */ /* 0x002fea0003900000 */
[----:B------:R-:W1:Y:S02]  /*2fb00*/  @!P6 SYNCS.PHASECHK.TRANS64 P6, [R0+URZ+0x38890], R115 ;  /* 0x038890730000e5a7 */ /* 0x000e6400080c007f */
[----:B-1----:R-:W-:Y:S05]  /*2fb10*/  @!P6 BRA `(.L_x_2878) ;  /* 0xfffffffc00f0e947 */ /* 0x002fea000383ffff */
[----:B------:R-:W-:Y:S05]  /*2fb20*/  BRA `(.L_x_3292) ;  /* 0xfffffd3c00347947 */ /* 0x000fea000383ffff */
.L_x_2934:
[----:B-1----:R1:W3:Y:S02]  /*2fb30*/  SYNCS.PHASECHK.TRANS64.TRYWAIT P6, [R0+URZ+0x38890], R115 ;  /* 0x03889073000075a7 */ /* 0x0022e400080c017f */
[----:B---3--:R-:W-:Y:S05]  /*2fb40*/  @!P6 NANOSLEEP.SYNCS 0x989680 ;  /* 0x009896800000e95d */ /* 0x008fea0003900000 */
[----:B------:R-:W3:Y:S02]  /*2fb50*/  @!P6 SYNCS.PHASECHK.TRANS64 P6, [R0+URZ+0x38890], R115 ;  /* 0x038890730000e5a7 */ /* 0x000ee400080c007f */
[----:B---3--:R-:W-:Y:S05]  /*2fb60*/  @!P6 BRA `(.L_x_2934) ;  /* 0xfffffffc00f0e947 */ /* 0x008fea000383ffff */
[----:B------:R-:W-:Y:S05]  /*2fb70*/  BRA `(.L_x_3293) ;  /* 0xfffffd7000307947 */ /* 0x000fea000383ffff */
.L_x_2959:
[----:B0-----:R0:W1:Y:S02]  /*2fb80*/  SYNCS.PHASECHK.TRANS64.TRYWAIT P3, [R0+URZ+0x38890], R115 ;  /* 0x03889073000075a7 */ /* 0x001064000806017f */
[----:B-1----:R-:W-:Y:S05]  /*2fb90*/  @!P3 NANOSLEEP.SYNCS 0x989680 ;  /* 0x009896800000b95d */ /* 0x002fea0003900000 */
[----:B------:R-:W1:Y:S02]  /*2fba0*/  @!P3 SYNCS.PHASECHK.TRANS64 P3, [R0+URZ+0x38890], R115 ;  /* 0x038890730000b5a7 */ /* 0x000e64000806007f */
[----:B-1----:R-:W-:Y:S05]  /*2fbb0*/  @!P3 BRA `(.L_x_2959) ;  /* 0xfffffffc00f0b947 */ /* 0x002fea000383ffff */
[----:B------:R-:W-:Y:S05]  /*2fbc0*/  BRA `(.L_x_3294) ;  /* 0xfffffda000987947 */ /* 0x000fea000383ffff */
.L_x_2967:
[----:B-1----:R1:W2:Y:S02]  /*2fbd0*/  SYNCS.PHASECHK.TRANS64.TRYWAIT P2, [R0+URZ+0x388b0], R115 ;  /* 0x0388b073000075a7 */ /* 0x0022a4000804017f */
[----:B--2---:R-:W-:Y:S05]  /*2fbe0*/  @!P2 NANOSLEEP.SYNCS 0x989680 ;  /* 0x009896800000a95d */ /* 0x004fea0003900000 */
[----:B------:R-:W2:Y:S02]  /*2fbf0*/  @!P2 SYNCS.PHASECHK.TRANS64 P2, [R0+URZ+0x388b0], R115 ;  /* 0x0388b0730000a5a7 */ /* 0x000ea4000804007f */
[----:B--2---:R-:W-:Y:S05]  /*2fc00*/  @!P2 BRA `(.L_x_2967) ;  /* 0xfffffffc00f0a947 */ /* 0x004fea000383ffff */
[----:B------:R-:W-:Y:S05]  /*2fc10*/  BRA `(.L_x_3295) ;  /* 0xfffffda400c87947 */ /* 0x000fea000383ffff */
.L_x_2987:
[----:B------:R-:W-:Y:S01]  /*2fc20*/  BSSY B1, `(.L_x_3296) ;  /* 0x0000008000017945 */ /* 0x000fe20003800000 */
[----:B------:R-:W-:Y:S02]  /*2fc30*/  IMAD.MOV.U32 R13, RZ, RZ, R7 ;  /* 0x000000ffff0d7224 */ /* 0x000fe400078e0007 */
[----:B------:R-:W-:Y:S02]  /*2fc40*/  IMAD.MOV.U32 R12, RZ, RZ, RZ ;  /* 0x000000ffff0c7224 */ /* 0x000fe400078e00ff */
[----:B------:R-:W-:Y:S02]  /*2fc50*/  IMAD.MOV.U32 R11, RZ, RZ, 0x181f ;  /* 0x0000181fff0b7424 */ /* 0x000fe400078e00ff */
[----:B------:R-:W-:-:S07]  /*2fc60*/  IMAD.MOV.U32 R15, RZ, RZ, -0x1 ;  /* 0xffffffffff0f7424 */ /* 0x000fce00078e00ff */
[----:B------:R-:W-:Y:S05]  /*2fc70*/  WARPSYNC.COLLECTIVE R15, `(.L_x_3297) ;  /* 0x000000000f087348 */ /* 0x000fea0003c00000 */
[----:B------:R0:W1:Y:S02]  /*2fc80*/  SHFL.IDX P6, R14, R13, R12, R11 ;  /* 0x0000000c0d0e7389 */ /* 0x00006400000c000b */
[----:B01----:R-:W-:Y:S01]  /*2fc90*/  ENDCOLLECTIVE ;  /* 0x000000000000791b */ /* 0x003fe20003800000 */
.L_x_3297:
[----:B------:R-:W-:Y:S05]  /*2fca0*/  BSYNC B1 ;  /* 0x0000000000017941 */ /* 0x000fea0003800000 */
.L_x_3296:
[----:B------:R-:W-:Y:S01]  /*2fcb0*/  IMAD.MOV.U32 R13, RZ, RZ, R6 ;  /* 0x000000ffff0d7224 */ /* 0x000fe200078e0006 */
[----:B------:R-:W-:Y:S01]  /*2fcc0*/  MOV R4, R14 ;  /* 0x0000000e00047202 */ /* 0x000fe20000000f00 */
[----:B------:R-:W-:Y:S02]  /*2fcd0*/  IMAD.MOV.U32 R12, RZ, RZ, RZ ;  /* 0x000000ffff0c7224 */ /* 0x000fe400078e00ff */
[----:B------:R-:W-:Y:S02]  /*2fce0*/  IMAD.MOV.U32 R11, RZ, RZ, 0x181f ;  /* 0x0000181fff0b7424 */ /* 0x000fe400078e00ff */
[----:B------:R-:W-:-:S07]  /*2fcf0*/  IMAD.MOV.U32 R15, RZ, RZ, -0x1 ;  /* 0xffffffffff0f7424 */ /* 0x000fce00078e00ff */
[----:B------:R-:W-:Y:S05]  /*2fd00*/  WARPSYNC.COLLECTIVE R15, `(.L_x_3298) ;  /* 0x000000000f087348 */ /* 0x000fea0003c00000 */
[----:B------:R0:W1:Y:S02]  /*2fd10*/  SHFL.IDX P6, R14, R13, R12, R11 ;  /* 0x0000000c0d0e7389 */ /* 0x00006400000c000b */
[----:B01----:R-:W-:Y:S01]  /*2fd20*/  ENDCOLLECTIVE ;  /* 0x000000000000791b */ /* 0x003fe20003800000 */
.L_x_3298:
[----:B------:R-:W-:Y:S01]  /*2fd30*/  IMAD.MOV.U32 R13, RZ, RZ, R8 ;  /* 0x000000ffff0d7224 */ /* 0x000fe200078e0008 */
[----:B------:R-:W-:-:S07]  /*2fd40*/  MOV R5, R14 ;  /* 0x0000000e00057202 */ /* 0x000fce0000000f00 */
[----:B------:R-:W-:Y:S05]  /*2fd50*/  WARPSYNC.COLLECTIVE R15, `(.L_x_3299) ;  /* 0x000000000f087348 */ /* 0x000fea0003c00000 */
[----:B------:R0:W1:Y:S02]  /*2fd60*/  SHFL.IDX P6, R14, R13, R12, R11 ;  /* 0x0000000c0d0e7389 */ /* 0x00006400000c000b */
[----:B01----:R-:W-:Y:S01]  /*2fd70*/  ENDCOLLECTIVE ;  /* 0x000000000000791b */ /* 0x003fe20003800000 */
.L_x_3299:
[----:B------:R-:W-:Y:S02]  /*2fd80*/  IMAD.MOV.U32 R13, RZ, RZ, R0 ;  /* 0x000000ffff0d7224 */ /* 0x000fe400078e0000 */
[----:B------:R-:W-:-:S07]  /*2fd90*/  IMAD.MOV.U32 R9, RZ, RZ, R14 ;  /* 0x000000ffff097224 */ /* 0x000fce00078e000e */
[----:B------:R-:W-:Y:S05]  /*2fda0*/  WARPSYNC.COLLECTIVE R15, `(.L_x_3300) ;  /* 0x000000000f087348 */ /* 0x000fea0003c00000 */
[----:B------:R0:W1:Y:S02]  /*2fdb0*/  SHFL.IDX P6, R14, R13, R12, R11 ;  /* 0x0000000c0d0e7389 */ /* 0x00006400000c000b */
[----:B01----:R-:W-:Y:S01]  /*2fdc0*/  ENDCOLLECTIVE ;  /* 0x000000000000791b */ /* 0x003fe20003800000 */
.L_x_3300:
[----:B------:R-:W-:Y:S05]  /*2fdd0*/  BRA `(.L_x_3301) ;  /* 0xfffffdb8007c7947 */ /* 0x000fea000383ffff */
.L_x_2990:
[----:B------:R-:W-:Y:S01]  /*2fde0*/  BSSY B1, `(.L_x_3302) ;  /* 0x0000008000017945 */ /* 0x000fe20003800000 */
[----:B------:R-:W-:Y:S01]  /*2fdf0*/  IMAD.MOV.U32 R13, RZ, RZ, R7 ;  /* 0x000000ffff0d7224 */ /* 0x000fe200078e0007 */
[----:B------:R-:W-:Y:S01]  /*2fe00*/  MOV R12, 0x1 ;  /* 0x00000001000c7802 */ /* 0x000fe20000000f00 */
[----:B------:R-:W-:Y:S02]  /*2fe10*/  IMAD.MOV.U32 R11, RZ, RZ, 0x181f ;  /* 0x0000181fff0b7424 */ /* 0x000fe400078e00ff */
[----:B------:R-:W-:-:S07]  /*2fe20*/  IMAD.MOV.U32 R15, RZ, RZ, -0x1 ;  /* 0xffffffffff0f7424 */ /* 0x000fce00078e00ff */
[----:B0---4-:R-:W-:Y:S05]  /*2fe30*/  WARPSYNC.COLLECTIVE R15, `(.L_x_3303) ;  /* 0x000000000f087348 */ /* 0x011fea0003c00000 */
[----:B----4-:R1:W2:Y:S02]  /*2fe40*/  SHFL.IDX P6, R14, R13, R12, R11 ;  /* 0x0000000c0d0e7389 */ /* 0x0102a400000c000b */
[----:B012---:R-:W-:Y:S01]  /*2fe50*/  ENDCOLLECTIVE ;  /* 0x000000000000791b */ /* 0x007fe20003800000 */
.L_x_3303:
[----:B------:R-:W-:Y:S05]  /*2fe60*/  BSYNC B1 ;  /* 0x0000000000017941 */ /* 0x000fea0003800000 */
.L_x_3302:
        /* <DEDUP_REMOVED lines=8> */
.L_x_3304:
[----:B------:R-:W-:Y:S02]  /*2fef0*/  IMAD.MOV.U32 R13, RZ, RZ, R8 ;  /* 0x000000ffff0d7224 */ /* 0x000fe400078e0008 */
[----:B------:R-:W-:-:S07]  /*2ff00*/  IMAD.MOV.U32 R5, RZ, RZ, R14 ;  /* 0x000000ffff057224 */ /* 0x000fce00078e000e */
[----:B------:R-:W-:Y:S05]  /*2ff10*/  WARPSYNC.COLLECTIVE R15, `(.L_x_3305) ;  /* 0x000000000f087348 */ /* 0x000fea0003c00000 */
[----:B------:R0:W1:Y:S02]  /*2ff20*/  SHFL.IDX P6, R14, R13, R12, R11 ;  /* 0x0000000c0d0e7389 */ /* 0x00006400000c000b */
[----:B01----:R-:W-:Y:S01]  /*2ff30*/  ENDCOLLECTIVE ;  /* 0x000000000000791b */ /* 0x003fe20003800000 */
.L_x_3305:
[----:B------:R-:W-:Y:S01]  /*2ff40*/  IMAD.MOV.U32 R13, RZ, RZ, R0 ;  /* 0x000000ffff0d7224 */ /* 0x000fe200078e0000 */
[----:B------:R-:W-:-:S07]  /*2ff50*/  MOV R9, R14 ;  /* 0x0000000e00097202 */ /* 0x000fce0000000f00 */
[----:B------:R-:W-:Y:S05]  /*2ff60*/  WARPSYNC.COLLECTIVE R15, `(.L_x_3306) ;  /* 0x000000000f087348 */ /* 0x000fea0003c00000 */
[----:B------:R0:W1:Y:S02]  /*2ff70*/  SHFL.IDX P6, R14, R13, R12, R11 ;  /* 0x0000000c0d0e7389 */ /* 0x00006400000c000b */
[----:B01----:R-:W-:Y:S01]  /*2ff80*/  ENDCOLLECTIVE ;  /* 0x000000000000791b */ /* 0x003fe20003800000 */
.L_x_3306:
[----:B------:R-:W-:Y:S05]  /*2ff90*/  BRA `(.L_x_3307) ;  /* 0xfffffdbc00747947 */ /* 0x000fea000383ffff */
.L_x_2993:
[----:B------:R-:W-:Y:S01]  /*2ffa0*/  BSSY B1, `(.L_x_3308) ;  /* 0x0000008000017945 */ /* 0x000fe20003800000 */
[----:B------:R-:W-:Y:S01]  /*2ffb0*/  IMAD.MOV.U32 R13, RZ, RZ, R7 ;  /* 0x000000ffff0d7224 */ /* 0x000fe200078e0007 */
[----:B------:R-:W-:Y:S01]  /*2ffc0*/  MOV R15, 0xffffffff ;  /* 0xffffffff000f7802 */ /* 0x000fe20000000f00 */
[----:B------:R-:W-:Y:S02]  /*2ffd0*/  IMAD.MOV.U32 R12, RZ, RZ, 0x2 ;  /* 0x00000002ff0c7424 */ /* 0x000fe400078e00ff */
[----:B------:R-:W-:-:S07]  /*2ffe0*/  IMAD.MOV.U32 R11, RZ, RZ, 0x181f ;  /* 0x0000181fff0b7424 */ /* 0x000fce00078e00ff */
[----:B-1--4-:R-:W-:Y:S05]  /*2fff0*/  WARPSYNC.COLLECTIVE R15, `(.L_x_3309) ;  /* 0x000000000f087348 */ /* 0x012fea0003c00000 */
[----:B----4-:R0:W2:Y:S02]  /*30000*/  SHFL.IDX P6, R14, R13, R12, R11 ;  /* 0x0000000c0d0e7389 */ /* 0x0100a400000c000b */
[----:B012---:R-:W-:Y:S01]  /*30010*/  ENDCOLLECTIVE ;  /* 0x000000000000791b */ /* 0x007fe20003800000 */
.L_x_3309:
[----:B------:R-:W-:Y:S05]  /*30020*/  BSYNC B1 ;  /* 0x0000000000017941 */ /* 0x000fea0003800000 */
.L_x_3308:
        /* <DEDUP_REMOVED lines=8> */
.L_x_3310:
[----:B------:R-:W-:Y:S02]  /*300b0*/  IMAD.MOV.U32 R13, RZ, RZ, R8 ;  /* 0x000000ffff0d7224 */ /* 0x000fe400078e0008 */
[----:B------:R-:W-:-:S07]  /*300c0*/  IMAD.MOV.U32 R5, RZ, RZ, R14 ;  /* 0x000000ffff057224 */ /* 0x000fce00078e000e */
[----:B------:R-:W-:Y:S05]  /*300d0*/  WARPSYNC.COLLECTIVE R15, `(.L_x_3311) ;  /* 0x000000000f087348 */ /* 0x000fea0003c00000 */
[----:B------:R0:W1:Y:S02]  /*300e0*/  SHFL.IDX P6, R14, R13, R12, R11 ;  /* 0x0000000c0d0e7389 */ /* 0x00006400000c000b */
[----:B01----:R-:W-:Y:S01]  /*300f0*/  ENDCOLLECTIVE ;  /* 0x000000000000791b */ /* 0x003fe20003800000 */
.L_x_3311:
[----:B------:R-:W-:Y:S02]  /*30100*/  IMAD.MOV.U32 R13, RZ, RZ, R0 ;  /* 0x000000ffff0d7224 */ /* 0x000fe400078e0000 */
[----:B------:R-:W-:-:S07]  /*30110*/  IMAD.MOV.U32 R9, RZ, RZ, R14 ;  /* 0x000000ffff097224 */ /* 0x000fce00078e000e */
[----:B------:R-:W-:Y:S05]  /*30120*/  WARPSYNC.COLLECTIVE R15, `(.L_x_3312) ;  /* 0x000000000f087348 */ /* 0x000fea0003c00000 */
[----:B------:R0:W1:Y:S02]  /*30130*/  SHFL.IDX P6, R14, R13, R12, R11 ;  /* 0x0000000c0d0e7389 */ /* 0x00006400000c000b */
[----:B01----:R-:W-:Y:S01]  /*30140*/  ENDCOLLECTIVE ;  /* 0x000000000000791b */ /* 0x003fe20003800000 */
.L_x_3312:
[----:B------:R-:W-:Y:S05]  /*30150*/  BRA `(.L_x_3313) ;  /* 0xfffffdc000647947 */ /* 0x000fea000383ffff */
.L_x_2996:
[----:B------:R-:W-:Y:S01]  /*30160*/  BSSY B1, `(.L_x_3314) ;  /* 0x0000008000017945 */ /* 0x000fe20003800000 */
[----:B------:R-:W-:Y:S01]  /*30170*/  MOV R13, R7 ;  /* 0x00000007000d7202 */ /* 0x000fe20000000f00 */
[----:B------:R-:W-:Y:S02]  /*30180*/  IMAD.MOV.U32 R12, RZ, RZ, 0x3 ;  /* 0x00000003ff0c7424 */ /* 0x000fe400078e00ff */
[----:B------:R-:W-:Y:S02]  /*30190*/  IMAD.MOV.U32 R11, RZ, RZ, 0x181f ;  /* 0x0000181fff0b7424 */ /* 0x000fe400078e00ff */
[----:B------:R-:W-:-:S07]  /*301a0*/  IMAD.MOV.U32 R15, RZ, RZ, -0x1 ;  /* 0xffffffffff0f7424 */ /* 0x000fce00078e00ff */
[----:B-1--4-:R-:W-:Y:S05]  /*301b0*/  WARPSYNC.COLLECTIVE R15, `(.L_x_3315) ;  /* 0x000000000f087348 */ /* 0x012fea0003c00000 */
[----:B------:R0:W2:Y:S02]  /*301c0*/  SHFL.IDX P6, R14, R13, R12, R11 ;  /* 0x0000000c0d0e7389 */ /* 0x0000a400000c000b */
[----:B012-4-:R-:W-:Y:S01]  /*301d0*/  ENDCOLLECTIVE ;  /* 0x000000000000791b */ /* 0x017fe20003800000 */
.L_x_3315:
[----:B------:R-:W-:Y:S05]  /*301e0*/  BSYNC B1 ;  /* 0x0000000000017941 */ /* 0x000fea0003800000 */
.L_x_3314:
        /* <DEDUP_REMOVED lines=8> */
.L_x_3316:
[----:B------:R-:W-:Y:S01]  /*30270*/  MOV R13, R8 ;  /* 0x00000008000d7202 */ /* 0x000fe20000000f00 */
[----:B------:R-:W-:-:S07]  /*30280*/  IMAD.MOV.U32 R10, RZ, RZ, R14 ;  /* 0x000000ffff0a7224 */ /* 0x000fce00078e000e */
[----:B------:R-:W-:Y:S05]  /*30290*/  WARPSYNC.COLLECTIVE R15, `(.L_x_3317) ;  /* 0x000000000f087348 */ /* 0x000fea0003c00000 */
[----:B------:R0:W1:Y:S02]  /*302a0*/  SHFL.IDX P6, R14, R13, R12, R11 ;  /* 0x0000000c0d0e7389 */ /* 0x00006400000c000b */
[----:B01----:R-:W-:Y:S01]  /*302b0*/  ENDCOLLECTIVE ;  /* 0x000000000000791b */ /* 0x003fe20003800000 */
.L_x_3317:
[----:B------:R-:W-:Y:S02]  /*302c0*/  IMAD.MOV.U32 R13, RZ, RZ, R0 ;  /* 0x000000ffff0d7224 */ /* 0x000fe400078e0000 */
[----:B------:R-:W-:-:S07]  /*302d0*/  IMAD.MOV.U32 R8, RZ, RZ, R14 ;  /* 0x000000ffff087224 */ /* 0x000fce00078e000e */
[----:B------:R-:W-:Y:S05]  /*302e0*/  WARPSYNC.COLLECTIVE R15, `(.L_x_3318) ;  /* 0x000000000f087348 */ /* 0x000fea0003c00000 */
[----:B------:R0:W1:Y:S02]  /*302f0*/  SHFL.IDX P6, R14, R13, R12, R11 ;  /* 0x0000000c0d0e7389 */ /* 0x00006400000c000b */
[----:B01----:R-:W-:Y:S01]  /*30300*/  ENDCOLLECTIVE ;  /* 0x000000000000791b */ /* 0x003fe20003800000 */
.L_x_3318:
[----:B------:R-:W-:Y:S01]  /*30310*/  IMAD.MOV.U32 R0, RZ, RZ, R14 ;  /* 0x000000ffff007224 */ /* 0x000fe200078e000e */
[----:B------:R-:W-:Y:S06]  /*30320*/  BRA `(.L_x_3319) ;  /* 0xfffffdc400587947 */ /* 0x000fec000383ffff */
.L_x_3000:
[----:B0-----:R0:W1:Y:S02]  /*30330*/  SYNCS.PHASECHK.TRANS64.TRYWAIT P0, [R18+URZ+0x38800], R119 ;  /* 0x03880077120075a7 */ /* 0x001064000800017f */
[----:B-1----:R-:W-:Y:S05]  /*30340*/  @!P0 NANOSLEEP.SYNCS 0x989680 ;  /* 0x009896800000895d */ /* 0x002fea0003900000 */
[----:B------:R-:W1:Y:S02]  /*30350*/  @!P0 SYNCS.PHASECHK.TRANS64 P0, [R18+URZ+0x38800], R119 ;  /* 0x03880077120085a7 */ /* 0x000e64000800007f */
[----:B-1----:R-:W-:Y:S05]  /*30360*/  @!P0 BRA `(.L_x_3000) ;  /* 0xfffffffc00f08947 */ /* 0x002fea000383ffff */
[----:B------:R-:W-:Y:S05]  /*30370*/  BRA `(.L_x_3320) ;  /* 0xfffffdc800b87947 */ /* 0x000fea000383ffff */
.L_x_3032:
        /* <DEDUP_REMOVED lines=8> */
.L_x_3322:
[----:B------:R-:W-:Y:S05]  /*30400*/  BSYNC B1 ;  /* 0x0000000000017941 */ /* 0x000fea0003800000 */
.L_x_3321:
        /* <DEDUP_REMOVED lines=8> */
.L_x_3323:
[----:B------:R-:W-:Y:S02]  /*30490*/  IMAD.MOV.U32 R13, RZ, RZ, R8 ;  /* 0x000000ffff0d7224 */ /* 0x000fe400078e0008 */
[----:B------:R-:W-:-:S07]  /*304a0*/  IMAD.MOV.U32 R4, RZ, RZ, R14 ;  /* 0x000000ffff047224 */ /* 0x000fce00078e000e */
[----:B------:R-:W-:Y:S05]  /*304b0*/  WARPSYNC.COLLECTIVE R15, `(.L_x_3324) ;  /* 0x000000000f087348 */ /* 0x000fea0003c00000 */
[----:B------:R0:W1:Y:S02]  /*304c0*/  SHFL.IDX P6, R14, R13, R12, R11 ;  /* 0x0000000c0d0e7389 */ /* 0x00006400000c000b */
[----:B01----:R-:W-:Y:S01]  /*304d0*/  ENDCOLLECTIVE ;  /* 0x000000000000791b */ /* 0x003fe20003800000 */
.L_x_3324:
[----:B------:R-:W-:Y:S01]  /*304e0*/  IMAD.MOV.U32 R13, RZ, RZ, R6 ;  /* 0x000000ffff0d7224 */ /* 0x000fe200078e0006 */
[----:B------:R-:W-:-:S07]  /*304f0*/  MOV R21, R14 ;  /* 0x0000000e00157202 */ /* 0x000fce0000000f00 */
[----:B------:R-:W-:Y:S05]  /*30500*/  WARPSYNC.COLLECTIVE R15, `(.L_x_3325) ;  /* 0x000000000f087348 */ /* 0x000fea0003c00000 */
[----:B------:R0:W1:Y:S02]  /*30510*/  SHFL.IDX P6, R14, R13, R12, R11 ;  /* 0x0000000c0d0e7389 */ /* 0x00006400000c000b */
[----:B01----:R-:W-:Y:S01]  /*30520*/  ENDCOLLECTIVE ;  /* 0x000000000000791b */ /* 0x003fe20003800000 */
.L_x_3325:
[----:B------:R-:W-:Y:S05]  /*30530*/  BRA `(.L_x_3326) ;  /* 0xfffffdf800907947 */ /* 0x000fea000383ffff */
.L_x_3035:
[----:B------:R-:W-:Y:S01]  /*30540*/  BSSY B1, `(.L_x_3327) ;  /* 0x0000008000017945 */ /* 0x000fe20003800000 */
[----:B------:R-:W-:Y:S01]  /*30550*/  IMAD.MOV.U32 R13, RZ, RZ, R9 ;  /* 0x000000ffff0d7224 */ /* 0x000fe200078e0009 */
[----:B------:R-:W-:Y:S01]  /*30560*/  MOV R15, 0xffffffff ;  /* 0xffffffff000f7802 */ /* 0x000fe20000000f00 */
[----:B------:R-:W-:Y:S02]  /*30570*/  IMAD.MOV.U32 R12, RZ, RZ, 0x1 ;  /* 0x00000001ff0c7424 */ /* 0x000fe400078e00ff */
[----:B------:R-:W-:-:S07]  /*30580*/  IMAD.MOV.U32 R11, RZ, RZ, 0x181f ;  /* 0x0000181fff0b7424 */ /* 0x000fce00078e00ff */
[----:B0--34-:R-:W-:Y:S05]  /*30590*/  WARPSYNC.COLLECTIVE R15, `(.L_x_3328) ;  /* 0x000000000f087348 */ /* 0x019fea0003c00000 */
[----:B----4-:R1:W2:Y:S02]  /*305a0*/  SHFL.IDX P6, R14, R13, R12, R11 ;  /* 0x0000000c0d0e7389 */ /* 0x0102a400000c000b */
[----:B0123--:R-:W-:Y:S01]  /*305b0*/  ENDCOLLECTIVE ;  /* 0x000000000000791b */ /* 0x00ffe20003800000 */
.L_x_3328:
[----:B------:R-:W-:Y:S05]  /*305c0*/  BSYNC B1 ;  /* 0x0000000000017941 */ /* 0x000fea0003800000 */
.L_x_3327:
        /* <DEDUP_REMOVED lines=8> */
.L_x_3329:
[----:B------:R-:W-:Y:S02]  /*30650*/  IMAD.MOV.U32 R13, RZ, RZ, R8 ;  /* 0x000000ffff0d7224 */ /* 0x000fe400078e0008 */
[----:B------:R-:W-:-:S07]  /*30660*/  IMAD.MOV.U32 R4, RZ, RZ, R14 ;  /* 0x000000ffff047224 */ /* 0x000fce00078e000e */
[----:B------:R-:W-:Y:S05]  /*30670*/  WARPSYNC.COLLECTIVE R15, `(.L_x_3330) ;  /* 0x000000000f087348 */ /* 0x000fea0003c00000 */
[----:B------:R0:W1:Y:S02]  /*30680*/  SHFL.IDX P6, R14, R13, R12, R11 ;  /* 0x0000000c0d0e7389 */ /* 0x00006400000c000b */
[----:B01----:R-:W-:Y:S01]  /*30690*/  ENDCOLLECTIVE ;  /* 0x000000000000791b */ /* 0x003fe20003800000 */
.L_x_3330:
[----:B------:R-:W-:Y:S02]  /*306a0*/  IMAD.MOV.U32 R13, RZ, RZ, R6 ;  /* 0x000000ffff0d7224 */ /* 0x000fe400078e0006 */
[----:B------:R-:W-:-:S07]  /*306b0*/  IMAD.MOV.U32 R21, RZ, RZ, R14 ;  /* 0x000000ffff157224 */ /* 0x000fce00078e000e */
[----:B------:R-:W-:Y:S05]  /*306c0*/  WARPSYNC.COLLECTIVE R15, `(.L_x_3331) ;  /* 0x000000000f087348 */ /* 0x000fea0003c00000 */
[----:B------:R0:W1:Y:S02]  /*306d0*/  SHFL.IDX P6, R14, R13, R12, R11 ;  /* 0x0000000c0d0e7389 */ /* 0x00006400000c000b */
[----:B01----:R-:W-:Y:S01]  /*306e0*/  ENDCOLLECTIVE ;  /* 0x000000000000791b */ /* 0x003fe20003800000 */
.L_x_3331:
[----:B------:R-:W-:Y:S05]  /*306f0*/  BRA `(.L_x_3332) ;  /* 0xfffffdfc00487947 */ /* 0x000fea000383ffff */
.L_x_3038:
[----:B------:R-:W-:Y:S01]  /*30700*/  BSSY B1, `(.L_x_3333) ;  /* 0x0000008000017945 */ /* 0x000fe20003800000 */
[----:B------:R-:W-:Y:S01]  /*30710*/  MOV R13, R9 ;  /* 0x00000009000d7202 */ /* 0x000fe20000000f00 */
[----:B------:R-:W-:Y:S02]  /*30720*/  IMAD.MOV.U32 R12, RZ, RZ, 0x2 ;  /* 0x00000002ff0c7424 */ /* 0x000fe400078e00ff */
[----:B------:R-:W-:Y:S02]  /*30730*/  IMAD.MOV.U32 R11, RZ, RZ, 0x181f ;  /* 0x0000181fff0b7424 */ /* 0x000fe400078e00ff */
[----:B------:R-:W-:-:S07]  /*30740*/  IMAD.MOV.U32 R15, RZ, RZ, -0x1 ;  /* 0xffffffffff0f7424 */ /* 0x000fce00078e00ff */
[----:B-1-34-:R-:W-:Y:S05]  /*30750*/  WARPSYNC.COLLECTIVE R15, `(.L_x_3334) ;  /* 0x000000000f087348 */ /* 0x01afea0003c00000 */
[----:B----4-:R0:W2:Y:S02]  /*30760*/  SHFL.IDX P6, R14, R13, R12, R11 ;  /* 0x0000000c0d0e7389 */ /* 0x0100a400000c000b */
[----:B0123--:R-:W-:Y:S01]  /*30770*/  ENDCOLLECTIVE ;  /* 0x000000000000791b */ /* 0x00ffe20003800000 */
.L_x_3334:
[----:B------:R-:W-:Y:S05]  /*30780*/  BSYNC B1 ;  /* 0x0000000000017941 */ /* 0x000fea0003800000 */
.L_x_3333:
        /* <DEDUP_REMOVED lines=8> */
.L_x_3335:
[----:B------:R-:W-:Y:S01]  /*30810*/  MOV R13, R8 ;  /* 0x00000008000d7202 */ /* 0x000fe20000000f00 */
[----:B------:R-:W-:-:S07]  /*30820*/  IMAD.MOV.U32 R4, RZ, RZ, R14 ;  /* 0x000000ffff047224 */ /* 0x000fce00078e000e */
[----:B------:R-:W-:Y:S05]  /*30830*/  WARPSYNC.COLLECTIVE R15, `(.L_x_3336) ;  /* 0x000000000f087348 */ /* 0x000fea0003c00000 */
[----:B------:R0:W1:Y:S02]  /*30840*/  SHFL.IDX P6, R14, R13, R12, R11 ;  /* 0x0000000c0d0e7389 */ /* 0x00006400000c000b */
[----:B01----:R-:W-:Y:S01]  /*30850*/  ENDCOLLECTIVE ;  /* 0x000000000000791b */ /* 0x003fe20003800000 */
.L_x_3336:
[----:B------:R-:W-:Y:S02]  /*30860*/  IMAD.MOV.U32 R13, RZ, RZ, R6 ;  /* 0x000000ffff0d7224 */ /* 0x000fe400078e0006 */
[----:B------:R-:W-:-:S07]  /*30870*/  IMAD.MOV.U32 R21, RZ, RZ, R14 ;  /* 0x000000ffff157224 */ /* 0x000fce00078e000e */
[----:B------:R-:W-:Y:S05]  /*30880*/  WARPSYNC.COLLECTIVE R15, `(.L_x_3337) ;  /* 0x000000000f087348 */ /* 0x000fea0003c00000 */
[----:B------:R0:W1:Y:S02]  /*30890*/  SHFL.IDX P6, R14, R13, R12, R11 ;  /* 0x0000000c0d0e7389 */ /* 0x00006400000c000b */
[----:B01----:R-:W-:Y:S01]  /*308a0*/  ENDCOLLECTIVE ;  /* 0x000000000000791b */ /* 0x003fe20003800000 */
.L_x_3337:
[----:B------:R-:W-:Y:S05]  /*308b0*/  BRA `(.L_x_3338) ;  /* 0xfffffdfc00f07947 */ /* 0x000fea000383ffff */
.L_x_3041:
[----:B------:R-:W-:Y:S01]  /*308c0*/  BSSY B1, `(.L_x_3339) ;  /* 0x0000008000017945 */ /* 0x000fe20003800000 */
[----:B------:R-:W-:Y:S01]  /*308d0*/  IMAD.MOV.U32 R13, RZ, RZ, R9 ;  /* 0x000000ffff0d7224 */ /* 0x000fe200078e0009 */
[----:B------:R-:W-:Y:S01]  /*308e0*/  MOV R11, 0x181f ;  /* 0x0000181f000b7802 */ /* 0x000fe20000000f00 */
[----:B------:R-:W-:Y:S02]  /*308f0*/  IMAD.MOV.U32 R12, RZ, RZ, 0x3 ;  /* 0x00000003ff0c7424 */ /* 0x000fe400078e00ff */
[----:B------:R-:W-:-:S07]  /*30900*/  IMAD.MOV.U32 R15, RZ, RZ, -0x1 ;  /* 0xffffffffff0f7424 */ /* 0x000fce00078e00ff */
[----:B-1-34-:R-:W-:Y:S05]  /*30910*/  WARPSYNC.COLLECTIVE R15, `(.L_x_3340) ;  /* 0x000000000f087348 */ /* 0x01afea0003c00000 */
[----:B----4-:R0:W2:Y:S02]  /*30920*/  SHFL.IDX P6, R14, R13, R12, R11 ;  /* 0x0000000c0d0e7389 */ /* 0x0100a400000c000b */
[----:B0123--:R-:W-:Y:S01]  /*30930*/  ENDCOLLECTIVE ;  /* 0x000000000000791b */ /* 0x00ffe20003800000 */
.L_x_3340:
[----:B------:R-:W-:Y:S05]  /*30940*/  BSYNC B1 ;  /* 0x0000000000017941 */ /* 0x000fea0003800000 */
.L_x_3339:
        /* <DEDUP_REMOVED lines=8> */
.L_x_3341:
[----:B------:R-:W-:Y:S02]  /*309d0*/  IMAD.MOV.U32 R13, RZ, RZ, R8 ;  /* 0x000000ffff0d7224 */ /* 0x000fe400078e0008 */
[----:B------:R-:W-:-:S07]  /*309e0*/  IMAD.MOV.U32 R20, RZ, RZ, R14 ;  /* 0x000000ffff147224 */ /* 0x000fce00078e000e */
[----:B------:R-:W-:Y:S05]  /*309f0*/  WARPSYNC.COLLECTIVE R15, `(.L_x_3342) ;  /* 0x000000000f087348 */ /* 0x000fea0003c00000 */
[----:B------:R0:W1:Y:S02]  /*30a00*/  SHFL.IDX P6, R14, R13, R12, R11 ;  /* 0x0000000c0d0e7389 */ /* 0x00006400000c000b */
[----:B01----:R-:W-:Y:S01]  /*30a10*/  ENDCOLLECTIVE ;  /* 0x000000000000791b */ /* 0x003fe20003800000 */
.L_x_3342:
[----:B------:R-:W-:Y:S01]  /*30a20*/  MOV R13, R6 ;  /* 0x00000006000d7202 */ /* 0x000fe20000000f00 */
[----:B------:R-:W-:-:S07]  /*30a30*/  IMAD.MOV.U32 R77, RZ, RZ, R14 ;  /* 0x000000ffff4d7224 */ /* 0x000fce00078e000e */
[----:B------:R-:W-:Y:S05]  /*30a40*/  WARPSYNC.COLLECTIVE R15, `(.L_x_3343) ;  /* 0x000000000f087348 */ /* 0x000fea0003c00000 */
[----:B------:R0:W1:Y:S02]  /*30a50*/  SHFL.IDX P6, R14, R13, R12, R11 ;  /* 0x0000000c0d0e7389 */ /* 0x00006400000c000b */
[----:B01----:R-:W-:Y:S01]  /*30a60*/  ENDCOLLECTIVE ;  /* 0x000000000000791b */ /* 0x003fe20003800000 */
.L_x_3343:
[----:B------:R-:W-:Y:S01]  /*30a70*/  IMAD.MOV.U32 R76, RZ, RZ, R14 ;  /* 0x000000ffff4c7224 */ /* 0x000fe200078e000e */
[----:B------:R-:W-:Y:S06]  /*30a80*/  BRA `(.L_x_3344) ;  /* 0xfffffe00009c7947 */ /* 0x000fec000383ffff */
.L_x_3045:
[----:B0-----:R0:W1:Y:S02]  /*30a90*/  SYNCS.PHASECHK.TRANS64.TRYWAIT P0, [R18+URZ+0x38800], R115 ;  /* 0x03880073120075a7 */ /* 0x001064000800017f */
[----:B-1----:R-:W-:Y:S05]  /*30aa0*/  @!P0 NANOSLEEP.SYNCS 0x989680 ;  /* 0x009896800000895d */ /* 0x002fea0003900000 */
[----:B------:R-:W1:Y:S02]  /*30ab0*/  @!P0 SYNCS.PHASECHK.TRANS64 P0, [R18+URZ+0x38800], R115 ;  /* 0x03880073120085a7 */ /* 0x000e64000800007f */
[----:B-1----:R-:W-:Y:S05]  /*30ac0*/  @!P0 BRA `(.L_x_3045) ;  /* 0xfffffffc00f08947 */ /* 0x002fea000383ffff */
[----:B------:R-:W-:Y:S05]  /*30ad0*/  BRA `(.L_x_3345) ;  /* 0xfffffe0400b07947 */ /* 0x000fea000383ffff */
.L_x_3063:
[----:B-1----:R1:W2:Y:S02]  /*30ae0*/  SYNCS.PHASECHK.TRANS64.TRYWAIT P2, [R0+URZ+0x38830], R3 ;  /* 0x03883003000075a7 */ /* 0x0022a4000804017f */
[----:B--2---:R-:W-:Y:S05]  /*30af0*/  @!P2 NANOSLEEP.SYNCS 0x989680 ;  /* 0x009896800000a95d */ /* 0x004fea0003900000 */
[----:B------:R-:W2:Y:S02]  /*30b00*/  @!P2 SYNCS.PHASECHK.TRANS64 P2, [R0+URZ+0x38830], R3 ;  /* 0x038830030000a5a7 */ /* 0x000ea4000804007f */
[----:B--2---:R-:W-:Y:S05]  /*30b10*/  @!P2 BRA `(.L_x_3063) ;  /* 0xfffffffc00f0a947 */ /* 0x004fea000383ffff */
[----:B------:R-:W-:Y:S05]  /*30b20*/  BRA `(.L_x_3062) ;  /* 0xfffffe3c00187947 */ /* 0x000fea000383ffff */
.L_x_3070:
[----:B-1----:R1:W2:Y:S02]  /*30b30*/  SYNCS.PHASECHK.TRANS64.TRYWAIT P3, [R11+URZ+0x38830], R4 ;  /* 0x038830040b0075a7 */ /* 0x0022a4000806017f */
[----:B--2---:R-:W-:Y:S05]  /*30b40*/  @!P3 NANOSLEEP.SYNCS 0x989680 ;  /* 0x009896800000b95d */ /* 0x004fea0003900000 */
[----:B------:R-:W2:Y:S02]  /*30b50*/  @!P3 SYNCS.PHASECHK.TRANS64 P3, [R11+URZ+0x38830], R4 ;  /* 0x038830040b00b5a7 */ /* 0x000ea4000806007f */
[----:B--2---:R-:W-:Y:S05]  /*30b60*/  @!P3 BRA `(.L_x_3070) ;  /* 0xfffffffc00f0b947 */ /* 0x004fea000383ffff */
[----:B------:R-:W-:Y:S05]  /*30b70*/  BRA `(.L_x_3069) ;  /* 0xfffffe84004c7947 */ /* 0x000fea000383ffff */
.L_x_3075:
[----:B-1----:R1:W2:Y:S02]  /*30b80*/  SYNCS.PHASECHK.TRANS64.TRYWAIT P3, [R9+URZ+0x38850], R0 ;  /* 0x03885000090075a7 */ /* 0x0022a4000806017f */
[----:B--2---:R-:W-:Y:S05]  /*30b90*/  @!P3 NANOSLEEP.SYNCS 0x989680 ;  /* 0x009896800000b95d */ /* 0x004fea0003900000 */
[----:B------:R-:W2:Y:S02]  /*30ba0*/  @!P3 SYNCS.PHASECHK.TRANS64 P3, [R9+URZ+0x38850], R0 ;  /* 0x038850000900b5a7 */ /* 0x000ea4000806007f */
[----:B--2---:R-:W-:Y:S05]  /*30bb0*/  @!P3 BRA `(.L_x_3075) ;  /* 0xfffffffc00f0b947 */ /* 0x004fea000383ffff */
[----:B------:R-:W-:Y:S05]  /*30bc0*/  BRA `(.L_x_3074) ;  /* 0xfffffebc00087947 */ /* 0x000fea000383ffff */
.L_x_3083:
[----:B-1----:R1:W2:Y:S02]  /*30bd0*/  SYNCS.PHASECHK.TRANS64.TRYWAIT P2, [R4+URZ+0x38830], R5 ;  /* 0x03883005040075a7 */ /* 0x0022a4000804017f */
[----:B--2---:R-:W-:Y:S05]  /*30be0*/  @!P2 NANOSLEEP.SYNCS 0x989680 ;  /* 0x009896800000a95d */ /* 0x004fea0003900000 */
[----:B------:R-:W2:Y:S02]  /*30bf0*/  @!P2 SYNCS.PHASECHK.TRANS64 P2, [R4+URZ+0x38830], R5 ;  /* 0x038830050400a5a7 */ /* 0x000ea4000804007f */
[----:B--2---:R-:W-:Y:S05]  /*30c00*/  @!P2 BRA `(.L_x_3083) ;  /* 0xfffffffc00f0a947 */ /* 0x004fea000383ffff */
[----:B------:R-:W-:Y:S05]  /*30c10*/  BRA `(.L_x_3082) ;  /* 0xfffffed000e47947 */ /* 0x000fea000383ffff */
.L_x_3088:
[----:B-1----:R1:W2:Y:S02]  /*30c20*/  SYNCS.PHASECHK.TRANS64.TRYWAIT P2, [R9+URZ+0x38850], R0 ;  /* 0x03885000090075a7 */ /* 0x0022a4000804017f */
[----:B--2---:R-:W-:Y:S05]  /*30c30*/  @!P2 NANOSLEEP.SYNCS 0x989680 ;  /* 0x009896800000a95d */ /* 0x004fea0003900000 */
[----:B------:R-:W2:Y:S02]  /*30c40*/  @!P2 SYNCS.PHASECHK.TRANS64 P2, [R9+URZ+0x38850], R0 ;  /* 0x038850000900a5a7 */ /* 0x000ea4000804007f */
[----:B--2---:R-:W-:Y:S05]  /*30c50*/  @!P2 BRA `(.L_x_3088) ;  /* 0xfffffffc00f0a947 */ /* 0x004fea000383ffff */
[----:B------:R-:W-:Y:S05]  /*30c60*/  BRA `(.L_x_3087) ;  /* 0xffffff0800a07947 */ /* 0x000fea000383ffff */
.L_x_3094:
[----:B-1----:R1:W2:Y:S02]  /*30c70*/  SYNCS.PHASECHK.TRANS64.TRYWAIT P0, [R0+URZ+0x38850], R7 ;  /* 0x03885007000075a7 */ /* 0x0022a4000800017f */
[----:B--2---:R-:W-:Y:S05]  /*30c80*/  @!P0 NANOSLEEP.SYNCS 0x989680 ;  /* 0x009896800000895d */ /* 0x004fea0003900000 */
[----:B------:R-:W2:Y:S02]  /*30c90*/  @!P0 SYNCS.PHASECHK.TRANS64 P0, [R0+URZ+0x38850], R7 ;  /* 0x03885007000085a7 */ /* 0x000ea4000800007f */
[----:B--2---:R-:W-:Y:S05]  /*30ca0*/  @!P0 BRA `(.L_x_3094) ;  /* 0xfffffffc00f08947 */ /* 0x004fea000383ffff */
[----:B------:R-:W-:Y:S05]  /*30cb0*/  BRA `(.L_x_3093) ;  /* 0xffffff2000c47947 */ /* 0x000fea000383ffff */
.L_x_3130:
[----:B------:R-:W1:Y:S01]  /*30cc0*/  S2R R6, SR_TID.X ;  /* 0x0000000000067919 */ /* 0x000e620000002100 */
[----:B------:R-:W-:Y:S01]  /*30cd0*/  BSSY B1, `(.L_x_3346) ;  /* 0x000000a000017945 */ /* 0x000fe20003800000 */
[----:B------:R-:W-:Y:S01]  /*30ce0*/  IMAD.MOV.U32 R12, RZ, RZ, RZ ;  /* 0x000000ffff0c7224 */ /* 0x000fe200078e00ff */
[----:B------:R-:W-:Y:S01]  /*30cf0*/  MOV R15, 0xffffffff ;  /* 0xffffffff000f7802 */ /* 0x000fe20000000f00 */
[----:B------:R-:W-:Y:S01]  /*30d00*/  IMAD.MOV.U32 R11, RZ, RZ, 0x1f ;  /* 0x0000001fff0b7424 */ /* 0x000fe200078e00ff */
[----:B-1----:R-:W-:-:S04]  /*30d10*/  SHF.R.U32.HI R6, RZ, 0x5, R6 ;  /* 0x00000005ff067819 */ /* 0x002fc80000011606 */
[----:B------:R-:W-:-:S05]  /*30d20*/  LOP3.LUT R6, R6, 0x3, RZ, 0xc0, !PT ;  /* 0x0000000306067812 */ /* 0x000fca00078ec0ff */
[----:B0-----:R-:W-:-:S07]  /*30d30*/  IMAD.MOV.U32 R13, RZ, RZ, R6 ;  /* 0x000000ffff0d7224 */ /* 0x001fce00078e0006 */
[----:B------:R-:W-:Y:S05]  /*30d40*/  WARPSYNC.COLLECTIVE R15, `(.L_x_3347) ;  /* 0x000000000f087348 */ /* 0x000fea0003c00000 */
[----:B------:R0:W1:Y:S02]  /*30d50*/  SHFL.IDX P6, R14, R13, R12, R11 ;  /* 0x0000000c0d0e7389 */ /* 0x00006400000c000b */
[----:B01----:R-:W-:Y:S01]  /*30d60*/  ENDCOLLECTIVE ;  /* 0x000000000000791b */ /* 0x003fe20003800000 */
.L_x_3347:
[----:B------:R-:W-:Y:S05]  /*30d70*/  BSYNC B1 ;  /* 0x0000000000017941 */ /* 0x000fea0003800000 */
.L_x_3346:
[----:B------:R-:W-:Y:S05]  /*30d80*/  BRA `(.L_x_3348) ;  /* 0xffffff7000d87947 */ /* 0x000fea000383ffff */
.L_x_3132:
[----:B------:R-:W-:Y:S01]  /*30d90*/  BSSY B1, `(.L_x_3349) ;  /* 0x0000006000017945 */ /* 0x000fe20003800000 */
[----:B------:R-:W-:-:S07]  /*30da0*/  IMAD.MOV.U32 R15, RZ, RZ, -0x1 ;  /* 0xffffffffff0f7424 */ /* 0x000fce00078e00ff */
[----:B01----:R-:W-:Y:S05]  /*30db0*/  WARPSYNC.COLLECTIVE R15, `(.L_x_3350) ;  /* 0x000000000f0c7348 */ /* 0x003fea0003c00000 */
[----:B------:R-:W-:Y:S02]  /*30dc0*/  ELECT P6, UR62, PT ;  /* 0x00000000003e782f */ /* 0x000fe400038c0000 */
[----:B------:R-:W-:Y:S01]  /*30dd0*/  MOV R14, UR62 ;  /* 0x0000003e000e7c02 */ /* 0x000fe20008000f00 */
[----:B01----:R-:W-:Y:S10]  /*30de0*/  ENDCOLLECTIVE ;  /* 0x000000000000791b */ /* 0x003ff40003800000 */
.L_x_3350:
[----:B------:R-:W-:Y:S05]  /*30df0*/  BSYNC B1 ;  /* 0x0000000000017941 */ /* 0x000fea0003800000 */
.L_x_3349:
[----:B------:R-:W-:Y:S05]  /*30e00*/  BRA `(.L_x_3131) ;  /* 0xffffff7000d07947 */ /* 0x000fea000383ffff */
.L_x_3134:
[----:B-1----:R-:W2:Y:S02]  /*30e10*/  LDL R3, [R1+0x4] ;  /* 0x0000040001037983 */ /* 0x002ea40000100800 */
[----:B--2---:R1:W2:Y:S02]  /*30e20*/  SYNCS.PHASECHK.TRANS64.TRYWAIT P0, [R3+URZ+0x38820], R2 ;  /* 0x03882002030075a7 */ /* 0x0042a4000800017f */
[----:B--2---:R-:W-:Y:S05]  /*30e30*/  @!P0 NANOSLEEP.SYNCS 0x989680 ;  /* 0x009896800000895d */ /* 0x004fea0003900000 */
[----:B------:R-:W2:Y:S02]  /*30e40*/  @!P0 SYNCS.PHASECHK.TRANS64 P0, [R3+URZ+0x38820], R2 ;  /* 0x03882002030085a7 */ /* 0x000ea4000800007f */
[----:B--2---:R-:W-:Y:S05]  /*30e50*/  @!P0 BRA `(.L_x_3134) ;  /* 0xfffffffc00ec8947 */ /* 0x004fea000383ffff */
[----:B------:R-:W-:Y:S05]  /*30e60*/  BRA `(.L_x_3351) ;  /* 0xffffff7000e07947 */ /* 0x000fea000383ffff */
.L_x_3138:
[----:B-1----:R1:W2:Y:S02]  /*30e70*/  SYNCS.PHASECHK.TRANS64.TRYWAIT P0, [R5+URZ+0x388a0], R8 ;  /* 0x0388a008050075a7 */ /* 0x0022a4000800017f */
[----:B--2---:R-:W-:Y:S05]  /*30e80*/  @!P0 NANOSLEEP.SYNCS 0x989680 ;  /* 0x009896800000895d */ /* 0x004fea0003900000 */
[----:B------:R-:W2:Y:S02]  /*30e90*/  @!P0 SYNCS.PHASECHK.TRANS64 P0, [R5+URZ+0x388a0], R8 ;  /* 0x0388a008050085a7 */ /* 0x000ea4000800007f */
[----:B--2---:R-:W-:Y:S05]  /*30ea0*/  @!P0 BRA `(.L_x_3138) ;  /* 0xfffffffc00f08947 */ /* 0x004fea000383ffff */
[----:B------:R-:W-:Y:S05]  /*30eb0*/  BRA `(.L_x_3352) ;  /* 0xffffff7400047947 */ /* 0x000fea000383ffff */
.L_x_3146:
[----:B--2---:R2:W3:Y:S02]  /*30ec0*/  SYNCS.PHASECHK.TRANS64.TRYWAIT P0, [R5+URZ+0x388c0], R8 ;  /* 0x0388c008050075a7 */ /* 0x0044e4000800017f */
[----:B---3--:R-:W-:Y:S05]  /*30ed0*/  @!P0 NANOSLEEP.SYNCS 0x989680 ;  /* 0x009896800000895d */ /* 0x008fea0003900000 */
[----:B------:R-:W3:Y:S02]  /*30ee0*/  @!P0 SYNCS.PHASECHK.TRANS64 P0, [R5+URZ+0x388c0], R8 ;  /* 0x0388c008050085a7 */ /* 0x000ee4000800007f */
[----:B---3--:R-:W-:Y:S05]  /*30ef0*/  @!P0 BRA `(.L_x_3146) ;  /* 0xfffffffc00f08947 */ /* 0x008fea000383ffff */
[----:B------:R-:W-:Y:S05]  /*30f00*/  BRA `(.L_x_3353) ;  /* 0xffffff7800487947 */ /* 0x000fea000383ffff */
.L_x_3156:
[----:B-1----:R1:W2:Y:S02]  /*30f10*/  SYNCS.PHASECHK.TRANS64.TRYWAIT P1, [R6+URZ+0x388a0], R5 ;  /* 0x0388a005060075a7 */ /* 0x0022a4000802017f */
[----:B--2---:R-:W-:Y:S05]  /*30f20*/  @!P1 NANOSLEEP.SYNCS 0x989680 ;  /* 0x009896800000995d */ /* 0x004fea0003900000 */
[----:B------:R-:W2:Y:S02]  /*30f30*/  @!P1 SYNCS.PHASECHK.TRANS64 P1, [R6+URZ+0x388a0], R5 ;  /* 0x0388a005060095a7 */ /* 0x000ea4000802007f */
[----:B--2---:R-:W-:Y:S05]  /*30f40*/  @!P1 BRA `(.L_x_3156) ;  /* 0xfffffffc00f09947 */ /* 0x004fea000383ffff */
[----:B------:R-:W-:Y:S05]  /*30f50*/  BRA `(.L_x_3354) ;  /* 0xffffff7c00d87947 */ /* 0x000fea000383ffff */
.L_x_3164:
[----:B--2---:R2:W3:Y:S02]  /*30f60*/  SYNCS.PHASECHK.TRANS64.TRYWAIT P1, [R6+URZ+0x388c0], R5 ;  /* 0x0388c005060075a7 */ /* 0x0044e4000802017f */
[----:B---3--:R-:W-:Y:S05]  /*30f70*/  @!P1 NANOSLEEP.SYNCS 0x989680 ;  /* 0x009896800000995d */ /* 0x008fea0003900000 */
[----:B------:R-:W3:Y:S02]  /*30f80*/  @!P1 SYNCS.PHASECHK.TRANS64 P1, [R6+URZ+0x388c0], R5 ;  /* 0x0388c005060095a7 */ /* 0x000ee4000802007f */
[----:B---3--:R-:W-:Y:S05]  /*30f90*/  @!P1 BRA `(.L_x_3164) ;  /* 0xfffffffc00f09947 */ /* 0x008fea000383ffff */
[----:B------:R-:W-:Y:S05]  /*30fa0*/  BRA `(.L_x_3355) ;  /* 0xffffff8400187947 */ /* 0x000fea000383ffff */
.L_x_3180:
        /* <DEDUP_REMOVED lines=11> */
.L_x_3357:
[----:B------:R-:W-:Y:S05]  /*31060*/  BSYNC B0 ;  /* 0x0000000000007941 */ /* 0x000fea0003800000 */
.L_x_3356:
[----:B------:R-:W-:Y:S05]  /*31070*/  BRA `(.L_x_3358) ;  /* 0xffffff9000387947 */ /* 0x000fea000383ffff */
.L_x_3182:
[----:B------:R-:W-:Y:S01]  /*31080*/  BSSY B0, `(.L_x_3359) ;  /* 0x0000006000007945 */ /* 0x000fe20003800000 */
[----:B------:R-:W-:-:S07]  /*31090*/  IMAD.MOV.U32 R15, RZ, RZ, -0x1 ;  /* 0xffffffffff0f7424 */ /* 0x000fce00078e00ff */
[----:B01----:R-:W-:Y:S05]  /*310a0*/  WARPSYNC.COLLECTIVE R15, `(.L_x_3360) ;  /* 0x000000000f0c7348 */ /* 0x003fea0003c00000 */
[----:B------:R-:W-:Y:S02]  /*310b0*/  ELECT P6, UR62, PT ;  /* 0x00000000003e782f */ /* 0x000fe400038c0000 */
[----:B------:R-:W-:Y:S01]  /*310c0*/  MOV R14, UR62 ;  /* 0x0000003e000e7c02 */ /* 0x000fe20008000f00 */
[----:B01----:R-:W-:Y:S10]  /*310d0*/  ENDCOLLECTIVE ;  /* 0x000000000000791b */ /* 0x003ff40003800000 */
.L_x_3360:
[----:B------:R-:W-:Y:S05]  /*310e0*/  BSYNC B0 ;  /* 0x0000000000007941 */ /* 0x000fea0003800000 */
.L_x_3359:
[----:B------:R-:W-:Y:S05]  /*310f0*/  BRA `(.L_x_3361) ;  /* 0xffffff9000487947 */ /* 0x000fea000383ffff */
.L_x_3184:
[----:B-1----:R1:W2:Y:S02]  /*31100*/  SYNCS.PHASECHK.TRANS64.TRYWAIT P0, [R0+URZ+0x38840], R2 ;  /* 0x03884002000075a7 */ /* 0x0022a4000800017f */
[----:B--2---:R-:W-:Y:S05]  /*31110*/  @!P0 NANOSLEEP.SYNCS 0x989680 ;  /* 0x009896800000895d */ /* 0x004fea0003900000 */
[----:B------:R-:W2:Y:S02]  /*31120*/  @!P0 SYNCS.PHASECHK.TRANS64 P0, [R0+URZ+0x38840], R2 ;  /* 0x03884002000085a7 */ /* 0x000ea4000800007f */
[----:B--2---:R-:W-:Y:S05]  /*31130*/  @!P0 BRA `(.L_x_3184) ;  /* 0xfffffffc00f08947 */ /* 0x004fea000383ffff */
[----:B------:R-:W-:Y:S05]  /*31140*/  BRA `(.L_x_3362) ;  /* 0xffffff9000b87947 */ /* 0x000fea000383ffff */
.L_x_3188:
[----:B------:R-:W2:Y:S01]  /*31150*/  LDL.LU R11, [R1+0x40] ;  /* 0x00004000010b7983 */ /* 0x000ea20000300800 */
[----:B------:R-:W-:Y:S01]  /*31160*/  IMAD.MOV.U32 R13, RZ, RZ, R2 ;  /* 0x000000ffff0d7224 */ /* 0x000fe200078e0002 */
[----:B------:R-:W-:Y:S01]  /*31170*/  MOV R15, 0xffffffff ;  /* 0xffffffff000f7802 */ /* 0x000fe20000000f00 */
[----:B------:R-:W-:Y:S02]  /*31180*/  IMAD.MOV.U32 R12, RZ, RZ, RZ ;  /* 0x000000ffff0c7224 */ /* 0x000fe400078e00ff */
[----:B------:R-:W-:Y:S02]  /*31190*/  IMAD R17, R17, 0x80, R10 ;  /* 0x0000008011117824 */ /* 0x000fe400078e020a */
[----:B--2---:R-:W-:Y:S02]  /*311a0*/  IMAD R0, R11, R7, RZ ;  /* 0x000000070b007224 */ /* 0x004fe400078e02ff */
[----:B------:R-:W-:-:S03]  /*311b0*/  IMAD.MOV.U32 R11, RZ, RZ, 0x181f ;  /* 0x0000181fff0b7424 */ /* 0x000fc600078e00ff */
[----:B------:R-:W-:-:S13]  /*311c0*/  ISETP.GE.AND P5, PT, R17, R0, PT ;  /* 0x000000001100720c */ /* 0x000fda0003fa6270 */
[----:B-----5:R-:W-:Y:S05]  /*311d0*/  WARPSYNC.COLLECTIVE R15, `(.L_x_3363) ;  /* 0x000000000f087348 */ /* 0x020fea0003c00000 */
[----:B------:R0:W1:Y:S02]  /*311e0*/  SHFL.IDX P6, R14, R13, R12, R11 ;  /* 0x0000000c0d0e7389 */ /* 0x00006400000c000b */
[----:B01---5:R-:W-:Y:S01]  /*311f0*/  ENDCOLLECTIVE ;  /* 0x000000000000791b */ /* 0x023fe20003800000 */
.L_x_3363:
[----:B------:R-:W-:Y:S02]  /*31200*/  IMAD.MOV.U32 R13, RZ, RZ, R3 ;  /* 0x000000ffff0d7224 */ /* 0x000fe400078e0003 */
[----:B------:R-:W-:-:S07]  /*31210*/  IMAD.MOV.U32 R4, RZ, RZ, R14 ;  /* 0x000000ffff047224 */ /* 0x000fce00078e000e */
[----:B------:R-:W-:Y:S05]  /*31220*/  WARPSYNC.COLLECTIVE R15, `(.L_x_3364) ;  /* 0x000000000f087348 */ /* 0x000fea0003c00000 */
[----:B------:R0:W1:Y:S02]  /*31230*/  SHFL.IDX P6, R14, R13, R12, R11 ;  /* 0x0000000c0d0e7389 */ /* 0x00006400000c000b */
[----:B01----:R-:W-:Y:S01]  /*31240*/  ENDCOLLECTIVE ;  /* 0x000000000000791b */ /* 0x003fe20003800000 */
.L_x_3364:
[----:B------:R-:W-:Y:S01]  /*31250*/  ULDC.64 UR4, c[0x0][0x208] ;  /* 0x0000820000047ab9 */ /* 0x000fe20000000a00 */
[----:B------:R-:W-:Y:S02]  /*31260*/  IMAD.MOV.U32 R13, RZ, RZ, R2 ;  /* 0x000000ffff0d7224 */ /* 0x000fe400078e0002 */
[----:B------:R-:W-:Y:S02]  /*31270*/  IMAD.MOV.U32 R12, RZ, RZ, 0x1 ;  /* 0x00000001ff0c7424 */ /* 0x000fe400078e00ff */
[----:B------:R-:W-:-:S05]  /*31280*/  IMAD.MOV.U32 R5, RZ, RZ, R14 ;  /* 0x000000ffff057224 */ /* 0x000fca00078e000e */
[----:B------:R-:W-:-:S04]  /*31290*/  @!P5 LEA R5, P4, R9, R5, 0x1 ;  /* 0x000000050905d211 */ /* 0x000fc800078808ff */
[----:B------:R-:W-:-:S04]  /*312a0*/  @!P5 IADD3.X R4, RZ, R4, RZ, P4, !PT ;  /* 0x00000004ff04d210 */ /* 0x000fc800027fe4ff */
        /* <DEDUP_REMOVED lines=13> */
.L_x_3365:
[----:B------:R-:W-:-:S05]  /*31380*/  VIADD R4, R17, 0x10 ;  /* 0x0000001011047836 */ /* 0x000fca0000000000 */
[----:B------:R-:W-:Y:S02]  /*31390*/  ISETP.GE.AND P5, PT, R4, R0, PT ;  /* 0x000000000400720c */ /* 0x000fe40003fa6270 */
[----:B------:R-:W-:Y:S01]  /*313a0*/  MOV R13, R3 ;  /* 0x00000003000d7202 */ /* 0x000fe20000000f00 */
[----:B------:R-:W-:-:S10]  /*313b0*/  IMAD.MOV.U32 R6, RZ, RZ, R14 ;  /* 0x000000ffff067224 */ /* 0x000fd400078e000e */
[----:B------:R-:W-:Y:S05]  /*313c0*/  WARPSYNC.COLLECTIVE R15, `(.L_x_3366) ;  /* 0x000000000f087348 */ /* 0x000fea0003c00000 */
[----:B------:R0:W1:Y:S02]  /*313d0*/  SHFL.IDX P6, R14, R13, R12, R11 ;  /* 0x0000000c0d0e7389 */ /* 0x00006400000c000b */
[----:B01----:R-:W-:Y:S01]  /*313e0*/  ENDCOLLECTIVE ;  /* 0x000000000000791b */ /* 0x003fe20003800000 */
.L_x_3366:
[----:B------:R-:W-:Y:S01]  /*313f0*/  ULDC.64 UR4, c[0x0][0x208] ;  /* 0x0000820000047ab9 */ /* 0x000fe20000000a00 */
[----:B------:R-:W-:Y:S01]  /*31400*/  IMAD.MOV.U32 R13, RZ, RZ, R2 ;  /* 0x000000ffff0d7224 */ /* 0x000fe200078e0002 */
[----:B------:R-:W-:Y:S01]  /*31410*/  MOV R12, 0x2 ;  /* 0x00000002000c7802 */ /* 0x000fe20000000f00 */
        /* <DEDUP_REMOVED lines=16> */
.L_x_3367:
[----:B------:R-:W-:-:S05]  /*31520*/  VIADD R4, R17, 0x20 ;  /* 0x0000002011047836 */ /* 0x000fca0000000000 */
[----:B------:R-:W-:Y:S01]  /*31530*/  ISETP.GE.AND P5, PT, R4, R0, PT ;  /* 0x000000000400720c */ /* 0x000fe20003fa6270 */
[----:B------:R-:W-:Y:S02]  /*31540*/  IMAD.MOV.U32 R13, RZ, RZ, R3 ;  /* 0x000000ffff0d7224 */ /* 0x000fe400078e0003 */
[----:B------:R-:W-:-:S10]  /*31550*/  IMAD.MOV.U32 R6, RZ, RZ, R14 ;  /* 0x000000ffff067224 */ /* 0x000fd400078e000e */
[----:B------:R-:W-:Y:S05]  /*31560*/  WARPSYNC.COLLECTIVE R15, `(.L_x_3368) ;  /* 0x000000000f087348 */ /* 0x000fea0003c00000 */
[----:B------:R0:W1:Y:S02]  /*31570*/  SHFL.IDX P6, R14, R13, R12, R11 ;  /* 0x0000000c0d0e7389 */ /* 0x00006400000c000b */
[----:B01----:R-:W-:Y:S01]  /*31580*/  ENDCOLLECTIVE ;  /* 0x000000000000791b */ /* 0x003fe20003800000 */
.L_x_3368:
        /* <DEDUP_REMOVED lines=19> */
.L_x_3369:
[----:B------:R-:W-:-:S05]  /*316c0*/  VIADD R4, R17, 0x30 ;  /* 0x0000003011047836 */ /* 0x000fca0000000000 */
[----:B------:R-:W-:Y:S01]  /*316d0*/  ISETP.GE.AND P5, PT, R4, R0, PT ;  /* 0x000000000400720c */ /* 0x000fe20003fa6270 */
[----:B------:R-:W-:Y:S01]  /*316e0*/  IMAD.MOV.U32 R13, RZ, RZ, R3 ;  /* 0x000000ffff0d7224 */ /* 0x000fe200078e0003 */
[----:B------:R-:W-:-:S11]  /*316f0*/  MOV R6, R14 ;  /* 0x0000000e00067202 */ /* 0x000fd60000000f00 */
[----:B------:R-:W-:Y:S05]  /*31700*/  WARPSYNC.COLLECTIVE R15, `(.L_x_3370) ;  /* 0x000000000f087348 */ /* 0x000fea0003c00000 */
[----:B------:R0:W1:Y:S02]  /*31710*/  SHFL.IDX P6, R14, R13, R12, R11 ;  /* 0x0000000c0d0e7389 */ /* 0x00006400000c000b */
[----:B01----:R-:W-:Y:S01]  /*31720*/  ENDCOLLECTIVE ;  /* 0x000000000000791b */ /* 0x003fe20003800000 */
.L_x_3370:
        /* <DEDUP_REMOVED lines=19> */
.L_x_3371:
[----:B------:R-:W-:-:S04]  /*31860*/  IADD3 R4, R17, 0x40, RZ ;  /* 0x0000004011047810 */ /* 0x000fc80007ffe0ff */
[----:B------:R-:W-:Y:S02]  /*31870*/  ISETP.GE.AND P5, PT, R4, R0, PT ;  /* 0x000000000400720c */ /* 0x000fe40003fa6270 */
[----:B------:R-:W-:Y:S01]  /*31880*/  MOV R13, R3 ;  /* 0x00000003000d7202 */ /* 0x000fe20000000f00 */
[----:B------:R-:W-:-:S10]  /*31890*/  IMAD.MOV.U32 R6, RZ, RZ, R14 ;  /* 0x000000ffff067224 */ /* 0x000fd400078e000e */
[----:B------:R-:W-:Y:S05]  /*318a0*/  WARPSYNC.COLLECTIVE R15, `(.L_x_3372) ;  /* 0x000000000f087348 */ /* 0x000fea0003c00000 */
[----:B------:R0:W1:Y:S02]  /*318b0*/  SHFL.IDX P6, R14, R13, R12, R11 ;  /* 0x0000000c0d0e7389 */ /* 0x00006400000c000b */
[----:B01----:R-:W-:Y:S01]  /*318c0*/  ENDCOLLECTIVE ;  /* 0x000000000000791b */ /* 0x003fe20003800000 */
.L_x_3372:
        /* <DEDUP_REMOVED lines=19> */
.L_x_3373:
[----:B------:R-:W-:-:S05]  /*31a00*/  VIADD R4, R17, 0x50 ;  /* 0x0000005011047836 */ /* 0x000fca0000000000 */
[----:B------:R-:W-:Y:S01]  /*31a10*/  ISETP.GE.AND P5, PT, R4, R0, PT ;  /* 0x000000000400720c */ /* 0x000fe20003fa6270 */
[----:B------:R-:W-:Y:S02]  /*31a20*/  IMAD.MOV.U32 R13, RZ, RZ, R3 ;  /* 0x000000ffff0d7224 */ /* 0x000fe400078e0003 */
[----:B------:R-:W-:-:S10]  /*31a30*/  IMAD.MOV.U32 R6, RZ, RZ, R14 ;  /* 0x000000ffff067224 */ /* 0x000fd400078e000e */
[----:B------:R-:W-:Y:S05]  /*31a40*/  WARPSYNC.COLLECTIVE R15, `(.L_x_3374) ;  /* 0x000000000f087348 */ /* 0x000fea0003c00000 */
[----:B------:R0:W1:Y:S02]  /*31a50*/  SHFL.IDX P6, R14, R13, R12, R11 ;  /* 0x0000000c0d0e7389 */ /* 0x00006400000c000b */
[----:B01----:R-:W-:Y:S01]  /*31a60*/  ENDCOLLECTIVE ;  /* 0x000000000000791b */ /* 0x003fe20003800000 */
.L_x_3374:
[----:B------:R-:W-:Y:S01]  /*31a70*/  ULDC.64 UR4, c[0x0][0x208] ;  /* 0x0000820000047ab9 */ /* 0x000fe20000000a00 */
[----:B------:R-:W-:Y:S02]  /*31a80*/  IMAD.MOV.U32 R13, RZ, RZ, R2 ;  /* 0x000000ffff0d7224 */ /* 0x000fe400078e0002 */
[----:B------:R-:W-:Y:S01]  /*31a90*/  IMAD.MOV.U32 R12, RZ, RZ, 0x6 ;  /* 0x00000006ff0c7424 */ /* 0x000fe200078e00ff */
[----:B------:R-:W-:-:S04]  /*31aa0*/  MOV R4, R14 ;  /* 0x0000000e00047202 */ /* 0x000fc80000000f00 */
        /* <DEDUP_REMOVED lines=15> */
.L_x_3375:
[----:B------:R-:W-:-:S05]  /*31ba0*/  VIADD R5, R17, 0x60 ;  /* 0x0000006011057836 */ /* 0x000fca0000000000 */
[----:B------:R-:W-:Y:S01]  /*31bb0*/  ISETP.GE.AND P5, PT, R5, R0, PT ;  /* 0x000000000500720c */ /* 0x000fe20003fa6270 */
[----:B------:R-:W-:Y:S01]  /*31bc0*/  IMAD.MOV.U32 R13, RZ, RZ, R3 ;  /* 0x000000ffff0d7224 */ /* 0x000fe200078e0003 */
[----:B------:R-:W-:-:S11]  /*31bd0*/  MOV R6, R14 ;  /* 0x0000000e00067202 */ /* 0x000fd60000000f00 */
[----:B------:R-:W-:Y:S05]  /*31be0*/  WARPSYNC.COLLECTIVE R15, `(.L_x_3376) ;  /* 0x000000000f087348 */ /* 0x000fea0003c00000 */
[----:B------:R0:W1:Y:S02]  /*31bf0*/  SHFL.IDX P6, R14, R13, R12, R11 ;  /* 0x0000000c0d0e7389 */ /* 0x00006400000c000b */
[----:B01----:R-:W-:Y:S01]  /*31c00*/  ENDCOLLECTIVE ;  /* 0x000000000000791b */ /* 0x003fe20003800000 */
.L_x_3376:
        /* <DEDUP_REMOVED lines=19> */
.L_x_3377:
[----:B------:R-:W-:Y:S01]  /*31d40*/  MOV R13, R3 ;  /* 0x00000003000d7202 */ /* 0x000fe20000000f00 */
[----:B------:R-:W-:-:S07]  /*31d50*/  IMAD.MOV.U32 R6, RZ, RZ, R14 ;  /* 0x000000ffff067224 */ /* 0x000fce00078e000e */
[----:B------:R-:W-:Y:S05]  /*31d60*/  WARPSYNC.COLLECTIVE R15, `(.L_x_3378) ;  /* 0x000000000f087348 */ /* 0x000fea0003c00000 */
[----:B------:R0:W1:Y:S02]  /*31d70*/  SHFL.IDX P6, R14, R13, R12, R11 ;  /* 0x0000000c0d0e7389 */ /* 0x00006400000c000b */
[----:B01----:R-:W-:Y:S01]  /*31d80*/  ENDCOLLECTIVE ;  /* 0x000000000000791b */ /* 0x003fe20003800000 */
.L_x_3378:
[----:B------:R-:W-:Y:S01]  /*31d90*/  IMAD.MOV.U32 R3, RZ, RZ, R14 ;  /* 0x000000ffff037224 */ /* 0x000fe200078e000e */
[----:B------:R-:W-:Y:S06]  /*31da0*/  BRA `(.L_x_3379) ;  /* 0xffffff9400b07947 */ /* 0x000fec000383ffff */
.L_x_3193:
[----:B0-----:R-:W2:Y:S02]  /*31db0*/  LDL R2, [R1+0x4] ;  /* 0x0000040001027983 */ /* 0x001ea40000100800 */
[----:B--2---:R0:W1:Y:S02]  /*31dc0*/  SYNCS.PHASECHK.TRANS64.TRYWAIT P0, [R2+URZ+0x38820], R0 ;  /* 0x03882000020075a7 */ /* 0x004064000800017f */
[----:B-1----:R-:W-:Y:S05]  /*31dd0*/  @!P0 NANOSLEEP.SYNCS 0x989680 ;  /* 0x009896800000895d */ /* 0x002fea0003900000 */
[----:B------:R-:W1:Y:S02]  /*31de0*/  @!P0 SYNCS.PHASECHK.TRANS64 P0, [R2+URZ+0x38820], R0 ;  /* 0x03882000020085a7 */ /* 0x000e64000800007f */
[----:B-1----:R-:W-:Y:S05]  /*31df0*/  @!P0 BRA `(.L_x_3193) ;  /* 0xfffffffc00ec8947 */ /* 0x002fea000383ffff */
[----:B------:R-:W-:Y:S05]  /*31e00*/  BRA `(.L_x_3380) ;  /* 0xffffff9800307947 */ /* 0x000fea000383ffff */
.L_x_3202:
[----:B-1----:R1:W2:Y:S02]  /*31e10*/  SYNCS.PHASECHK.TRANS64.TRYWAIT P0, [R3+URZ+0x38840], R0 ;  /* 0x03884000030075a7 */ /* 0x0022a4000800017f */
[----:B--2---:R-:W-:Y:S05]  /*31e20*/  @!P0 NANOSLEEP.SYNCS 0x989680 ;  /* 0x009896800000895d */ /* 0x004fea0003900000 */
[----:B------:R-:W2:Y:S02]  /*31e30*/  @!P0 SYNCS.PHASECHK.TRANS64 P0, [R3+URZ+0x38840], R0 ;  /* 0x03884000030085a7 */ /* 0x000ea4000800007f */
[----:B--2---:R-:W-:Y:S05]  /*31e40*/  @!P0 BRA `(.L_x_3202) ;  /* 0xfffffffc00f08947 */ /* 0x004fea000383ffff */
[----:B------:R-:W-:Y:S05]  /*31e50*/  BRA `(.L_x_3381) ;  /* 0xffffff9800f87947 */ /* 0x000fea000383ffff */
.L_x_3210:
[----:B0-----:R0:W1:Y:S02]  /*31e60*/  SYNCS.PHASECHK.TRANS64.TRYWAIT P0, [R3+URZ+0x60], R0 ;  /* 0x00006000030075a7 */ /* 0x001064000800017f */
[----:B-1----:R-:W-:Y:S05]  /*31e70*/  @!P0 NANOSLEEP.SYNCS 0x989680 ;  /* 0x009896800000895d */ /* 0x002fea0003900000 */
[----:B------:R-:W1:Y:S02]  /*31e80*/  @!P0 SYNCS.PHASECHK.TRANS64 P0, [R3+URZ+0x60], R0 ;  /* 0x00006000030085a7 */ /* 0x000e64000800007f */
[----:B-1----:R-:W-:Y:S05]  /*31e90*/  @!P0 BRA `(.L_x_3210) ;  /* 0xfffffffc00f08947 */ /* 0x002fea000383ffff */
[----:B------:R-:W-:Y:S05]  /*31ea0*/  BRA `(.L_x_3382) ;  /* 0xffffffa000547947 */ /* 0x000fea000383ffff */
.L_x_3221:
[----:B--2---:R2:W3:Y:S02]  /*31eb0*/  SYNCS.PHASECHK.TRANS64.TRYWAIT P0, [R3+URZ+0x38840], R2 ;  /* 0x03884002030075a7 */ /* 0x0044e4000800017f */
[----:B---3--:R-:W-:Y:S05]  /*31ec0*/  @!P0 NANOSLEEP.SYNCS 0x989680 ;  /* 0x009896800000895d */ /* 0x008fea0003900000 */
[----:B------:R-:W3:Y:S02]  /*31ed0*/  @!P0 SYNCS.PHASECHK.TRANS64 P0, [R3+URZ+0x38840], R2 ;  /* 0x03884002030085a7 */ /* 0x000ee4000800007f */
[----:B---3--:R-:W-:Y:S05]  /*31ee0*/  @!P0 BRA `(.L_x_3221) ;  /* 0xfffffffc00f08947 */ /* 0x008fea000383ffff */
[----:B------:R-:W-:Y:S05]  /*31ef0*/  BRA `(.L_x_3383) ;  /* 0xffffffa800807947 */ /* 0x000fea000383ffff */
.L_x_3229:
[----:B-1----:R1:W2:Y:S02]  /*31f00*/  SYNCS.PHASECHK.TRANS64.TRYWAIT P0, [R2+URZ+0x60], R3 ;  /* 0x00006003020075a7 */ /* 0x0022a4000800017f */
[----:B--2---:R-:W-:Y:S05]  /*31f10*/  @!P0 NANOSLEEP.SYNCS 0x989680 ;  /* 0x009896800000895d */ /* 0x004fea0003900000 */
[----:B------:R-:W2:Y:S02]  /*31f20*/  @!P0 SYNCS.PHASECHK.TRANS64 P0, [R2+URZ+0x60], R3 ;  /* 0x00006003020085a7 */ /* 0x000ea4000800007f */
[----:B--2---:R-:W-:Y:S05]  /*31f30*/  @!P0 BRA `(.L_x_3229) ;  /* 0xfffffffc00f08947 */ /* 0x004fea000383ffff */
[----:B------:R-:W-:Y:S05]  /*31f40*/  BRA `(.L_x_3384) ;  /* 0xffffffac00dc7947 */ /* 0x000fea000383ffff */
.L_x_3240:
[----:B----4-:R4:W0:Y:S02]  /*31f50*/  SYNCS.PHASECHK.TRANS64.TRYWAIT P0, [R2+URZ+0x38840], R3 ;  /* 0x03884003020075a7 */ /* 0x010824000800017f */
[----:B0-----:R-:W-:Y:S05]  /*31f60*/  @!P0 NANOSLEEP.SYNCS 0x989680 ;  /* 0x009896800000895d */ /* 0x001fea0003900000 */
[----:B------:R-:W0:Y:S02]  /*31f70*/  @!P0 SYNCS.PHASECHK.TRANS64 P0, [R2+URZ+0x38840], R3 ;  /* 0x03884003020085a7 */ /* 0x000e24000800007f */
[----:B0-----:R-:W-:Y:S05]  /*31f80*/  @!P0 BRA `(.L_x_3240) ;  /* 0xfffffffc00f08947 */ /* 0x001fea000383ffff */
[----:B------:R-:W-:Y:S05]  /*31f90*/  BRA `(.L_x_3385) ;  /* 0xffffffb400d47947 */ /* 0x000fea000383ffff */
.L_x_3248:
[----:B-1----:R1:W2:Y:S02]  /*31fa0*/  SYNCS.PHASECHK.TRANS64.TRYWAIT P0, [R2+URZ+0x60], R5 ;  /* 0x00006005020075a7 */ /* 0x0022a4000800017f */
[----:B--2---:R-:W-:Y:S05]  /*31fb0*/  @!P0 NANOSLEEP.SYNCS 0x989680 ;  /* 0x009896800000895d */ /* 0x004fea0003900000 */
[----:B------:R-:W2:Y:S02]  /*31fc0*/  @!P0 SYNCS.PHASECHK.TRANS64 P0, [R2+URZ+0x60], R5 ;  /* 0x00006005020085a7 */ /* 0x000ea4000800007f */
[----:B--2---:R-:W-:Y:S05]  /*31fd0*/  @!P0 BRA `(.L_x_3248) ;  /* 0xfffffffc00f08947 */ /* 0x004fea000383ffff */
[----:B------:R-:W-:Y:S05]  /*31fe0*/  BRA `(.L_x_3386) ;  /* 0xffffffbc00307947 */ /* 0x000fea000383ffff */
.L_x_3261:
[----:B0-----:R0:W2:Y:S02]  /*31ff0*/  SYNCS.PHASECHK.TRANS64.TRYWAIT P0, [R0+URZ+0x38860], R2 ;  /* 0x03886002000075a7 */ /* 0x0010a4000800017f */
[----:B--2---:R-:W-:Y:S05]  /*32000*/  @!P0 NANOSLEEP.SYNCS 0x989680 ;  /* 0x009896800000895d */ /* 0x004fea0003900000 */
[----:B------:R-:W2:Y:S02]  /*32010*/  @!P0 SYNCS.PHASECHK.TRANS64 P0, [R0+URZ+0x38860], R2 ;  /* 0x03886002000085a7 */ /* 0x000ea4000800007f */
[----:B--2---:R-:W-:Y:S05]  /*32020*/  @!P0 BRA `(.L_x_3261) ;  /* 0xfffffffc00f08947 */ /* 0x004fea000383ffff */
[----:B------:R-:W-:Y:S05]  /*32030*/  BRA `(.L_x_3387) ;  /* 0xffffffc4000c7947 */ /* 0x000fea000383ffff */
.L_x_3270:
[----:B------:R-:W-:Y:S01]  /*32040*/  BSSY B0, `(.L_x_3388) ;  /* 0x0000008000007945 */ /* 0x000fe20003800000 */
[----:B0-----:R-:W-:Y:S01]  /*32050*/  IMAD.MOV.U32 R13, RZ, RZ, R16 ;  /* 0x000000ffff0d7224 */ /* 0x001fe200078e0010 */
[----:B------:R-:W-:Y:S01]  /*32060*/  MOV R11, 0x1f ;  /* 0x0000001f000b7802 */ /* 0x000fe20000000f00 */
[----:B------:R-:W-:Y:S02]  /*32070*/  IMAD.MOV.U32 R12, RZ, RZ, RZ ;  /* 0x000000ffff0c7224 */ /* 0x000fe400078e00ff */
[----:B------:R-:W-:-:S07]  /*32080*/  IMAD.MOV.U32 R15, RZ, RZ, -0x1 ;  /* 0xffffffffff0f7424 */ /* 0x000fce00078e00ff */
[----:B-1---5:R-:W-:Y:S05]  /*32090*/  WARPSYNC.COLLECTIVE R15, `(.L_x_3389) ;  /* 0x000000000f087348 */ /* 0x022fea0003c00000 */
[----:B------:R0:W2:Y:S02]  /*320a0*/  SHFL.IDX P6, R14, R13, R12, R11 ;  /* 0x0000000c0d0e7389 */ /* 0x0000a400000c000b */
[----:B012--5:R-:W-:Y:S01]  /*320b0*/  ENDCOLLECTIVE ;  /* 0x000000000000791b */ /* 0x027fe20003800000 */
.L_x_3389:
[----:B------:R-:W-:Y:S05]  /*320c0*/  BSYNC B0 ;  /* 0x0000000000007941 */ /* 0x000fea0003800000 */
.L_x_3388:
[----:B------:R-:W-:Y:S01]  /*320d0*/  IMAD.MOV.U32 R13, RZ, RZ, R16 ;  /* 0x000000ffff0d7224 */ /* 0x000fe200078e0010 */
[----:B------:R-:W-:Y:S01]  /*320e0*/  MOV R12, 0x1 ;  /* 0x00000001000c7802 */ /* 0x000fe20000000f00 */
[----:B------:R-:W-:Y:S01]  /*320f0*/  IMAD.MOV.U32 R11, RZ, RZ, 0x1f ;  /* 0x0000001fff0b7424 */ /* 0x000fe200078e00ff */
[----:B------:R-:W-:Y:S01]  /*32100*/  IADD3 R4, R19, R6, RZ ;  /* 0x0000000613047210 */ /* 0x000fe20007ffe0ff */
[----:B------:R-:W-:Y:S02]  /*32110*/  IMAD.MOV.U32 R15, RZ, RZ, -0x1 ;  /* 0xffffffffff0f7424 */ /* 0x000fe400078e00ff */
[----:B------:R-:W-:-:S07]  /*32120*/  IMAD.MOV.U32 R0, RZ, RZ, R14 ;  /* 0x000000ffff007224 */ /* 0x000fce00078e000e */
[----:B------:R-:W-:Y:S05]  /*32130*/  WARPSYNC.COLLECTIVE R15, `(.L_x_3390) ;  /* 0x000000000f087348 */ /* 0x000fea0003c00000 */
[----:B------:R0:W1:Y:S02]  /*32140*/  SHFL.IDX P6, R14, R13, R12, R11 ;  /* 0x0000000c0d0e7389 */ /* 0x00006400000c000b */
[----:B01----:R-:W-:Y:S01]  /*32150*/  ENDCOLLECTIVE ;  /* 0x000000000000791b */ /* 0x003fe20003800000 */
.L_x_3390:
[----:B------:R-:W-:Y:S01]  /*32160*/  ULDC UR4, c[0x0][0xc3c] ;  /* 0x00030f0000047ab9 */ /* 0x000fe20000000800 */
[----:B------:R-:W-:Y:S01]  /*32170*/  ULDC.64 UR6, c[0x0][0x208] ;  /* 0x0000820000067ab9 */ /* 0x000fe20000000a00 */
[----:B------:R-:W-:-:S13]  /*32180*/  ISETP.GE.OR P1, PT, R4, UR4, !P0 ;  /* 0x0000000404007c0c */ /* 0x000fda000c726670 */
[----:B------:R-:W0:Y:S01]  /*32190*/  @!P1 LDC.64 R2, c[0x0][0xc80] ;  /* 0x00032000ff029b82 */ /* 0x000e220000000a00 */
[----:B------:R-:W-:Y:S01]  /*321a0*/  MOV R11, RZ ;  /* 0x000000ff000b7202 */ /* 0x000fe20000000f00 */
        /* <DEDUP_REMOVED lines=14> */
.L_x_3391:
        /* <DEDUP_REMOVED lines=8> */
.L_x_3392:
        /* <DEDUP_REMOVED lines=8> */
.L_x_3393:
        /* <DEDUP_REMOVED lines=8> */
.L_x_3394:
        /* <DEDUP_REMOVED lines=8> */
.L_x_3395:
        /* <DEDUP_REMOVED lines=9> */
.L_x_3396:
[----:B------:R-:W-:Y:S01]  /*32520*/  IMAD.MOV.U32 R16, RZ, RZ, R14 ;  /* 0x000000ffff107224 */ /* 0x000fe200078e000e */
[----:B------:R-:W-:Y:S06]  /*32530*/  BRA `(.L_x_3397) ;  /* 0xffffffc800107947 */ /* 0x000fec000383ffff */
.L_x_3275:
[----:B------:R-:W-:Y:S01]  /*32540*/  BSSY B0, `(.L_x_3398) ;  /* 0x0000008000007945 */ /* 0x000fe20003800000 */
[----:B0----5:R-:W-:Y:S01]  /*32550*/  IMAD.MOV.U32 R13, RZ, RZ, R3 ;  /* 0x000000ffff0d7224 */ /* 0x021fe200078e0003 */
[----:B------:R-:W-:Y:S01]  /*32560*/  MOV R12, 0x1 ;  /* 0x00000001000c7802 */ /* 0x000fe20000000f00 */
[----:B------:R-:W-:Y:S02]  /*32570*/  IMAD.MOV.U32 R11, RZ, RZ, RZ ;  /* 0x000000ffff0b7224 */ /* 0x000fe400078e00ff */
[----:B------:R-:W-:-:S07]  /*32580*/  IMAD.MOV.U32 R15, RZ, RZ, -0x1 ;  /* 0xffffffffff0f7424 */ /* 0x000fce00078e00ff */
[----:B-12---:R-:W-:Y:S05]  /*32590*/  WARPSYNC.COLLECTIVE R15, `(.L_x_3399) ;  /* 0x000000000f087348 */ /* 0x006fea0003c00000 */
[----:B------:R0:W3:Y:S02]  /*325a0*/  SHFL.UP P6, R14, R13, R12, R11 ;  /* 0x0400000c0d0e7389 */ /* 0x0000e400000c000b */
[----:B0123--:R-:W-:Y:S01]  /*325b0*/  ENDCOLLECTIVE ;  /* 0x000000000000791b */ /* 0x00ffe20003800000 */
.L_x_3399:
[----:B------:R-:W-:Y:S05]  /*325c0*/  BSYNC B0 ;  /* 0x0000000000007941 */ /* 0x000fea0003800000 */
.L_x_3398:
[----:B------:R-:W-:Y:S01]  /*325d0*/  IMAD.MOV.U32 R2, RZ, RZ, R14 ;  /* 0x000000ffff027224 */ /* 0x000fe200078e000e */
[----:B------:R-:W-:Y:S01]  /*325e0*/  MOV R15, 0xffffffff ;  /* 0xffffffff000f7802 */ /* 0x000fe20000000f00 */
[----:B------:R-:W-:Y:S02]  /*325f0*/  IMAD.MOV.U32 R12, RZ, RZ, 0x2 ;  /* 0x00000002ff0c7424 */ /* 0x000fe400078e00ff */
[----:B------:R-:W-:Y:S01]  /*32600*/  IMAD.MOV.U32 R11, RZ, RZ, RZ ;  /* 0x000000ffff0b7224 */ /* 0x000fe200078e00ff */
[----:B------:R-:W-:-:S04]  /*32610*/  SEL R2, R2, RZ, P1 ;  /* 0x000000ff02027207 */ /* 0x000fc80000800000 */
[----:B------:R-:W-:-:S05]  /*32620*/  IADD3 R2, R3, R2, RZ ;  /* 0x0000000203027210 */ /* 0x000fca0007ffe0ff */
[----:B------:R-:W-:-:S07]  /*32630*/  IMAD.MOV.U32 R13, RZ, RZ, R2 ;  /* 0x000000ffff0d7224 */ /* 0x000fce00078e0002 */
[----:B------:R-:W-:Y:S05]  /*32640*/  WARPSYNC.COLLECTIVE R15, `(.L_x_3400) ;  /* 0x000000000f087348 */ /* 0x000fea0003c00000 */
[----:B------:R0:W1:Y:S02]  /*32650*/  SHFL.UP P6, R14, R13, R12, R11 ;  /* 0x0400000c0d0e7389 */ /* 0x00006400000c000b */
[----:B01----:R-:W-:Y:S01]  /*32660*/  ENDCOLLECTIVE ;  /* 0x000000000000791b */ /* 0x003fe20003800000 */
.L_x_3400:
        /* <DEDUP_REMOVED lines=8> */
.L_x_3401:
        /* <DEDUP_REMOVED lines=8> */
.L_x_3402:
        /* <DEDUP_REMOVED lines=8> */
.L_x_3403:
        /* <DEDUP_REMOVED lines=9> */
.L_x_3404:
[----:B------:R-:W-:Y:S01]  /*32880*/  IMAD.MOV.U32 R16, RZ, RZ, R14 ;  /* 0x000000ffff107224 */ /* 0x000fe200078e000e */
[----:B------:R-:W-:Y:S06]  /*32890*/  BRA `(.L_x_3405) ;  /* 0xffffffc400d87947 */ /* 0x000fec000383ffff */
.L_x_3277:
[----:B------:R-:W-:Y:S01]  /*328a0*/  BSSY B0, `(.L_x_3406) ;  /* 0x0000006000007945 */ /* 0x000fe20003800000 */
[----:B------:R-:W-:Y:S01]  /*328b0*/  PLOP3.LUT P6, PT, P6, PT, PT, 0x8, 0x0 ;  /* 0x000000000000781c */ /* 0x000fe200037ce170 */
[----:B------:R-:W-:-:S12]  /*328c0*/  IMAD.MOV.U32 R15, RZ, RZ, -0x1 ;  /* 0xffffffffff0f7424 */ /* 0x000fd800078e00ff */
[----:B012--5:R-:W-:Y:S05]  /*328d0*/  WARPSYNC.COLLECTIVE R15, `(.L_x_3407) ;  /* 0x000000000f087348 */ /* 0x027fea0003c00000 */
[----:B------:R-:W-:Y:S01]  /*328e0*/  VOTE.ANY R14, PT, P6 ;  /* 0x00000000000e7806 */ /* 0x000fe200030e0100 */
[----:B012--5:R-:W-:Y:S06]  /*328f0*/  ENDCOLLECTIVE ;  /* 0x000000000000791b */ /* 0x027fec0003800000 */
.L_x_3407:
[----:B------:R-:W-:Y:S05]  /*32900*/  BSYNC B0 ;  /* 0x0000000000007941 */ /* 0x000fea0003800000 */
.L_x_3406:
[----:B------:R-:W-:Y:S01]  /*32910*/  MOV R5, R14 ;  /* 0x0000000e00057202 */ /* 0x000fe20000000f00 */
[----:B------:R-:W-:Y:S01]  /*32920*/  IMAD.MOV.U32 R13, RZ, RZ, R3 ;  /* 0x000000ffff0d7224 */ /* 0x000fe200078e0003 */
[----:B------:R-:W-:Y:S01]  /*32930*/  MOV R15, 0xffffffff ;  /* 0xffffffff000f7802 */ /* 0x000fe20000000f00 */
[----:B------:R-:W-:Y:S01]  /*32940*/  IMAD.MOV.U32 R11, RZ, RZ, 0x1f ;  /* 0x0000001fff0b7424 */ /* 0x000fe200078e00ff */
[----:B------:R-:W0:Y:S02]  /*32950*/  POPC R6, R5 ;  /* 0x0000000500067309 */ /* 0x000e240000000000 */
[----:B0-----:R-:W-:-:S07]  /*32960*/  IMAD.MOV.U32 R12, RZ, RZ, R6 ;  /* 0x000000ffff0c7224 */ /* 0x001fce00078e0006 */
[----:B------:R-:W-:Y:S05]  /*32970*/  WARPSYNC.COLLECTIVE R15, `(.L_x_3408) ;  /* 0x000000000f087348 */ /* 0x000fea0003c00000 */
[----:B------:R0:W1:Y:S02]  /*32980*/  SHFL.IDX P6, R14, R13, R12, R11 ;  /* 0x0000000c0d0e7389 */ /* 0x00006400000c000b */
[----:B01----:R-:W-:Y:S01]  /*32990*/  ENDCOLLECTIVE ;  /* 0x000000000000791b */ /* 0x003fe20003800000 */
.L_x_3408:
[----:B------:R-:W-:Y:S01]  /*329a0*/  IMAD.MOV.U32 R17, RZ, RZ, R14 ;  /* 0x000000ffff117224 */ /* 0x000fe200078e000e */
[----:B------:R-:W-:Y:S06]  /*329b0*/  BRA `(.L_x_3409) ;  /* 0xffffffc400c87947 */ /* 0x000fec000383ffff */
.L_x_3279:
[----:B------:R-:W-:Y:S01]  /*329c0*/  BSSY B0, `(.L_x_3410) ;  /* 0x0000007000007945 */ /* 0x000fe20003800000 */
[----:B0-----:R-:W-:Y:S01]  /*329d0*/  IMAD.MOV.U32 R13, RZ, RZ, R2 ;  /* 0x000000ffff0d7224 */ /* 0x001fe200078e0002 */
[----:B------:R-:W-:Y:S01]  /*329e0*/  MOV R15, 0xffffffff ;  /* 0xffffffff000f7802 */ /* 0x000fe20000000f00 */
[----:B------:R-:W-:-:S07]  /*329f0*/  IMAD.MOV.U32 R11, RZ, RZ, 0x1f ;  /* 0x0000001fff0b7424 */ /* 0x000fce00078e00ff */
[----:B-12345:R-:W-:Y:S05]  /*32a00*/  WARPSYNC.COLLECTIVE R15, `(.L_x_3411) ;  /* 0x000000000f087348 */ /* 0x03efea0003c00000 */
[----:B------:R0:W0:Y:S02]  /*32a10*/  SHFL.IDX P6, R14, R13, R12, R11 ;  /* 0x0000000c0d0e7389 */ /* 0x00002400000c000b */
[----:B012345:R-:W-:Y:S01]  /*32a20*/  ENDCOLLECTIVE ;  /* 0x000000000000791b */ /* 0x03ffe20003800000 */
.L_x_3411:
[----:B------:R-:W-:Y:S05]  /*32a30*/  BSYNC B0 ;  /* 0x0000000000007941 */ /* 0x000fea0003800000 */
.L_x_3410:
[----:B------:R-:W-:Y:S01]  /*32a40*/  IMAD.MOV.U32 R2, RZ, RZ, R14 ;  /* 0x000000ffff027224 */ /* 0x000fe200078e000e */
[----:B------:R-:W-:Y:S06]  /*32a50*/  BRA `(.L_x_3412) ;  /* 0xffffffc400bc7947 */ /* 0x000fec000383ffff */
.L_x_3283:
[----:B0-----:R0:W2:Y:S02]  /*32a60*/  SYNCS.PHASECHK.TRANS64.TRYWAIT P0, [R0+URZ+0x38820], R3 ;  /* 0x03882003000075a7 */ /* 0x0010a4000800017f */
[----:B--2---:R-:W-:Y:S05]  /*32a70*/  @!P0 NANOSLEEP.SYNCS 0x989680 ;  /* 0x009896800000895d */ /* 0x004fea0003900000 */
[----:B------:R-:W2:Y:S02]  /*32a80*/  @!P0 SYNCS.PHASECHK.TRANS64 P0, [R0+URZ+0x38820], R3 ;  /* 0x03882003000085a7 */ /* 0x000ea4000800007f */
[----:B--2---:R-:W-:Y:S05]  /*32a90*/  @!P0 BRA `(.L_x_3283) ;  /* 0xfffffffc00f08947 */ /* 0x004fea000383ffff */
[----:B------:R-:W-:Y:S05]  /*32aa0*/  BRA `(.L_x_3413) ;  /* 0xffffffcc00447947 */ /* 0x000fea000383ffff */
.L_x_3284:
[----:B------:R-:W2:Y:S01]  /*32ab0*/  S2R R2, SR_TID.X ;  /* 0x0000000000027919 */ /* 0x000ea20000002100 */
[----:B------:R-:W-:Y:S01]  /*32ac0*/  BSSY B0, `(.L_x_3414) ;  /* 0x000000a000007945 */ /* 0x000fe20003800000 */
[----:B------:R-:W-:Y:S01]  /*32ad0*/  IMAD.MOV.U32 R12, RZ, RZ, RZ ;  /* 0x000000ffff0c7224 */ /* 0x000fe200078e00ff */
[----:B------:R-:W-:Y:S01]  /*32ae0*/  MOV R11, 0x1f ;  /* 0x0000001f000b7802 */ /* 0x000fe20000000f00 */
[----:B------:R-:W-:Y:S01]  /*32af0*/  IMAD.MOV.U32 R15, RZ, RZ, -0x1 ;  /* 0xffffffffff0f7424 */ /* 0x000fe200078e00ff */
[----:B--2---:R-:W-:-:S04]  /*32b00*/  SHF.R.U32.HI R2, RZ, 0x5, R2 ;  /* 0x00000005ff027819 */ /* 0x004fc80000011602 */
[----:B------:R-:W-:-:S05]  /*32b10*/  LOP3.LUT R2, R2, 0x3, RZ, 0xc0, !PT ;  /* 0x0000000302027812 */ /* 0x000fca00078ec0ff */
[----:B------:R-:W-:-:S07]  /*32b20*/  IMAD.MOV.U32 R13, RZ, RZ, R2 ;  /* 0x000000ffff0d7224 */ /* 0x000fce00078e0002 */
[----:B01-3-5:R-:W-:Y:S05]  /*32b30*/  WARPSYNC.COLLECTIVE R15, `(.L_x_3415) ;  /* 0x000000000f087348 */ /* 0x02bfea0003c00000 */
[----:B------:R2:W4:Y:S02]  /*32b40*/  SHFL.IDX P6, R14, R13, R12, R11 ;  /* 0x0000000c0d0e7389 */ /* 0x00052400000c000b */
[----:B012345:R-:W-:Y:S01]  /*32b50*/  ENDCOLLECTIVE ;  /* 0x000000000000791b */ /* 0x03ffe20003800000 */
.L_x_3415:
[----:B------:R-:W-:Y:S05]  /*32b60*/  BSYNC B0 ;  /* 0x0000000000007941 */ /* 0x000fea0003800000 */
.L_x_3414:
[----:B------:R-:W-:Y:S05]  /*32b70*/  BRA `(.L_x_3416) ;  /* 0xffffffcc002c7947 */ /* 0x000fea000383ffff */
.L_x_3285:
[----:B------:R-:W-:Y:S01]  /*32b80*/  BSSY B0, `(.L_x_3417) ;  /* 0x0000006000007945 */ /* 0x000fe20003800000 */
[----:B------:R-:W-:-:S07]  /*32b90*/  IMAD.MOV.U32 R15, RZ, RZ, -0x1 ;  /* 0xffffffffff0f7424 */ /* 0x000fce00078e00ff */
[----:B0123-5:R-:W-:Y:S05]  /*32ba0*/  WARPSYNC.COLLECTIVE R15, `(.L_x_3418) ;  /* 0x000000000f0c7348 */ /* 0x02ffea0003c00000 */
[----:B------:R-:W-:Y:S02]  /*32bb0*/  ELECT P6, UR62, PT ;  /* 0x00000000003e782f */ /* 0x000fe400038c0000 */
[----:B------:R-:W-:Y:S01]  /*32bc0*/  MOV R14, UR62 ;  /* 0x0000003e000e7c02 */ /* 0x000fe20008000f00 */
[----:B0123-5:R-:W-:Y:S10]  /*32bd0*/  ENDCOLLECTIVE ;  /* 0x000000000000791b */ /* 0x02fff40003800000 */
.L_x_3418:
[----:B------:R-:W-:Y:S05]  /*32be0*/  BSYNC B0 ;  /* 0x0000000000007941 */ /* 0x000fea0003800000 */
.L_x_3417:
[----:B------:R-:W-:Y:S05]  /*32bf0*/  BRA `(.L_x_3419) ;  /* 0xffffffcc00207947 */ /* 0x000fea000383ffff */
.L_x_3287:
[----:B0-----:R0:W1:Y:S02]  /*32c00*/  SYNCS.PHASECHK.TRANS64.TRYWAIT P0, [R6+URZ], R5 ;  /* 0x00000005060075a7 */ /* 0x001064000800017f */
[----:B-1----:R-:W-:Y:S05]  /*32c10*/  @!P0 NANOSLEEP.SYNCS 0x989680 ;  /* 0x009896800000895d */ /* 0x002fea0003900000 */
[----:B------:R-:W1:Y:S02]  /*32c20*/  @!P0 SYNCS.PHASECHK.TRANS64 P0, [R6+URZ], R5 ;  /* 0x00000005060085a7 */ /* 0x000e64000800007f */
[----:B-1----:R-:W-:Y:S05]  /*32c30*/  @!P0 BRA `(.L_x_3287) ;  /* 0xfffffffc00f08947 */ /* 0x002fea000383ffff */
[----:B------:R-:W-:Y:S05]  /*32c40*/  BRA `(.L_x_3420) ;  /* 0xffffffcc00647947 */ /* 0x000fea000383ffff */
.L_x_3288:
[----:B-1----:R1:W2:Y:S02]  /*32c50*/  SYNCS.PHASECHK.TRANS64.TRYWAIT P0, [R7+URZ], R2 ;  /* 0x00000002070075a7 */ /* 0x0022a4000800017f */
[----:B--2---:R-:W-:Y:S05]  /*32c60*/  @!P0 NANOSLEEP.SYNCS 0x989680 ;  /* 0x009896800000895d */ /* 0x004fea0003900000 */
[----:B------:R-:W2:Y:S02]  /*32c70*/  @!P0 SYNCS.PHASECHK.TRANS64 P0, [R7+URZ], R2 ;  /* 0x00000002070085a7 */ /* 0x000ea4000800007f */
[----:B--2---:R-:W-:Y:S05]  /*32c80*/  @!P0 BRA `(.L_x_3288) ;  /* 0xfffffffc00f08947 */ /* 0x004fea000383ffff */
[----:B------:R-:W-:Y:S05]  /*32c90*/  BRA `(.L_x_3421) ;  /* 0xffffffcc00587947 */ /* 0x000fea000383ffff */
.L_x_3290:
[----:B--2---:R2:W3:Y:S02]  /*32ca0*/  SYNCS.PHASECHK.TRANS64.TRYWAIT P0, [R4+URZ], R5 ;  /* 0x00000005040075a7 */ /* 0x0044e4000800017f */
[----:B---3--:R-:W-:Y:S05]  /*32cb0*/  @!P0 NANOSLEEP.SYNCS 0x989680 ;  /* 0x009896800000895d */ /* 0x008fea0003900000 */
[----:B------:R-:W3:Y:S02]  /*32cc0*/  @!P0 SYNCS.PHASECHK.TRANS64 P0, [R4+URZ], R5 ;  /* 0x00000005040085a7 */ /* 0x000ee4000800007f */
[----:B---3--:R-:W-:Y:S05]  /*32cd0*/  @!P0 BRA `(.L_x_3290) ;  /* 0xfffffffc00f08947 */ /* 0x008fea000383ffff */
[----:B------:R-:W-:Y:S05]  /*32ce0*/  BRA `(.L_x_3422) ;  /* 0xffffffcc00607947 */ /* 0x000fea000383ffff */
.L_x_3423:
        /* <DEDUP_REMOVED lines=9> */
.L_x_3433:


//--------------------- .nv.global.init           --------------------------
	.section	.nv.global.init,"aw",@progbits
.nv.global.init:
	.type		$str$23,@object
	.size		$str$23,($str$24 - $str$23)
$str$23:
        /*0000*/ 	.byte	0x28, 0x61, 0x64, 0x64, 0x72, 0x65, 0x73, 0x73, 0x20, 0x26, 0x20, 0x6d, 0x61, 0x73, 0x6b, 0x29
        /*0010*/ 	.byte	0x20, 0x3d, 0x3d, 0x20, 0x30, 0x00
	.type		$str$24,@object
	.size		$str$24,(__unnamed_9 - $str$24)
$str$24:
        /*0016*/ 	.byte	0x2f, 0x74, 0x6d, 0x70, 0x2f, 0x6f, 0x73, 0x73, 0x5f, 0x6b, 0x65, 0x72, 0x6e, 0x65, 0x6c, 0x73
        /*0026*/ 	.byte	0x5f, 0x73, 0x72, 0x63, 0x2f, 0x66, 0x6c, 0x61, 0x73, 0x68, 0x5f, 0x61, 0x74, 0x74, 0x65, 0x6e
        /*0036*/ 	.byte	0x74, 0x69, 0x6f, 0x6e, 0x2f, 0x63, 0x73, 0x72, 0x63, 0x2f, 0x63, 0x75, 0x74, 0x6c, 0x61, 0x73
        /*0046*/ 	.byte	0x73, 0x2f, 0x69, 0x6e, 0x63, 0x6c, 0x75, 0x64, 0x65, 0x2f, 0x63, 0x75, 0x74, 0x65, 0x2f, 0x70
        /*0056*/ 	.byte	0x6f, 0x69, 0x6e, 0x74, 0x65, 0x72, 0x5f, 0x66, 0x6c, 0x61, 0x67, 0x67, 0x65, 0x64, 0x2e, 0x68
        /*0066*/ 	.byte	0x70, 0x70, 0x00
	.type		__unnamed_9,@object
	.size		__unnamed_9,(__unnamed_5 - __unnamed_9)
__unnamed_9:
        /* <DEDUP_REMOVED lines=23> */
        /*01d9*/ 	.byte	0x3a, 0x43, 0x3c, 0x30, 0x3e, 0x3e, 0x3e, 0x3e, 0x3e, 0x20, 0x26, 0x5d, 0x00
	.type		__unnamed_5,@object
	.size		__unnamed_5,(__unnamed_4 - __unnamed_5)
__unnamed_5:
        /* <DEDUP_REMOVED lines=24> */
	.type		__unnamed_4,@object
	.size		__unnamed_4,(__unnamed_7 - __unnamed_4)
__unnamed_4:
        /* <DEDUP_REMOVED lines=24> */
	.type		__unnamed_7,@object
	.size		__unnamed_7,(__unnamed_8 - __unnamed_7)
__unnamed_7:
        /* <DEDUP_REMOVED lines=28> */
        /*06a6*/ 	.byte	0x36, 0x33, 0x38, 0x34, 0x3e, 0x3e, 0x3e, 0x3e, 0x3e, 0x5d, 0x00
	.type		__unnamed_8,@object
	.size		__unnamed_8,(__unnamed_3 - __unnamed_8)
__unnamed_8:
        /* <DEDUP_REMOVED lines=29> */
	.type		__unnamed_3,@object
	.size		__unnamed_3,(__unnamed_2 - __unnamed_3)
__unnamed_3:
        /* <DEDUP_REMOVED lines=29> */
	.type		__unnamed_2,@object
	.size		__unnamed_2,(__unnamed_6 - __unnamed_2)
__unnamed_2:
        /* <DEDUP_REMOVED lines=29> */
	.type		__unnamed_6,@object
	.size		__unnamed_6,(__unnamed_1 - __unnamed_6)
__unnamed_6:
        /* <DEDUP_REMOVED lines=29> */
	.type		__unnamed_1,@object
	.size		__unnamed_1,(.L_0 - __unnamed_1)
__unnamed_1:
        /* <DEDUP_REMOVED lines=28> */
        /*0fa1*/ 	.byte	0x32, 0x30, 0x34, 0x38, 0x30, 0x3e, 0x3e, 0x3e, 0x3e, 0x3e, 0x20, 0x26, 0x5d, 0x00
.L_0:


//--------------------- .nv.shared._ZN7cutlass13device_kernelIN5flash11enable_sm90INS1_16FlashAttnFwdSm90INS1_25CollectiveMainloopFwdSm90ILi2EN4cute5tupleIJNS5_1CILi1EEES8_S8_EEENS6_IJNS7_ILi128EEENS7_ILi80EEENS7_ILi256EEEEEELi256ENS_6half_tEfNS_4arch4Sm90ELb0ELb0ELb0ELb0ELb0ELb0ELb0ELb1ELb1ELb1ELb0ELb0EEENS1_21CollectiveEpilogueFwdINS6_IJSA_SC_SB_EEES9_SE_SG_Li256ELb0ELb1ELb0ELb0EEENS1_29StaticPersistentTileSchedulerILb0EEEEEEEEEvNT_6ParamsE --------------------------
	.section	.nv.shared._ZN7cutlass13device_kernelIN5flash11enable_sm90INS1_16FlashAttnFwdSm90INS1_25CollectiveMainloopFwdSm90ILi2EN4cute5tupleIJNS5_1CILi1EEES8_S8_EEENS6_IJNS7_ILi128EEENS7_ILi80EEENS7_ILi256EEEEEELi256ENS_6half_tEfNS_4arch4Sm90ELb0ELb0ELb0ELb0ELb0ELb0ELb0ELb1ELb1ELb1ELb0ELb0EEENS1_21CollectiveEpilogueFwdINS6_IJSA_SC_SB_EEES9_SE_SG_Li256ELb0ELb1ELb0ELb0EEENS1_29StaticPersistentTileSchedulerILb0EEEEEEEEEvNT_6ParamsE,"aw",@nobits
	.sectionflags	@""
	.align	16
	.zero		1024


//--------------------- .nv.shared.reserved.0     --------------------------
	.section	.nv.shared.reserved.0,"aw",@nobits
	.weak		__nv_reservedSMEM_offset_0_alias
	.size		__nv_reservedSMEM_offset_0_alias, 0, 0
	.other		__nv_reservedSMEM_offset_0_alias,@"STO_CUDA_RESERVED_SHARED STV_DEFAULT"
__nv_reservedSMEM_offset_0_alias:
	.zero		0


//--------------------- .nv.global                --------------------------
	.section	.nv.global,"aw",@nobits
.nv.global:
	.type		_ZN74_INTERNAL_9eb471eb_38_flash_fwd_hdim256_fp16_packgqa_sm90_cu_e763cb1e_30994cute1_E,@object
	.size		_ZN74_INTERNAL_9eb471eb_38_flash_fwd_hdim256_fp16_packgqa_sm90_cu_e763cb1e_30994cute1_E,(_ZN74_INTERNAL_9eb471eb_38_flash_fwd_hdim256_fp16_packgqa_sm90_cu_e763cb1e_30994cuda3std3__45__cpo6cbeginE - _ZN74_INTERNAL_9eb471eb_38_flash_fwd_hdim256_fp16_packgqa_sm90_cu_e763cb1e_30994cute1_E)
_ZN74_INTERNAL_9eb471eb_38_flash_fwd_hdim256_fp16_packgqa_sm90_cu_e763cb1e_30994cute1_E:
	.zero		1
	.type		_ZN74_INTERNAL_9eb471eb_38_flash_fwd_hdim256_fp16_packgqa_sm90_cu_e763cb1e_30994cuda3std3__45__cpo6cbeginE,@object
	.size		_ZN74_INTERNAL_9eb471eb_38_flash_fwd_hdim256_fp16_packgqa_sm90_cu_e763cb1e_30994cuda3std3__45__cpo6cbeginE,(_ZN74_INTERNAL_9eb471eb_38_flash_fwd_hdim256_fp16_packgqa_sm90_cu_e763cb1e_30994cuda3std3__48in_placeE - _ZN74_INTERNAL_9eb471eb_38_flash_fwd_hdim256_fp16_packgqa_sm90_cu_e763cb1e_30994cuda3std3__45__cpo6cbeginE)
_ZN74_INTERNAL_9eb471eb_38_flash_fwd_hdim256_fp16_packgqa_sm90_cu_e763cb1e_30994cuda3std3__45__cpo6cbeginE:
	.zero		1
	.type		_ZN74_INTERNAL_9eb471eb_38_flash_fwd_hdim256_fp16_packgqa_sm90_cu_e763cb1e_30994cuda3std3__48in_placeE,@object
	.size		_ZN74_INTERNAL_9eb471eb_38_flash_fwd_hdim256_fp16_packgqa_sm90_cu_e763cb1e_30994cuda3std3__48in_placeE,(_ZN74_INTERNAL_9eb471eb_38_flash_fwd_hdim256_fp16_packgqa_sm90_cu_e763cb1e_30994cuda3std6ranges3__45__cpo9iter_moveE - _ZN74_INTERNAL_9eb471eb_38_flash_fwd_hdim256_fp16_packgqa_sm90_cu_e763cb1e_30994cuda3std3__48in_placeE)
_ZN74_INTERNAL_9eb471eb_38_flash_fwd_hdim256_fp16_packgqa_sm90_cu_e763cb1e_30994cuda3std3__48in_placeE:
	.zero		1
	.type		_ZN74_INTERNAL_9eb471eb_38_flash_fwd_hdim256_fp16_packgqa_sm90_cu_e763cb1e_30994cuda3std6ranges3__45__cpo9iter_moveE,@object
	.size		_ZN74_INTERNAL_9eb471eb_38_flash_fwd_hdim256_fp16_packgqa_sm90_cu_e763cb1e_30994cuda3std6ranges3__45__cpo9iter_moveE,(_ZN74_INTERNAL_9eb471eb_38_flash_fwd_hdim256_fp16_packgqa_sm90_cu_e763cb1e_30994cuda3std3__45__cpo5beginE - _ZN74_INTERNAL_9eb471eb_38_flash_fwd_hdim256_fp16_packgqa_sm90_cu_e763cb1e_30994cuda3std6ranges3__45__cpo9iter_moveE)
_ZN74_INTERNAL_9eb471eb_38_flash_fwd_hdim256_fp16_packgqa_sm90_cu_e763cb1e_30994cuda3std6ranges3__45__cpo9iter_moveE:
	.zero		1
	.type		_ZN74_INTERNAL_9eb471eb_38_flash_fwd_hdim256_fp16_packgqa_sm90_cu_e763cb1e_30994cuda3std3__45__cpo5beginE,@object
	.size		_ZN74_INTERNAL_9eb471eb_38_flash_fwd_hdim256_fp16_packgqa_sm90_cu_e763cb1e_30994cuda3std3__45__cpo5beginE,(_ZN74_INTERNAL_9eb471eb_38_flash_fwd_hdim256_fp16_packgqa_sm90_cu_e763cb1e_30994cuda3std3__476_GLOBAL__N__9eb471eb_38_flash_fwd_hdim256_fp16_packgqa_sm90_cu_e763cb1e_30996ignoreE - _ZN74_INTERNAL_9eb471eb_38_flash_fwd_hdim256_fp16_packgqa_sm90_cu_e763cb1e_30994cuda3std3__45__cpo5beginE)
_ZN74_INTERNAL_9eb471eb_38_flash_fwd_hdim256_fp16_packgqa_sm90_cu_e763cb1e_30994cuda3std3__45__cpo5beginE:
	.zero		1
	.type		_ZN74_INTERNAL_9eb471eb_38_flash_fwd_hdim256_fp16_packgqa_sm90_cu_e763cb1e_30994cuda3std3__476_GLOBAL__N__9eb471eb_38_flash_fwd_hdim256_fp16_packgqa_sm90_cu_e763cb1e_30996ignoreE,@object
	.size		_ZN74_INTERNAL_9eb471eb_38_flash_fwd_hdim256_fp16_packgqa_sm90_cu_e763cb1e_30994cuda3std3__476_GLOBAL__N__9eb471eb_38_flash_fwd_hdim256_fp16_packgqa_sm90_cu_e763cb1e_30996ignoreE,(_ZN74_INTERNAL_9eb471eb_38_flash_fwd_hdim256_fp16_packgqa_sm90_cu_e763cb1e_30994cute7productE - _ZN74_INTERNAL_9eb471eb_38_flash_fwd_hdim256_fp16_packgqa_sm90_cu_e763cb1e_30994cuda3std3__476_GLOBAL__N__9eb471eb_38_flash_fwd_hdim256_fp16_packgqa_sm90_cu_e763cb1e_30996ignoreE)
_ZN74_INTERNAL_9eb471eb_38_flash_fwd_hdim256_fp16_packgqa_sm90_cu_e763cb1e_30994cuda3std3__476_GLOBAL__N__9eb471eb_38_flash_fwd_hdim256_fp16_packgqa_sm90_cu_e763cb1e_30996ignoreE:
	.zero		1
	.type		_ZN74_INTERNAL_9eb471eb_38_flash_fwd_hdim256_fp16_packgqa_sm90_cu_e763cb1e_30994cute7productE,@object
	.size		_ZN74_INTERNAL_9eb471eb_38_flash_fwd_hdim256_fp16_packgqa_sm90_cu_e763cb1e_30994cute7productE,(_ZN74_INTERNAL_9eb471eb_38_flash_fwd_hdim256_fp16_packgqa_sm90_cu_e763cb1e_30994cuda3std3__45__cpo3endE - _ZN74_INTERNAL_9eb471eb_38_flash_fwd_hdim256_fp16_packgqa_sm90_cu_e763cb1e_30994cute7productE)
_ZN74_INTERNAL_9eb471eb_38_flash_fwd_hdim256_fp16_packgqa_sm90_cu_e763cb1e_30994cute7productE:
	.zero		1
	.type		_ZN74_INTERNAL_9eb471eb_38_flash_fwd_hdim256_fp16_packgqa_sm90_cu_e763cb1e_30994cuda3std3__45__cpo3endE,@object
	.size		_ZN74_INTERNAL_9eb471eb_38_flash_fwd_hdim256_fp16_packgqa_sm90_cu_e763cb1e_30994cuda3std3__45__cpo3endE,(_ZN74_INTERNAL_9eb471eb_38_flash_fwd_hdim256_fp16_packgqa_sm90_cu_e763cb1e_30994cuda3std3__419piecewise_constructE - _ZN74_INTERNAL_9eb471eb_38_flash_fwd_hdim256_fp16_packgqa_sm90_cu_e763cb1e_30994cuda3std3__45__cpo3endE)
_ZN74_INTERNAL_9eb471eb_38_flash_fwd_hdim256_fp16_packgqa_sm90_cu_e763cb1e_30994cuda3std3__45__cpo3endE:
	.zero		1
	.type		_ZN74_INTERNAL_9eb471eb_38_flash_fwd_hdim256_fp16_packgqa_sm90_cu_e763cb1e_30994cuda3std3__419piecewise_constructE,@object
	.size		_ZN74_INTERNAL_9eb471eb_38_flash_fwd_hdim256_fp16_packgqa_sm90_cu_e763cb1e_30994cuda3std3__419piecewise_constructE,(_ZN74_INTERNAL_9eb471eb_38_flash_fwd_hdim256_fp16_packgqa_sm90_cu_e763cb1e_30994cuda3std3__45__cpo4cendE - _ZN74_INTERNAL_9eb471eb_38_flash_fwd_hdim256_fp16_packgqa_sm90_cu_e763cb1e_30994cuda3std3__419piecewise_constructE)
_ZN74_INTERNAL_9eb471eb_38_flash_fwd_hdim256_fp16_packgqa_sm90_cu_e763cb1e_30994cuda3std3__419piecewise_constructE:
	.zero		1
	.type		_ZN74_INTERNAL_9eb471eb_38_flash_fwd_hdim256_fp16_packgqa_sm90_cu_e763cb1e_30994cuda3std3__45__cpo4cendE,@object
	.size		_ZN74_INTERNAL_9eb471eb_38_flash_fwd_hdim256_fp16_packgqa_sm90_cu_e763cb1e_30994cuda3std3__45__cpo4cendE,(_ZN74_INTERNAL_9eb471eb_38_flash_fwd_hdim256_fp16_packgqa_sm90_cu_e763cb1e_30994cuda3std6ranges3__45__cpo4swapE - _ZN74_INTERNAL_9eb471eb_38_flash_fwd_hdim256_fp16_packgqa_sm90_cu_e763cb1e_30994cuda3std3__45__cpo4cendE)
_ZN74_INTERNAL_9eb471eb_38_flash_fwd_hdim256_fp16_packgqa_sm90_cu_e763cb1e_30994cuda3std3__45__cpo4cendE:
	.zero		1
	.type		_ZN74_INTERNAL_9eb471eb_38_flash_fwd_hdim256_fp16_packgqa_sm90_cu_e763cb1e_30994cuda3std6ranges3__45__cpo4swapE,@object
	.size		_ZN74_INTERNAL_9eb471eb_38_flash_fwd_hdim256_fp16_packgqa_sm90_cu_e763cb1e_30994cuda3std6ranges3__45__cpo4swapE,(.L_16 - _ZN74_INTERNAL_9eb471eb_38_flash_fwd_hdim256_fp16_packgqa_sm90_cu_e763cb1e_30994cuda3std6ranges3__45__cpo4swapE)
_ZN74_INTERNAL_9eb471eb_38_flash_fwd_hdim256_fp16_packgqa_sm90_cu_e763cb1e_30994cuda3std6ranges3__45__cpo4swapE:
	.zero		1
.L_16:


//--------------------- .nv.shared._ZN7cutlass13device_kernelIN5flash11enable_sm90INS1_16FlashAttnFwdSm90INS1_25CollectiveMainloopFwdSm90ILi2EN4cute5tupleIJNS5_1CILi2EEENS7_ILi1EEES9_EEENS6_IJNS7_ILi128EEENS7_ILi80EEENS7_ILi256EEEEEELi256ENS_6half_tEfNS_4arch4Sm90ELb0ELb0ELb0ELb0ELb0ELb0ELb0ELb1ELb1ELb1ELb0ELb0EEENS1_21CollectiveEpilogueFwdINS6_IJSB_SD_SC_EEESA_SF_SH_Li256ELb0ELb1ELb0ELb0EEENS1_29StaticPersistentTileSchedulerILb0EEEEEEEEEvNT_6ParamsE --------------------------
	.section	.nv.shared._ZN7cutlass13device_kernelIN5flash11enable_sm90INS1_16FlashAttnFwdSm90INS1_25CollectiveMainloopFwdSm90ILi2EN4cute5tupleIJNS5_1CILi2EEENS7_ILi1EEES9_EEENS6_IJNS7_ILi128EEENS7_ILi80EEENS7_ILi256EEEEEELi256ENS_6half_tEfNS_4arch4Sm90ELb0ELb0ELb0ELb0ELb0ELb0ELb0ELb1ELb1ELb1ELb0ELb0EEENS1_21CollectiveEpilogueFwdINS6_IJSB_SD_SC_EEESA_SF_SH_Li256ELb0ELb1ELb0ELb0EEENS1_29StaticPersistentTileSchedulerILb0EEEEEEEEEvNT_6ParamsE,"aw",@nobits
	.sectionflags	@""
	.align	16
	.zero		1024


//--------------------- .nv.shared._ZN7cutlass13device_kernelIN5flash11enable_sm90INS1_16FlashAttnFwdSm90INS1_25CollectiveMainloopFwdSm90ILi2EN4cute5tupleIJNS5_1CILi1EEES8_S8_EEENS6_IJNS7_ILi128EEENS7_ILi80EEENS7_ILi256EEEEEELi256ENS_6half_tEfNS_4arch4Sm90ELb0ELb0ELb0ELb1ELb0ELb0ELb0ELb1ELb1ELb1ELb0ELb0EEENS1_21CollectiveEpilogueFwdINS6_IJSA_SC_SB_EEES9_SE_SG_Li256ELb1ELb1ELb0ELb0EEENS1_36VarlenDynamicPersistentTileSchedulerILi128ELi80ELi256ELi128ELb0ELb1ELb1ELb0ELb1ELb1EEEEEEEEEvNT_6ParamsE --------------------------
	.section	.nv.shared._ZN7cutlass13device_kernelIN5flash11enable_sm90INS1_16FlashAttnFwdSm90INS1_25CollectiveMainloopFwdSm90ILi2EN4cute5tupleIJNS5_1CILi1EEES8_S8_EEENS6_IJNS7_ILi128EEENS7_ILi80EEENS7_ILi256EEEEEELi256ENS_6half_tEfNS_4arch4Sm90ELb0ELb0ELb0ELb1ELb0ELb0ELb0ELb1ELb1ELb1ELb0ELb0EEENS1_21CollectiveEpilogueFwdINS6_IJSA_SC_SB_EEES9_SE_SG_Li256ELb1ELb1ELb0ELb0EEENS1_36VarlenDynamicPersistentTileSchedulerILi128ELi80ELi256ELi128ELb0ELb1ELb1ELb0ELb1ELb1EEEEEEEEEvNT_6ParamsE,"aw",@nobits
	.sectionflags	@""
	.align	16
	.zero		1024


//--------------------- .nv.shared._ZN7cutlass13device_kernelIN5flash11enable_sm90INS1_16FlashAttnFwdSm90INS1_25CollectiveMainloopFwdSm90ILi2EN4cute5tupleIJNS5_1CILi1EEES8_S8_EEENS6_IJNS7_ILi128EEENS7_ILi80EEENS7_ILi256EEEEEELi256ENS_6half_tEfNS_4arch4Sm90ELb0ELb0ELb0ELb1ELb0ELb1ELb0ELb1ELb1ELb1ELb0ELb0EEENS1_21CollectiveEpilogueFwdINS6_IJSA_SC_SB_EEES9_SE_SG_Li256ELb1ELb1ELb0ELb0EEENS1_36VarlenDynamicPersistentTileSchedulerILi128ELi80ELi256ELi128ELb0ELb1ELb1ELb0ELb1ELb1EEEEEEEEEvNT_6ParamsE --------------------------
	.section	.nv.shared._ZN7cutlass13device_kernelIN5flash11enable_sm90INS1_16FlashAttnFwdSm90INS1_25CollectiveMainloopFwdSm90ILi2EN4cute5tupleIJNS5_1CILi1EEES8_S8_EEENS6_IJNS7_ILi128EEENS7_ILi80EEENS7_ILi256EEEEEELi256ENS_6half_tEfNS_4arch4Sm90ELb0ELb0ELb0ELb1ELb0ELb1ELb0ELb1ELb1ELb1ELb0ELb0EEENS1_21CollectiveEpilogueFwdINS6_IJSA_SC_SB_EEES9_SE_SG_Li256ELb1ELb1ELb0ELb0EEENS1_36VarlenDynamicPersistentTileSchedulerILi128ELi80ELi256ELi128ELb0ELb1ELb1ELb0ELb1ELb1EEEEEEEEEvNT_6ParamsE,"aw",@nobits
	.sectionflags	@""
	.align	16
	.zero		1024


//--------------------- .nv.shared._ZN7cutlass13device_kernelIN5flash11enable_sm90INS1_16FlashAttnFwdSm90INS1_25CollectiveMainloopFwdSm90ILi2EN4cute5tupleIJNS5_1CILi1EEES8_S8_EEENS6_IJNS7_ILi128EEENS7_ILi64EEENS7_ILi256EEEEEELi256ENS_6half_tEfNS_4arch4Sm90ELb0ELb1ELb0ELb0ELb0ELb0ELb0ELb1ELb1ELb1ELb0ELb0EEENS1_21CollectiveEpilogueFwdINS6_IJSA_SC_SB_EEES9_SE_SG_Li256ELb0ELb1ELb0ELb0EEENS1_30DynamicPersistentTileSchedulerILi256ELi128ELb0ELb1ELb1EEEEEEEEEvNT_6ParamsE --------------------------
	.section	.nv.shared._ZN7cutlass13device_kernelIN5flash11enable_sm90INS1_16FlashAttnFwdSm90INS1_25CollectiveMainloopFwdSm90ILi2EN4cute5tupleIJNS5_1CILi1EEES8_S8_EEENS6_IJNS7_ILi128EEENS7_ILi64EEENS7_ILi256EEEEEELi256ENS_6half_tEfNS_4arch4Sm90ELb0ELb1ELb0ELb0ELb0ELb0ELb0ELb1ELb1ELb1ELb0ELb0EEENS1_21CollectiveEpilogueFwdINS6_IJSA_SC_SB_EEES9_SE_SG_Li256ELb0ELb1ELb0ELb0EEENS1_30DynamicPersistentTileSchedulerILi256ELi128ELb0ELb1ELb1EEEEEEEEEvNT_6ParamsE,"aw",@nobits
	.sectionflags	@""
	.align	16
	.zero		1024


//--------------------- .nv.shared._ZN7cutlass13device_kernelIN5flash11enable_sm90INS1_16FlashAttnFwdSm90INS1_25CollectiveMainloopFwdSm90ILi2EN4cute5tupleIJNS5_1CILi1EEES8_S8_EEENS6_IJNS7_ILi128EEENS7_ILi64EEENS7_ILi256EEEEEELi256ENS_6half_tEfNS_4arch4Sm90ELb0ELb1ELb0ELb1ELb0ELb0ELb0ELb1ELb1ELb1ELb0ELb0EEENS1_21CollectiveEpilogueFwdINS6_IJSA_SC_SB_EEES9_SE_SG_Li256ELb1ELb1ELb0ELb0EEENS1_36VarlenDynamicPersistentTileSchedulerILi128ELi64ELi256ELi128ELb0ELb1ELb1ELb1ELb0ELb1EEEEEEEEEvNT_6ParamsE --------------------------
	.section	.nv.shared._ZN7cutlass13device_kernelIN5flash11enable_sm90INS1_16FlashAttnFwdSm90INS1_25CollectiveMainloopFwdSm90ILi2EN4cute5tupleIJNS5_1CILi1EEES8_S8_EEENS6_IJNS7_ILi128EEENS7_ILi64EEENS7_ILi256EEEEEELi256ENS_6half_tEfNS_4arch4Sm90ELb0ELb1ELb0ELb1ELb0ELb0ELb0ELb1ELb1ELb1ELb0ELb0EEENS1_21CollectiveEpilogueFwdINS6_IJSA_SC_SB_EEES9_SE_SG_Li256ELb1ELb1ELb0ELb0EEENS1_36VarlenDynamicPersistentTileSchedulerILi128ELi64ELi256ELi128ELb0ELb1ELb1ELb1ELb0ELb1EEEEEEEEEvNT_6ParamsE,"aw",@nobits
	.sectionflags	@""
	.align	16
	.zero		1024


//--------------------- .nv.shared._ZN7cutlass13device_kernelIN5flash11enable_sm90INS1_16FlashAttnFwdSm90INS1_25CollectiveMainloopFwdSm90ILi2EN4cute5tupleIJNS5_1CILi1EEES8_S8_EEENS6_IJNS7_ILi128EEENS7_ILi64EEENS7_ILi256EEEEEELi256ENS_6half_tEfNS_4arch4Sm90ELb0ELb1ELb0ELb1ELb0ELb1ELb0ELb1ELb1ELb1ELb0ELb0EEENS1_21CollectiveEpilogueFwdINS6_IJSA_SC_SB_EEES9_SE_SG_Li256ELb1ELb1ELb0ELb0EEENS1_36VarlenDynamicPersistentTileSchedulerILi128ELi64ELi256ELi128ELb0ELb1ELb1ELb1ELb0ELb1EEEEEEEEEvNT_6ParamsE --------------------------
	.section	.nv.shared._ZN7cutlass13device_kernelIN5flash11enable_sm90INS1_16FlashAttnFwdSm90INS1_25CollectiveMainloopFwdSm90ILi2EN4cute5tupleIJNS5_1CILi1EEES8_S8_EEENS6_IJNS7_ILi128EEENS7_ILi64EEENS7_ILi256EEEEEELi256ENS_6half_tEfNS_4arch4Sm90ELb0ELb1ELb0ELb1ELb0ELb1ELb0ELb1ELb1ELb1ELb0ELb0EEENS1_21CollectiveEpilogueFwdINS6_IJSA_SC_SB_EEES9_SE_SG_Li256ELb1ELb1ELb0ELb0EEENS1_36VarlenDynamicPersistentTileSchedulerILi128ELi64ELi256ELi128ELb0ELb1ELb1ELb1ELb0ELb1EEEEEEEEEvNT_6ParamsE,"aw",@nobits
	.sectionflags	@""
	.align	16
	.zero		1024


//--------------------- .nv.shared._ZN7cutlass13device_kernelIN5flash11enable_sm90INS1_16FlashAttnFwdSm90INS1_25CollectiveMainloopFwdSm90ILi2EN4cute5tupleIJNS5_1CILi1EEES8_S8_EEENS6_IJNS7_ILi128EEENS7_ILi80EEENS7_ILi256EEEEEELi256ENS_6half_tEfNS_4arch4Sm90ELb1ELb0ELb0ELb0ELb0ELb0ELb0ELb1ELb1ELb1ELb0ELb0EEENS1_21CollectiveEpilogueFwdINS6_IJSA_SC_SB_EEES9_SE_SG_Li256ELb0ELb1ELb0ELb0EEENS1_30DynamicPersistentTileSchedulerILi256ELi128ELb0ELb1ELb1EEEEEEEEEvNT_6ParamsE --------------------------
	.section	.nv.shared._ZN7cutlass13device_kernelIN5flash11enable_sm90INS1_16FlashAttnFwdSm90INS1_25CollectiveMainloopFwdSm90ILi2EN4cute5tupleIJNS5_1CILi1EEES8_S8_EEENS6_IJNS7_ILi128EEENS7_ILi80EEENS7_ILi256EEEEEELi256ENS_6half_tEfNS_4arch4Sm90ELb1ELb0ELb0ELb0ELb0ELb0ELb0ELb1ELb1ELb1ELb0ELb0EEENS1_21CollectiveEpilogueFwdINS6_IJSA_SC_SB_EEES9_SE_SG_Li256ELb0ELb1ELb0ELb0EEENS1_30DynamicPersistentTileSchedulerILi256ELi128ELb0ELb1ELb1EEEEEEEEEvNT_6ParamsE,"aw",@nobits
	.sectionflags	@""
	.align	16
	.zero		1024


//--------------------- .nv.shared._ZN7cutlass13device_kernelIN5flash11enable_sm90INS1_16FlashAttnFwdSm90INS1_25CollectiveMainloopFwdSm90ILi2EN4cute5tupleIJNS5_1CILi1EEES8_S8_EEENS6_IJNS7_ILi128EEENS7_ILi80EEENS7_ILi256EEEEEELi256ENS_6half_tEfNS_4arch4Sm90ELb1ELb0ELb0ELb1ELb0ELb0ELb0ELb1ELb1ELb1ELb0ELb0EEENS1_21CollectiveEpilogueFwdINS6_IJSA_SC_SB_EEES9_SE_SG_Li256ELb1ELb1ELb0ELb0EEENS1_36VarlenDynamicPersistentTileSchedulerILi128ELi80ELi256ELi128ELb0ELb1ELb1ELb1ELb1ELb1EEEEEEEEEvNT_6ParamsE --------------------------
	.section	.nv.shared._ZN7cutlass13device_kernelIN5flash11enable_sm90INS1_16FlashAttnFwdSm90INS1_25CollectiveMainloopFwdSm90ILi2EN4cute5tupleIJNS5_1CILi1EEES8_S8_EEENS6_IJNS7_ILi128EEENS7_ILi80EEENS7_ILi256EEEEEELi256ENS_6half_tEfNS_4arch4Sm90ELb1ELb0ELb0ELb1ELb0ELb0ELb0ELb1ELb1ELb1ELb0ELb0EEENS1_21CollectiveEpilogueFwdINS6_IJSA_SC_SB_EEES9_SE_SG_Li256ELb1ELb1ELb0ELb0EEENS1_36VarlenDynamicPersistentTileSchedulerILi128ELi80ELi256ELi128ELb0ELb1ELb1ELb1ELb1ELb1EEEEEEEEEvNT_6ParamsE,"aw",@nobits
	.sectionflags	@""
	.align	16
	.zero		1024


//--------------------- .nv.shared._ZN7cutlass13device_kernelIN5flash11enable_sm90INS1_16FlashAttnFwdSm90INS1_25CollectiveMainloopFwdSm90ILi2EN4cute5tupleIJNS5_1CILi1EEES8_S8_EEENS6_IJNS7_ILi128EEENS7_ILi80EEENS7_ILi256EEEEEELi256ENS_6half_tEfNS_4arch4Sm90ELb1ELb0ELb0ELb1ELb0ELb1ELb0ELb1ELb1ELb1ELb0ELb0EEENS1_21CollectiveEpilogueFwdINS6_IJSA_SC_SB_EEES9_SE_SG_Li256ELb1ELb1ELb0ELb0EEENS1_36VarlenDynamicPersistentTileSchedulerILi128ELi80ELi256ELi128ELb0ELb1ELb1ELb1ELb1ELb1EEEEEEEEEvNT_6ParamsE --------------------------
	.section	.nv.shared._ZN7cutlass13device_kernelIN5flash11enable_sm90INS1_16FlashAttnFwdSm90INS1_25CollectiveMainloopFwdSm90ILi2EN4cute5tupleIJNS5_1CILi1EEES8_S8_EEENS6_IJNS7_ILi128EEENS7_ILi80EEENS7_ILi256EEEEEELi256ENS_6half_tEfNS_4arch4Sm90ELb1ELb0ELb0ELb1ELb0ELb1ELb0ELb1ELb1ELb1ELb0ELb0EEENS1_21CollectiveEpilogueFwdINS6_IJSA_SC_SB_EEES9_SE_SG_Li256ELb1ELb1ELb0ELb0EEENS1_36VarlenDynamicPersistentTileSchedulerILi128ELi80ELi256ELi128ELb0ELb1ELb1ELb1ELb1ELb1EEEEEEEEEvNT_6ParamsE,"aw",@nobits
	.sectionflags	@""
	.align	16
	.zero		1024


//--------------------- .nv.constant0._ZN7cutlass13device_kernelIN5flash11enable_sm90INS1_16FlashAttnFwdSm90INS1_25CollectiveMainloopFwdSm90ILi2EN4cute5tupleIJNS5_1CILi1EEES8_S8_EEENS6_IJNS7_ILi128EEENS7_ILi80EEENS7_ILi256EEEEEELi256ENS_6half_tEfNS_4arch4Sm90ELb0ELb0ELb0ELb0ELb0ELb0ELb0ELb1ELb1ELb1ELb0ELb0EEENS1_21CollectiveEpilogueFwdINS6_IJSA_SC_SB_EEES9_SE_SG_Li256ELb0ELb1ELb0ELb0EEENS1_29StaticPersistentTileSchedulerILb0EEEEEEEEEvNT_6ParamsE --------------------------
	.section	.nv.constant0._ZN7cutlass13device_kernelIN5flash11enable_sm90INS1_16FlashAttnFwdSm90INS1_25CollectiveMainloopFwdSm90ILi2EN4cute5tupleIJNS5_1CILi1EEES8_S8_EEENS6_IJNS7_ILi128EEENS7_ILi80EEENS7_ILi256EEEEEELi256ENS_6half_tEfNS_4arch4Sm90ELb0ELb0ELb0ELb0ELb0ELb0ELb0ELb1ELb1ELb1ELb0ELb0EEENS1_21CollectiveEpilogueFwdINS6_IJSA_SC_SB_EEES9_SE_SG_Li256ELb0ELb1ELb0ELb0EEENS1_29StaticPersistentTileSchedulerILb0EEEEEEEEEvNT_6ParamsE,"a",@progbits
	.sectionflags	@""
	.align	4
.nv.constant0._ZN7cutlass13device_kernelIN5flash11enable_sm90INS1_16FlashAttnFwdSm90INS1_25CollectiveMainloopFwdSm90ILi2EN4cute5tupleIJNS5_1CILi1EEES8_S8_EEENS6_IJNS7_ILi128EEENS7_ILi80EEENS7_ILi256EEEEEELi256ENS_6half_tEfNS_4arch4Sm90ELb0ELb0ELb0ELb0ELb0ELb0ELb0ELb1ELb1ELb1ELb0ELb0EEENS1_21CollectiveEpilogueFwdINS6_IJSA_SC_SB_EEES9_SE_SG_Li256ELb0ELb1ELb0ELb0EEENS1_29StaticPersistentTileSchedulerILb0EEEEEEEEEvNT_6ParamsE:
	.zero		3200


//--------------------- .nv.constant0._ZN7cutlass13device_kernelIN5flash11enable_sm90INS1_16FlashAttnFwdSm90INS1_25CollectiveMainloopFwdSm90ILi2EN4cute5tupleIJNS5_1CILi2EEENS7_ILi1EEES9_EEENS6_IJNS7_ILi128EEENS7_ILi80EEENS7_ILi256EEEEEELi256ENS_6half_tEfNS_4arch4Sm90ELb0ELb0ELb0ELb0ELb0ELb0ELb0ELb1ELb1ELb1ELb0ELb0EEENS1_21CollectiveEpilogueFwdINS6_IJSB_SD_SC_EEESA_SF_SH_Li256ELb0ELb1ELb0ELb0EEENS1_29StaticPersistentTileSchedulerILb0EEEEEEEEEvNT_6ParamsE --------------------------
	.section	.nv.constant0._ZN7cutlass13device_kernelIN5flash11enable_sm90INS1_16FlashAttnFwdSm90INS1_25CollectiveMainloopFwdSm90ILi2EN4cute5tupleIJNS5_1CILi2EEENS7_ILi1EEES9_EEENS6_IJNS7_ILi128EEENS7_ILi80EEENS7_ILi256EEEEEELi256ENS_6half_tEfNS_4arch4Sm90ELb0ELb0ELb0ELb0ELb0ELb0ELb0ELb1ELb1ELb1ELb0ELb0EEENS1_21CollectiveEpilogueFwdINS6_IJSB_SD_SC_EEESA_SF_SH_Li256ELb0ELb1ELb0ELb0EEENS1_29StaticPersistentTileSchedulerILb0EEEEEEEEEvNT_6ParamsE,"a",@progbits
	.sectionflags	@""
	.align	4
.nv.constant0._ZN7cutlass13device_kernelIN5flash11enable_sm90INS1_16FlashAttnFwdSm90INS1_25CollectiveMainloopFwdSm90ILi2EN4cute5tupleIJNS5_1CILi2EEENS7_ILi1EEES9_EEENS6_IJNS7_ILi128EEENS7_ILi80EEENS7_ILi256EEEEEELi256ENS_6half_tEfNS_4arch4Sm90ELb0ELb0ELb0ELb0ELb0ELb0ELb0ELb1ELb1ELb1ELb0ELb0EEENS1_21CollectiveEpilogueFwdINS6_IJSB_SD_SC_EEESA_SF_SH_Li256ELb0ELb1ELb0ELb0EEENS1_29StaticPersistentTileSchedulerILb0EEEEEEEEEvNT_6ParamsE:
	.zero		3200


//--------------------- .nv.constant0._ZN7cutlass13device_kernelIN5flash11enable_sm90INS1_16FlashAttnFwdSm90INS1_25CollectiveMainloopFwdSm90ILi2EN4cute5tupleIJNS5_1CILi1EEES8_S8_EEENS6_IJNS7_ILi128EEENS7_ILi80EEENS7_ILi256EEEEEELi256ENS_6half_tEfNS_4arch4Sm90ELb0ELb0ELb0ELb1ELb0ELb0ELb0ELb1ELb1ELb1ELb0ELb0EEENS1_21CollectiveEpilogueFwdINS6_IJSA_SC_SB_EEES9_SE_SG_Li256ELb1ELb1ELb0ELb0EEENS1_36VarlenDynamicPersistentTileSchedulerILi128ELi80ELi256ELi128ELb0ELb1ELb1ELb0ELb1ELb1EEEEEEEEEvNT_6ParamsE --------------------------
	.section	.nv.constant0._ZN7cutlass13device_kernelIN5flash11enable_sm90INS1_16FlashAttnFwdSm90INS1_25CollectiveMainloopFwdSm90ILi2EN4cute5tupleIJNS5_1CILi1EEES8_S8_EEENS6_IJNS7_ILi128EEENS7_ILi80EEENS7_ILi256EEEEEELi256ENS_6half_tEfNS_4arch4Sm90ELb0ELb0ELb0ELb1ELb0ELb0ELb0ELb1ELb1ELb1ELb0ELb0EEENS1_21CollectiveEpilogueFwdINS6_IJSA_SC_SB_EEES9_SE_SG_Li256ELb1ELb1ELb0ELb0EEENS1_36VarlenDynamicPersistentTileSchedulerILi128ELi80ELi256ELi128ELb0ELb1ELb1ELb0ELb1ELb1EEEEEEEEEvNT_6ParamsE,"a",@progbits
	.sectionflags	@""
	.align	4
.nv.constant0._ZN7cutlass13device_kernelIN5flash11enable_sm90INS1_16FlashAttnFwdSm90INS1_25CollectiveMainloopFwdSm90ILi2EN4cute5tupleIJNS5_1CILi1EEES8_S8_EEENS6_IJNS7_ILi128EEENS7_ILi80EEENS7_ILi256EEEEEELi256ENS_6half_tEfNS_4arch4Sm90ELb0ELb0ELb0ELb1ELb0ELb0ELb0ELb1ELb1ELb1ELb0ELb0EEENS1_21CollectiveEpilogueFwdINS6_IJSA_SC_SB_EEES9_SE_SG_Li256ELb1ELb1ELb0ELb0EEENS1_36VarlenDynamicPersistentTileSchedulerILi128ELi80ELi256ELi128ELb0ELb1ELb1ELb0ELb1ELb1EEEEEEEEEvNT_6ParamsE:
	.zero		3328


//--------------------- .nv.constant0._ZN7cutlass13device_kernelIN5flash11enable_sm90INS1_16FlashAttnFwdSm90INS1_25CollectiveMainloopFwdSm90ILi2EN4cute5tupleIJNS5_1CILi1EEES8_S8_EEENS6_IJNS7_ILi128EEENS7_ILi80EEENS7_ILi256EEEEEELi256ENS_6half_tEfNS_4arch4Sm90ELb0ELb0ELb0ELb1ELb0ELb1ELb0ELb1ELb1ELb1ELb0ELb0EEENS1_21CollectiveEpilogueFwdINS6_IJSA_SC_SB_EEES9_SE_SG_Li256ELb1ELb1ELb0ELb0EEENS1_36VarlenDynamicPersistentTileSchedulerILi128ELi80ELi256ELi128ELb0ELb1ELb1ELb0ELb1ELb1EEEEEEEEEvNT_6ParamsE --------------------------
	.section	.nv.constant0._ZN7cutlass13device_kernelIN5flash11enable_sm90INS1_16FlashAttnFwdSm90INS1_25CollectiveMainloopFwdSm90ILi2EN4cute5tupleIJNS5_1CILi1EEES8_S8_EEENS6_IJNS7_ILi128EEENS7_ILi80EEENS7_ILi256EEEEEELi256ENS_6half_tEfNS_4arch4Sm90ELb0ELb0ELb0ELb1ELb0ELb1ELb0ELb1ELb1ELb1ELb0ELb0EEENS1_21CollectiveEpilogueFwdINS6_IJSA_SC_SB_EEES9_SE_SG_Li256ELb1ELb1ELb0ELb0EEENS1_36VarlenDynamicPersistentTileSchedulerILi128ELi80ELi256ELi128ELb0ELb1ELb1ELb0ELb1ELb1EEEEEEEEEvNT_6ParamsE,"a",@progbits
	.sectionflags	@""
	.align	4
.nv.constant0._ZN7cutlass13device_kernelIN5flash11enable_sm90INS1_16FlashAttnFwdSm90INS1_25CollectiveMainloopFwdSm90ILi2EN4cute5tupleIJNS5_1CILi1EEES8_S8_EEENS6_IJNS7_ILi128EEENS7_ILi80EEENS7_ILi256EEEEEELi256ENS_6half_tEfNS_4arch4Sm90ELb0ELb0ELb0ELb1ELb0ELb1ELb0ELb1ELb1ELb1ELb0ELb0EEENS1_21CollectiveEpilogueFwdINS6_IJSA_SC_SB_EEES9_SE_SG_Li256ELb1ELb1ELb0ELb0EEENS1_36VarlenDynamicPersistentTileSchedulerILi128ELi80ELi256ELi128ELb0ELb1ELb1ELb0ELb1ELb1EEEEEEEEEvNT_6ParamsE:
	.zero		3328


//--------------------- .nv.constant0._ZN7cutlass13device_kernelIN5flash11enable_sm90INS1_16FlashAttnFwdSm90INS1_25CollectiveMainloopFwdSm90ILi2EN4cute5tupleIJNS5_1CILi1EEES8_S8_EEENS6_IJNS7_ILi128EEENS7_ILi64EEENS7_ILi256EEEEEELi256ENS_6half_tEfNS_4arch4Sm90ELb0ELb1ELb0ELb0ELb0ELb0ELb0ELb1ELb1ELb1ELb0ELb0EEENS1_21CollectiveEpilogueFwdINS6_IJSA_SC_SB_EEES9_SE_SG_Li256ELb0ELb1ELb0ELb0EEENS1_30DynamicPersistentTileSchedulerILi256ELi128ELb0ELb1ELb1EEEEEEEEEvNT_6ParamsE --------------------------
	.section	.nv.constant0._ZN7cutlass13device_kernelIN5flash11enable_sm90INS1_16FlashAttnFwdSm90INS1_25CollectiveMainloopFwdSm90ILi2EN4cute5tupleIJNS5_1CILi1EEES8_S8_EEENS6_IJNS7_ILi128EEENS7_ILi64EEENS7_ILi256EEEEEELi256ENS_6half_tEfNS_4arch4Sm90ELb0ELb1ELb0ELb0ELb0ELb0ELb0ELb1ELb1ELb1ELb0ELb0EEENS1_21CollectiveEpilogueFwdINS6_IJSA_SC_SB_EEES9_SE_SG_Li256ELb0ELb1ELb0ELb0EEENS1_30DynamicPersistentTileSchedulerILi256ELi128ELb0ELb1ELb1EEEEEEEEEvNT_6ParamsE,"a",@progbits
	.sectionflags	@""
	.align	4
.nv.constant0._ZN7cutlass13device_kernelIN5flash11enable_sm90INS1_16FlashAttnFwdSm90INS1_25CollectiveMainloopFwdSm90ILi2EN4cute5tupleIJNS5_1CILi1EEES8_S8_EEENS6_IJNS7_ILi128EEENS7_ILi64EEENS7_ILi256EEEEEELi256ENS_6half_tEfNS_4arch4Sm90ELb0ELb1ELb0ELb0ELb0ELb0ELb0ELb1ELb1ELb1ELb0ELb0EEENS1_21CollectiveEpilogueFwdINS6_IJSA_SC_SB_EEES9_SE_SG_Li256ELb0ELb1ELb0ELb0EEENS1_30DynamicPersistentTileSchedulerILi256ELi128ELb0ELb1ELb1EEEEEEEEEvNT_6ParamsE:
	.zero		3328


//--------------------- .nv.constant0._ZN7cutlass13device_kernelIN5flash11enable_sm90INS1_16FlashAttnFwdSm90INS1_25CollectiveMainloopFwdSm90ILi2EN4cute5tupleIJNS5_1CILi1EEES8_S8_EEENS6_IJNS7_ILi128EEENS7_ILi64EEENS7_ILi256EEEEEELi256ENS_6half_tEfNS_4arch4Sm90ELb0ELb1ELb0ELb1ELb0ELb0ELb0ELb1ELb1ELb1ELb0ELb0EEENS1_21CollectiveEpilogueFwdINS6_IJSA_SC_SB_EEES9_SE_SG_Li256ELb1ELb1ELb0ELb0EEENS1_36VarlenDynamicPersistentTileSchedulerILi128ELi64ELi256ELi128ELb0ELb1ELb1ELb1ELb0ELb1EEEEEEEEEvNT_6ParamsE --------------------------
	.section	.nv.constant0._ZN7cutlass13device_kernelIN5flash11enable_sm90INS1_16FlashAttnFwdSm90INS1_25CollectiveMainloopFwdSm90ILi2EN4cute5tupleIJNS5_1CILi1EEES8_S8_EEENS6_IJNS7_ILi128EEENS7_ILi64EEENS7_ILi256EEEEEELi256ENS_6half_tEfNS_4arch4Sm90ELb0ELb1ELb0ELb1ELb0ELb0ELb0ELb1ELb1ELb1ELb0ELb0EEENS1_21CollectiveEpilogueFwdINS6_IJSA_SC_SB_EEES9_SE_SG_Li256ELb1ELb1ELb0ELb0EEENS1_36VarlenDynamicPersistentTileSchedulerILi128ELi64ELi256ELi128ELb0ELb1ELb1ELb1ELb0ELb1EEEEEEEEEvNT_6ParamsE,"a",@progbits
	.sectionflags	@""
	.align	4
.nv.constant0._ZN7cutlass13device_kernelIN5flash11enable_sm90INS1_16FlashAttnFwdSm90INS1_25CollectiveMainloopFwdSm90ILi2EN4cute5tupleIJNS5_1CILi1EEES8_S8_EEENS6_IJNS7_ILi128EEENS7_ILi64EEENS7_ILi256EEEEEELi256ENS_6half_tEfNS_4arch4Sm90ELb0ELb1ELb0ELb1ELb0ELb0ELb0ELb1ELb1ELb1ELb0ELb0EEENS1_21CollectiveEpilogueFwdINS6_IJSA_SC_SB_EEES9_SE_SG_Li256ELb1ELb1ELb0ELb0EEENS1_36VarlenDynamicPersistentTileSchedulerILi128ELi64ELi256ELi128ELb0ELb1ELb1ELb1ELb0ELb1EEEEEEEEEvNT_6ParamsE:
	.zero		3328


//--------------------- .nv.constant0._ZN7cutlass13device_kernelIN5flash11enable_sm90INS1_16FlashAttnFwdSm90INS1_25CollectiveMainloopFwdSm90ILi2EN4cute5tupleIJNS5_1CILi1EEES8_S8_EEENS6_IJNS7_ILi128EEENS7_ILi64EEENS7_ILi256EEEEEELi256ENS_6half_tEfNS_4arch4Sm90ELb0ELb1ELb0ELb1ELb0ELb1ELb0ELb1ELb1ELb1ELb0ELb0EEENS1_21CollectiveEpilogueFwdINS6_IJSA_SC_SB_EEES9_SE_SG_Li256ELb1ELb1ELb0ELb0EEENS1_36VarlenDynamicPersistentTileSchedulerILi128ELi64ELi256ELi128ELb0ELb1ELb1ELb1ELb0ELb1EEEEEEEEEvNT_6ParamsE --------------------------
	.section	.nv.constant0._ZN7cutlass13device_kernelIN5flash11enable_sm90INS1_16FlashAttnFwdSm90INS1_25CollectiveMainloopFwdSm90ILi2EN4cute5tupleIJNS5_1CILi1EEES8_S8_EEENS6_IJNS7_ILi128EEENS7_ILi64EEENS7_ILi256EEEEEELi256ENS_6half_tEfNS_4arch4Sm90ELb0ELb1ELb0ELb1ELb0ELb1ELb0ELb1ELb1ELb1ELb0ELb0EEENS1_21CollectiveEpilogueFwdINS6_IJSA_SC_SB_EEES9_SE_SG_Li256ELb1ELb1ELb0ELb0EEENS1_36VarlenDynamicPersistentTileSchedulerILi128ELi64ELi256ELi128ELb0ELb1ELb1ELb1ELb0ELb1EEEEEEEEEvNT_6ParamsE,"a",@progbits
	.sectionflags	@""
	.align	4
.nv.constant0._ZN7cutlass13device_kernelIN5flash11enable_sm90INS1_16FlashAttnFwdSm90INS1_25CollectiveMainloopFwdSm90ILi2EN4cute5tupleIJNS5_1CILi1EEES8_S8_EEENS6_IJNS7_ILi128EEENS7_ILi64EEENS7_ILi256EEEEEELi256ENS_6half_tEfNS_4arch4Sm90ELb0ELb1ELb0ELb1ELb0ELb1ELb0ELb1ELb1ELb1ELb0ELb0EEENS1_21CollectiveEpilogueFwdINS6_IJSA_SC_SB_EEES9_SE_SG_Li256ELb1ELb1ELb0ELb0EEENS1_36VarlenDynamicPersistentTileSchedulerILi128ELi64ELi256ELi128ELb0ELb1ELb1ELb1ELb0ELb1EEEEEEEEEvNT_6ParamsE:
	.zero		3328


//--------------------- .nv.constant0._ZN7cutlass13device_kernelIN5flash11enable_sm90INS1_16FlashAttnFwdSm90INS1_25CollectiveMainloopFwdSm90ILi2EN4cute5tupleIJNS5_1CILi1EEES8_S8_EEENS6_IJNS7_ILi128EEENS7_ILi80EEENS7_ILi256EEEEEELi256ENS_6half_tEfNS_4arch4Sm90ELb1ELb0ELb0ELb0ELb0ELb0ELb0ELb1ELb1ELb1ELb0ELb0EEENS1_21CollectiveEpilogueFwdINS6_IJSA_SC_SB_EEES9_SE_SG_Li256ELb0ELb1ELb0ELb0EEENS1_30DynamicPersistentTileSchedulerILi256ELi128ELb0ELb1ELb1EEEEEEEEEvNT_6ParamsE --------------------------
	.section	.nv.constant0._ZN7cutlass13device_kernelIN5flash11enable_sm90INS1_16FlashAttnFwdSm90INS1_25CollectiveMainloopFwdSm90ILi2EN4cute5tupleIJNS5_1CILi1EEES8_S8_EEENS6_IJNS7_ILi128EEENS7_ILi80EEENS7_ILi256EEEEEELi256ENS_6half_tEfNS_4arch4Sm90ELb1ELb0ELb0ELb0ELb0ELb0ELb0ELb1ELb1ELb1ELb0ELb0EEENS1_21CollectiveEpilogueFwdINS6_IJSA_SC_SB_EEES9_SE_SG_Li256ELb0ELb1ELb0ELb0EEENS1_30DynamicPersistentTileSchedulerILi256ELi128ELb0ELb1ELb1EEEEEEEEEvNT_6ParamsE,"a",@progbits
	.sectionflags	@""
	.align	4
.nv.constant0._ZN7cutlass13device_kernelIN5flash11enable_sm90INS1_16FlashAttnFwdSm90INS1_25CollectiveMainloopFwdSm90ILi2EN4cute5tupleIJNS5_1CILi1EEES8_S8_EEENS6_IJNS7_ILi128EEENS7_ILi80EEENS7_ILi256EEEEEELi256ENS_6half_tEfNS_4arch4Sm90ELb1ELb0ELb0ELb0ELb0ELb0ELb0ELb1ELb1ELb1ELb0ELb0EEENS1_21CollectiveEpilogueFwdINS6_IJSA_SC_SB_EEES9_SE_SG_Li256ELb0ELb1ELb0ELb0EEENS1_30DynamicPersistentTileSchedulerILi256ELi128ELb0ELb1ELb1EEEEEEEEEvNT_6ParamsE:
	.zero		3328


//--------------------- .nv.constant0._ZN7cutlass13device_kernelIN5flash11enable_sm90INS1_16FlashAttnFwdSm90INS1_25CollectiveMainloopFwdSm90ILi2EN4cute5tupleIJNS5_1CILi1EEES8_S8_EEENS6_IJNS7_ILi128EEENS7_ILi80EEENS7_ILi256EEEEEELi256ENS_6half_tEfNS_4arch4Sm90ELb1ELb0ELb0ELb1ELb0ELb0ELb0ELb1ELb1ELb1ELb0ELb0EEENS1_21CollectiveEpilogueFwdINS6_IJSA_SC_SB_EEES9_SE_SG_Li256ELb1ELb1ELb0ELb0EEENS1_36VarlenDynamicPersistentTileSchedulerILi128ELi80ELi256ELi128ELb0ELb1ELb1ELb1ELb1ELb1EEEEEEEEEvNT_6ParamsE --------------------------
	.section	.nv.constant0._ZN7cutlass13device_kernelIN5flash11enable_sm90INS1_16FlashAttnFwdSm90INS1_25CollectiveMainloopFwdSm90ILi2EN4cute5tupleIJNS5_1CILi1EEES8_S8_EEENS6_IJNS7_ILi128EEENS7_ILi80EEENS7_ILi256EEEEEELi256ENS_6half_tEfNS_4arch4Sm90ELb1ELb0ELb0ELb1ELb0ELb0ELb0ELb1ELb1ELb1ELb0ELb0EEENS1_21CollectiveEpilogueFwdINS6_IJSA_SC_SB_EEES9_SE_SG_Li256ELb1ELb1ELb0ELb0EEENS1_36VarlenDynamicPersistentTileSchedulerILi128ELi80ELi256ELi128ELb0ELb1ELb1ELb1ELb1ELb1EEEEEEEEEvNT_6ParamsE,"a",@progbits
	.sectionflags	@""
	.align	4
.nv.constant0._ZN7cutlass13device_kernelIN5flash11enable_sm90INS1_16FlashAttnFwdSm90INS1_25CollectiveMainloopFwdSm90ILi2EN4cute5tupleIJNS5_1CILi1EEES8_S8_EEENS6_IJNS7_ILi128EEENS7_ILi80EEENS7_ILi256EEEEEELi256ENS_6half_tEfNS_4arch4Sm90ELb1ELb0ELb0ELb1ELb0ELb0ELb0ELb1ELb1ELb1ELb0ELb0EEENS1_21CollectiveEpilogueFwdINS6_IJSA_SC_SB_EEES9_SE_SG_Li256ELb1ELb1ELb0ELb0EEENS1_36VarlenDynamicPersistentTileSchedulerILi128ELi80ELi256ELi128ELb0ELb1ELb1ELb1ELb1ELb1EEEEEEEEEvNT_6ParamsE:
	.zero		3328


//--------------------- .nv.constant0._ZN7cutlass13device_kernelIN5flash11enable_sm90INS1_16FlashAttnFwdSm90INS1_25CollectiveMainloopFwdSm90ILi2EN4cute5tupleIJNS5_1CILi1EEES8_S8_EEENS6_IJNS7_ILi128EEENS7_ILi80EEENS7_ILi256EEEEEELi256ENS_6half_tEfNS_4arch4Sm90ELb1ELb0ELb0ELb1ELb0ELb1ELb0ELb1ELb1ELb1ELb0ELb0EEENS1_21CollectiveEpilogueFwdINS6_IJSA_SC_SB_EEES9_SE_SG_Li256ELb1ELb1ELb0ELb0EEENS1_36VarlenDynamicPersistentTileSchedulerILi128ELi80ELi256ELi128ELb0ELb1ELb1ELb1ELb1ELb1EEEEEEEEEvNT_6ParamsE --------------------------
	.section	.nv.constant0._ZN7cutlass13device_kernelIN5flash11enable_sm90INS1_16FlashAttnFwdSm90INS1_25CollectiveMainloopFwdSm90ILi2EN4cute5tupleIJNS5_1CILi1EEES8_S8_EEENS6_IJNS7_ILi128EEENS7_ILi80EEENS7_ILi256EEEEEELi256ENS_6half_tEfNS_4arch4Sm90ELb1ELb0ELb0ELb1ELb0ELb1ELb0ELb1ELb1ELb1ELb0ELb0EEENS1_21CollectiveEpilogueFwdINS6_IJSA_SC_SB_EEES9_SE_SG_Li256ELb1ELb1ELb0ELb0EEENS1_36VarlenDynamicPersistentTileSchedulerILi128ELi80ELi256ELi128ELb0ELb1ELb1ELb1ELb1ELb1EEEEEEEEEvNT_6ParamsE,"a",@progbits
	.sectionflags	@""
	.align	4
.nv.constant0._ZN7cutlass13device_kernelIN5flash11enable_sm90INS1_16FlashAttnFwdSm90INS1_25CollectiveMainloopFwdSm90ILi2EN4cute5tupleIJNS5_1CILi1EEES8_S8_EEENS6_IJNS7_ILi128EEENS7_ILi80EEENS7_ILi256EEEEEELi256ENS_6half_tEfNS_4arch4Sm90ELb1ELb0ELb0ELb1ELb0ELb1ELb0ELb1ELb1ELb1ELb0ELb0EEENS1_21CollectiveEpilogueFwdINS6_IJSA_SC_SB_EEES9_SE_SG_Li256ELb1ELb1ELb0ELb0EEENS1_36VarlenDynamicPersistentTileSchedulerILi128ELi80ELi256ELi128ELb0ELb1ELb1ELb1ELb1ELb1EEEEEEEEEvNT_6ParamsE:
	.zero		3328


//--------------------- SYMBOLS --------------------------

	.type		.nv.reservedSmem.offset0,@object
	.size		.nv.reservedSmem.offset0,0x4
	.type		__assertfail,@function
